	.target	sm_80

	.elftype	@"ET_EXEC"


//--------------------- .note.nv.tkinfo           --------------------------
	.section	.note.nv.tkinfo,"",@"SHT_NOTE"
	.sectionflags	@"SHF_NOTE_NV_TKINFO"
	.tkinfo
        /*0018*/ 	.word	0x00000002
        /*0030*/ 	.string	""
        /*0030*/ 	.string	"ptxas"
        /*0030*/ 	.string	"Cuda compilation tools, release 13.0, V13.0.88"
        /*0030*/ 	.string	"Build cuda_13.0.r13.0/compiler.36424714_0"
        /*0030*/ 	.string	"-arch sm_80 -m 64 "



//--------------------- .note.nv.cuinfo           --------------------------
	.section	.note.nv.cuinfo,"",@"SHT_NOTE"
	.sectionflags	@"SHF_NOTE_NV_CUINFO"
        /*0018*/ 	.short	0x0002
        /*001a*/ 	.short	0x0050
        /*001c*/ 	.short	0x0082
	.zero		2


//--------------------- .nv.info                  --------------------------
	.section	.nv.info,"",@"SHT_CUDA_INFO"
	.align	4


	//----- nvinfo : EIATTR_REGCOUNT
	.align		4
        /*0000*/ 	.byte	0x04, 0x2f
        /*0002*/ 	.short	(.L_12 - .L_11)
	.align		4
.L_11:
        /*0004*/ 	.word	index@(_ZN7cutlass13device_kernelIN5flash19enable_sm80_to_sm89INS1_16FlashAttnFwdSm80INS1_25CollectiveMainloopFwdSm80ILi4ELi1ELb0EN4cute5tupleIJNS5_1CILi128EEENS7_ILi48EEENS7_ILi96EEEEEELi96ENS_10bfloat16_tEfNS_4arch4Sm80ELb1ELb0ELb1ELb1ELb0ELb1ELb1ELb1EEENS1_21CollectiveEpilogueFwdINS6_IJS8_SA_S9_EEENS6_IJNS7_ILi1EEESI_SI_EEESC_SE_Li128ELb1ELb1ELb1ELb0EEENS1_36VarlenDynamicPersistentTileSchedulerILi128ELi48ELi128ELi128ELb1ELb1ELb0ELb1ELb1ELb1EEEEEEEEEvNT_6ParamsE)
        /*0008*/ 	.word	0x000000ff


	//----- nvinfo : EIATTR_FRAME_SIZE
	.align		4
.L_12:
        /*000c*/ 	.byte	0x04, 0x11
        /*000e*/ 	.short	(.L_14 - .L_13)
	.align		4
.L_13:
        /*0010*/ 	.word	index@($__internal_25_$__cuda_sm70_votesync_ballot)
        /*0014*/ 	.word	0x00000000


	//----- nvinfo : EIATTR_FRAME_SIZE
	.align		4
.L_14:
        /*0018*/ 	.byte	0x04, 0x11
        /*001a*/ 	.short	(.L_16 - .L_15)
	.align		4
.L_15:
        /*001c*/ 	.word	index@($__internal_24_$__cuda_sm70_shflsync_up_p)
        /*0020*/ 	.word	0x00000000


	//----- nvinfo : EIATTR_FRAME_SIZE
	.align		4
.L_16:
        /*0024*/ 	.byte	0x04, 0x11
        /*0026*/ 	.short	(.L_18 - .L_17)
	.align		4
.L_17:
        /*0028*/ 	.word	index@($__internal_23_$__cuda_sm70_shflsync_idx_p)
        /*002c*/ 	.word	0x00000000


	//----- nvinfo : EIATTR_FRAME_SIZE
	.align		4
.L_18:
        /*0030*/ 	.byte	0x04, 0x11
        /*0032*/ 	.short	(.L_20 - .L_19)
	.align		4
.L_19:
        /*0034*/ 	.word	index@($__internal_22_$__cuda_sm70_shflsync_bfly_p)
        /*0038*/ 	.word	0x00000000


	//----- nvinfo : EIATTR_FRAME_SIZE
	.align		4
.L_20:
        /*003c*/ 	.byte	0x04, 0x11
        /*003e*/ 	.short	(.L_22 - .L_21)
	.align		4
.L_21:
        /*0040*/ 	.word	index@(_ZN7cutlass13device_kernelIN5flash19enable_sm80_to_sm89INS1_16FlashAttnFwdSm80INS1_25CollectiveMainloopFwdSm80ILi4ELi1ELb0EN4cute5tupleIJNS5_1CILi128EEENS7_ILi48EEENS7_ILi96EEEEEELi96ENS_10bfloat16_tEfNS_4arch4Sm80ELb1ELb0ELb1ELb1ELb0ELb1ELb1ELb1EEENS1_21CollectiveEpilogueFwdINS6_IJS8_SA_S9_EEENS6_IJNS7_ILi1EEESI_SI_EEESC_SE_Li128ELb1ELb1ELb1ELb0EEENS1_36VarlenDynamicPersistentTileSchedulerILi128ELi48ELi128ELi128ELb1ELb1ELb0ELb1ELb1ELb1EEEEEEEEEvNT_6ParamsE)
        /*0044*/ 	.word	0x000000c0


	//----- nvinfo : EIATTR_REGCOUNT
	.align		4
.L_22:
        /*0048*/ 	.byte	0x04, 0x2f
        /*004a*/ 	.short	(.L_24 - .L_23)
	.align		4
.L_23:
        /*004c*/ 	.word	index@(_ZN7cutlass13device_kernelIN5flash19enable_sm80_to_sm89INS1_16FlashAttnFwdSm80INS1_25CollectiveMainloopFwdSm80ILi4ELi1ELb0EN4cute5tupleIJNS5_1CILi128EEENS7_ILi48EEENS7_ILi96EEEEEELi96ENS_10bfloat16_tEfNS_4arch4Sm80ELb1ELb0ELb1ELb1ELb0ELb0ELb1ELb1EEENS1_21CollectiveEpilogueFwdINS6_IJS8_SA_S9_EEENS6_IJNS7_ILi1EEESI_SI_EEESC_SE_Li128ELb1ELb1ELb1ELb0EEENS1_36VarlenDynamicPersistentTileSchedulerILi128ELi48ELi128ELi128ELb1ELb1ELb0ELb1ELb1ELb1EEEEEEEEEvNT_6ParamsE)
        /*0050*/ 	.word	0x000000ff


	//----- nvinfo : EIATTR_FRAME_SIZE
	.align		4
.L_24:
        /*0054*/ 	.byte	0x04, 0x11
        /*0056*/ 	.short	(.L_26 - .L_25)
	.align		4
.L_25:
        /*0058*/ 	.word	index@($__internal_21_$__cuda_sm70_votesync_ballot)
        /*005c*/ 	.word	0x00000000


	//----- nvinfo : EIATTR_FRAME_SIZE
	.align		4
.L_26:
        /*0060*/ 	.byte	0x04, 0x11
        /*0062*/ 	.short	(.L_28 - .L_27)
	.align		4
.L_27:
        /*0064*/ 	.word	index@($__internal_20_$__cuda_sm70_shflsync_up_p)
        /*0068*/ 	.word	0x00000000


	//----- nvinfo : EIATTR_FRAME_SIZE
	.align		4
.L_28:
        /*006c*/ 	.byte	0x04, 0x11
        /*006e*/ 	.short	(.L_30 - .L_29)
	.align		4
.L_29:
        /*0070*/ 	.word	index@($__internal_19_$__cuda_sm70_shflsync_idx_p)
        /*0074*/ 	.word	0x00000000


	//----- nvinfo : EIATTR_FRAME_SIZE
	.align		4
.L_30:
        /*0078*/ 	.byte	0x04, 0x11
        /*007a*/ 	.short	(.L_32 - .L_31)
	.align		4
.L_31:
        /*007c*/ 	.word	index@($__internal_18_$__cuda_sm70_shflsync_bfly_p)
        /*0080*/ 	.word	0x00000000


	//----- nvinfo : EIATTR_FRAME_SIZE
	.align		4
.L_32:
        /*0084*/ 	.byte	0x04, 0x11
        /*0086*/ 	.short	(.L_34 - .L_33)
	.align		4
.L_33:
        /*0088*/ 	.word	index@(_ZN7cutlass13device_kernelIN5flash19enable_sm80_to_sm89INS1_16FlashAttnFwdSm80INS1_25CollectiveMainloopFwdSm80ILi4ELi1ELb0EN4cute5tupleIJNS5_1CILi128EEENS7_ILi48EEENS7_ILi96EEEEEELi96ENS_10bfloat16_tEfNS_4arch4Sm80ELb1ELb0ELb1ELb1ELb0ELb0ELb1ELb1EEENS1_21CollectiveEpilogueFwdINS6_IJS8_SA_S9_EEENS6_IJNS7_ILi1EEESI_SI_EEESC_SE_Li128ELb1ELb1ELb1ELb0EEENS1_36VarlenDynamicPersistentTileSchedulerILi128ELi48ELi128ELi128ELb1ELb1ELb0ELb1ELb1ELb1EEEEEEEEEvNT_6ParamsE)
        /*008c*/ 	.word	0x000000c8


	//----- nvinfo : EIATTR_REGCOUNT
	.align		4
.L_34:
        /*0090*/ 	.byte	0x04, 0x2f
        /*0092*/ 	.short	(.L_36 - .L_35)
	.align		4
.L_35:
        /*0094*/ 	.word	index@(_ZN7cutlass13device_kernelIN5flash19enable_sm80_to_sm89INS1_16FlashAttnFwdSm80INS1_25CollectiveMainloopFwdSm80ILi4ELi1ELb0EN4cute5tupleIJNS5_1CILi128EEENS7_ILi64EEENS7_ILi96EEEEEELi96ENS_10bfloat16_tEfNS_4arch4Sm80ELb1ELb0ELb1ELb0ELb0ELb0ELb1ELb1EEENS1_21CollectiveEpilogueFwdINS6_IJS8_SA_S9_EEENS6_IJNS7_ILi1EEESI_SI_EEESC_SE_Li128ELb0ELb1ELb1ELb0EEENS1_30DynamicPersistentTileSchedulerILi128ELi128ELb1ELb1ELb0EEEEEEEEEvNT_6ParamsE)
        /*0098*/ 	.word	0x000000ff


	//----- nvinfo : EIATTR_FRAME_SIZE
	.align		4
.L_36:
        /*009c*/ 	.byte	0x04, 0x11
        /*009e*/ 	.short	(.L_38 - .L_37)
	.align		4
.L_37:
        /*00a0*/ 	.word	index@($__internal_17_$__cuda_sm70_shflsync_idx_p)
        /*00a4*/ 	.word	0x00000000


	//----- nvinfo : EIATTR_FRAME_SIZE
	.align		4
.L_38:
        /*00a8*/ 	.byte	0x04, 0x11
        /*00aa*/ 	.short	(.L_40 - .L_39)
	.align		4
.L_39:
        /*00ac*/ 	.word	index@($__internal_16_$__cuda_sm70_shflsync_bfly_p)
        /*00b0*/ 	.word	0x00000000


	//----- nvinfo : EIATTR_FRAME_SIZE
	.align		4
.L_40:
        /*00b4*/ 	.byte	0x04, 0x11
        /*00b6*/ 	.short	(.L_42 - .L_41)
	.align		4
.L_41:
        /*00b8*/ 	.word	index@(_ZN7cutlass13device_kernelIN5flash19enable_sm80_to_sm89INS1_16FlashAttnFwdSm80INS1_25CollectiveMainloopFwdSm80ILi4ELi1ELb0EN4cute5tupleIJNS5_1CILi128EEENS7_ILi64EEENS7_ILi96EEEEEELi96ENS_10bfloat16_tEfNS_4arch4Sm80ELb1ELb0ELb1ELb0ELb0ELb0ELb1ELb1EEENS1_21CollectiveEpilogueFwdINS6_IJS8_SA_S9_EEENS6_IJNS7_ILi1EEESI_SI_EEESC_SE_Li128ELb0ELb1ELb1ELb0EEENS1_30DynamicPersistentTileSchedulerILi128ELi128ELb1ELb1ELb0EEEEEEEEEvNT_6ParamsE)
        /*00bc*/ 	.word	0x00000078


	//----- nvinfo : EIATTR_REGCOUNT
	.align		4
.L_42:
        /*00c0*/ 	.byte	0x04, 0x2f
        /*00c2*/ 	.short	(.L_44 - .L_43)
	.align		4
.L_43:
        /*00c4*/ 	.word	index@(_ZN7cutlass13device_kernelIN5flash19enable_sm80_to_sm89INS1_16FlashAttnFwdSm80INS1_25CollectiveMainloopFwdSm80ILi4ELi1ELb0EN4cute5tupleIJNS5_1CILi128EEENS7_ILi48EEENS7_ILi96EEEEEELi96ENS_10bfloat16_tEfNS_4arch4Sm80ELb0ELb1ELb1ELb1ELb0ELb1ELb1ELb1EEENS1_21CollectiveEpilogueFwdINS6_IJS8_SA_S9_EEENS6_IJNS7_ILi1EEESI_SI_EEESC_SE_Li128ELb1ELb1ELb1ELb0EEENS1_36VarlenDynamicPersistentTileSchedulerILi128ELi48ELi128ELi128ELb1ELb1ELb0ELb1ELb0ELb1EEEEEEEEEvNT_6ParamsE)
        /*00c8*/ 	.word	0x000000ff


	//----- nvinfo : EIATTR_FRAME_SIZE
	.align		4
.L_44:
        /*00cc*/ 	.byte	0x04, 0x11
        /*00ce*/ 	.short	(.L_46 - .L_45)
	.align		4
.L_45:
        /*00d0*/ 	.word	index@($__internal_15_$__cuda_sm70_votesync_ballot)
        /*00d4*/ 	.word	0x00000000


	//----- nvinfo : EIATTR_FRAME_SIZE
	.align		4
.L_46:
        /*00d8*/ 	.byte	0x04, 0x11
        /*00da*/ 	.short	(.L_48 - .L_47)
	.align		4
.L_47:
        /*00dc*/ 	.word	index@($__internal_14_$__cuda_sm70_shflsync_up_p)
        /*00e0*/ 	.word	0x00000000


	//----- nvinfo : EIATTR_FRAME_SIZE
	.align		4
.L_48:
        /*00e4*/ 	.byte	0x04, 0x11
        /*00e6*/ 	.short	(.L_50 - .L_49)
	.align		4
.L_49:
        /*00e8*/ 	.word	index@($__internal_13_$__cuda_sm70_shflsync_idx_p)
        /*00ec*/ 	.word	0x00000000


	//----- nvinfo : EIATTR_FRAME_SIZE
	.align		4
.L_50:
        /*00f0*/ 	.byte	0x04, 0x11
        /*00f2*/ 	.short	(.L_52 - .L_51)
	.align		4
.L_51:
        /*00f4*/ 	.word	index@($__internal_12_$__cuda_sm70_shflsync_bfly_p)
        /*00f8*/ 	.word	0x00000000


	//----- nvinfo : EIATTR_FRAME_SIZE
	.align		4
.L_52:
        /*00fc*/ 	.byte	0x04, 0x11
        /*00fe*/ 	.short	(.L_54 - .L_53)
	.align		4
.L_53:
        /*0100*/ 	.word	index@(_ZN7cutlass13device_kernelIN5flash19enable_sm80_to_sm89INS1_16FlashAttnFwdSm80INS1_25CollectiveMainloopFwdSm80ILi4ELi1ELb0EN4cute5tupleIJNS5_1CILi128EEENS7_ILi48EEENS7_ILi96EEEEEELi96ENS_10bfloat16_tEfNS_4arch4Sm80ELb0ELb1ELb1ELb1ELb0ELb1ELb1ELb1EEENS1_21CollectiveEpilogueFwdINS6_IJS8_SA_S9_EEENS6_IJNS7_ILi1EEESI_SI_EEESC_SE_Li128ELb1ELb1ELb1ELb0EEENS1_36VarlenDynamicPersistentTileSchedulerILi128ELi48ELi128ELi128ELb1ELb1ELb0ELb1ELb0ELb1EEEEEEEEEvNT_6ParamsE)
        /*0104*/ 	.word	0x000000b0


	//----- nvinfo : EIATTR_REGCOUNT
	.align		4
.L_54:
        /*0108*/ 	.byte	0x04, 0x2f
        /*010a*/ 	.short	(.L_56 - .L_55)
	.align		4
.L_55:
        /*010c*/ 	.word	index@(_ZN7cutlass13device_kernelIN5flash19enable_sm80_to_sm89INS1_16FlashAttnFwdSm80INS1_25CollectiveMainloopFwdSm80ILi4ELi1ELb0EN4cute5tupleIJNS5_1CILi128EEENS7_ILi48EEENS7_ILi96EEEEEELi96ENS_10bfloat16_tEfNS_4arch4Sm80ELb0ELb1ELb1ELb1ELb0ELb0ELb1ELb1EEENS1_21CollectiveEpilogueFwdINS6_IJS8_SA_S9_EEENS6_IJNS7_ILi1EEESI_SI_EEESC_SE_Li128ELb1ELb1ELb1ELb0EEENS1_36VarlenDynamicPersistentTileSchedulerILi128ELi48ELi128ELi128ELb1ELb1ELb0ELb1ELb0ELb1EEEEEEEEEvNT_6ParamsE)
        /*0110*/ 	.word	0x000000ff


	//----- nvinfo : EIATTR_FRAME_SIZE
	.align		4
.L_56:
        /*0114*/ 	.byte	0x04, 0x11
        /*0116*/ 	.short	(.L_58 - .L_57)
	.align		4
.L_57:
        /*0118*/ 	.word	index@($__internal_11_$__cuda_sm70_votesync_ballot)
        /*011c*/ 	.word	0x00000000


	//----- nvinfo : EIATTR_FRAME_SIZE
	.align		4
.L_58:
        /*0120*/ 	.byte	0x04, 0x11
        /*0122*/ 	.short	(.L_60 - .L_59)
	.align		4
.L_59:
        /*0124*/ 	.word	index@($__internal_10_$__cuda_sm70_shflsync_up_p)
        /*0128*/ 	.word	0x00000000


	//----- nvinfo : EIATTR_FRAME_SIZE
	.align		4
.L_60:
        /*012c*/ 	.byte	0x04, 0x11
        /*012e*/ 	.short	(.L_62 - .L_61)
	.align		4
.L_61:
        /*0130*/ 	.word	index@($__internal_9_$__cuda_sm70_shflsync_idx_p)
        /*0134*/ 	.word	0x00000000


	//----- nvinfo : EIATTR_FRAME_SIZE
	.align		4
.L_62:
        /*0138*/ 	.byte	0x04, 0x11
        /*013a*/ 	.short	(.L_64 - .L_63)
	.align		4
.L_63:
        /*013c*/ 	.word	index@($__internal_8_$__cuda_sm70_shflsync_bfly_p)
        /*0140*/ 	.word	0x00000000


	//----- nvinfo : EIATTR_FRAME_SIZE
	.align		4
.L_64:
        /*0144*/ 	.byte	0x04, 0x11
        /*0146*/ 	.short	(.L_66 - .L_65)
	.align		4
.L_65:
        /*0148*/ 	.word	index@(_ZN7cutlass13device_kernelIN5flash19enable_sm80_to_sm89INS1_16FlashAttnFwdSm80INS1_25CollectiveMainloopFwdSm80ILi4ELi1ELb0EN4cute5tupleIJNS5_1CILi128EEENS7_ILi48EEENS7_ILi96EEEEEELi96ENS_10bfloat16_tEfNS_4arch4Sm80ELb0ELb1ELb1ELb1ELb0ELb0ELb1ELb1EEENS1_21CollectiveEpilogueFwdINS6_IJS8_SA_S9_EEENS6_IJNS7_ILi1EEESI_SI_EEESC_SE_Li128ELb1ELb1ELb1ELb0EEENS1_36VarlenDynamicPersistentTileSchedulerILi128ELi48ELi128ELi128ELb1ELb1ELb0ELb1ELb0ELb1EEEEEEEEEvNT_6ParamsE)
        /*014c*/ 	.word	0x00000068


	//----- nvinfo : EIATTR_REGCOUNT
	.align		4
.L_66:
        /*0150*/ 	.byte	0x04, 0x2f
        /*0152*/ 	.short	(.L_68 - .L_67)
	.align		4
.L_67:
        /*0154*/ 	.word	index@(_ZN7cutlass13device_kernelIN5flash19enable_sm80_to_sm89INS1_16FlashAttnFwdSm80INS1_25CollectiveMainloopFwdSm80ILi4ELi1ELb0EN4cute5tupleIJNS5_1CILi128EEENS7_ILi48EEENS7_ILi96EEEEEELi96ENS_10bfloat16_tEfNS_4arch4Sm80ELb0ELb1ELb1ELb0ELb0ELb0ELb1ELb1EEENS1_21CollectiveEpilogueFwdINS6_IJS8_SA_S9_EEENS6_IJNS7_ILi1EEESI_SI_EEESC_SE_Li128ELb0ELb1ELb1ELb0EEENS1_19SingleTileSchedulerILb0ELb1ELb1ELi128EEEEEEEEEvNT_6ParamsE)
        /*0158*/ 	.word	0x000000ff


	//----- nvinfo : EIATTR_FRAME_SIZE
	.align		4
.L_68:
        /*015c*/ 	.byte	0x04, 0x11
        /*015e*/ 	.short	(.L_70 - .L_69)
	.align		4
.L_69:
        /*0160*/ 	.word	index@(_ZN7cutlass13device_kernelIN5flash19enable_sm80_to_sm89INS1_16FlashAttnFwdSm80INS1_25CollectiveMainloopFwdSm80ILi4ELi1ELb0EN4cute5tupleIJNS5_1CILi128EEENS7_ILi48EEENS7_ILi96EEEEEELi96ENS_10bfloat16_tEfNS_4arch4Sm80ELb0ELb1ELb1ELb0ELb0ELb0ELb1ELb1EEENS1_21CollectiveEpilogueFwdINS6_IJS8_SA_S9_EEENS6_IJNS7_ILi1EEESI_SI_EEESC_SE_Li128ELb0ELb1ELb1ELb0EEENS1_19SingleTileSchedulerILb0ELb1ELb1ELi128EEEEEEEEEvNT_6ParamsE)
        /*0164*/ 	.word	0x00000000


	//----- nvinfo : EIATTR_REGCOUNT
	.align		4
.L_70:
        /*0168*/ 	.byte	0x04, 0x2f
        /*016a*/ 	.short	(.L_72 - .L_71)
	.align		4
.L_71:
        /*016c*/ 	.word	index@(_ZN7cutlass13device_kernelIN5flash19enable_sm80_to_sm89INS1_16FlashAttnFwdSm80INS1_25CollectiveMainloopFwdSm80ILi4ELi1ELb0EN4cute5tupleIJNS5_1CILi128EEENS7_ILi48EEENS7_ILi96EEEEEELi96ENS_10bfloat16_tEfNS_4arch4Sm80ELb0ELb0ELb1ELb1ELb0ELb1ELb1ELb1EEENS1_21CollectiveEpilogueFwdINS6_IJS8_SA_S9_EEENS6_IJNS7_ILi1EEESI_SI_EEESC_SE_Li128ELb1ELb1ELb1ELb0EEENS1_36VarlenDynamicPersistentTileSchedulerILi128ELi48ELi128ELi128ELb1ELb1ELb0ELb0ELb1ELb1EEEEEEEEEvNT_6ParamsE)
        /*0170*/ 	.word	0x000000ff


	//----- nvinfo : EIATTR_FRAME_SIZE
	.align		4
.L_72:
        /*0174*/ 	.byte	0x04, 0x11
        /*0176*/ 	.short	(.L_74 - .L_73)
	.align		4
.L_73:
        /*0178*/ 	.word	index@($__internal_7_$__cuda_sm70_votesync_ballot)
        /*017c*/ 	.word	0x00000000


	//----- nvinfo : EIATTR_FRAME_SIZE
	.align		4
.L_74:
        /*0180*/ 	.byte	0x04, 0x11
        /*0182*/ 	.short	(.L_76 - .L_75)
	.align		4
.L_75:
        /*0184*/ 	.word	index@($__internal_6_$__cuda_sm70_shflsync_up_p)
        /*0188*/ 	.word	0x00000000


	//----- nvinfo : EIATTR_FRAME_SIZE
	.align		4
.L_76:
        /*018c*/ 	.byte	0x04, 0x11
        /*018e*/ 	.short	(.L_78 - .L_77)
	.align		4
.L_77:
        /*0190*/ 	.word	index@($__internal_5_$__cuda_sm70_shflsync_idx_p)
        /*0194*/ 	.word	0x00000000


	//----- nvinfo : EIATTR_FRAME_SIZE
	.align		4
.L_78:
        /*0198*/ 	.byte	0x04, 0x11
        /*019a*/ 	.short	(.L_80 - .L_79)
	.align		4
.L_79:
        /*019c*/ 	.word	index@($__internal_4_$__cuda_sm70_shflsync_bfly_p)
        /*01a0*/ 	.word	0x00000000


	//----- nvinfo : EIATTR_FRAME_SIZE
	.align		4
.L_80:
        /*01a4*/ 	.byte	0x04, 0x11
        /*01a6*/ 	.short	(.L_82 - .L_81)
	.align		4
.L_81:
        /*01a8*/ 	.word	index@(_ZN7cutlass13device_kernelIN5flash19enable_sm80_to_sm89INS1_16FlashAttnFwdSm80INS1_25CollectiveMainloopFwdSm80ILi4ELi1ELb0EN4cute5tupleIJNS5_1CILi128EEENS7_ILi48EEENS7_ILi96EEEEEELi96ENS_10bfloat16_tEfNS_4arch4Sm80ELb0ELb0ELb1ELb1ELb0ELb1ELb1ELb1EEENS1_21CollectiveEpilogueFwdINS6_IJS8_SA_S9_EEENS6_IJNS7_ILi1EEESI_SI_EEESC_SE_Li128ELb1ELb1ELb1ELb0EEENS1_36VarlenDynamicPersistentTileSchedulerILi128ELi48ELi128ELi128ELb1ELb1ELb0ELb0ELb1ELb1EEEEEEEEEvNT_6ParamsE)
        /*01ac*/ 	.word	0x000000a0


	//----- nvinfo : EIATTR_REGCOUNT
	.align		4
.L_82:
        /*01b0*/ 	.byte	0x04, 0x2f
        /*01b2*/ 	.short	(.L_84 - .L_83)
	.align		4
.L_83:
        /*01b4*/ 	.word	index@(_ZN7cutlass13device_kernelIN5flash19enable_sm80_to_sm89INS1_16FlashAttnFwdSm80INS1_25CollectiveMainloopFwdSm80ILi4ELi1ELb0EN4cute5tupleIJNS5_1CILi128EEENS7_ILi48EEENS7_ILi96EEEEEELi96ENS_10bfloat16_tEfNS_4arch4Sm80ELb0ELb0ELb1ELb1ELb0ELb0ELb1ELb1EEENS1_21CollectiveEpilogueFwdINS6_IJS8_SA_S9_EEENS6_IJNS7_ILi1EEESI_SI_EEESC_SE_Li128ELb1ELb1ELb1ELb0EEENS1_36VarlenDynamicPersistentTileSchedulerILi128ELi48ELi128ELi128ELb1ELb1ELb0ELb0ELb1ELb1EEEEEEEEEvNT_6ParamsE)
        /*01b8*/ 	.word	0x000000ff


	//----- nvinfo : EIATTR_FRAME_SIZE
	.align		4
.L_84:
        /*01bc*/ 	.byte	0x04, 0x11
        /*01be*/ 	.short	(.L_86 - .L_85)
	.align		4
.L_85:
        /*01c0*/ 	.word	index@($__internal_3_$__cuda_sm70_votesync_ballot)
        /*01c4*/ 	.word	0x00000000


	//----- nvinfo : EIATTR_FRAME_SIZE
	.align		4
.L_86:
        /*01c8*/ 	.byte	0x04, 0x11
        /*01ca*/ 	.short	(.L_88 - .L_87)
	.align		4
.L_87:
        /*01cc*/ 	.word	index@($__internal_2_$__cuda_sm70_shflsync_up_p)
        /*01d0*/ 	.word	0x00000000


	//----- nvinfo : EIATTR_FRAME_SIZE
	.align		4
.L_88:
        /*01d4*/ 	.byte	0x04, 0x11
        /*01d6*/ 	.short	(.L_90 - .L_89)
	.align		4
.L_89:
        /*01d8*/ 	.word	index@($__internal_1_$__cuda_sm70_shflsync_idx_p)
        /*01dc*/ 	.word	0x00000000


	//----- nvinfo : EIATTR_FRAME_SIZE
	.align		4
.L_90:
        /*01e0*/ 	.byte	0x04, 0x11
        /*01e2*/ 	.short	(.L_92 - .L_91)
	.align		4
.L_91:
        /*01e4*/ 	.word	index@($__internal_0_$__cuda_sm70_shflsync_bfly_p)
        /*01e8*/ 	.word	0x00000000


	//----- nvinfo : EIATTR_FRAME_SIZE
	.align		4
.L_92:
        /*01ec*/ 	.byte	0x04, 0x11
        /*01ee*/ 	.short	(.L_94 - .L_93)
	.align		4
.L_93:
        /*01f0*/ 	.word	index@(_ZN7cutlass13device_kernelIN5flash19enable_sm80_to_sm89INS1_16FlashAttnFwdSm80INS1_25CollectiveMainloopFwdSm80ILi4ELi1ELb0EN4cute5tupleIJNS5_1CILi128EEENS7_ILi48EEENS7_ILi96EEEEEELi96ENS_10bfloat16_tEfNS_4arch4Sm80ELb0ELb0ELb1ELb1ELb0ELb0ELb1ELb1EEENS1_21CollectiveEpilogueFwdINS6_IJS8_SA_S9_EEENS6_IJNS7_ILi1EEESI_SI_EEESC_SE_Li128ELb1ELb1ELb1ELb0EEENS1_36VarlenDynamicPersistentTileSchedulerILi128ELi48ELi128ELi128ELb1ELb1ELb0ELb0ELb1ELb1EEEEEEEEEvNT_6ParamsE)
        /*01f4*/ 	.word	0x000000b8


	//----- nvinfo : EIATTR_REGCOUNT
	.align		4
.L_94:
        /*01f8*/ 	.byte	0x04, 0x2f
        /*01fa*/ 	.short	(.L_96 - .L_95)
	.align		4
.L_95:
        /*01fc*/ 	.word	index@(_ZN7cutlass13device_kernelIN5flash19enable_sm80_to_sm89INS1_16FlashAttnFwdSm80INS1_25CollectiveMainloopFwdSm80ILi4ELi1ELb0EN4cute5tupleIJNS5_1CILi128EEENS7_ILi64EEENS7_ILi96EEEEEELi96ENS_10bfloat16_tEfNS_4arch4Sm80ELb0ELb0ELb1ELb0ELb0ELb0ELb1ELb1EEENS1_21CollectiveEpilogueFwdINS6_IJS8_SA_S9_EEENS6_IJNS7_ILi1EEESI_SI_EEESC_SE_Li128ELb0ELb1ELb1ELb0EEENS1_19SingleTileSchedulerILb0ELb1ELb1ELi128EEEEEEEEEvNT_6ParamsE)
        /*0200*/ 	.word	0x000000ff


	//----- nvinfo : EIATTR_FRAME_SIZE
	.align		4
.L_96:
        /*0204*/ 	.byte	0x04, 0x11
        /*0206*/ 	.short	(.L_98 - .L_97)
	.align		4
.L_97:
        /*0208*/ 	.word	index@(_ZN7cutlass13device_kernelIN5flash19enable_sm80_to_sm89INS1_16FlashAttnFwdSm80INS1_25CollectiveMainloopFwdSm80ILi4ELi1ELb0EN4cute5tupleIJNS5_1CILi128EEENS7_ILi64EEENS7_ILi96EEEEEELi96ENS_10bfloat16_tEfNS_4arch4Sm80ELb0ELb0ELb1ELb0ELb0ELb0ELb1ELb1EEENS1_21CollectiveEpilogueFwdINS6_IJS8_SA_S9_EEENS6_IJNS7_ILi1EEESI_SI_EEESC_SE_Li128ELb0ELb1ELb1ELb0EEENS1_19SingleTileSchedulerILb0ELb1ELb1ELi128EEEEEEEEEvNT_6ParamsE)
        /*020c*/ 	.word	0x00000060


	//----- nvinfo : EIATTR_MIN_STACK_SIZE
	.align		4
.L_98:
        /*0210*/ 	.byte	0x04, 0x12
        /*0212*/ 	.short	(.L_100 - .L_99)
	.align		4
.L_99:
        /*0214*/ 	.word	index@(_ZN7cutlass13device_kernelIN5flash19enable_sm80_to_sm89INS1_16FlashAttnFwdSm80INS1_25CollectiveMainloopFwdSm80ILi4ELi1ELb0EN4cute5tupleIJNS5_1CILi128EEENS7_ILi64EEENS7_ILi96EEEEEELi96ENS_10bfloat16_tEfNS_4arch4Sm80ELb0ELb0ELb1ELb0ELb0ELb0ELb1ELb1EEENS1_21CollectiveEpilogueFwdINS6_IJS8_SA_S9_EEENS6_IJNS7_ILi1EEESI_SI_EEESC_SE_Li128ELb0ELb1ELb1ELb0EEENS1_19SingleTileSchedulerILb0ELb1ELb1ELi128EEEEEEEEEvNT_6ParamsE)
        /*0218*/ 	.word	0x00000060


	//----- nvinfo : EIATTR_MIN_STACK_SIZE
	.align		4
.L_100:
        /*021c*/ 	.byte	0x04, 0x12
        /*021e*/ 	.short	(.L_102 - .L_101)
	.align		4
.L_101:
        /*0220*/ 	.word	index@(_ZN7cutlass13device_kernelIN5flash19enable_sm80_to_sm89INS1_16FlashAttnFwdSm80INS1_25CollectiveMainloopFwdSm80ILi4ELi1ELb0EN4cute5tupleIJNS5_1CILi128EEENS7_ILi48EEENS7_ILi96EEEEEELi96ENS_10bfloat16_tEfNS_4arch4Sm80ELb0ELb0ELb1ELb1ELb0ELb0ELb1ELb1EEENS1_21CollectiveEpilogueFwdINS6_IJS8_SA_S9_EEENS6_IJNS7_ILi1EEESI_SI_EEESC_SE_Li128ELb1ELb1ELb1ELb0EEENS1_36VarlenDynamicPersistentTileSchedulerILi128ELi48ELi128ELi128ELb1ELb1ELb0ELb0ELb1ELb1EEEEEEEEEvNT_6ParamsE)
        /*0224*/ 	.word	0x000000b8


	//----- nvinfo : EIATTR_MIN_STACK_SIZE
	.align		4
.L_102:
        /*0228*/ 	.byte	0x04, 0x12
        /*022a*/ 	.short	(.L_104 - .L_103)
	.align		4
.L_103:
        /*022c*/ 	.word	index@(_ZN7cutlass13device_kernelIN5flash19enable_sm80_to_sm89INS1_16FlashAttnFwdSm80INS1_25CollectiveMainloopFwdSm80ILi4ELi1ELb0EN4cute5tupleIJNS5_1CILi128EEENS7_ILi48EEENS7_ILi96EEEEEELi96ENS_10bfloat16_tEfNS_4arch4Sm80ELb0ELb0ELb1ELb1ELb0ELb1ELb1ELb1EEENS1_21CollectiveEpilogueFwdINS6_IJS8_SA_S9_EEENS6_IJNS7_ILi1EEESI_SI_EEESC_SE_Li128ELb1ELb1ELb1ELb0EEENS1_36VarlenDynamicPersistentTileSchedulerILi128ELi48ELi128ELi128ELb1ELb1ELb0ELb0ELb1ELb1EEEEEEEEEvNT_6ParamsE)
        /*0230*/ 	.word	0x000000a0


	//----- nvinfo : EIATTR_MIN_STACK_SIZE
	.align		4
.L_104:
        /*0234*/ 	.byte	0x04, 0x12
        /*0236*/ 	.short	(.L_106 - .L_105)
	.align		4
.L_105:
        /*0238*/ 	.word	index@(_ZN7cutlass13device_kernelIN5flash19enable_sm80_to_sm89INS1_16FlashAttnFwdSm80INS1_25CollectiveMainloopFwdSm80ILi4ELi1ELb0EN4cute5tupleIJNS5_1CILi128EEENS7_ILi48EEENS7_ILi96EEEEEELi96ENS_10bfloat16_tEfNS_4arch4Sm80ELb0ELb1ELb1ELb0ELb0ELb0ELb1ELb1EEENS1_21CollectiveEpilogueFwdINS6_IJS8_SA_S9_EEENS6_IJNS7_ILi1EEESI_SI_EEESC_SE_Li128ELb0ELb1ELb1ELb0EEENS1_19SingleTileSchedulerILb0ELb1ELb1ELi128EEEEEEEEEvNT_6ParamsE)
        /*023c*/ 	.word	0x00000000


	//----- nvinfo : EIATTR_MIN_STACK_SIZE
	.align		4
.L_106:
        /*0240*/ 	.byte	0x04, 0x12
        /*0242*/ 	.short	(.L_108 - .L_107)
	.align		4
.L_107:
        /*0244*/ 	.word	index@(_ZN7cutlass13device_kernelIN5flash19enable_sm80_to_sm89INS1_16FlashAttnFwdSm80INS1_25CollectiveMainloopFwdSm80ILi4ELi1ELb0EN4cute5tupleIJNS5_1CILi128EEENS7_ILi48EEENS7_ILi96EEEEEELi96ENS_10bfloat16_tEfNS_4arch4Sm80ELb0ELb1ELb1ELb1ELb0ELb0ELb1ELb1EEENS1_21CollectiveEpilogueFwdINS6_IJS8_SA_S9_EEENS6_IJNS7_ILi1EEESI_SI_EEESC_SE_Li128ELb1ELb1ELb1ELb0EEENS1_36VarlenDynamicPersistentTileSchedulerILi128ELi48ELi128ELi128ELb1ELb1ELb0ELb1ELb0ELb1EEEEEEEEEvNT_6ParamsE)
        /*0248*/ 	.word	0x00000068


	//----- nvinfo : EIATTR_MIN_STACK_SIZE
	.align		4
.L_108:
        /*024c*/ 	.byte	0x04, 0x12
        /*024e*/ 	.short	(.L_110 - .L_109)
	.align		4
.L_109:
        /*0250*/ 	.word	index@(_ZN7cutlass13device_kernelIN5flash19enable_sm80_to_sm89INS1_16FlashAttnFwdSm80INS1_25CollectiveMainloopFwdSm80ILi4ELi1ELb0EN4cute5tupleIJNS5_1CILi128EEENS7_ILi48EEENS7_ILi96EEEEEELi96ENS_10bfloat16_tEfNS_4arch4Sm80ELb0ELb1ELb1ELb1ELb0ELb1ELb1ELb1EEENS1_21CollectiveEpilogueFwdINS6_IJS8_SA_S9_EEENS6_IJNS7_ILi1EEESI_SI_EEESC_SE_Li128ELb1ELb1ELb1ELb0EEENS1_36VarlenDynamicPersistentTileSchedulerILi128ELi48ELi128ELi128ELb1ELb1ELb0ELb1ELb0ELb1EEEEEEEEEvNT_6ParamsE)
        /*0254*/ 	.word	0x000000b0


	//----- nvinfo : EIATTR_MIN_STACK_SIZE
	.align		4
.L_110:
        /*0258*/ 	.byte	0x04, 0x12
        /*025a*/ 	.short	(.L_112 - .L_111)
	.align		4
.L_111:
        /*025c*/ 	.word	index@(_ZN7cutlass13device_kernelIN5flash19enable_sm80_to_sm89INS1_16FlashAttnFwdSm80INS1_25CollectiveMainloopFwdSm80ILi4ELi1ELb0EN4cute5tupleIJNS5_1CILi128EEENS7_ILi64EEENS7_ILi96EEEEEELi96ENS_10bfloat16_tEfNS_4arch4Sm80ELb1ELb0ELb1ELb0ELb0ELb0ELb1ELb1EEENS1_21CollectiveEpilogueFwdINS6_IJS8_SA_S9_EEENS6_IJNS7_ILi1EEESI_SI_EEESC_SE_Li128ELb0ELb1ELb1ELb0EEENS1_30DynamicPersistentTileSchedulerILi128ELi128ELb1ELb1ELb0EEEEEEEEEvNT_6ParamsE)
        /*0260*/ 	.word	0x00000078


	//----- nvinfo : EIATTR_MIN_STACK_SIZE
	.align		4
.L_112:
        /*0264*/ 	.byte	0x04, 0x12
        /*0266*/ 	.short	(.L_114 - .L_113)
	.align		4
.L_113:
        /*0268*/ 	.word	index@(_ZN7cutlass13device_kernelIN5flash19enable_sm80_to_sm89INS1_16FlashAttnFwdSm80INS1_25CollectiveMainloopFwdSm80ILi4ELi1ELb0EN4cute5tupleIJNS5_1CILi128EEENS7_ILi48EEENS7_ILi96EEEEEELi96ENS_10bfloat16_tEfNS_4arch4Sm80ELb1ELb0ELb1ELb1ELb0ELb0ELb1ELb1EEENS1_21CollectiveEpilogueFwdINS6_IJS8_SA_S9_EEENS6_IJNS7_ILi1EEESI_SI_EEESC_SE_Li128ELb1ELb1ELb1ELb0EEENS1_36VarlenDynamicPersistentTileSchedulerILi128ELi48ELi128ELi128ELb1ELb1ELb0ELb1ELb1ELb1EEEEEEEEEvNT_6ParamsE)
        /*026c*/ 	.word	0x000000c8


	//----- nvinfo : EIATTR_MIN_STACK_SIZE
	.align		4
.L_114:
        /*0270*/ 	.byte	0x04, 0x12
        /*0272*/ 	.short	(.L_116 - .L_115)
	.align		4
.L_115:
        /*0274*/ 	.word	index@(_ZN7cutlass13device_kernelIN5flash19enable_sm80_to_sm89INS1_16FlashAttnFwdSm80INS1_25CollectiveMainloopFwdSm80ILi4ELi1ELb0EN4cute5tupleIJNS5_1CILi128EEENS7_ILi48EEENS7_ILi96EEEEEELi96ENS_10bfloat16_tEfNS_4arch4Sm80ELb1ELb0ELb1ELb1ELb0ELb1ELb1ELb1EEENS1_21CollectiveEpilogueFwdINS6_IJS8_SA_S9_EEENS6_IJNS7_ILi1EEESI_SI_EEESC_SE_Li128ELb1ELb1ELb1ELb0EEENS1_36VarlenDynamicPersistentTileSchedulerILi128ELi48ELi128ELi128ELb1ELb1ELb0ELb1ELb1ELb1EEEEEEEEEvNT_6ParamsE)
        /*0278*/ 	.word	0x000000c0
.L_116:


//--------------------- .nv.info._ZN7cutlass13device_kernelIN5flash19enable_sm80_to_sm89INS1_16FlashAttnFwdSm80INS1_25CollectiveMainloopFwdSm80ILi4ELi1ELb0EN4cute5tupleIJNS5_1CILi128EEENS7_ILi64EEENS7_ILi96EEEEEELi96ENS_10bfloat16_tEfNS_4arch4Sm80ELb0ELb0ELb1ELb0ELb0ELb0ELb1ELb1EEENS1_21CollectiveEpilogueFwdINS6_IJS8_SA_S9_EEENS6_IJNS7_ILi1EEESI_SI_EEESC_SE_Li128ELb0ELb1ELb1ELb0EEENS1_19SingleTileSchedulerILb0ELb1ELb1ELi128EEEEEEEEEvNT_6ParamsE --------------------------
	.section	.nv.info._ZN7cutlass13device_kernelIN5flash19enable_sm80_to_sm89INS1_16FlashAttnFwdSm80INS1_25CollectiveMainloopFwdSm80ILi4ELi1ELb0EN4cute5tupleIJNS5_1CILi128EEENS7_ILi64EEENS7_ILi96EEEEEELi96ENS_10bfloat16_tEfNS_4arch4Sm80ELb0ELb0ELb1ELb0ELb0ELb0ELb1ELb1EEENS1_21CollectiveEpilogueFwdINS6_IJS8_SA_S9_EEENS6_IJNS7_ILi1EEESI_SI_EEESC_SE_Li128ELb0ELb1ELb1ELb0EEENS1_19SingleTileSchedulerILb0ELb1ELb1ELi128EEEEEEEEEvNT_6ParamsE,"",@"SHT_CUDA_INFO"
	.sectionflags	@""
	.align	4


	//----- nvinfo : EIATTR_CUDA_API_VERSION
	.align		4
        /*0000*/ 	.byte	0x04, 0x37
        /*0002*/ 	.short	(.L_118 - .L_117)
.L_117:
        /*0004*/ 	.word	0x00000082


	//----- nvinfo : EIATTR_SW2861232_WAR
	.align		4
.L_118:
        /*0008*/ 	.byte	0x01, 0x35
	.zero		2


	//----- nvinfo : EIATTR_PARAM_CBANK
	.align		4
        /*000c*/ 	.byte	0x04, 0x0a
        /*000e*/ 	.short	(.L_120 - .L_119)
	.align		4
.L_119:
        /*0010*/ 	.word	index@(.nv.constant0._ZN7cutlass13device_kernelIN5flash19enable_sm80_to_sm89INS1_16FlashAttnFwdSm80INS1_25CollectiveMainloopFwdSm80ILi4ELi1ELb0EN4cute5tupleIJNS5_1CILi128EEENS7_ILi64EEENS7_ILi96EEEEEELi96ENS_10bfloat16_tEfNS_4arch4Sm80ELb0ELb0ELb1ELb0ELb0ELb0ELb1ELb1EEENS1_21CollectiveEpilogueFwdINS6_IJS8_SA_S9_EEENS6_IJNS7_ILi1EEESI_SI_EEESC_SE_Li128ELb0ELb1ELb1ELb0EEENS1_19SingleTileSchedulerILb0ELb1ELb1ELi128EEEEEEEEEvNT_6ParamsE)
        /*0014*/ 	.short	0x0160
        /*0016*/ 	.short	0x0418


	//----- nvinfo : EIATTR_CBANK_PARAM_SIZE
	.align		4
.L_120:
        /*0018*/ 	.byte	0x03, 0x19
        /*001a*/ 	.short	0x0418


	//----- nvinfo : EIATTR_KPARAM_INFO
	.align		4
        /*001c*/ 	.byte	0x04, 0x17
        /*001e*/ 	.short	(.L_122 - .L_121)
.L_121:
        /*0020*/ 	.word	0x00000000
        /*0024*/ 	.short	0x0000
        /*0026*/ 	.short	0x0000
        /*0028*/ 	.byte	0x00, 0xf0, 0x61, 0x10


	//----- nvinfo : EIATTR_MAXREG_COUNT
	.align		4
.L_122:
        /*002c*/ 	.byte	0x03, 0x1b
        /*002e*/ 	.short	0x00ff


	//----- nvinfo : EIATTR_NUM_BARRIERS
	.align		4
        /*0030*/ 	.byte	0x02, 0x4c
        /*0032*/ 	.byte	0x02
	.zero		1


	//----- nvinfo : EIATTR_ANNOTATIONS
	.align		4
        /*0034*/ 	.byte	0x04, 0x55
        /*0036*/ 	.short	(.L_124 - .L_123)


	//   ....[0]....
.L_123:
        /*0038*/ 	.word	0x00000001
        /*003c*/ 	.byte	0x90, 0x00, 0x00, 0x00, 0x01, 0x00, 0x00, 0x00, 0xf0, 0x00, 0x00, 0x00, 0x01, 0x00, 0x00, 0x00
        /* <DEDUP_REMOVED lines=27> */
        /*01fc*/ 	.byte	0x20, 0xb4, 0x00, 0x00


	//----- nvinfo : EIATTR_MERCURY_ISA_VERSION
	.align		4
.L_124:
        /*0200*/ 	.byte	0x03, 0x5f
        /*0202*/ 	.short	0x0000


	//----- nvinfo : EIATTR_COOP_GROUP_MASK_REGIDS
	.align		4
        /*0204*/ 	.byte	0x04, 0x29
        /*0206*/ 	.short	(.L_126 - .L_125)


	//   ....[0]....
.L_125:
        /*0208*/ 	.word	0xffffffff


	//   ....[1]....
        /*020c*/ 	.word	0xffffffff


	//   ....[2]....
        /*0210*/ 	.word	0xffffffff


	//   ....[3]....
        /*0214*/ 	.word	0xffffffff


	//   ....[4]....
        /*0218*/ 	.word	0xffffffff


	//   ....[5]....
        /*021c*/ 	.word	0xffffffff


	//   ....[6]....
        /*0220*/ 	.word	0xffffffff


	//   ....[7]....
        /*0224*/ 	.word	0xffffffff


	//   ....[8]....
        /*0228*/ 	.word	0xffffffff


	//   ....[9]....
        /*022c*/ 	.word	0xffffffff


	//   ....[10]....
        /*0230*/ 	.word	0xffffffff


	//   ....[11]....
        /*0234*/ 	.word	0xffffffff


	//   ....[12]....
        /*0238*/ 	.word	0xffffffff


	//   ....[13]....
        /*023c*/ 	.word	0xffffffff


	//   ....[14]....
        /*0240*/ 	.word	0xffffffff


	//   ....[15]....
        /*0244*/ 	.word	0xffffffff


	//   ....[16]....
        /*0248*/ 	.word	0xffffffff


	//   ....[17]....
        /*024c*/ 	.word	0xffffffff


	//   ....[18]....
        /*0250*/ 	.word	0xffffffff


	//   ....[19]....
        /*0254*/ 	.word	0xffffffff


	//   ....[20]....
        /*0258*/ 	.word	0xffffffff


	//   ....[21]....
        /*025c*/ 	.word	0xffffffff


	//   ....[22]....
        /*0260*/ 	.word	0xffffffff


	//   ....[23]....
        /*0264*/ 	.word	0xffffffff


	//   ....[24]....
        /*0268*/ 	.word	0xffffffff


	//   ....[25]....
        /*026c*/ 	.word	0xffffffff


	//   ....[26]....
        /*0270*/ 	.word	0xffffffff


	//   ....[27]....
        /*0274*/ 	.word	0xffffffff


	//   ....[28]....
        /*0278*/ 	.word	0xffffffff


	//   ....[29]....
        /*027c*/ 	.word	0xffffffff


	//   ....[30]....
        /*0280*/ 	.word	0xffffffff


	//   ....[31]....
        /*0284*/ 	.word	0xffffffff


	//   ....[32]....
        /*0288*/ 	.word	0xffffffff


	//   ....[33]....
        /*028c*/ 	.word	0xffffffff


	//   ....[34]....
        /*0290*/ 	.word	0xffffffff


	//   ....[35]....
        /*0294*/ 	.word	0xffffffff


	//   ....[36]....
        /*0298*/ 	.word	0xffffffff


	//   ....[37]....
        /*029c*/ 	.word	0xffffffff


	//   ....[38]....
        /*02a0*/ 	.word	0xffffffff


	//   ....[39]....
        /*02a4*/ 	.word	0xffffffff


	//   ....[40]....
        /*02a8*/ 	.word	0xffffffff


	//   ....[41]....
        /*02ac*/ 	.word	0xffffffff


	//   ....[42]....
        /*02b0*/ 	.word	0xffffffff


	//   ....[43]....
        /*02b4*/ 	.word	0xffffffff


	//   ....[44]....
        /*02b8*/ 	.word	0xffffffff


	//   ....[45]....
        /*02bc*/ 	.word	0xffffffff


	//   ....[46]....
        /*02c0*/ 	.word	0xffffffff


	//   ....[47]....
        /*02c4*/ 	.word	0xffffffff


	//   ....[48]....
        /*02c8*/ 	.word	0xffffffff


	//----- nvinfo : EIATTR_COOP_GROUP_INSTR_OFFSETS
	.align		4
.L_126:
        /*02cc*/ 	.byte	0x04, 0x28
        /*02ce*/ 	.short	(.L_128 - .L_127)


	//   ....[0]....
.L_127:
        /*02d0*/ 	.word	0x00000060


	//   ....[1]....
        /*02d4*/ 	.word	0x00000da0


	//   ....[2]....
        /*02d8*/ 	.word	0x00000dd0


	//   ....[3]....
        /*02dc*/ 	.word	0x00001100


	//   ....[4]....
        /*02e0*/ 	.word	0x00001130


	//   ....[5]....
        /*02e4*/ 	.word	0x00001270


	//   ....[6]....
        /*02e8*/ 	.word	0x000012a0


	//   ....[7]....
        /*02ec*/ 	.word	0x000013d0


	//   ....[8]....
        /*02f0*/ 	.word	0x00001410


	//   ....[9]....
        /*02f4*/ 	.word	0x00003400


	//   ....[10]....
        /*02f8*/ 	.word	0x00003580


	//   ....[11]....
        /*02fc*/ 	.word	0x00003600


	//   ....[12]....
        /*0300*/ 	.word	0x00003770


	//   ....[13]....
        /*0304*/ 	.word	0x000037b0


	//   ....[14]....
        /*0308*/ 	.word	0x00003870


	//   ....[15]....
        /*030c*/ 	.word	0x000038a0


	//   ....[16]....
        /*0310*/ 	.word	0x00003ac0


	//   ....[17]....
        /*0314*/ 	.word	0x000068b0


	//   ....[18]....
        /*0318*/ 	.word	0x000068e0


	//   ....[19]....
        /*031c*/ 	.word	0x00006940


	//   ....[20]....
        /*0320*/ 	.word	0x00006980


	//   ....[21]....
        /*0324*/ 	.word	0x000069b0


	//   ....[22]....
        /*0328*/ 	.word	0x00006ac0


	//   ....[23]....
        /*032c*/ 	.word	0x00006eb0


	//   ....[24]....
        /*0330*/ 	.word	0x00006fe0


	//   ....[25]....
        /*0334*/ 	.word	0x00009060


	//   ....[26]....
        /*0338*/ 	.word	0x00009070


	//   ....[27]....
        /*033c*/ 	.word	0x00009080


	//   ....[28]....
        /*0340*/ 	.word	0x00009090


	//   ....[29]....
        /*0344*/ 	.word	0x000090c0


	//   ....[30]....
        /*0348*/ 	.word	0x000090e0


	//   ....[31]....
        /*034c*/ 	.word	0x00009100


	//   ....[32]....
        /*0350*/ 	.word	0x00009110


	//   ....[33]....
        /*0354*/ 	.word	0x00009ef0


	//   ....[34]....
        /*0358*/ 	.word	0x00009f40


	//   ....[35]....
        /*035c*/ 	.word	0x00009f70


	//   ....[36]....
        /*0360*/ 	.word	0x00009fa0


	//   ....[37]....
        /*0364*/ 	.word	0x00009fd0


	//   ....[38]....
        /*0368*/ 	.word	0x0000a000


	//   ....[39]....
        /*036c*/ 	.word	0x0000a030


	//   ....[40]....
        /*0370*/ 	.word	0x0000a050


	//   ....[41]....
        /*0374*/ 	.word	0x0000a070


	//   ....[42]....
        /*0378*/ 	.word	0x0000a080


	//   ....[43]....
        /*037c*/ 	.word	0x0000a5b0


	//   ....[44]....
        /*0380*/ 	.word	0x0000a5d0


	//   ....[45]....
        /*0384*/ 	.word	0x0000aa50


	//   ....[46]....
        /*0388*/ 	.word	0x0000aa70


	//   ....[47]....
        /*038c*/ 	.word	0x0000aef0


	//   ....[48]....
        /*0390*/ 	.word	0x0000af00


	//----- nvinfo : EIATTR_EXIT_INSTR_OFFSETS
	.align		4
.L_128:
        /*0394*/ 	.byte	0x04, 0x1c
        /*0396*/ 	.short	(.L_130 - .L_129)


	//   ....[0]....
.L_129:
        /*0398*/ 	.word	0x000001b0


	//   ....[1]....
        /*039c*/ 	.word	0x0000af10


	//   ....[2]....
        /*03a0*/ 	.word	0x0000b330


	//   ....[3]....
        /*03a4*/ 	.word	0x0000b380


	//   ....[4]....
        /*03a8*/ 	.word	0x0000b3b0


	//   ....[5]....
        /*03ac*/ 	.word	0x0000b410


	//   ....[6]....
        /*03b0*/ 	.word	0x0000b670


	//----- nvinfo : EIATTR_CTAIDZ_USED
	.align		4
.L_130:
        /*03b4*/ 	.byte	0x01, 0x04
	.zero		2


	//----- nvinfo : EIATTR_MAX_THREADS
	.align		4
        /*03b8*/ 	.byte	0x04, 0x05
        /*03ba*/ 	.short	(.L_132 - .L_131)
.L_131:
        /*03bc*/ 	.word	0x00000080
        /*03c0*/ 	.word	0x00000001
        /*03c4*/ 	.word	0x00000001


	//----- nvinfo : EIATTR_CRS_STACK_SIZE
	.align		4
.L_132:
        /*03c8*/ 	.byte	0x04, 0x1e
        /*03ca*/ 	.short	(.L_134 - .L_133)
.L_133:
        /*03cc*/ 	.word	0x00000000
.L_134:


//--------------------- .nv.info._ZN7cutlass13device_kernelIN5flash19enable_sm80_to_sm89INS1_16FlashAttnFwdSm80INS1_25CollectiveMainloopFwdSm80ILi4ELi1ELb0EN4cute5tupleIJNS5_1CILi128EEENS7_ILi48EEENS7_ILi96EEEEEELi96ENS_10bfloat16_tEfNS_4arch4Sm80ELb0ELb0ELb1ELb1ELb0ELb0ELb1ELb1EEENS1_21CollectiveEpilogueFwdINS6_IJS8_SA_S9_EEENS6_IJNS7_ILi1EEESI_SI_EEESC_SE_Li128ELb1ELb1ELb1ELb0EEENS1_36VarlenDynamicPersistentTileSchedulerILi128ELi48ELi128ELi128ELb1ELb1ELb0ELb0ELb1ELb1EEEEEEEEEvNT_6ParamsE --------------------------
	.section	.nv.info._ZN7cutlass13device_kernelIN5flash19enable_sm80_to_sm89INS1_16FlashAttnFwdSm80INS1_25CollectiveMainloopFwdSm80ILi4ELi1ELb0EN4cute5tupleIJNS5_1CILi128EEENS7_ILi48EEENS7_ILi96EEEEEELi96ENS_10bfloat16_tEfNS_4arch4Sm80ELb0ELb0ELb1ELb1ELb0ELb0ELb1ELb1EEENS1_21CollectiveEpilogueFwdINS6_IJS8_SA_S9_EEENS6_IJNS7_ILi1EEESI_SI_EEESC_SE_Li128ELb1ELb1ELb1ELb0EEENS1_36VarlenDynamicPersistentTileSchedulerILi128ELi48ELi128ELi128ELb1ELb1ELb0ELb0ELb1ELb1EEEEEEEEEvNT_6ParamsE,"",@"SHT_CUDA_INFO"
	.sectionflags	@""
	.align	4


	//----- nvinfo : EIATTR_CUDA_API_VERSION
	.align		4
        /*0000*/ 	.byte	0x04, 0x37
        /*0002*/ 	.short	(.L_136 - .L_135)
.L_135:
        /*0004*/ 	.word	0x00000082


	//----- nvinfo : EIATTR_SW2861232_WAR
	.align		4
.L_136:
        /*0008*/ 	.byte	0x01, 0x35
	.zero		2


	//----- nvinfo : EIATTR_PARAM_CBANK
	.align		4
        /*000c*/ 	.byte	0x04, 0x0a
        /*000e*/ 	.short	(.L_138 - .L_137)
	.align		4
.L_137:
        /*0010*/ 	.word	index@(.nv.constant0._ZN7cutlass13device_kernelIN5flash19enable_sm80_to_sm89INS1_16FlashAttnFwdSm80INS1_25CollectiveMainloopFwdSm80ILi4ELi1ELb0EN4cute5tupleIJNS5_1CILi128EEENS7_ILi48EEENS7_ILi96EEEEEELi96ENS_10bfloat16_tEfNS_4arch4Sm80ELb0ELb0ELb1ELb1ELb0ELb0ELb1ELb1EEENS1_21CollectiveEpilogueFwdINS6_IJS8_SA_S9_EEENS6_IJNS7_ILi1EEESI_SI_EEESC_SE_Li128ELb1ELb1ELb1ELb0EEENS1_36VarlenDynamicPersistentTileSchedulerILi128ELi48ELi128ELi128ELb1ELb1ELb0ELb0ELb1ELb1EEEEEEEEEvNT_6ParamsE)
        /*0014*/ 	.short	0x0160
        /*0016*/ 	.short	0x0438


	//----- nvinfo : EIATTR_CBANK_PARAM_SIZE
	.align		4
.L_138:
        /*0018*/ 	.byte	0x03, 0x19
        /*001a*/ 	.short	0x0438


	//----- nvinfo : EIATTR_KPARAM_INFO
	.align		4
        /*001c*/ 	.byte	0x04, 0x17
        /*001e*/ 	.short	(.L_140 - .L_139)
.L_139:
        /*0020*/ 	.word	0x00000000
        /*0024*/ 	.short	0x0000
        /*0026*/ 	.short	0x0000
        /*0028*/ 	.byte	0x00, 0xf0, 0xe1, 0x10


	//----- nvinfo : EIATTR_MAXREG_COUNT
	.align		4
.L_140:
        /*002c*/ 	.byte	0x03, 0x1b
        /*002e*/ 	.short	0x00ff


	//----- nvinfo : EIATTR_NUM_BARRIERS
	.align		4
        /*0030*/ 	.byte	0x02, 0x4c
        /*0032*/ 	.byte	0x06
	.zero		1


	//----- nvinfo : EIATTR_ANNOTATIONS
	.align		4
        /*0034*/ 	.byte	0x04, 0x55
        /*0036*/ 	.short	(.L_142 - .L_141)


	//   ....[0]....
.L_141:
        /* <DEDUP_REMOVED lines=125> */


	//----- nvinfo : EIATTR_MERCURY_ISA_VERSION
	.align		4
.L_142:
        /*07f0*/ 	.byte	0x03, 0x5f
        /*07f2*/ 	.short	0x0000


	//----- nvinfo : EIATTR_INT_WARP_WIDE_INSTR_OFFSETS
	.align		4
        /*07f4*/ 	.byte	0x04, 0x31
        /*07f6*/ 	.short	(.L_144 - .L_143)


	//   ....[0]....
.L_143:
        /*07f8*/ 	.word	0x000092d0


	//   ....[1]....
        /*07fc*/ 	.word	0x00009350


	//----- nvinfo : EIATTR_COOP_GROUP_MASK_REGIDS
	.align		4
.L_144:
        /*0800*/ 	.byte	0x04, 0x29
        /*0802*/ 	.short	(.L_146 - .L_145)


	//   ....[0]....
.L_145:
        /*0804*/ 	.word	0xffffffff


	//   ....[1]....
        /*0808*/ 	.word	0xffffffff


	//   ....[2]....
        /*080c*/ 	.word	0xffffffff


	//   ....[3]....
        /*0810*/ 	.word	0xffffffff


	//   ....[4]....
        /*0814*/ 	.word	0xffffffff


	//   ....[5]....
        /*0818*/ 	.word	0xffffffff


	//   ....[6]....
        /*081c*/ 	.word	0xffffffff


	//   ....[7]....
        /*0820*/ 	.word	0xffffffff


	//   ....[8]....
        /*0824*/ 	.word	0xffffffff


	//   ....[9]....
        /*0828*/ 	.word	0xffffffff


	//   ....[10]....
        /*082c*/ 	.word	0xffffffff


	//   ....[11]....
        /*0830*/ 	.word	0xffffffff


	//   ....[12]....
        /*0834*/ 	.word	0xffffffff


	//   ....[13]....
        /*0838*/ 	.word	0xffffffff


	//   ....[14]....
        /*083c*/ 	.word	0xffffffff


	//   ....[15]....
        /*0840*/ 	.word	0xffffffff


	//   ....[16]....
        /*0844*/ 	.word	0xffffffff


	//   ....[17]....
        /*0848*/ 	.word	0xffffffff


	//   ....[18]....
        /*084c*/ 	.word	0xffffffff


	//   ....[19]....
        /*0850*/ 	.word	0xffffffff


	//   ....[20]....
        /*0854*/ 	.word	0xffffffff


	//   ....[21]....
        /*0858*/ 	.word	0xffffffff


	//   ....[22]....
        /*085c*/ 	.word	0xffffffff


	//   ....[23]....
        /*0860*/ 	.word	0xffffffff


	//   ....[24]....
        /*0864*/ 	.word	0xffffffff


	//   ....[25]....
        /*0868*/ 	.word	0xffffffff


	//   ....[26]....
        /*086c*/ 	.word	0xffffffff


	//   ....[27]....
        /*0870*/ 	.word	0xffffffff


	//   ....[28]....
        /*0874*/ 	.word	0xffffffff


	//   ....[29]....
        /*0878*/ 	.word	0xffffffff


	//   ....[30]....
        /*087c*/ 	.word	0xffffffff


	//   ....[31]....
        /*0880*/ 	.word	0xffffffff


	//   ....[32]....
        /*0884*/ 	.word	0xffffffff


	//   ....[33]....
        /*0888*/ 	.word	0xffffffff


	//   ....[34]....
        /*088c*/ 	.word	0xffffffff


	//   ....[35]....
        /*0890*/ 	.word	0xffffffff


	//   ....[36]....
        /*0894*/ 	.word	0xffffffff


	//   ....[37]....
        /*0898*/ 	.word	0xffffffff


	//   ....[38]....
        /*089c*/ 	.word	0xffffffff


	//   ....[39]....
        /*08a0*/ 	.word	0xffffffff


	//   ....[40]....
        /*08a4*/ 	.word	0xffffffff


	//   ....[41]....
        /*08a8*/ 	.word	0xffffffff


	//   ....[42]....
        /*08ac*/ 	.word	0xffffffff


	//   ....[43]....
        /*08b0*/ 	.word	0xffffffff


	//   ....[44]....
        /*08b4*/ 	.word	0xffffffff


	//   ....[45]....
        /*08b8*/ 	.word	0xffffffff


	//   ....[46]....
        /*08bc*/ 	.word	0xffffffff


	//   ....[47]....
        /*08c0*/ 	.word	0xffffffff


	//   ....[48]....
        /*08c4*/ 	.word	0xffffffff


	//   ....[49]....
        /*08c8*/ 	.word	0xffffffff


	//   ....[50]....
        /*08cc*/ 	.word	0xffffffff


	//   ....[51]....
        /*08d0*/ 	.word	0xffffffff


	//   ....[52]....
        /*08d4*/ 	.word	0xffffffff


	//   ....[53]....
        /*08d8*/ 	.word	0xffffffff


	//   ....[54]....
        /*08dc*/ 	.word	0xffffffff


	//   ....[55]....
        /*08e0*/ 	.word	0xffffffff


	//   ....[56]....
        /*08e4*/ 	.word	0xffffffff


	//   ....[57]....
        /*08e8*/ 	.word	0xffffffff


	//   ....[58]....
        /*08ec*/ 	.word	0xffffffff


	//   ....[59]....
        /*08f0*/ 	.word	0xffffffff


	//   ....[60]....
        /*08f4*/ 	.word	0xffffffff


	//   ....[61]....
        /*08f8*/ 	.word	0xffffffff


	//   ....[62]....
        /*08fc*/ 	.word	0xffffffff


	//   ....[63]....
        /*0900*/ 	.word	0xffffffff


	//   ....[64]....
        /*0904*/ 	.word	0xffffffff


	//   ....[65]....
        /*0908*/ 	.word	0xffffffff


	//   ....[66]....
        /*090c*/ 	.word	0xffffffff


	//   ....[67]....
        /*0910*/ 	.word	0xffffffff


	//   ....[68]....
        /*0914*/ 	.word	0xffffffff


	//   ....[69]....
        /*0918*/ 	.word	0xffffffff


	//   ....[70]....
        /*091c*/ 	.word	0xffffffff


	//   ....[71]....
        /*0920*/ 	.word	0xffffffff


	//   ....[72]....
        /*0924*/ 	.word	0xffffffff


	//   ....[73]....
        /*0928*/ 	.word	0xffffffff


	//   ....[74]....
        /*092c*/ 	.word	0xffffffff


	//   ....[75]....
        /*0930*/ 	.word	0xffffffff


	//   ....[76]....
        /*0934*/ 	.word	0xffffffff


	//   ....[77]....
        /*0938*/ 	.word	0xffffffff


	//   ....[78]....
        /*093c*/ 	.word	0xffffffff


	//   ....[79]....
        /*0940*/ 	.word	0xffffffff


	//   ....[80]....
        /*0944*/ 	.word	0xffffffff


	//   ....[81]....
        /*0948*/ 	.word	0xffffffff


	//   ....[82]....
        /*094c*/ 	.word	0xffffffff


	//   ....[83]....
        /*0950*/ 	.word	0xffffffff


	//   ....[84]....
        /*0954*/ 	.word	0xffffffff


	//   ....[85]....
        /*0958*/ 	.word	0xffffffff


	//   ....[86]....
        /*095c*/ 	.word	0xffffffff


	//   ....[87]....
        /*0960*/ 	.word	0xffffffff


	//   ....[88]....
        /*0964*/ 	.word	0xffffffff


	//   ....[89]....
        /*0968*/ 	.word	0xffffffff


	//   ....[90]....
        /*096c*/ 	.word	0xffffffff


	//   ....[91]....
        /*0970*/ 	.word	0xffffffff


	//   ....[92]....
        /*0974*/ 	.word	0xffffffff


	//   ....[93]....
        /*0978*/ 	.word	0xffffffff


	//   ....[94]....
        /*097c*/ 	.word	0xffffffff


	//   ....[95]....
        /*0980*/ 	.word	0xffffffff


	//   ....[96]....
        /*0984*/ 	.word	0xffffffff


	//   ....[97]....
        /*0988*/ 	.word	0xffffffff


	//   ....[98]....
        /*098c*/ 	.word	0xffffffff


	//   ....[99]....
        /*0990*/ 	.word	0xffffffff


	//   ....[100]....
        /*0994*/ 	.word	0xffffffff


	//   ....[101]....
        /*0998*/ 	.word	0xffffffff


	//   ....[102]....
        /*099c*/ 	.word	0xffffffff


	//   ....[103]....
        /*09a0*/ 	.word	0xffffffff


	//   ....[104]....
        /*09a4*/ 	.word	0xffffffff


	//   ....[105]....
        /*09a8*/ 	.word	0xffffffff


	//   ....[106]....
        /*09ac*/ 	.word	0xffffffff


	//   ....[107]....
        /*09b0*/ 	.word	0xffffffff


	//   ....[108]....
        /*09b4*/ 	.word	0xffffffff


	//   ....[109]....
        /*09b8*/ 	.word	0xffffffff


	//   ....[110]....
        /*09bc*/ 	.word	0xffffffff


	//   ....[111]....
        /*09c0*/ 	.word	0xffffffff


	//   ....[112]....
        /*09c4*/ 	.word	0xffffffff


	//   ....[113]....
        /*09c8*/ 	.word	0xffffffff


	//   ....[114]....
        /*09cc*/ 	.word	0xffffffff


	//   ....[115]....
        /*09d0*/ 	.word	0xffffffff


	//   ....[116]....
        /*09d4*/ 	.word	0xffffffff


	//   ....[117]....
        /*09d8*/ 	.word	0xffffffff


	//   ....[118]....
        /*09dc*/ 	.word	0xffffffff


	//   ....[119]....
        /*09e0*/ 	.word	0xffffffff


	//   ....[120]....
        /*09e4*/ 	.word	0xffffffff


	//   ....[121]....
        /*09e8*/ 	.word	0xffffffff


	//   ....[122]....
        /*09ec*/ 	.word	0xffffffff


	//   ....[123]....
        /*09f0*/ 	.word	0xffffffff


	//   ....[124]....
        /*09f4*/ 	.word	0xffffffff


	//   ....[125]....
        /*09f8*/ 	.word	0xffffffff


	//   ....[126]....
        /*09fc*/ 	.word	0xffffffff


	//   ....[127]....
        /*0a00*/ 	.word	0xffffffff


	//   ....[128]....
        /*0a04*/ 	.word	0xffffffff


	//   ....[129]....
        /*0a08*/ 	.word	0xffffffff


	//   ....[130]....
        /*0a0c*/ 	.word	0xffffffff


	//   ....[131]....
        /*0a10*/ 	.word	0xffffffff


	//   ....[132]....
        /*0a14*/ 	.word	0xffffffff


	//   ....[133]....
        /*0a18*/ 	.word	0xffffffff


	//   ....[134]....
        /*0a1c*/ 	.word	0xffffffff


	//   ....[135]....
        /*0a20*/ 	.word	0xffffffff


	//   ....[136]....
        /*0a24*/ 	.word	0xffffffff


	//   ....[137]....
        /*0a28*/ 	.word	0xffffffff


	//   ....[138]....
        /*0a2c*/ 	.word	0xffffffff


	//   ....[139]....
        /*0a30*/ 	.word	0xffffffff


	//   ....[140]....
        /*0a34*/ 	.word	0xffffffff


	//   ....[141]....
        /*0a38*/ 	.word	0xffffffff


	//   ....[142]....
        /*0a3c*/ 	.word	0xffffffff


	//   ....[143]....
        /*0a40*/ 	.word	0xffffffff


	//   ....[144]....
        /*0a44*/ 	.word	0xffffffff


	//   ....[145]....
        /*0a48*/ 	.word	0xffffffff


	//   ....[146]....
        /*0a4c*/ 	.word	0xffffffff


	//   ....[147]....
        /*0a50*/ 	.word	0xffffffff


	//   ....[148]....
        /*0a54*/ 	.word	0xffffffff


	//   ....[149]....
        /*0a58*/ 	.word	0xffffffff


	//   ....[150]....
        /*0a5c*/ 	.word	0xffffffff


	//   ....[151]....
        /*0a60*/ 	.word	0xffffffff


	//   ....[152]....
        /*0a64*/ 	.word	0xffffffff


	//   ....[153]....
        /*0a68*/ 	.word	0xffffffff


	//   ....[154]....
        /*0a6c*/ 	.word	0xffffffff


	//   ....[155]....
        /*0a70*/ 	.word	0xffffffff


	//   ....[156]....
        /*0a74*/ 	.word	0xffffffff


	//   ....[157]....
        /*0a78*/ 	.word	0xffffffff


	//   ....[158]....
        /*0a7c*/ 	.word	0xffffffff


	//   ....[159]....
        /*0a80*/ 	.word	0xffffffff


	//   ....[160]....
        /*0a84*/ 	.word	0xffffffff


	//   ....[161]....
        /*0a88*/ 	.word	0xffffffff


	//   ....[162]....
        /*0a8c*/ 	.word	0xffffffff


	//   ....[163]....
        /*0a90*/ 	.word	0xffffffff


	//   ....[164]....
        /*0a94*/ 	.word	0xffffffff


	//   ....[165]....
        /*0a98*/ 	.word	0xffffffff


	//   ....[166]....
        /*0a9c*/ 	.word	0xffffffff


	//----- nvinfo : EIATTR_COOP_GROUP_INSTR_OFFSETS
	.align		4
.L_146:
        /*0aa0*/ 	.byte	0x04, 0x28
        /*0aa2*/ 	.short	(.L_148 - .L_147)


	//   ....[0]....
.L_147:
        /*0aa4*/ 	.word	0x00000050


	//   ....[1]....
        /*0aa8*/ 	.word	0x00000200


	//   ....[2]....
        /*0aac*/ 	.word	0x00000230


	//   ....[3]....
        /*0ab0*/ 	.word	0x00000260


	//   ....[4]....
        /*0ab4*/ 	.word	0x00000290


	//   ....[5]....
        /*0ab8*/ 	.word	0x000002c0


	//   ....[6]....
        /*0abc*/ 	.word	0x000002f0


	//   ....[7]....
        /*0ac0*/ 	.word	0x00000460


	//   ....[8]....
        /*0ac4*/ 	.word	0x000004a0


	//   ....[9]....
        /*0ac8*/ 	.word	0x000004d0


	//   ....[10]....
        /*0acc*/ 	.word	0x00000500


	//   ....[11]....
        /*0ad0*/ 	.word	0x00000530


	//   ....[12]....
        /*0ad4*/ 	.word	0x00000560


	//   ....[13]....
        /*0ad8*/ 	.word	0x000005f0


	//   ....[14]....
        /*0adc*/ 	.word	0x00000620


	//   ....[15]....
        /*0ae0*/ 	.word	0x00000630


	//   ....[16]....
        /*0ae4*/ 	.word	0x000006a0


	//   ....[17]....
        /*0ae8*/ 	.word	0x000027f0


	//   ....[18]....
        /*0aec*/ 	.word	0x00002810


	//   ....[19]....
        /*0af0*/ 	.word	0x00002990


	//   ....[20]....
        /*0af4*/ 	.word	0x000029a0


	//   ....[21]....
        /*0af8*/ 	.word	0x00002b20


	//   ....[22]....
        /*0afc*/ 	.word	0x00002b40


	//   ....[23]....
        /*0b00*/ 	.word	0x00002cc0


	//   ....[24]....
        /*0b04*/ 	.word	0x00002cd0


	//   ....[25]....
        /*0b08*/ 	.word	0x000045d0


	//   ....[26]....
        /*0b0c*/ 	.word	0x000046f0


	//   ....[27]....
        /*0b10*/ 	.word	0x000048a0


	//   ....[28]....
        /*0b14*/ 	.word	0x000048c0


	//   ....[29]....
        /*0b18*/ 	.word	0x00004b70


	//   ....[30]....
        /*0b1c*/ 	.word	0x00004be0


	//   ....[31]....
        /*0b20*/ 	.word	0x00004e10


	//   ....[32]....
        /*0b24*/ 	.word	0x00004ee0


	//   ....[33]....
        /*0b28*/ 	.word	0x00006f70


	//   ....[34]....
        /*0b2c*/ 	.word	0x00006fb0


	//   ....[35]....
        /*0b30*/ 	.word	0x00007050


	//   ....[36]....
        /*0b34*/ 	.word	0x000070a0


	//   ....[37]....
        /*0b38*/ 	.word	0x000070e0


	//   ....[38]....
        /*0b3c*/ 	.word	0x000071e0


	//   ....[39]....
        /*0b40*/ 	.word	0x00007220


	//   ....[40]....
        /*0b44*/ 	.word	0x000076a0


	//   ....[41]....
        /*0b48*/ 	.word	0x00008920


	//   ....[42]....
        /*0b4c*/ 	.word	0x00008930


	//   ....[43]....
        /*0b50*/ 	.word	0x00008940


	//   ....[44]....
        /*0b54*/ 	.word	0x00008950


	//   ....[45]....
        /*0b58*/ 	.word	0x00008980


	//   ....[46]....
        /*0b5c*/ 	.word	0x000089a0


	//   ....[47]....
        /*0b60*/ 	.word	0x000089c0


	//   ....[48]....
        /*0b64*/ 	.word	0x000089d0


	//   ....[49]....
        /*0b68*/ 	.word	0x00009f70


	//   ....[50]....
        /*0b6c*/ 	.word	0x00009f80


	//   ....[51]....
        /*0b70*/ 	.word	0x00009f90


	//   ....[52]....
        /*0b74*/ 	.word	0x00009fa0


	//   ....[53]....
        /*0b78*/ 	.word	0x00009fb0


	//   ....[54]....
        /*0b7c*/ 	.word	0x00009fc0


	//   ....[55]....
        /*0b80*/ 	.word	0x00009ff0


	//   ....[56]....
        /*0b84*/ 	.word	0x0000a060


	//   ....[57]....
        /*0b88*/ 	.word	0x0000a4e0


	//   ....[58]....
        /*0b8c*/ 	.word	0x0000a500


	//   ....[59]....
        /*0b90*/ 	.word	0x0000a650


	//   ....[60]....
        /*0b94*/ 	.word	0x0000a660


	//   ....[61]....
        /*0b98*/ 	.word	0x0000a7c0


	//   ....[62]....
        /*0b9c*/ 	.word	0x0000a7e0


	//   ....[63]....
        /*0ba0*/ 	.word	0x0000a940


	//   ....[64]....
        /*0ba4*/ 	.word	0x0000a950


	//   ....[65]....
        /*0ba8*/ 	.word	0x0000acc0


	//   ....[66]....
        /*0bac*/ 	.word	0x0000ace0


	//   ....[67]....
        /*0bb0*/ 	.word	0x0000b1b0


	//   ....[68]....
        /*0bb4*/ 	.word	0x0000b1c0


	//   ....[69]....
        /*0bb8*/ 	.word	0x0000b690


	//   ....[70]....
        /*0bbc*/ 	.word	0x0000b6b0


	//   ....[71]....
        /*0bc0*/ 	.word	0x0000bba0


	//   ....[72]....
        /*0bc4*/ 	.word	0x0000bbb0


	//   ....[73]....
        /*0bc8*/ 	.word	0x0000c8b0


	//   ....[74]....
        /*0bcc*/ 	.word	0x0000c8d0


	//   ....[75]....
        /*0bd0*/ 	.word	0x0000ca30


	//   ....[76]....
        /*0bd4*/ 	.word	0x0000ca40


	//   ....[77]....
        /*0bd8*/ 	.word	0x0000cba0


	//   ....[78]....
        /*0bdc*/ 	.word	0x0000cbc0


	//   ....[79]....
        /*0be0*/ 	.word	0x0000cd20


	//   ....[80]....
        /*0be4*/ 	.word	0x0000cd30


	//   ....[81]....
        /*0be8*/ 	.word	0x0000cf50


	//   ....[82]....
        /*0bec*/ 	.word	0x0000cf70


	//   ....[83]....
        /*0bf0*/ 	.word	0x0000d0a0


	//   ....[84]....
        /*0bf4*/ 	.word	0x0000d0e0


	//   ....[85]....
        /*0bf8*/ 	.word	0x0000d110


	//   ....[86]....
        /*0bfc*/ 	.word	0x0000d140


	//   ....[87]....
        /*0c00*/ 	.word	0x0000d170


	//   ....[88]....
        /*0c04*/ 	.word	0x0000d1a0


	//   ....[89]....
        /*0c08*/ 	.word	0x0000d300


	//   ....[90]....
        /*0c0c*/ 	.word	0x0000d340


	//   ....[91]....
        /*0c10*/ 	.word	0x0000d370


	//   ....[92]....
        /*0c14*/ 	.word	0x0000d3a0


	//   ....[93]....
        /*0c18*/ 	.word	0x0000d3d0


	//   ....[94]....
        /*0c1c*/ 	.word	0x0000d400


	//   ....[95]....
        /*0c20*/ 	.word	0x0000d490


	//   ....[96]....
        /*0c24*/ 	.word	0x0000d4c0


	//   ....[97]....
        /*0c28*/ 	.word	0x0000d4d0


	//   ....[98]....
        /*0c2c*/ 	.word	0x0000d530


	//   ....[99]....
        /*0c30*/ 	.word	0x0000db10


	//   ....[100]....
        /*0c34*/ 	.word	0x0000db70


	//   ....[101]....
        /*0c38*/ 	.word	0x0000dbc0


	//   ....[102]....
        /*0c3c*/ 	.word	0x0000dc10


	//   ....[103]....
        /*0c40*/ 	.word	0x0000dc60


	//   ....[104]....
        /*0c44*/ 	.word	0x0000dcd0


	//   ....[105]....
        /*0c48*/ 	.word	0x0000dd10


	//   ....[106]....
        /*0c4c*/ 	.word	0x0000dd80


	//   ....[107]....
        /*0c50*/ 	.word	0x0000ddf0


	//   ....[108]....
        /*0c54*/ 	.word	0x0000de50


	//   ....[109]....
        /*0c58*/ 	.word	0x0000dec0


	//   ....[110]....
        /*0c5c*/ 	.word	0x0000df30


	//   ....[111]....
        /*0c60*/ 	.word	0x0000df90


	//   ....[112]....
        /*0c64*/ 	.word	0x0000dff0


	//   ....[113]....
        /*0c68*/ 	.word	0x0000e050


	//   ....[114]....
        /*0c6c*/ 	.word	0x0000e0c0


	//   ....[115]....
        /*0c70*/ 	.word	0x0000e120


	//   ....[116]....
        /*0c74*/ 	.word	0x0000e180


	//   ....[117]....
        /*0c78*/ 	.word	0x0000e1f0


	//   ....[118]....
        /*0c7c*/ 	.word	0x0000e230


	//   ....[119]....
        /*0c80*/ 	.word	0x0000e280


	//   ....[120]....
        /*0c84*/ 	.word	0x0000e2d0


	//   ....[121]....
        /*0c88*/ 	.word	0x0000e320


	//   ....[122]....
        /*0c8c*/ 	.word	0x0000e370


	//   ....[123]....
        /*0c90*/ 	.word	0x0000e3c0


	//   ....[124]....
        /*0c94*/ 	.word	0x0000e410


	//   ....[125]....
        /*0c98*/ 	.word	0x0000e470


	//   ....[126]....
        /*0c9c*/ 	.word	0x0000e4e0


	//   ....[127]....
        /*0ca0*/ 	.word	0x0000e540


	//   ....[128]....
        /*0ca4*/ 	.word	0x0000e5a0


	//   ....[129]....
        /*0ca8*/ 	.word	0x0000e600


	//   ....[130]....
        /*0cac*/ 	.word	0x0000e670


	//   ....[131]....
        /*0cb0*/ 	.word	0x0000e6d0


	//   ....[132]....
        /*0cb4*/ 	.word	0x0000e730


	//   ....[133]....
        /*0cb8*/ 	.word	0x0000e790


	//   ....[134]....
        /*0cbc*/ 	.word	0x0000e800


	//   ....[135]....
        /*0cc0*/ 	.word	0x0000e860


	//   ....[136]....
        /*0cc4*/ 	.word	0x0000e8c0


	//   ....[137]....
        /*0cc8*/ 	.word	0x0000e920


	//   ....[138]....
        /*0ccc*/ 	.word	0x0000e990


	//   ....[139]....
        /*0cd0*/ 	.word	0x0000e9f0


	//   ....[140]....
        /*0cd4*/ 	.word	0x0000ea50


	//   ....[141]....
        /*0cd8*/ 	.word	0x0000eab0


	//   ....[142]....
        /*0cdc*/ 	.word	0x0000eb20


	//   ....[143]....
        /*0ce0*/ 	.word	0x0000eb80


	//   ....[144]....
        /*0ce4*/ 	.word	0x0000ebe0


	//   ....[145]....
        /*0ce8*/ 	.word	0x0000ec40


	//   ....[146]....
        /*0cec*/ 	.word	0x0000ecb0


	//   ....[147]....
        /*0cf0*/ 	.word	0x0000ed10


	//   ....[148]....
        /*0cf4*/ 	.word	0x0000ed70


	//   ....[149]....
        /*0cf8*/ 	.word	0x0000edd0


	//   ....[150]....
        /*0cfc*/ 	.word	0x0000ee40


	//   ....[151]....
        /*0d00*/ 	.word	0x0000ee90


	//   ....[152]....
        /*0d04*/ 	.word	0x0000eed0


	//   ....[153]....
        /*0d08*/ 	.word	0x0000ef20


	//   ....[154]....
        /*0d0c*/ 	.word	0x0000ef70


	//   ....[155]....
        /*0d10*/ 	.word	0x0000efc0


	//   ....[156]....
        /*0d14*/ 	.word	0x0000f030


	//   ....[157]....
        /*0d18*/ 	.word	0x0000f070


	//   ....[158]....
        /*0d1c*/ 	.word	0x0000f0c0


	//   ....[159]....
        /*0d20*/ 	.word	0x0000f110


	//   ....[160]....
        /*0d24*/ 	.word	0x0000f160


	//   ....[161]....
        /*0d28*/ 	.word	0x0000f1b0


	//   ....[162]....
        /*0d2c*/ 	.word	0x0000f220


	//   ....[163]....
        /*0d30*/ 	.word	0x0000f260


	//   ....[164]....
        /*0d34*/ 	.word	0x0000f2d0


	//   ....[165]....
        /*0d38*/ 	.word	0x0000f330


	//   ....[166]....
        /*0d3c*/ 	.word	0x0000f390


	//----- nvinfo : EIATTR_EXIT_INSTR_OFFSETS
	.align		4
.L_148:
        /*0d40*/ 	.byte	0x04, 0x1c
        /*0d42*/ 	.short	(.L_150 - .L_149)


	//   ....[0]....
.L_149:
        /*0d44*/ 	.word	0x00000c10


	//   ....[1]....
        /*0d48*/ 	.word	0x0000dad0


	//----- nvinfo : EIATTR_MAX_THREADS
	.align		4
.L_150:
        /*0d4c*/ 	.byte	0x04, 0x05
        /*0d4e*/ 	.short	(.L_152 - .L_151)
.L_151:
        /*0d50*/ 	.word	0x00000080
        /*0d54*/ 	.word	0x00000001
        /*0d58*/ 	.word	0x00000001


	//----- nvinfo : EIATTR_CRS_STACK_SIZE
	.align		4
.L_152:
        /*0d5c*/ 	.byte	0x04, 0x1e
        /*0d5e*/ 	.short	(.L_154 - .L_153)
.L_153:
        /*0d60*/ 	.word	0x00000000
.L_154:


//--------------------- .nv.info._ZN7cutlass13device_kernelIN5flash19enable_sm80_to_sm89INS1_16FlashAttnFwdSm80INS1_25CollectiveMainloopFwdSm80ILi4ELi1ELb0EN4cute5tupleIJNS5_1CILi128EEENS7_ILi48EEENS7_ILi96EEEEEELi96ENS_10bfloat16_tEfNS_4arch4Sm80ELb0ELb0ELb1ELb1ELb0ELb1ELb1ELb1EEENS1_21CollectiveEpilogueFwdINS6_IJS8_SA_S9_EEENS6_IJNS7_ILi1EEESI_SI_EEESC_SE_Li128ELb1ELb1ELb1ELb0EEENS1_36VarlenDynamicPersistentTileSchedulerILi128ELi48ELi128ELi128ELb1ELb1ELb0ELb0ELb1ELb1EEEEEEEEEvNT_6ParamsE --------------------------
	.section	.nv.info._ZN7cutlass13device_kernelIN5flash19enable_sm80_to_sm89INS1_16FlashAttnFwdSm80INS1_25CollectiveMainloopFwdSm80ILi4ELi1ELb0EN4cute5tupleIJNS5_1CILi128EEENS7_ILi48EEENS7_ILi96EEEEEELi96ENS_10bfloat16_tEfNS_4arch4Sm80ELb0ELb0ELb1ELb1ELb0ELb1ELb1ELb1EEENS1_21CollectiveEpilogueFwdINS6_IJS8_SA_S9_EEENS6_IJNS7_ILi1EEESI_SI_EEESC_SE_Li128ELb1ELb1ELb1ELb0EEENS1_36VarlenDynamicPersistentTileSchedulerILi128ELi48ELi128ELi128ELb1ELb1ELb0ELb0ELb1ELb1EEEEEEEEEvNT_6ParamsE,"",@"SHT_CUDA_INFO"
	.sectionflags	@""
	.align	4


	//----- nvinfo : EIATTR_CUDA_API_VERSION
	.align		4
        /*0000*/ 	.byte	0x04, 0x37
        /*0002*/ 	.short	(.L_156 - .L_155)
.L_155:
        /*0004*/ 	.word	0x00000082


	//----- nvinfo : EIATTR_SW2861232_WAR
	.align		4
.L_156:
        /*0008*/ 	.byte	0x01, 0x35
	.zero		2


	//----- nvinfo : EIATTR_PARAM_CBANK
	.align		4
        /*000c*/ 	.byte	0x04, 0x0a
        /*000e*/ 	.short	(.L_158 - .L_157)
	.align		4
.L_157:
        /*0010*/ 	.word	index@(.nv.constant0._ZN7cutlass13device_kernelIN5flash19enable_sm80_to_sm89INS1_16FlashAttnFwdSm80INS1_25CollectiveMainloopFwdSm80ILi4ELi1ELb0EN4cute5tupleIJNS5_1CILi128EEENS7_ILi48EEENS7_ILi96EEEEEELi96ENS_10bfloat16_tEfNS_4arch4Sm80ELb0ELb0ELb1ELb1ELb0ELb1ELb1ELb1EEENS1_21CollectiveEpilogueFwdINS6_IJS8_SA_S9_EEENS6_IJNS7_ILi1EEESI_SI_EEESC_SE_Li128ELb1ELb1ELb1ELb0EEENS1_36VarlenDynamicPersistentTileSchedulerILi128ELi48ELi128ELi128ELb1ELb1ELb0ELb0ELb1ELb1EEEEEEEEEvNT_6ParamsE)
        /*0014*/ 	.short	0x0160
        /*0016*/ 	.short	0x0438


	//----- nvinfo : EIATTR_CBANK_PARAM_SIZE
	.align		4
.L_158:
        /*0018*/ 	.byte	0x03, 0x19
        /*001a*/ 	.short	0x0438


	//----- nvinfo : EIATTR_KPARAM_INFO
	.align		4
        /*001c*/ 	.byte	0x04, 0x17
        /*001e*/ 	.short	(.L_160 - .L_159)
.L_159:
        /*0020*/ 	.word	0x00000000
        /*0024*/ 	.short	0x0000
        /*0026*/ 	.short	0x0000
        /*0028*/ 	.byte	0x00, 0xf0, 0xe1, 0x10


	//----- nvinfo : EIATTR_MAXREG_COUNT
	.align		4
.L_160:
        /*002c*/ 	.byte	0x03, 0x1b
        /*002e*/ 	.short	0x00ff


	//----- nvinfo : EIATTR_NUM_BARRIERS
	.align		4
        /*0030*/ 	.byte	0x02, 0x4c
        /*0032*/ 	.byte	0x06
	.zero		1


	//----- nvinfo : EIATTR_ANNOTATIONS
	.align		4
        /*0034*/ 	.byte	0x04, 0x55
        /*0036*/ 	.short	(.L_162 - .L_161)


	//   ....[0]....
.L_161:
        /* <DEDUP_REMOVED lines=88> */
        /*05ac*/ 	.byte	0x20, 0x85, 0x01, 0x00, 0x01, 0x00, 0x00, 0x00, 0x80, 0x85, 0x01, 0x00


	//----- nvinfo : EIATTR_MERCURY_ISA_VERSION
	.align		4
.L_162:
        /*05b8*/ 	.byte	0x03, 0x5f
        /*05ba*/ 	.short	0x0000


	//----- nvinfo : EIATTR_INT_WARP_WIDE_INSTR_OFFSETS
	.align		4
        /*05bc*/ 	.byte	0x04, 0x31
        /*05be*/ 	.short	(.L_164 - .L_163)


	//   ....[0]....
.L_163:
        /*05c0*/ 	.word	0x00014290


	//   ....[1]....
        /*05c4*/ 	.word	0x00014310


	//----- nvinfo : EIATTR_COOP_GROUP_MASK_REGIDS
	.align		4
.L_164:
        /*05c8*/ 	.byte	0x04, 0x29
        /*05ca*/ 	.short	(.L_166 - .L_165)


	//   ....[0]....
.L_165:
        /*05cc*/ 	.word	0xffffffff


	//   ....[1]....
        /*05d0*/ 	.word	0xffffffff


	//   ....[2]....
        /*05d4*/ 	.word	0xffffffff


	//   ....[3]....
        /*05d8*/ 	.word	0xffffffff


	//   ....[4]....
        /*05dc*/ 	.word	0xffffffff


	//   ....[5]....
        /*05e0*/ 	.word	0xffffffff


	//   ....[6]....
        /*05e4*/ 	.word	0xffffffff


	//   ....[7]....
        /*05e8*/ 	.word	0xffffffff


	//   ....[8]....
        /*05ec*/ 	.word	0xffffffff


	//   ....[9]....
        /*05f0*/ 	.word	0xffffffff


	//   ....[10]....
        /*05f4*/ 	.word	0xffffffff


	//   ....[11]....
        /*05f8*/ 	.word	0xffffffff


	//   ....[12]....
        /*05fc*/ 	.word	0xffffffff


	//   ....[13]....
        /*0600*/ 	.word	0xffffffff


	//   ....[14]....
        /*0604*/ 	.word	0xffffffff


	//   ....[15]....
        /*0608*/ 	.word	0xffffffff


	//   ....[16]....
        /*060c*/ 	.word	0xffffffff


	//   ....[17]....
        /*0610*/ 	.word	0xffffffff


	//   ....[18]....
        /*0614*/ 	.word	0xffffffff


	//   ....[19]....
        /*0618*/ 	.word	0xffffffff


	//   ....[20]....
        /*061c*/ 	.word	0xffffffff


	//   ....[21]....
        /*0620*/ 	.word	0xffffffff


	//   ....[22]....
        /*0624*/ 	.word	0xffffffff


	//   ....[23]....
        /*0628*/ 	.word	0xffffffff


	//   ....[24]....
        /*062c*/ 	.word	0xffffffff


	//   ....[25]....
        /*0630*/ 	.word	0xffffffff


	//   ....[26]....
        /*0634*/ 	.word	0xffffffff


	//   ....[27]....
        /*0638*/ 	.word	0xffffffff


	//   ....[28]....
        /*063c*/ 	.word	0xffffffff


	//   ....[29]....
        /*0640*/ 	.word	0xffffffff


	//   ....[30]....
        /*0644*/ 	.word	0xffffffff


	//   ....[31]....
        /*0648*/ 	.word	0xffffffff


	//   ....[32]....
        /*064c*/ 	.word	0xffffffff


	//   ....[33]....
        /*0650*/ 	.word	0xffffffff


	//   ....[34]....
        /*0654*/ 	.word	0xffffffff


	//   ....[35]....
        /*0658*/ 	.word	0xffffffff


	//   ....[36]....
        /*065c*/ 	.word	0xffffffff


	//   ....[37]....
        /*0660*/ 	.word	0xffffffff


	//   ....[38]....
        /*0664*/ 	.word	0xffffffff


	//   ....[39]....
        /*0668*/ 	.word	0xffffffff


	//   ....[40]....
        /*066c*/ 	.word	0xffffffff


	//   ....[41]....
        /*0670*/ 	.word	0xffffffff


	//   ....[42]....
        /*0674*/ 	.word	0xffffffff


	//   ....[43]....
        /*0678*/ 	.word	0xffffffff


	//   ....[44]....
        /*067c*/ 	.word	0xffffffff


	//   ....[45]....
        /*0680*/ 	.word	0xffffffff


	//   ....[46]....
        /*0684*/ 	.word	0xffffffff


	//   ....[47]....
        /*0688*/ 	.word	0xffffffff


	//   ....[48]....
        /*068c*/ 	.word	0xffffffff


	//   ....[49]....
        /*0690*/ 	.word	0xffffffff


	//   ....[50]....
        /*0694*/ 	.word	0xffffffff


	//   ....[51]....
        /*0698*/ 	.word	0xffffffff


	//   ....[52]....
        /*069c*/ 	.word	0xffffffff


	//   ....[53]....
        /*06a0*/ 	.word	0xffffffff


	//   ....[54]....
        /*06a4*/ 	.word	0xffffffff


	//   ....[55]....
        /*06a8*/ 	.word	0xffffffff


	//   ....[56]....
        /*06ac*/ 	.word	0xffffffff


	//   ....[57]....
        /*06b0*/ 	.word	0xffffffff


	//   ....[58]....
        /*06b4*/ 	.word	0xffffffff


	//   ....[59]....
        /*06b8*/ 	.word	0xffffffff


	//   ....[60]....
        /*06bc*/ 	.word	0xffffffff


	//   ....[61]....
        /*06c0*/ 	.word	0xffffffff


	//   ....[62]....
        /*06c4*/ 	.word	0xffffffff


	//   ....[63]....
        /*06c8*/ 	.word	0xffffffff


	//   ....[64]....
        /*06cc*/ 	.word	0xffffffff


	//   ....[65]....
        /*06d0*/ 	.word	0xffffffff


	//   ....[66]....
        /*06d4*/ 	.word	0xffffffff


	//   ....[67]....
        /*06d8*/ 	.word	0xffffffff


	//   ....[68]....
        /*06dc*/ 	.word	0xffffffff


	//   ....[69]....
        /*06e0*/ 	.word	0xffffffff


	//   ....[70]....
        /*06e4*/ 	.word	0xffffffff


	//   ....[71]....
        /*06e8*/ 	.word	0xffffffff


	//   ....[72]....
        /*06ec*/ 	.word	0xffffffff


	//   ....[73]....
        /*06f0*/ 	.word	0xffffffff


	//   ....[74]....
        /*06f4*/ 	.word	0xffffffff


	//   ....[75]....
        /*06f8*/ 	.word	0xffffffff


	//   ....[76]....
        /*06fc*/ 	.word	0xffffffff


	//   ....[77]....
        /*0700*/ 	.word	0xffffffff


	//   ....[78]....
        /*0704*/ 	.word	0xffffffff


	//   ....[79]....
        /*0708*/ 	.word	0xffffffff


	//   ....[80]....
        /*070c*/ 	.word	0xffffffff


	//   ....[81]....
        /*0710*/ 	.word	0xffffffff


	//   ....[82]....
        /*0714*/ 	.word	0xffffffff


	//   ....[83]....
        /*0718*/ 	.word	0xffffffff


	//   ....[84]....
        /*071c*/ 	.word	0xffffffff


	//   ....[85]....
        /*0720*/ 	.word	0xffffffff


	//   ....[86]....
        /*0724*/ 	.word	0xffffffff


	//   ....[87]....
        /*0728*/ 	.word	0xffffffff


	//   ....[88]....
        /*072c*/ 	.word	0xffffffff


	//   ....[89]....
        /*0730*/ 	.word	0xffffffff


	//   ....[90]....
        /*0734*/ 	.word	0xffffffff


	//   ....[91]....
        /*0738*/ 	.word	0xffffffff


	//   ....[92]....
        /*073c*/ 	.word	0xffffffff


	//   ....[93]....
        /*0740*/ 	.word	0xffffffff


	//   ....[94]....
        /*0744*/ 	.word	0xffffffff


	//   ....[95]....
        /*0748*/ 	.word	0xffffffff


	//   ....[96]....
        /*074c*/ 	.word	0xffffffff


	//   ....[97]....
        /*0750*/ 	.word	0xffffffff


	//   ....[98]....
        /*0754*/ 	.word	0xffffffff


	//   ....[99]....
        /*0758*/ 	.word	0xffffffff


	//   ....[100]....
        /*075c*/ 	.word	0xffffffff


	//   ....[101]....
        /*0760*/ 	.word	0xffffffff


	//   ....[102]....
        /*0764*/ 	.word	0xffffffff


	//   ....[103]....
        /*0768*/ 	.word	0xffffffff


	//   ....[104]....
        /*076c*/ 	.word	0xffffffff


	//   ....[105]....
        /*0770*/ 	.word	0xffffffff


	//   ....[106]....
        /*0774*/ 	.word	0xffffffff


	//   ....[107]....
        /*0778*/ 	.word	0xffffffff


	//   ....[108]....
        /*077c*/ 	.word	0xffffffff


	//   ....[109]....
        /*0780*/ 	.word	0xffffffff


	//   ....[110]....
        /*0784*/ 	.word	0xffffffff


	//   ....[111]....
        /*0788*/ 	.word	0xffffffff


	//   ....[112]....
        /*078c*/ 	.word	0xffffffff


	//   ....[113]....
        /*0790*/ 	.word	0xffffffff


	//   ....[114]....
        /*0794*/ 	.word	0xffffffff


	//   ....[115]....
        /*0798*/ 	.word	0xffffffff


	//   ....[116]....
        /*079c*/ 	.word	0xffffffff


	//   ....[117]....
        /*07a0*/ 	.word	0xffffffff


	//   ....[118]....
        /*07a4*/ 	.word	0xffffffff


	//   ....[119]....
        /*07a8*/ 	.word	0xffffffff


	//   ....[120]....
        /*07ac*/ 	.word	0xffffffff


	//   ....[121]....
        /*07b0*/ 	.word	0xffffffff


	//   ....[122]....
        /*07b4*/ 	.word	0xffffffff


	//   ....[123]....
        /*07b8*/ 	.word	0xffffffff


	//   ....[124]....
        /*07bc*/ 	.word	0xffffffff


	//   ....[125]....
        /*07c0*/ 	.word	0xffffffff


	//   ....[126]....
        /*07c4*/ 	.word	0xffffffff


	//   ....[127]....
        /*07c8*/ 	.word	0xffffffff


	//   ....[128]....
        /*07cc*/ 	.word	0xffffffff


	//   ....[129]....
        /*07d0*/ 	.word	0xffffffff


	//   ....[130]....
        /*07d4*/ 	.word	0xffffffff


	//   ....[131]....
        /*07d8*/ 	.word	0xffffffff


	//   ....[132]....
        /*07dc*/ 	.word	0xffffffff


	//   ....[133]....
        /*07e0*/ 	.word	0xffffffff


	//   ....[134]....
        /*07e4*/ 	.word	0xffffffff


	//   ....[135]....
        /*07e8*/ 	.word	0xffffffff


	//   ....[136]....
        /*07ec*/ 	.word	0xffffffff


	//   ....[137]....
        /*07f0*/ 	.word	0xffffffff


	//   ....[138]....
        /*07f4*/ 	.word	0xffffffff


	//   ....[139]....
        /*07f8*/ 	.word	0xffffffff


	//   ....[140]....
        /*07fc*/ 	.word	0xffffffff


	//   ....[141]....
        /*0800*/ 	.word	0xffffffff


	//   ....[142]....
        /*0804*/ 	.word	0xffffffff


	//   ....[143]....
        /*0808*/ 	.word	0xffffffff


	//   ....[144]....
        /*080c*/ 	.word	0xffffffff


	//   ....[145]....
        /*0810*/ 	.word	0xffffffff


	//   ....[146]....
        /*0814*/ 	.word	0xffffffff


	//   ....[147]....
        /*0818*/ 	.word	0xffffffff


	//   ....[148]....
        /*081c*/ 	.word	0xffffffff


	//   ....[149]....
        /*0820*/ 	.word	0xffffffff


	//   ....[150]....
        /*0824*/ 	.word	0xffffffff


	//   ....[151]....
        /*0828*/ 	.word	0xffffffff


	//   ....[152]....
        /*082c*/ 	.word	0xffffffff


	//   ....[153]....
        /*0830*/ 	.word	0xffffffff


	//   ....[154]....
        /*0834*/ 	.word	0xffffffff


	//   ....[155]....
        /*0838*/ 	.word	0xffffffff


	//   ....[156]....
        /*083c*/ 	.word	0xffffffff


	//   ....[157]....
        /*0840*/ 	.word	0xffffffff


	//   ....[158]....
        /*0844*/ 	.word	0xffffffff


	//   ....[159]....
        /*0848*/ 	.word	0xffffffff


	//   ....[160]....
        /*084c*/ 	.word	0xffffffff


	//   ....[161]....
        /*0850*/ 	.word	0xffffffff


	//   ....[162]....
        /*0854*/ 	.word	0xffffffff


	//   ....[163]....
        /*0858*/ 	.word	0xffffffff


	//   ....[164]....
        /*085c*/ 	.word	0xffffffff


	//   ....[165]....
        /*0860*/ 	.word	0xffffffff


	//   ....[166]....
        /*0864*/ 	.word	0xffffffff


	//   ....[167]....
        /*0868*/ 	.word	0xffffffff


	//   ....[168]....
        /*086c*/ 	.word	0xffffffff


	//   ....[169]....
        /*0870*/ 	.word	0xffffffff


	//   ....[170]....
        /*0874*/ 	.word	0xffffffff


	//   ....[171]....
        /*0878*/ 	.word	0xffffffff


	//   ....[172]....
        /*087c*/ 	.word	0xffffffff


	//   ....[173]....
        /*0880*/ 	.word	0xffffffff


	//   ....[174]....
        /*0884*/ 	.word	0xffffffff


	//----- nvinfo : EIATTR_COOP_GROUP_INSTR_OFFSETS
	.align		4
.L_166:
        /*0888*/ 	.byte	0x04, 0x28
        /*088a*/ 	.short	(.L_168 - .L_167)


	//   ....[0]....
.L_167:
        /*088c*/ 	.word	0x00000050


	//   ....[1]....
        /*0890*/ 	.word	0x00000200


	//   ....[2]....
        /*0894*/ 	.word	0x00000230


	//   ....[3]....
        /*0898*/ 	.word	0x00000260


	//   ....[4]....
        /*089c*/ 	.word	0x00000290


	//   ....[5]....
        /*08a0*/ 	.word	0x000002c0


	//   ....[6]....
        /*08a4*/ 	.word	0x000002f0


	//   ....[7]....
        /*08a8*/ 	.word	0x00000460


	//   ....[8]....
        /*08ac*/ 	.word	0x000004a0


	//   ....[9]....
        /*08b0*/ 	.word	0x000004d0


	//   ....[10]....
        /*08b4*/ 	.word	0x00000500


	//   ....[11]....
        /*08b8*/ 	.word	0x00000530


	//   ....[12]....
        /*08bc*/ 	.word	0x00000560


	//   ....[13]....
        /*08c0*/ 	.word	0x000005f0


	//   ....[14]....
        /*08c4*/ 	.word	0x00000620


	//   ....[15]....
        /*08c8*/ 	.word	0x00000630


	//   ....[16]....
        /*08cc*/ 	.word	0x000006a0


	//   ....[17]....
        /*08d0*/ 	.word	0x00008020


	//   ....[18]....
        /*08d4*/ 	.word	0x00008040


	//   ....[19]....
        /*08d8*/ 	.word	0x000081b0


	//   ....[20]....
        /*08dc*/ 	.word	0x000081c0


	//   ....[21]....
        /*08e0*/ 	.word	0x00008330


	//   ....[22]....
        /*08e4*/ 	.word	0x00008350


	//   ....[23]....
        /*08e8*/ 	.word	0x000084c0


	//   ....[24]....
        /*08ec*/ 	.word	0x000084d0


	//   ....[25]....
        /*08f0*/ 	.word	0x00008a20


	//   ....[26]....
        /*08f4*/ 	.word	0x00008a60


	//   ....[27]....
        /*08f8*/ 	.word	0x00008aa0


	//   ....[28]....
        /*08fc*/ 	.word	0x00008ae0


	//   ....[29]....
        /*0900*/ 	.word	0x0000b3d0


	//   ....[30]....
        /*0904*/ 	.word	0x0000b410


	//   ....[31]....
        /*0908*/ 	.word	0x0000b450


	//   ....[32]....
        /*090c*/ 	.word	0x0000b490


	//   ....[33]....
        /*0910*/ 	.word	0x0000f540


	//   ....[34]....
        /*0914*/ 	.word	0x0000f660


	//   ....[35]....
        /*0918*/ 	.word	0x0000f8c0


	//   ....[36]....
        /*091c*/ 	.word	0x0000f980


	//   ....[37]....
        /*0920*/ 	.word	0x0000f9d0


	//   ....[38]....
        /*0924*/ 	.word	0x0000fb20


	//   ....[39]....
        /*0928*/ 	.word	0x0000fb50


	//   ....[40]....
        /*092c*/ 	.word	0x0000fcc0


	//   ....[41]....
        /*0930*/ 	.word	0x00011f20


	//   ....[42]....
        /*0934*/ 	.word	0x00012000


	//   ....[43]....
        /*0938*/ 	.word	0x00012030


	//   ....[44]....
        /*093c*/ 	.word	0x000120a0


	//   ....[45]....
        /*0940*/ 	.word	0x000120d0


	//   ....[46]....
        /*0944*/ 	.word	0x000121e0


	//   ....[47]....
        /*0948*/ 	.word	0x000122f0


	//   ....[48]....
        /*094c*/ 	.word	0x00012370


	//   ....[49]....
        /*0950*/ 	.word	0x000138e0


	//   ....[50]....
        /*0954*/ 	.word	0x000138f0


	//   ....[51]....
        /*0958*/ 	.word	0x00013900


	//   ....[52]....
        /*095c*/ 	.word	0x00013910


	//   ....[53]....
        /*0960*/ 	.word	0x00013940


	//   ....[54]....
        /*0964*/ 	.word	0x00013960


	//   ....[55]....
        /*0968*/ 	.word	0x00013980


	//   ....[56]....
        /*096c*/ 	.word	0x00013990


	//   ....[57]....
        /*0970*/ 	.word	0x00014f30


	//   ....[58]....
        /*0974*/ 	.word	0x00014f40


	//   ....[59]....
        /*0978*/ 	.word	0x00014f60


	//   ....[60]....
        /*097c*/ 	.word	0x00014f70


	//   ....[61]....
        /*0980*/ 	.word	0x00014f80


	//   ....[62]....
        /*0984*/ 	.word	0x00014f90


	//   ....[63]....
        /*0988*/ 	.word	0x00014fb0


	//   ....[64]....
        /*098c*/ 	.word	0x000150b0


	//   ....[65]....
        /*0990*/ 	.word	0x00015460


	//   ....[66]....
        /*0994*/ 	.word	0x00015480


	//   ....[67]....
        /*0998*/ 	.word	0x000155d0


	//   ....[68]....
        /*099c*/ 	.word	0x000155e0


	//   ....[69]....
        /*09a0*/ 	.word	0x00015740


	//   ....[70]....
        /*09a4*/ 	.word	0x00015760


	//   ....[71]....
        /*09a8*/ 	.word	0x000158c0


	//   ....[72]....
        /*09ac*/ 	.word	0x000158d0


	//   ....[73]....
        /*09b0*/ 	.word	0x00015c30


	//   ....[74]....
        /*09b4*/ 	.word	0x00015c50


	//   ....[75]....
        /*09b8*/ 	.word	0x00016120


	//   ....[76]....
        /*09bc*/ 	.word	0x00016130


	//   ....[77]....
        /*09c0*/ 	.word	0x000164a0


	//   ....[78]....
        /*09c4*/ 	.word	0x000164c0


	//   ....[79]....
        /*09c8*/ 	.word	0x00016850


	//   ....[80]....
        /*09cc*/ 	.word	0x00016860


	//   ....[81]....
        /*09d0*/ 	.word	0x00017390


	//   ....[82]....
        /*09d4*/ 	.word	0x000173b0


	//   ....[83]....
        /*09d8*/ 	.word	0x00017510


	//   ....[84]....
        /*09dc*/ 	.word	0x00017520


	//   ....[85]....
        /*09e0*/ 	.word	0x00017680


	//   ....[86]....
        /*09e4*/ 	.word	0x000176a0


	//   ....[87]....
        /*09e8*/ 	.word	0x00017800


	//   ....[88]....
        /*09ec*/ 	.word	0x00017810


	//   ....[89]....
        /*09f0*/ 	.word	0x00017a30


	//   ....[90]....
        /*09f4*/ 	.word	0x00017a50


	//   ....[91]....
        /*09f8*/ 	.word	0x00017b80


	//   ....[92]....
        /*09fc*/ 	.word	0x00017bc0


	//   ....[93]....
        /*0a00*/ 	.word	0x00017bf0


	//   ....[94]....
        /*0a04*/ 	.word	0x00017c20


	//   ....[95]....
        /*0a08*/ 	.word	0x00017c50


	//   ....[96]....
        /*0a0c*/ 	.word	0x00017c80


	//   ....[97]....
        /*0a10*/ 	.word	0x00017de0


	//   ....[98]....
        /*0a14*/ 	.word	0x00017e20


	//   ....[99]....
        /*0a18*/ 	.word	0x00017e50


	//   ....[100]....
        /*0a1c*/ 	.word	0x00017e80


	//   ....[101]....
        /*0a20*/ 	.word	0x00017eb0


	//   ....[102]....
        /*0a24*/ 	.word	0x00017ee0


	//   ....[103]....
        /*0a28*/ 	.word	0x00017f70


	//   ....[104]....
        /*0a2c*/ 	.word	0x00017fa0


	//   ....[105]....
        /*0a30*/ 	.word	0x00017fb0


	//   ....[106]....
        /*0a34*/ 	.word	0x00018010


	//   ....[107]....
        /*0a38*/ 	.word	0x00018600


	//   ....[108]....
        /*0a3c*/ 	.word	0x00018660


	//   ....[109]....
        /*0a40*/ 	.word	0x000186b0


	//   ....[110]....
        /*0a44*/ 	.word	0x00018700


	//   ....[111]....
        /*0a48*/ 	.word	0x00018750


	//   ....[112]....
        /*0a4c*/ 	.word	0x000187c0


	//   ....[113]....
        /*0a50*/ 	.word	0x00018800


	//   ....[114]....
        /*0a54*/ 	.word	0x00018870


	//   ....[115]....
        /*0a58*/ 	.word	0x000188e0


	//   ....[116]....
        /*0a5c*/ 	.word	0x00018940


	//   ....[117]....
        /*0a60*/ 	.word	0x000189b0


	//   ....[118]....
        /*0a64*/ 	.word	0x00018a20


	//   ....[119]....
        /*0a68*/ 	.word	0x00018a80


	//   ....[120]....
        /*0a6c*/ 	.word	0x00018ae0


	//   ....[121]....
        /*0a70*/ 	.word	0x00018b40


	//   ....[122]....
        /*0a74*/ 	.word	0x00018bb0


	//   ....[123]....
        /*0a78*/ 	.word	0x00018c10


	//   ....[124]....
        /*0a7c*/ 	.word	0x00018c70


	//   ....[125]....
        /*0a80*/ 	.word	0x00018ce0


	//   ....[126]....
        /*0a84*/ 	.word	0x00018d30


	//   ....[127]....
        /*0a88*/ 	.word	0x00018d80


	//   ....[128]....
        /*0a8c*/ 	.word	0x00018dd0


	//   ....[129]....
        /*0a90*/ 	.word	0x00018e20


	//   ....[130]....
        /*0a94*/ 	.word	0x00018e70


	//   ....[131]....
        /*0a98*/ 	.word	0x00018ec0


	//   ....[132]....
        /*0a9c*/ 	.word	0x00018f10


	//   ....[133]....
        /*0aa0*/ 	.word	0x00018f80


	//   ....[134]....
        /*0aa4*/ 	.word	0x00018ff0


	//   ....[135]....
        /*0aa8*/ 	.word	0x00019050


	//   ....[136]....
        /*0aac*/ 	.word	0x000190b0


	//   ....[137]....
        /*0ab0*/ 	.word	0x00019110


	//   ....[138]....
        /*0ab4*/ 	.word	0x00019180


	//   ....[139]....
        /*0ab8*/ 	.word	0x000191e0


	//   ....[140]....
        /*0abc*/ 	.word	0x00019240


	//   ....[141]....
        /*0ac0*/ 	.word	0x000192a0


	//   ....[142]....
        /*0ac4*/ 	.word	0x00019310


	//   ....[143]....
        /*0ac8*/ 	.word	0x00019370


	//   ....[144]....
        /*0acc*/ 	.word	0x000193d0


	//   ....[145]....
        /*0ad0*/ 	.word	0x00019430


	//   ....[146]....
        /*0ad4*/ 	.word	0x000194a0


	//   ....[147]....
        /*0ad8*/ 	.word	0x00019500


	//   ....[148]....
        /*0adc*/ 	.word	0x00019560


	//   ....[149]....
        /*0ae0*/ 	.word	0x000195c0


	//   ....[150]....
        /*0ae4*/ 	.word	0x00019630


	//   ....[151]....
        /*0ae8*/ 	.word	0x00019690


	//   ....[152]....
        /*0aec*/ 	.word	0x000196f0


	//   ....[153]....
        /*0af0*/ 	.word	0x00019750


	//   ....[154]....
        /*0af4*/ 	.word	0x000197c0


	//   ....[155]....
        /*0af8*/ 	.word	0x00019820


	//   ....[156]....
        /*0afc*/ 	.word	0x00019880


	//   ....[157]....
        /*0b00*/ 	.word	0x000198e0


	//   ....[158]....
        /*0b04*/ 	.word	0x00019950


	//   ....[159]....
        /*0b08*/ 	.word	0x000199a0


	//   ....[160]....
        /*0b0c*/ 	.word	0x000199e0


	//   ....[161]....
        /*0b10*/ 	.word	0x00019a30


	//   ....[162]....
        /*0b14*/ 	.word	0x00019a80


	//   ....[163]....
        /*0b18*/ 	.word	0x00019ad0


	//   ....[164]....
        /*0b1c*/ 	.word	0x00019b40


	//   ....[165]....
        /*0b20*/ 	.word	0x00019b80


	//   ....[166]....
        /*0b24*/ 	.word	0x00019bd0


	//   ....[167]....
        /*0b28*/ 	.word	0x00019c20


	//   ....[168]....
        /*0b2c*/ 	.word	0x00019c70


	//   ....[169]....
        /*0b30*/ 	.word	0x00019cc0


	//   ....[170]....
        /*0b34*/ 	.word	0x00019d30


	//   ....[171]....
        /*0b38*/ 	.word	0x00019d70


	//   ....[172]....
        /*0b3c*/ 	.word	0x00019de0


	//   ....[173]....
        /*0b40*/ 	.word	0x00019e40


	//   ....[174]....
        /*0b44*/ 	.word	0x00019ea0


	//----- nvinfo : EIATTR_EXIT_INSTR_OFFSETS
	.align		4
.L_168:
        /*0b48*/ 	.byte	0x04, 0x1c
        /*0b4a*/ 	.short	(.L_170 - .L_169)


	//   ....[0]....
.L_169:
        /*0b4c*/ 	.word	0x00000c10


	//   ....[1]....
        /*0b50*/ 	.word	0x000185c0


	//----- nvinfo : EIATTR_MAX_THREADS
	.align		4
.L_170:
        /*0b54*/ 	.byte	0x04, 0x05
        /*0b56*/ 	.short	(.L_172 - .L_171)
.L_171:
        /*0b58*/ 	.word	0x00000080
        /*0b5c*/ 	.word	0x00000001
        /*0b60*/ 	.word	0x00000001


	//----- nvinfo : EIATTR_CRS_STACK_SIZE
	.align		4
.L_172:
        /*0b64*/ 	.byte	0x04, 0x1e
        /*0b66*/ 	.short	(.L_174 - .L_173)
.L_173:
        /*0b68*/ 	.word	0x00000000
.L_174:


//--------------------- .nv.info._ZN7cutlass13device_kernelIN5flash19enable_sm80_to_sm89INS1_16FlashAttnFwdSm80INS1_25CollectiveMainloopFwdSm80ILi4ELi1ELb0EN4cute5tupleIJNS5_1CILi128EEENS7_ILi48EEENS7_ILi96EEEEEELi96ENS_10bfloat16_tEfNS_4arch4Sm80ELb0ELb1ELb1ELb0ELb0ELb0ELb1ELb1EEENS1_21CollectiveEpilogueFwdINS6_IJS8_SA_S9_EEENS6_IJNS7_ILi1EEESI_SI_EEESC_SE_Li128ELb0ELb1ELb1ELb0EEENS1_19SingleTileSchedulerILb0ELb1ELb1ELi128EEEEEEEEEvNT_6ParamsE --------------------------
	.section	.nv.info._ZN7cutlass13device_kernelIN5flash19enable_sm80_to_sm89INS1_16FlashAttnFwdSm80INS1_25CollectiveMainloopFwdSm80ILi4ELi1ELb0EN4cute5tupleIJNS5_1CILi128EEENS7_ILi48EEENS7_ILi96EEEEEELi96ENS_10bfloat16_tEfNS_4arch4Sm80ELb0ELb1ELb1ELb0ELb0ELb0ELb1ELb1EEENS1_21CollectiveEpilogueFwdINS6_IJS8_SA_S9_EEENS6_IJNS7_ILi1EEESI_SI_EEESC_SE_Li128ELb0ELb1ELb1ELb0EEENS1_19SingleTileSchedulerILb0ELb1ELb1ELi128EEEEEEEEEvNT_6ParamsE,"",@"SHT_CUDA_INFO"
	.sectionflags	@""
	.align	4


	//----- nvinfo : EIATTR_CUDA_API_VERSION
	.align		4
        /*0000*/ 	.byte	0x04, 0x37
        /*0002*/ 	.short	(.L_176 - .L_175)
.L_175:
        /*0004*/ 	.word	0x00000082


	//----- nvinfo : EIATTR_SW2861232_WAR
	.align		4
.L_176:
        /*0008*/ 	.byte	0x01, 0x35
	.zero		2


	//----- nvinfo : EIATTR_PARAM_CBANK
	.align		4
        /*000c*/ 	.byte	0x04, 0x0a
        /*000e*/ 	.short	(.L_178 - .L_177)
	.align		4
.L_177:
        /*0010*/ 	.word	index@(.nv.constant0._ZN7cutlass13device_kernelIN5flash19enable_sm80_to_sm89INS1_16FlashAttnFwdSm80INS1_25CollectiveMainloopFwdSm80ILi4ELi1ELb0EN4cute5tupleIJNS5_1CILi128EEENS7_ILi48EEENS7_ILi96EEEEEELi96ENS_10bfloat16_tEfNS_4arch4Sm80ELb0ELb1ELb1ELb0ELb0ELb0ELb1ELb1EEENS1_21CollectiveEpilogueFwdINS6_IJS8_SA_S9_EEENS6_IJNS7_ILi1EEESI_SI_EEESC_SE_Li128ELb0ELb1ELb1ELb0EEENS1_19SingleTileSchedulerILb0ELb1ELb1ELi128EEEEEEEEEvNT_6ParamsE)
        /*0014*/ 	.short	0x0160
        /*0016*/ 	.short	0x0418


	//----- nvinfo : EIATTR_CBANK_PARAM_SIZE
	.align		4
.L_178:
        /*0018*/ 	.byte	0x03, 0x19
        /*001a*/ 	.short	0x0418


	//----- nvinfo : EIATTR_KPARAM_INFO
	.align		4
        /*001c*/ 	.byte	0x04, 0x17
        /*001e*/ 	.short	(.L_180 - .L_179)
.L_179:
        /*0020*/ 	.word	0x00000000
        /*0024*/ 	.short	0x0000
        /*0026*/ 	.short	0x0000
        /*0028*/ 	.byte	0x00, 0xf0, 0x61, 0x10


	//----- nvinfo : EIATTR_MAXREG_COUNT
	.align		4
.L_180:
        /*002c*/ 	.byte	0x03, 0x1b
        /*002e*/ 	.short	0x00ff


	//----- nvinfo : EIATTR_NUM_BARRIERS
	.align		4
        /*0030*/ 	.byte	0x02, 0x4c
        /*0032*/ 	.byte	0x02
	.zero		1


	//----- nvinfo : EIATTR_MERCURY_ISA_VERSION
	.align		4
        /*0034*/ 	.byte	0x03, 0x5f
        /*0036*/ 	.short	0x0000


	//----- nvinfo : EIATTR_COOP_GROUP_MASK_REGIDS
	.align		4
        /*0038*/ 	.byte	0x04, 0x29
        /*003a*/ 	.short	(.L_182 - .L_181)


	//   ....[0]....
.L_181:
        /*003c*/ 	.word	0xffffffff


	//   ....[1]....
        /*0040*/ 	.word	0xffffffff


	//   ....[2]....
        /*0044*/ 	.word	0xffffffff


	//   ....[3]....
        /*0048*/ 	.word	0xffffffff


	//   ....[4]....
        /*004c*/ 	.word	0xffffffff


	//   ....[5]....
        /*0050*/ 	.word	0xffffffff


	//   ....[6]....
        /*0054*/ 	.word	0xffffffff


	//   ....[7]....
        /*0058*/ 	.word	0xffffffff


	//   ....[8]....
        /*005c*/ 	.word	0xffffffff


	//   ....[9]....
        /*0060*/ 	.word	0xffffffff


	//   ....[10]....
        /*0064*/ 	.word	0xffffffff


	//   ....[11]....
        /*0068*/ 	.word	0xffffffff


	//   ....[12]....
        /*006c*/ 	.word	0xffffffff


	//   ....[13]....
        /*0070*/ 	.word	0xffffffff


	//   ....[14]....
        /*0074*/ 	.word	0xffffffff


	//   ....[15]....
        /*0078*/ 	.word	0xffffffff


	//   ....[16]....
        /*007c*/ 	.word	0xffffffff


	//   ....[17]....
        /*0080*/ 	.word	0xffffffff


	//   ....[18]....
        /*0084*/ 	.word	0xffffffff


	//   ....[19]....
        /*0088*/ 	.word	0xffffffff


	//   ....[20]....
        /*008c*/ 	.word	0xffffffff


	//   ....[21]....
        /*0090*/ 	.word	0xffffffff


	//   ....[22]....
        /*0094*/ 	.word	0xffffffff


	//   ....[23]....
        /*0098*/ 	.word	0xffffffff


	//   ....[24]....
        /*009c*/ 	.word	0xffffffff


	//   ....[25]....
        /*00a0*/ 	.word	0xffffffff


	//   ....[26]....
        /*00a4*/ 	.word	0xffffffff


	//   ....[27]....
        /*00a8*/ 	.word	0xffffffff


	//   ....[28]....
        /*00ac*/ 	.word	0xffffffff


	//   ....[29]....
        /*00b0*/ 	.word	0xffffffff


	//   ....[30]....
        /*00b4*/ 	.word	0xffffffff


	//   ....[31]....
        /*00b8*/ 	.word	0xffffffff


	//   ....[32]....
        /*00bc*/ 	.word	0xffffffff


	//   ....[33]....
        /*00c0*/ 	.word	0xffffffff


	//   ....[34]....
        /*00c4*/ 	.word	0xffffffff


	//   ....[35]....
        /*00c8*/ 	.word	0xffffffff


	//   ....[36]....
        /*00cc*/ 	.word	0xffffffff


	//   ....[37]....
        /*00d0*/ 	.word	0xffffffff


	//   ....[38]....
        /*00d4*/ 	.word	0xffffffff


	//   ....[39]....
        /*00d8*/ 	.word	0xffffffff


	//   ....[40]....
        /*00dc*/ 	.word	0xffffffff


	//   ....[41]....
        /*00e0*/ 	.word	0xffffffff


	//   ....[42]....
        /*00e4*/ 	.word	0xffffffff


	//   ....[43]....
        /*00e8*/ 	.word	0xffffffff


	//   ....[44]....
        /*00ec*/ 	.word	0xffffffff


	//   ....[45]....
        /*00f0*/ 	.word	0xffffffff


	//   ....[46]....
        /*00f4*/ 	.word	0xffffffff


	//   ....[47]....
        /*00f8*/ 	.word	0xffffffff


	//   ....[48]....
        /*00fc*/ 	.word	0xffffffff


	//   ....[49]....
        /*0100*/ 	.word	0xffffffff


	//   ....[50]....
        /*0104*/ 	.word	0xffffffff


	//   ....[51]....
        /*0108*/ 	.word	0xffffffff


	//   ....[52]....
        /*010c*/ 	.word	0xffffffff


	//   ....[53]....
        /*0110*/ 	.word	0xffffffff


	//   ....[54]....
        /*0114*/ 	.word	0xffffffff


	//   ....[55]....
        /*0118*/ 	.word	0xffffffff


	//   ....[56]....
        /*011c*/ 	.word	0xffffffff


	//   ....[57]....
        /*0120*/ 	.word	0xffffffff


	//   ....[58]....
        /*0124*/ 	.word	0xffffffff


	//   ....[59]....
        /*0128*/ 	.word	0xffffffff


	//   ....[60]....
        /*012c*/ 	.word	0xffffffff


	//   ....[61]....
        /*0130*/ 	.word	0xffffffff


	//   ....[62]....
        /*0134*/ 	.word	0xffffffff


	//   ....[63]....
        /*0138*/ 	.word	0xffffffff


	//   ....[64]....
        /*013c*/ 	.word	0xffffffff


	//   ....[65]....
        /*0140*/ 	.word	0xffffffff


	//   ....[66]....
        /*0144*/ 	.word	0xffffffff


	//   ....[67]....
        /*0148*/ 	.word	0xffffffff


	//   ....[68]....
        /*014c*/ 	.word	0xffffffff


	//   ....[69]....
        /*0150*/ 	.word	0xffffffff


	//   ....[70]....
        /*0154*/ 	.word	0xffffffff


	//   ....[71]....
        /*0158*/ 	.word	0xffffffff


	//   ....[72]....
        /*015c*/ 	.word	0xffffffff


	//   ....[73]....
        /*0160*/ 	.word	0xffffffff


	//   ....[74]....
        /*0164*/ 	.word	0xffffffff


	//   ....[75]....
        /*0168*/ 	.word	0xffffffff


	//   ....[76]....
        /*016c*/ 	.word	0xffffffff


	//----- nvinfo : EIATTR_COOP_GROUP_INSTR_OFFSETS
	.align		4
.L_182:
        /*0170*/ 	.byte	0x04, 0x28
        /*0172*/ 	.short	(.L_184 - .L_183)


	//   ....[0]....
.L_183:
        /*0174*/ 	.word	0x00000050


	//   ....[1]....
        /*0178*/ 	.word	0x00001350


	//   ....[2]....
        /*017c*/ 	.word	0x000013b0


	//   ....[3]....
        /*0180*/ 	.word	0x00001600


	//   ....[4]....
        /*0184*/ 	.word	0x00001630


	//   ....[5]....
        /*0188*/ 	.word	0x00001770


	//   ....[6]....
        /*018c*/ 	.word	0x000017a0


	//   ....[7]....
        /*0190*/ 	.word	0x000018d0


	//   ....[8]....
        /*0194*/ 	.word	0x00001910


	//   ....[9]....
        /*0198*/ 	.word	0x00002d80


	//   ....[10]....
        /*019c*/ 	.word	0x00003030


	//   ....[11]....
        /*01a0*/ 	.word	0x00003800


	//   ....[12]....
        /*01a4*/ 	.word	0x00004140


	//   ....[13]....
        /*01a8*/ 	.word	0x000048a0


	//   ....[14]....
        /*01ac*/ 	.word	0x00004910


	//   ....[15]....
        /*01b0*/ 	.word	0x00004930


	//   ....[16]....
        /*01b4*/ 	.word	0x00004950


	//   ....[17]....
        /*01b8*/ 	.word	0x000049f0


	//   ....[18]....
        /*01bc*/ 	.word	0x00004b00


	//   ....[19]....
        /*01c0*/ 	.word	0x00004dd0


	//   ....[20]....
        /*01c4*/ 	.word	0x00004f60


	//   ....[21]....
        /*01c8*/ 	.word	0x000070e0


	//   ....[22]....
        /*01cc*/ 	.word	0x00007650


	//   ....[23]....
        /*01d0*/ 	.word	0x00007b10


	//   ....[24]....
        /*01d4*/ 	.word	0x00007d20


	//   ....[25]....
        /*01d8*/ 	.word	0x000084d0


	//   ....[26]....
        /*01dc*/ 	.word	0x000085b0


	//   ....[27]....
        /*01e0*/ 	.word	0x000086b0


	//   ....[28]....
        /*01e4*/ 	.word	0x00008700


	//   ....[29]....
        /*01e8*/ 	.word	0x00008790


	//   ....[30]....
        /*01ec*/ 	.word	0x00008930


	//   ....[31]....
        /*01f0*/ 	.word	0x00008a20


	//   ....[32]....
        /*01f4*/ 	.word	0x00008bc0


	//   ....[33]....
        /*01f8*/ 	.word	0x0000ba60


	//   ....[34]....
        /*01fc*/ 	.word	0x0000bab0


	//   ....[35]....
        /*0200*/ 	.word	0x0000baf0


	//   ....[36]....
        /*0204*/ 	.word	0x0000bb30


	//   ....[37]....
        /*0208*/ 	.word	0x0000bb70


	//   ....[38]....
        /*020c*/ 	.word	0x0000bba0


	//   ....[39]....
        /*0210*/ 	.word	0x0000bd00


	//   ....[40]....
        /*0214*/ 	.word	0x0000be30


	//   ....[41]....
        /*0218*/ 	.word	0x0000e8e0


	//   ....[42]....
        /*021c*/ 	.word	0x0000ec90


	//   ....[43]....
        /*0220*/ 	.word	0x0000f110


	//   ....[44]....
        /*0224*/ 	.word	0x0000f7b0


	//   ....[45]....
        /*0228*/ 	.word	0x0000fc80


	//   ....[46]....
        /*022c*/ 	.word	0x0000fd70


	//   ....[47]....
        /*0230*/ 	.word	0x0000fe70


	//   ....[48]....
        /*0234*/ 	.word	0x0000fed0


	//   ....[49]....
        /*0238*/ 	.word	0x0000ff20


	//   ....[50]....
        /*023c*/ 	.word	0x00010080


	//   ....[51]....
        /*0240*/ 	.word	0x00010200


	//   ....[52]....
        /*0244*/ 	.word	0x00010370


	//   ....[53]....
        /*0248*/ 	.word	0x000119a0


	//   ....[54]....
        /*024c*/ 	.word	0x000119c0


	//   ....[55]....
        /*0250*/ 	.word	0x000119d0


	//   ....[56]....
        /*0254*/ 	.word	0x000119f0


	//   ....[57]....
        /*0258*/ 	.word	0x00011a10


	//   ....[58]....
        /*025c*/ 	.word	0x00011a30


	//   ....[59]....
        /*0260*/ 	.word	0x00011a40


	//   ....[60]....
        /*0264*/ 	.word	0x00011a80


	//   ....[61]....
        /*0268*/ 	.word	0x000128e0


	//   ....[62]....
        /*026c*/ 	.word	0x00012930


	//   ....[63]....
        /*0270*/ 	.word	0x00012970


	//   ....[64]....
        /*0274*/ 	.word	0x000129b0


	//   ....[65]....
        /*0278*/ 	.word	0x000129f0


	//   ....[66]....
        /*027c*/ 	.word	0x00012a30


	//   ....[67]....
        /*0280*/ 	.word	0x00012a60


	//   ....[68]....
        /*0284*/ 	.word	0x00012a90


	//   ....[69]....
        /*0288*/ 	.word	0x00012ac0


	//   ....[70]....
        /*028c*/ 	.word	0x00012ae0


	//   ....[71]....
        /*0290*/ 	.word	0x00012fa0


	//   ....[72]....
        /*0294*/ 	.word	0x00012fc0


	//   ....[73]....
        /*0298*/ 	.word	0x00013440


	//   ....[74]....
        /*029c*/ 	.word	0x00013460


	//   ....[75]....
        /*02a0*/ 	.word	0x000138e0


	//   ....[76]....
        /*02a4*/ 	.word	0x000138f0


	//----- nvinfo : EIATTR_EXIT_INSTR_OFFSETS
	.align		4
.L_184:
        /*02a8*/ 	.byte	0x04, 0x1c
        /*02aa*/ 	.short	(.L_186 - .L_185)


	//   ....[0]....
.L_185:
        /*02ac*/ 	.word	0x000001b0


	//   ....[1]....
        /*02b0*/ 	.word	0x00013900


	//   ....[2]....
        /*02b4*/ 	.word	0x00013d20


	//   ....[3]....
        /*02b8*/ 	.word	0x00013d70


	//   ....[4]....
        /*02bc*/ 	.word	0x00013da0


	//   ....[5]....
        /*02c0*/ 	.word	0x00013e00


	//   ....[6]....
        /*02c4*/ 	.word	0x00014090


	//----- nvinfo : EIATTR_CTAIDZ_USED
	.align		4
.L_186:
        /*02c8*/ 	.byte	0x01, 0x04
	.zero		2


	//----- nvinfo : EIATTR_MAX_THREADS
	.align		4
        /*02cc*/ 	.byte	0x04, 0x05
        /*02ce*/ 	.short	(.L_188 - .L_187)
.L_187:
        /*02d0*/ 	.word	0x00000080
        /*02d4*/ 	.word	0x00000001
        /*02d8*/ 	.word	0x00000001


	//----- nvinfo : EIATTR_CRS_STACK_SIZE
	.align		4
.L_188:
        /*02dc*/ 	.byte	0x04, 0x1e
        /*02de*/ 	.short	(.L_190 - .L_189)
.L_189:
        /*02e0*/ 	.word	0x00000000
.L_190:


//--------------------- .nv.info._ZN7cutlass13device_kernelIN5flash19enable_sm80_to_sm89INS1_16FlashAttnFwdSm80INS1_25CollectiveMainloopFwdSm80ILi4ELi1ELb0EN4cute5tupleIJNS5_1CILi128EEENS7_ILi48EEENS7_ILi96EEEEEELi96ENS_10bfloat16_tEfNS_4arch4Sm80ELb0ELb1ELb1ELb1ELb0ELb0ELb1ELb1EEENS1_21CollectiveEpilogueFwdINS6_IJS8_SA_S9_EEENS6_IJNS7_ILi1EEESI_SI_EEESC_SE_Li128ELb1ELb1ELb1ELb0EEENS1_36VarlenDynamicPersistentTileSchedulerILi128ELi48ELi128ELi128ELb1ELb1ELb0ELb1ELb0ELb1EEEEEEEEEvNT_6ParamsE --------------------------
	.section	.nv.info._ZN7cutlass13device_kernelIN5flash19enable_sm80_to_sm89INS1_16FlashAttnFwdSm80INS1_25CollectiveMainloopFwdSm80ILi4ELi1ELb0EN4cute5tupleIJNS5_1CILi128EEENS7_ILi48EEENS7_ILi96EEEEEELi96ENS_10bfloat16_tEfNS_4arch4Sm80ELb0ELb1ELb1ELb1ELb0ELb0ELb1ELb1EEENS1_21CollectiveEpilogueFwdINS6_IJS8_SA_S9_EEENS6_IJNS7_ILi1EEESI_SI_EEESC_SE_Li128ELb1ELb1ELb1ELb0EEENS1_36VarlenDynamicPersistentTileSchedulerILi128ELi48ELi128ELi128ELb1ELb1ELb0ELb1ELb0ELb1EEEEEEEEEvNT_6ParamsE,"",@"SHT_CUDA_INFO"
	.sectionflags	@""
	.align	4


	//----- nvinfo : EIATTR_CUDA_API_VERSION
	.align		4
        /*0000*/ 	.byte	0x04, 0x37
        /*0002*/ 	.short	(.L_192 - .L_191)
.L_191:
        /*0004*/ 	.word	0x00000082


	//----- nvinfo : EIATTR_SW2861232_WAR
	.align		4
.L_192:
        /*0008*/ 	.byte	0x01, 0x35
	.zero		2


	//----- nvinfo : EIATTR_PARAM_CBANK
	.align		4
        /*000c*/ 	.byte	0x04, 0x0a
        /*000e*/ 	.short	(.L_194 - .L_193)
	.align		4
.L_193:
        /*0010*/ 	.word	index@(.nv.constant0._ZN7cutlass13device_kernelIN5flash19enable_sm80_to_sm89INS1_16FlashAttnFwdSm80INS1_25CollectiveMainloopFwdSm80ILi4ELi1ELb0EN4cute5tupleIJNS5_1CILi128EEENS7_ILi48EEENS7_ILi96EEEEEELi96ENS_10bfloat16_tEfNS_4arch4Sm80ELb0ELb1ELb1ELb1ELb0ELb0ELb1ELb1EEENS1_21CollectiveEpilogueFwdINS6_IJS8_SA_S9_EEENS6_IJNS7_ILi1EEESI_SI_EEESC_SE_Li128ELb1ELb1ELb1ELb0EEENS1_36VarlenDynamicPersistentTileSchedulerILi128ELi48ELi128ELi128ELb1ELb1ELb0ELb1ELb0ELb1EEEEEEEEEvNT_6ParamsE)
        /*0014*/ 	.short	0x0160
        /*0016*/ 	.short	0x0438


	//----- nvinfo : EIATTR_CBANK_PARAM_SIZE
	.align		4
.L_194:
        /*0018*/ 	.byte	0x03, 0x19
        /*001a*/ 	.short	0x0438


	//----- nvinfo : EIATTR_KPARAM_INFO
	.align		4
        /*001c*/ 	.byte	0x04, 0x17
        /*001e*/ 	.short	(.L_196 - .L_195)
.L_195:
        /*0020*/ 	.word	0x00000000
        /*0024*/ 	.short	0x0000
        /*0026*/ 	.short	0x0000
        /*0028*/ 	.byte	0x00, 0xf0, 0xe1, 0x10


	//----- nvinfo : EIATTR_MAXREG_COUNT
	.align		4
.L_196:
        /*002c*/ 	.byte	0x03, 0x1b
        /*002e*/ 	.short	0x00ff


	//----- nvinfo : EIATTR_NUM_BARRIERS
	.align		4
        /*0030*/ 	.byte	0x02, 0x4c
        /*0032*/ 	.byte	0x06
	.zero		1


	//----- nvinfo : EIATTR_ANNOTATIONS
	.align		4
        /*0034*/ 	.byte	0x04, 0x55
        /*0036*/ 	.short	(.L_198 - .L_197)


	//   ....[0]....
.L_197:
        /* <DEDUP_REMOVED lines=104> */


	//----- nvinfo : EIATTR_MERCURY_ISA_VERSION
	.align		4
.L_198:
        /*06a0*/ 	.byte	0x03, 0x5f
        /*06a2*/ 	.short	0x0000


	//----- nvinfo : EIATTR_INT_WARP_WIDE_INSTR_OFFSETS
	.align		4
        /*06a4*/ 	.byte	0x04, 0x31
        /*06a6*/ 	.short	(.L_200 - .L_199)


	//   ....[0]....
.L_199:
        /*06a8*/ 	.word	0x00013810


	//   ....[1]....
        /*06ac*/ 	.word	0x00013890


	//----- nvinfo : EIATTR_COOP_GROUP_MASK_REGIDS
	.align		4
.L_200:
        /*06b0*/ 	.byte	0x04, 0x29
        /*06b2*/ 	.short	(.L_202 - .L_201)


	//   ....[0]....
.L_201:
        /*06b4*/ 	.word	0xffffffff


	//   ....[1]....
        /*06b8*/ 	.word	0xffffffff


	//   ....[2]....
        /*06bc*/ 	.word	0xffffffff


	//   ....[3]....
        /*06c0*/ 	.word	0xffffffff


	//   ....[4]....
        /*06c4*/ 	.word	0xffffffff


	//   ....[5]....
        /*06c8*/ 	.word	0xffffffff


	//   ....[6]....
        /*06cc*/ 	.word	0xffffffff


	//   ....[7]....
        /*06d0*/ 	.word	0xffffffff


	//   ....[8]....
        /*06d4*/ 	.word	0xffffffff


	//   ....[9]....
        /*06d8*/ 	.word	0xffffffff


	//   ....[10]....
        /*06dc*/ 	.word	0xffffffff


	//   ....[11]....
        /*06e0*/ 	.word	0xffffffff


	//   ....[12]....
        /*06e4*/ 	.word	0xffffffff


	//   ....[13]....
        /*06e8*/ 	.word	0xffffffff


	//   ....[14]....
        /*06ec*/ 	.word	0xffffffff


	//   ....[15]....
        /*06f0*/ 	.word	0xffffffff


	//   ....[16]....
        /*06f4*/ 	.word	0xffffffff


	//   ....[17]....
        /*06f8*/ 	.word	0xffffffff


	//   ....[18]....
        /*06fc*/ 	.word	0xffffffff


	//   ....[19]....
        /*0700*/ 	.word	0xffffffff


	//   ....[20]....
        /*0704*/ 	.word	0xffffffff


	//   ....[21]....
        /*0708*/ 	.word	0xffffffff


	//   ....[22]....
        /*070c*/ 	.word	0xffffffff


	//   ....[23]....
        /*0710*/ 	.word	0xffffffff


	//   ....[24]....
        /*0714*/ 	.word	0xffffffff


	//   ....[25]....
        /*0718*/ 	.word	0xffffffff


	//   ....[26]....
        /*071c*/ 	.word	0xffffffff


	//   ....[27]....
        /*0720*/ 	.word	0xffffffff


	//   ....[28]....
        /*0724*/ 	.word	0xffffffff


	//   ....[29]....
        /*0728*/ 	.word	0xffffffff


	//   ....[30]....
        /*072c*/ 	.word	0xffffffff


	//   ....[31]....
        /*0730*/ 	.word	0xffffffff


	//   ....[32]....
        /*0734*/ 	.word	0xffffffff


	//   ....[33]....
        /*0738*/ 	.word	0xffffffff


	//   ....[34]....
        /*073c*/ 	.word	0xffffffff


	//   ....[35]....
        /*0740*/ 	.word	0xffffffff


	//   ....[36]....
        /*0744*/ 	.word	0xffffffff


	//   ....[37]....
        /*0748*/ 	.word	0xffffffff


	//   ....[38]....
        /*074c*/ 	.word	0xffffffff


	//   ....[39]....
        /*0750*/ 	.word	0xffffffff


	//   ....[40]....
        /*0754*/ 	.word	0xffffffff


	//   ....[41]....
        /*0758*/ 	.word	0xffffffff


	//   ....[42]....
        /*075c*/ 	.word	0xffffffff


	//   ....[43]....
        /*0760*/ 	.word	0xffffffff


	//   ....[44]....
        /*0764*/ 	.word	0xffffffff


	//   ....[45]....
        /*0768*/ 	.word	0xffffffff


	//   ....[46]....
        /*076c*/ 	.word	0xffffffff


	//   ....[47]....
        /*0770*/ 	.word	0xffffffff


	//   ....[48]....
        /*0774*/ 	.word	0xffffffff


	//   ....[49]....
        /*0778*/ 	.word	0xffffffff


	//   ....[50]....
        /*077c*/ 	.word	0xffffffff


	//   ....[51]....
        /*0780*/ 	.word	0xffffffff


	//   ....[52]....
        /*0784*/ 	.word	0xffffffff


	//   ....[53]....
        /*0788*/ 	.word	0xffffffff


	//   ....[54]....
        /*078c*/ 	.word	0xffffffff


	//   ....[55]....
        /*0790*/ 	.word	0xffffffff


	//   ....[56]....
        /*0794*/ 	.word	0xffffffff


	//   ....[57]....
        /*0798*/ 	.word	0xffffffff


	//   ....[58]....
        /*079c*/ 	.word	0xffffffff


	//   ....[59]....
        /*07a0*/ 	.word	0xffffffff


	//   ....[60]....
        /*07a4*/ 	.word	0xffffffff


	//   ....[61]....
        /*07a8*/ 	.word	0xffffffff


	//   ....[62]....
        /*07ac*/ 	.word	0xffffffff


	//   ....[63]....
        /*07b0*/ 	.word	0xffffffff


	//   ....[64]....
        /*07b4*/ 	.word	0xffffffff


	//   ....[65]....
        /*07b8*/ 	.word	0xffffffff


	//   ....[66]....
        /*07bc*/ 	.word	0xffffffff


	//   ....[67]....
        /*07c0*/ 	.word	0xffffffff


	//   ....[68]....
        /*07c4*/ 	.word	0xffffffff


	//   ....[69]....
        /*07c8*/ 	.word	0xffffffff


	//   ....[70]....
        /*07cc*/ 	.word	0xffffffff


	//   ....[71]....
        /*07d0*/ 	.word	0xffffffff


	//   ....[72]....
        /*07d4*/ 	.word	0xffffffff


	//   ....[73]....
        /*07d8*/ 	.word	0xffffffff


	//   ....[74]....
        /*07dc*/ 	.word	0xffffffff


	//   ....[75]....
        /*07e0*/ 	.word	0xffffffff


	//   ....[76]....
        /*07e4*/ 	.word	0xffffffff


	//   ....[77]....
        /*07e8*/ 	.word	0xffffffff


	//   ....[78]....
        /*07ec*/ 	.word	0xffffffff


	//   ....[79]....
        /*07f0*/ 	.word	0xffffffff


	//   ....[80]....
        /*07f4*/ 	.word	0xffffffff


	//   ....[81]....
        /*07f8*/ 	.word	0xffffffff


	//   ....[82]....
        /*07fc*/ 	.word	0xffffffff


	//   ....[83]....
        /*0800*/ 	.word	0xffffffff


	//   ....[84]....
        /*0804*/ 	.word	0xffffffff


	//   ....[85]....
        /*0808*/ 	.word	0xffffffff


	//   ....[86]....
        /*080c*/ 	.word	0xffffffff


	//   ....[87]....
        /*0810*/ 	.word	0xffffffff


	//   ....[88]....
        /*0814*/ 	.word	0xffffffff


	//   ....[89]....
        /*0818*/ 	.word	0xffffffff


	//   ....[90]....
        /*081c*/ 	.word	0xffffffff


	//   ....[91]....
        /*0820*/ 	.word	0xffffffff


	//   ....[92]....
        /*0824*/ 	.word	0xffffffff


	//   ....[93]....
        /*0828*/ 	.word	0xffffffff


	//   ....[94]....
        /*082c*/ 	.word	0xffffffff


	//   ....[95]....
        /*0830*/ 	.word	0xffffffff


	//   ....[96]....
        /*0834*/ 	.word	0xffffffff


	//   ....[97]....
        /*0838*/ 	.word	0xffffffff


	//   ....[98]....
        /*083c*/ 	.word	0xffffffff


	//   ....[99]....
        /*0840*/ 	.word	0xffffffff


	//   ....[100]....
        /*0844*/ 	.word	0xffffffff


	//   ....[101]....
        /*0848*/ 	.word	0xffffffff


	//   ....[102]....
        /*084c*/ 	.word	0xffffffff


	//   ....[103]....
        /*0850*/ 	.word	0xffffffff


	//   ....[104]....
        /*0854*/ 	.word	0xffffffff


	//   ....[105]....
        /*0858*/ 	.word	0xffffffff


	//   ....[106]....
        /*085c*/ 	.word	0xffffffff


	//   ....[107]....
        /*0860*/ 	.word	0xffffffff


	//   ....[108]....
        /*0864*/ 	.word	0xffffffff


	//   ....[109]....
        /*0868*/ 	.word	0xffffffff


	//   ....[110]....
        /*086c*/ 	.word	0xffffffff


	//   ....[111]....
        /*0870*/ 	.word	0xffffffff


	//   ....[112]....
        /*0874*/ 	.word	0xffffffff


	//   ....[113]....
        /*0878*/ 	.word	0xffffffff


	//   ....[114]....
        /*087c*/ 	.word	0xffffffff


	//   ....[115]....
        /*0880*/ 	.word	0xffffffff


	//   ....[116]....
        /*0884*/ 	.word	0xffffffff


	//   ....[117]....
        /*0888*/ 	.word	0xffffffff


	//   ....[118]....
        /*088c*/ 	.word	0xffffffff


	//   ....[119]....
        /*0890*/ 	.word	0xffffffff


	//   ....[120]....
        /*0894*/ 	.word	0xffffffff


	//   ....[121]....
        /*0898*/ 	.word	0xffffffff


	//   ....[122]....
        /*089c*/ 	.word	0xffffffff


	//   ....[123]....
        /*08a0*/ 	.word	0xffffffff


	//   ....[124]....
        /*08a4*/ 	.word	0xffffffff


	//   ....[125]....
        /*08a8*/ 	.word	0xffffffff


	//   ....[126]....
        /*08ac*/ 	.word	0xffffffff


	//   ....[127]....
        /*08b0*/ 	.word	0xffffffff


	//   ....[128]....
        /*08b4*/ 	.word	0xffffffff


	//   ....[129]....
        /*08b8*/ 	.word	0xffffffff


	//   ....[130]....
        /*08bc*/ 	.word	0xffffffff


	//   ....[131]....
        /*08c0*/ 	.word	0xffffffff


	//   ....[132]....
        /*08c4*/ 	.word	0xffffffff


	//   ....[133]....
        /*08c8*/ 	.word	0xffffffff


	//   ....[134]....
        /*08cc*/ 	.word	0xffffffff


	//   ....[135]....
        /*08d0*/ 	.word	0xffffffff


	//   ....[136]....
        /*08d4*/ 	.word	0xffffffff


	//   ....[137]....
        /*08d8*/ 	.word	0xffffffff


	//   ....[138]....
        /*08dc*/ 	.word	0xffffffff


	//   ....[139]....
        /*08e0*/ 	.word	0xffffffff


	//   ....[140]....
        /*08e4*/ 	.word	0xffffffff


	//   ....[141]....
        /*08e8*/ 	.word	0xffffffff


	//   ....[142]....
        /*08ec*/ 	.word	0xffffffff


	//   ....[143]....
        /*08f0*/ 	.word	0xffffffff


	//   ....[144]....
        /*08f4*/ 	.word	0xffffffff


	//   ....[145]....
        /*08f8*/ 	.word	0xffffffff


	//   ....[146]....
        /*08fc*/ 	.word	0xffffffff


	//   ....[147]....
        /*0900*/ 	.word	0xffffffff


	//   ....[148]....
        /*0904*/ 	.word	0xffffffff


	//   ....[149]....
        /*0908*/ 	.word	0xffffffff


	//   ....[150]....
        /*090c*/ 	.word	0xffffffff


	//   ....[151]....
        /*0910*/ 	.word	0xffffffff


	//   ....[152]....
        /*0914*/ 	.word	0xffffffff


	//   ....[153]....
        /*0918*/ 	.word	0xffffffff


	//   ....[154]....
        /*091c*/ 	.word	0xffffffff


	//   ....[155]....
        /*0920*/ 	.word	0xffffffff


	//   ....[156]....
        /*0924*/ 	.word	0xffffffff


	//   ....[157]....
        /*0928*/ 	.word	0xffffffff


	//   ....[158]....
        /*092c*/ 	.word	0xffffffff


	//   ....[159]....
        /*0930*/ 	.word	0xffffffff


	//   ....[160]....
        /*0934*/ 	.word	0xffffffff


	//   ....[161]....
        /*0938*/ 	.word	0xffffffff


	//   ....[162]....
        /*093c*/ 	.word	0xffffffff


	//   ....[163]....
        /*0940*/ 	.word	0xffffffff


	//   ....[164]....
        /*0944*/ 	.word	0xffffffff


	//   ....[165]....
        /*0948*/ 	.word	0xffffffff


	//   ....[166]....
        /*094c*/ 	.word	0xffffffff


	//   ....[167]....
        /*0950*/ 	.word	0xffffffff


	//   ....[168]....
        /*0954*/ 	.word	0xffffffff


	//   ....[169]....
        /*0958*/ 	.word	0xffffffff


	//   ....[170]....
        /*095c*/ 	.word	0xffffffff


	//   ....[171]....
        /*0960*/ 	.word	0xffffffff


	//   ....[172]....
        /*0964*/ 	.word	0xffffffff


	//   ....[173]....
        /*0968*/ 	.word	0xffffffff


	//   ....[174]....
        /*096c*/ 	.word	0xffffffff


	//   ....[175]....
        /*0970*/ 	.word	0xffffffff


	//   ....[176]....
        /*0974*/ 	.word	0xffffffff


	//   ....[177]....
        /*0978*/ 	.word	0xffffffff


	//   ....[178]....
        /*097c*/ 	.word	0xffffffff


	//   ....[179]....
        /*0980*/ 	.word	0xffffffff


	//   ....[180]....
        /*0984*/ 	.word	0xffffffff


	//   ....[181]....
        /*0988*/ 	.word	0xffffffff


	//   ....[182]....
        /*098c*/ 	.word	0xffffffff


	//   ....[183]....
        /*0990*/ 	.word	0xffffffff


	//   ....[184]....
        /*0994*/ 	.word	0xffffffff


	//   ....[185]....
        /*0998*/ 	.word	0xffffffff


	//   ....[186]....
        /*099c*/ 	.word	0xffffffff


	//   ....[187]....
        /*09a0*/ 	.word	0xffffffff


	//   ....[188]....
        /*09a4*/ 	.word	0xffffffff


	//   ....[189]....
        /*09a8*/ 	.word	0xffffffff


	//   ....[190]....
        /*09ac*/ 	.word	0xffffffff


	//   ....[191]....
        /*09b0*/ 	.word	0xffffffff


	//   ....[192]....
        /*09b4*/ 	.word	0xffffffff


	//   ....[193]....
        /*09b8*/ 	.word	0xffffffff


	//   ....[194]....
        /*09bc*/ 	.word	0xffffffff


	//----- nvinfo : EIATTR_COOP_GROUP_INSTR_OFFSETS
	.align		4
.L_202:
        /*09c0*/ 	.byte	0x04, 0x28
        /*09c2*/ 	.short	(.L_204 - .L_203)


	//   ....[0]....
.L_203:
        /*09c4*/ 	.word	0x00000050


	//   ....[1]....
        /*09c8*/ 	.word	0x00000200


	//   ....[2]....
        /*09cc*/ 	.word	0x00000230


	//   ....[3]....
        /*09d0*/ 	.word	0x00000260


	//   ....[4]....
        /*09d4*/ 	.word	0x00000290


	//   ....[5]....
        /*09d8*/ 	.word	0x000002c0


	//   ....[6]....
        /*09dc*/ 	.word	0x000002f0


	//   ....[7]....
        /*09e0*/ 	.word	0x00000450


	//   ....[8]....
        /*09e4*/ 	.word	0x00000490


	//   ....[9]....
        /*09e8*/ 	.word	0x000004c0


	//   ....[10]....
        /*09ec*/ 	.word	0x000004f0


	//   ....[11]....
        /*09f0*/ 	.word	0x00000520


	//   ....[12]....
        /*09f4*/ 	.word	0x00000550


	//   ....[13]....
        /*09f8*/ 	.word	0x000005e0


	//   ....[14]....
        /*09fc*/ 	.word	0x00000630


	//   ....[15]....
        /*0a00*/ 	.word	0x00000650


	//   ....[16]....
        /*0a04*/ 	.word	0x000006b0


	//   ....[17]....
        /*0a08*/ 	.word	0x00002f40


	//   ....[18]....
        /*0a0c*/ 	.word	0x00002f60


	//   ....[19]....
        /*0a10*/ 	.word	0x00003100


	//   ....[20]....
        /*0a14*/ 	.word	0x00003110


	//   ....[21]....
        /*0a18*/ 	.word	0x000032b0


	//   ....[22]....
        /*0a1c*/ 	.word	0x000032d0


	//   ....[23]....
        /*0a20*/ 	.word	0x00003470


	//   ....[24]....
        /*0a24*/ 	.word	0x00003480


	//   ....[25]....
        /*0a28*/ 	.word	0x00004b50


	//   ....[26]....
        /*0a2c*/ 	.word	0x00005060


	//   ....[27]....
        /*0a30*/ 	.word	0x00005220


	//   ....[28]....
        /*0a34*/ 	.word	0x00005660


	//   ....[29]....
        /*0a38*/ 	.word	0x00005e20


	//   ....[30]....
        /*0a3c*/ 	.word	0x00005e50


	//   ....[31]....
        /*0a40*/ 	.word	0x00005fd0


	//   ....[32]....
        /*0a44*/ 	.word	0x00006020


	//   ....[33]....
        /*0a48*/ 	.word	0x00006290


	//   ....[34]....
        /*0a4c*/ 	.word	0x000062c0


	//   ....[35]....
        /*0a50*/ 	.word	0x000062f0


	//   ....[36]....
        /*0a54*/ 	.word	0x00006380


	//   ....[37]....
        /*0a58*/ 	.word	0x000086e0


	//   ....[38]....
        /*0a5c*/ 	.word	0x000088f0


	//   ....[39]....
        /*0a60*/ 	.word	0x00008ea0


	//   ....[40]....
        /*0a64*/ 	.word	0x00009320


	//   ....[41]....
        /*0a68*/ 	.word	0x000099a0


	//   ....[42]....
        /*0a6c*/ 	.word	0x00009ae0


	//   ....[43]....
        /*0a70*/ 	.word	0x00009b80


	//   ....[44]....
        /*0a74*/ 	.word	0x00009d30


	//   ....[45]....
        /*0a78*/ 	.word	0x00009d70


	//   ....[46]....
        /*0a7c*/ 	.word	0x00009e60


	//   ....[47]....
        /*0a80*/ 	.word	0x00009f90


	//   ....[48]....
        /*0a84*/ 	.word	0x0000a080


	//   ....[49]....
        /*0a88*/ 	.word	0x0000d070


	//   ....[50]....
        /*0a8c*/ 	.word	0x0000d0c0


	//   ....[51]....
        /*0a90*/ 	.word	0x0000d160


	//   ....[52]....
        /*0a94*/ 	.word	0x0000d1b0


	//   ....[53]....
        /*0a98*/ 	.word	0x0000d1e0


	//   ....[54]....
        /*0a9c*/ 	.word	0x0000d220


	//   ....[55]....
        /*0aa0*/ 	.word	0x0000d340


	//   ....[56]....
        /*0aa4*/ 	.word	0x0000d780


	//   ....[57]....
        /*0aa8*/ 	.word	0x0000fd60


	//   ....[58]....
        /*0aac*/ 	.word	0x0000ff70


	//   ....[59]....
        /*0ab0*/ 	.word	0x00010520


	//   ....[60]....
        /*0ab4*/ 	.word	0x000109a0


	//   ....[61]....
        /*0ab8*/ 	.word	0x00011020


	//   ....[62]....
        /*0abc*/ 	.word	0x00011160


	//   ....[63]....
        /*0ac0*/ 	.word	0x00011200


	//   ....[64]....
        /*0ac4*/ 	.word	0x000113b0


	//   ....[65]....
        /*0ac8*/ 	.word	0x000113f0


	//   ....[66]....
        /*0acc*/ 	.word	0x000114e0


	//   ....[67]....
        /*0ad0*/ 	.word	0x00011610


	//   ....[68]....
        /*0ad4*/ 	.word	0x00011700


	//   ....[69]....
        /*0ad8*/ 	.word	0x00012e10


	//   ....[70]....
        /*0adc*/ 	.word	0x00012e80


	//   ....[71]....
        /*0ae0*/ 	.word	0x00012e90


	//   ....[72]....
        /*0ae4*/ 	.word	0x00012ea0


	//   ....[73]....
        /*0ae8*/ 	.word	0x00012ed0


	//   ....[74]....
        /*0aec*/ 	.word	0x00012ef0


	//   ....[75]....
        /*0af0*/ 	.word	0x00012f00


	//   ....[76]....
        /*0af4*/ 	.word	0x00012f10


	//   ....[77]....
        /*0af8*/ 	.word	0x000144c0


	//   ....[78]....
        /*0afc*/ 	.word	0x000144d0


	//   ....[79]....
        /*0b00*/ 	.word	0x000144e0


	//   ....[80]....
        /*0b04*/ 	.word	0x000144f0


	//   ....[81]....
        /*0b08*/ 	.word	0x00014500


	//   ....[82]....
        /*0b0c*/ 	.word	0x00014510


	//   ....[83]....
        /*0b10*/ 	.word	0x00014530


	//   ....[84]....
        /*0b14*/ 	.word	0x00014540


	//   ....[85]....
        /*0b18*/ 	.word	0x000149f0


	//   ....[86]....
        /*0b1c*/ 	.word	0x00014a10


	//   ....[87]....
        /*0b20*/ 	.word	0x00014b80


	//   ....[88]....
        /*0b24*/ 	.word	0x00014b90


	//   ....[89]....
        /*0b28*/ 	.word	0x00014d10


	//   ....[90]....
        /*0b2c*/ 	.word	0x00014d30


	//   ....[91]....
        /*0b30*/ 	.word	0x00014eb0


	//   ....[92]....
        /*0b34*/ 	.word	0x00014ec0


	//   ....[93]....
        /*0b38*/ 	.word	0x00015250


	//   ....[94]....
        /*0b3c*/ 	.word	0x00015270


	//   ....[95]....
        /*0b40*/ 	.word	0x000157e0


	//   ....[96]....
        /*0b44*/ 	.word	0x000157f0


	//   ....[97]....
        /*0b48*/ 	.word	0x00015d60


	//   ....[98]....
        /*0b4c*/ 	.word	0x00015d80


	//   ....[99]....
        /*0b50*/ 	.word	0x00016300


	//   ....[100]....
        /*0b54*/ 	.word	0x00016310


	//   ....[101]....
        /*0b58*/ 	.word	0x00017090


	//   ....[102]....
        /*0b5c*/ 	.word	0x000170b0


	//   ....[103]....
        /*0b60*/ 	.word	0x00017230


	//   ....[104]....
        /*0b64*/ 	.word	0x00017240


	//   ....[105]....
        /*0b68*/ 	.word	0x000173c0


	//   ....[106]....
        /*0b6c*/ 	.word	0x000173e0


	//   ....[107]....
        /*0b70*/ 	.word	0x00017560


	//   ....[108]....
        /*0b74*/ 	.word	0x00017570


	//   ....[109]....
        /*0b78*/ 	.word	0x000177b0


	//   ....[110]....
        /*0b7c*/ 	.word	0x000177d0


	//   ....[111]....
        /*0b80*/ 	.word	0x00017900


	//   ....[112]....
        /*0b84*/ 	.word	0x00017940


	//   ....[113]....
        /*0b88*/ 	.word	0x00017970


	//   ....[114]....
        /*0b8c*/ 	.word	0x000179a0


	//   ....[115]....
        /*0b90*/ 	.word	0x000179d0


	//   ....[116]....
        /*0b94*/ 	.word	0x00017a00


	//   ....[117]....
        /*0b98*/ 	.word	0x00017b60


	//   ....[118]....
        /*0b9c*/ 	.word	0x00017ba0


	//   ....[119]....
        /*0ba0*/ 	.word	0x00017bd0


	//   ....[120]....
        /*0ba4*/ 	.word	0x00017c00


	//   ....[121]....
        /*0ba8*/ 	.word	0x00017c30


	//   ....[122]....
        /*0bac*/ 	.word	0x00017c60


	//   ....[123]....
        /*0bb0*/ 	.word	0x00017cf0


	//   ....[124]....
        /*0bb4*/ 	.word	0x00017d50


	//   ....[125]....
        /*0bb8*/ 	.word	0x00017d60


	//   ....[126]....
        /*0bbc*/ 	.word	0x00017dc0


	//   ....[127]....
        /*0bc0*/ 	.word	0x00018820


	//   ....[128]....
        /*0bc4*/ 	.word	0x00018880


	//   ....[129]....
        /*0bc8*/ 	.word	0x000188d0


	//   ....[130]....
        /*0bcc*/ 	.word	0x00018920


	//   ....[131]....
        /*0bd0*/ 	.word	0x00018970


	//   ....[132]....
        /*0bd4*/ 	.word	0x000189e0


	//   ....[133]....
        /*0bd8*/ 	.word	0x00018a20


	//   ....[134]....
        /*0bdc*/ 	.word	0x00018a90


	//   ....[135]....
        /*0be0*/ 	.word	0x00018b00


	//   ....[136]....
        /*0be4*/ 	.word	0x00018b60


	//   ....[137]....
        /*0be8*/ 	.word	0x00018bd0


	//   ....[138]....
        /*0bec*/ 	.word	0x00018c40


	//   ....[139]....
        /*0bf0*/ 	.word	0x00018ca0


	//   ....[140]....
        /*0bf4*/ 	.word	0x00018d00


	//   ....[141]....
        /*0bf8*/ 	.word	0x00018d60


	//   ....[142]....
        /*0bfc*/ 	.word	0x00018dd0


	//   ....[143]....
        /*0c00*/ 	.word	0x00018e30


	//   ....[144]....
        /*0c04*/ 	.word	0x00018e90


	//   ....[145]....
        /*0c08*/ 	.word	0x00018ee0


	//   ....[146]....
        /*0c0c*/ 	.word	0x00018f30


	//   ....[147]....
        /*0c10*/ 	.word	0x00018f80


	//   ....[148]....
        /*0c14*/ 	.word	0x00018fe0


	//   ....[149]....
        /*0c18*/ 	.word	0x00019030


	//   ....[150]....
        /*0c1c*/ 	.word	0x00019090


	//   ....[151]....
        /*0c20*/ 	.word	0x000190e0


	//   ....[152]....
        /*0c24*/ 	.word	0x00019140


	//   ....[153]....
        /*0c28*/ 	.word	0x000191b0


	//   ....[154]....
        /*0c2c*/ 	.word	0x00019220


	//   ....[155]....
        /*0c30*/ 	.word	0x00019280


	//   ....[156]....
        /*0c34*/ 	.word	0x000192e0


	//   ....[157]....
        /*0c38*/ 	.word	0x00019340


	//   ....[158]....
        /*0c3c*/ 	.word	0x000193b0


	//   ....[159]....
        /*0c40*/ 	.word	0x00019410


	//   ....[160]....
        /*0c44*/ 	.word	0x00019470


	//   ....[161]....
        /*0c48*/ 	.word	0x000194d0


	//   ....[162]....
        /*0c4c*/ 	.word	0x00019540


	//   ....[163]....
        /*0c50*/ 	.word	0x000195a0


	//   ....[164]....
        /*0c54*/ 	.word	0x00019600


	//   ....[165]....
        /*0c58*/ 	.word	0x00019660


	//   ....[166]....
        /*0c5c*/ 	.word	0x000196d0


	//   ....[167]....
        /*0c60*/ 	.word	0x00019730


	//   ....[168]....
        /*0c64*/ 	.word	0x00019790


	//   ....[169]....
        /*0c68*/ 	.word	0x000197f0


	//   ....[170]....
        /*0c6c*/ 	.word	0x00019860


	//   ....[171]....
        /*0c70*/ 	.word	0x000198c0


	//   ....[172]....
        /*0c74*/ 	.word	0x00019920


	//   ....[173]....
        /*0c78*/ 	.word	0x00019980


	//   ....[174]....
        /*0c7c*/ 	.word	0x000199f0


	//   ....[175]....
        /*0c80*/ 	.word	0x00019a50


	//   ....[176]....
        /*0c84*/ 	.word	0x00019ab0


	//   ....[177]....
        /*0c88*/ 	.word	0x00019b10


	//   ....[178]....
        /*0c8c*/ 	.word	0x00019b80


	//   ....[179]....
        /*0c90*/ 	.word	0x00019bd0


	//   ....[180]....
        /*0c94*/ 	.word	0x00019c10


	//   ....[181]....
        /*0c98*/ 	.word	0x00019c60


	//   ....[182]....
        /*0c9c*/ 	.word	0x00019cb0


	//   ....[183]....
        /*0ca0*/ 	.word	0x00019d00


	//   ....[184]....
        /*0ca4*/ 	.word	0x00019d70


	//   ....[185]....
        /*0ca8*/ 	.word	0x00019db0


	//   ....[186]....
        /*0cac*/ 	.word	0x00019e00


	//   ....[187]....
        /*0cb0*/ 	.word	0x00019e50


	//   ....[188]....
        /*0cb4*/ 	.word	0x00019ea0


	//   ....[189]....
        /*0cb8*/ 	.word	0x00019ef0


	//   ....[190]....
        /*0cbc*/ 	.word	0x00019f60


	//   ....[191]....
        /*0cc0*/ 	.word	0x00019fa0


	//   ....[192]....
        /*0cc4*/ 	.word	0x0001a010


	//   ....[193]....
        /*0cc8*/ 	.word	0x0001a070


	//   ....[194]....
        /*0ccc*/ 	.word	0x0001a0d0


	//----- nvinfo : EIATTR_EXIT_INSTR_OFFSETS
	.align		4
.L_204:
        /*0cd0*/ 	.byte	0x04, 0x1c
        /*0cd2*/ 	.short	(.L_206 - .L_205)


	//   ....[0]....
.L_205:
        /*0cd4*/ 	.word	0x000010d0


	//   ....[1]....
        /*0cd8*/ 	.word	0x000187e0


	//----- nvinfo : EIATTR_MAX_THREADS
	.align		4
.L_206:
        /*0cdc*/ 	.byte	0x04, 0x05
        /*0cde*/ 	.short	(.L_208 - .L_207)
.L_207:
        /*0ce0*/ 	.word	0x00000080
        /*0ce4*/ 	.word	0x00000001
        /*0ce8*/ 	.word	0x00000001


	//----- nvinfo : EIATTR_CRS_STACK_SIZE
	.align		4
.L_208:
        /*0cec*/ 	.byte	0x04, 0x1e
        /*0cee*/ 	.short	(.L_210 - .L_209)
.L_209:
        /*0cf0*/ 	.word	0x00000000
.L_210:


//--------------------- .nv.info._ZN7cutlass13device_kernelIN5flash19enable_sm80_to_sm89INS1_16FlashAttnFwdSm80INS1_25CollectiveMainloopFwdSm80ILi4ELi1ELb0EN4cute5tupleIJNS5_1CILi128EEENS7_ILi48EEENS7_ILi96EEEEEELi96ENS_10bfloat16_tEfNS_4arch4Sm80ELb0ELb1ELb1ELb1ELb0ELb1ELb1ELb1EEENS1_21CollectiveEpilogueFwdINS6_IJS8_SA_S9_EEENS6_IJNS7_ILi1EEESI_SI_EEESC_SE_Li128ELb1ELb1ELb1ELb0EEENS1_36VarlenDynamicPersistentTileSchedulerILi128ELi48ELi128ELi128ELb1ELb1ELb0ELb1ELb0ELb1EEEEEEEEEvNT_6ParamsE --------------------------
	.section	.nv.info._ZN7cutlass13device_kernelIN5flash19enable_sm80_to_sm89INS1_16FlashAttnFwdSm80INS1_25CollectiveMainloopFwdSm80ILi4ELi1ELb0EN4cute5tupleIJNS5_1CILi128EEENS7_ILi48EEENS7_ILi96EEEEEELi96ENS_10bfloat16_tEfNS_4arch4Sm80ELb0ELb1ELb1ELb1ELb0ELb1ELb1ELb1EEENS1_21CollectiveEpilogueFwdINS6_IJS8_SA_S9_EEENS6_IJNS7_ILi1EEESI_SI_EEESC_SE_Li128ELb1ELb1ELb1ELb0EEENS1_36VarlenDynamicPersistentTileSchedulerILi128ELi48ELi128ELi128ELb1ELb1ELb0ELb1ELb0ELb1EEEEEEEEEvNT_6ParamsE,"",@"SHT_CUDA_INFO"
	.sectionflags	@""
	.align	4


	//----- nvinfo : EIATTR_CUDA_API_VERSION
	.align		4
        /*0000*/ 	.byte	0x04, 0x37
        /*0002*/ 	.short	(.L_212 - .L_211)
.L_211:
        /*0004*/ 	.word	0x00000082


	//----- nvinfo : EIATTR_SW2861232_WAR
	.align		4
.L_212:
        /*0008*/ 	.byte	0x01, 0x35
	.zero		2


	//----- nvinfo : EIATTR_PARAM_CBANK
	.align		4
        /*000c*/ 	.byte	0x04, 0x0a
        /*000e*/ 	.short	(.L_214 - .L_213)
	.align		4
.L_213:
        /*0010*/ 	.word	index@(.nv.constant0._ZN7cutlass13device_kernelIN5flash19enable_sm80_to_sm89INS1_16FlashAttnFwdSm80INS1_25CollectiveMainloopFwdSm80ILi4ELi1ELb0EN4cute5tupleIJNS5_1CILi128EEENS7_ILi48EEENS7_ILi96EEEEEELi96ENS_10bfloat16_tEfNS_4arch4Sm80ELb0ELb1ELb1ELb1ELb0ELb1ELb1ELb1EEENS1_21CollectiveEpilogueFwdINS6_IJS8_SA_S9_EEENS6_IJNS7_ILi1EEESI_SI_EEESC_SE_Li128ELb1ELb1ELb1ELb0EEENS1_36VarlenDynamicPersistentTileSchedulerILi128ELi48ELi128ELi128ELb1ELb1ELb0ELb1ELb0ELb1EEEEEEEEEvNT_6ParamsE)
        /*0014*/ 	.short	0x0160
        /*0016*/ 	.short	0x0438


	//----- nvinfo : EIATTR_CBANK_PARAM_SIZE
	.align		4
.L_214:
        /*0018*/ 	.byte	0x03, 0x19
        /*001a*/ 	.short	0x0438


	//----- nvinfo : EIATTR_KPARAM_INFO
	.align		4
        /*001c*/ 	.byte	0x04, 0x17
        /*001e*/ 	.short	(.L_216 - .L_215)
.L_215:
        /*0020*/ 	.word	0x00000000
        /*0024*/ 	.short	0x0000
        /*0026*/ 	.short	0x0000
        /*0028*/ 	.byte	0x00, 0xf0, 0xe1, 0x10


	//----- nvinfo : EIATTR_MAXREG_COUNT
	.align		4
.L_216:
        /*002c*/ 	.byte	0x03, 0x1b
        /*002e*/ 	.short	0x00ff


	//----- nvinfo : EIATTR_NUM_BARRIERS
	.align		4
        /*0030*/ 	.byte	0x02, 0x4c
        /*0032*/ 	.byte	0x06
	.zero		1


	//----- nvinfo : EIATTR_ANNOTATIONS
	.align		4
        /*0034*/ 	.byte	0x04, 0x55
        /*0036*/ 	.short	(.L_218 - .L_217)


	//   ....[0]....
.L_217:
        /* <DEDUP_REMOVED lines=131> */


	//----- nvinfo : EIATTR_MERCURY_ISA_VERSION
	.align		4
.L_218:
        /*0850*/ 	.byte	0x03, 0x5f
        /*0852*/ 	.short	0x0000


	//----- nvinfo : EIATTR_INT_WARP_WIDE_INSTR_OFFSETS
	.align		4
        /*0854*/ 	.byte	0x04, 0x31
        /*0856*/ 	.short	(.L_220 - .L_219)


	//   ....[0]....
.L_219:
        /*0858*/ 	.word	0x00020550


	//   ....[1]....
        /*085c*/ 	.word	0x000205d0


	//----- nvinfo : EIATTR_COOP_GROUP_MASK_REGIDS
	.align		4
.L_220:
        /*0860*/ 	.byte	0x04, 0x29
        /*0862*/ 	.short	(.L_222 - .L_221)


	//   ....[0]....
.L_221:
        /*0864*/ 	.word	0xffffffff


	//   ....[1]....
        /*0868*/ 	.word	0xffffffff


	//   ....[2]....
        /*086c*/ 	.word	0xffffffff


	//   ....[3]....
        /*0870*/ 	.word	0xffffffff


	//   ....[4]....
        /*0874*/ 	.word	0xffffffff


	//   ....[5]....
        /*0878*/ 	.word	0xffffffff


	//   ....[6]....
        /*087c*/ 	.word	0xffffffff


	//   ....[7]....
        /*0880*/ 	.word	0xffffffff


	//   ....[8]....
        /*0884*/ 	.word	0xffffffff


	//   ....[9]....
        /*0888*/ 	.word	0xffffffff


	//   ....[10]....
        /*088c*/ 	.word	0xffffffff


	//   ....[11]....
        /*0890*/ 	.word	0xffffffff


	//   ....[12]....
        /*0894*/ 	.word	0xffffffff


	//   ....[13]....
        /*0898*/ 	.word	0xffffffff


	//   ....[14]....
        /*089c*/ 	.word	0xffffffff


	//   ....[15]....
        /*08a0*/ 	.word	0xffffffff


	//   ....[16]....
        /*08a4*/ 	.word	0xffffffff


	//   ....[17]....
        /*08a8*/ 	.word	0xffffffff


	//   ....[18]....
        /*08ac*/ 	.word	0xffffffff


	//   ....[19]....
        /*08b0*/ 	.word	0xffffffff


	//   ....[20]....
        /*08b4*/ 	.word	0xffffffff


	//   ....[21]....
        /*08b8*/ 	.word	0xffffffff


	//   ....[22]....
        /*08bc*/ 	.word	0xffffffff


	//   ....[23]....
        /*08c0*/ 	.word	0xffffffff


	//   ....[24]....
        /*08c4*/ 	.word	0xffffffff


	//   ....[25]....
        /*08c8*/ 	.word	0xffffffff


	//   ....[26]....
        /*08cc*/ 	.word	0xffffffff


	//   ....[27]....
        /*08d0*/ 	.word	0xffffffff


	//   ....[28]....
        /*08d4*/ 	.word	0xffffffff


	//   ....[29]....
        /*08d8*/ 	.word	0xffffffff


	//   ....[30]....
        /*08dc*/ 	.word	0xffffffff


	//   ....[31]....
        /*08e0*/ 	.word	0xffffffff


	//   ....[32]....
        /*08e4*/ 	.word	0xffffffff


	//   ....[33]....
        /*08e8*/ 	.word	0xffffffff


	//   ....[34]....
        /*08ec*/ 	.word	0xffffffff


	//   ....[35]....
        /*08f0*/ 	.word	0xffffffff


	//   ....[36]....
        /*08f4*/ 	.word	0xffffffff


	//   ....[37]....
        /*08f8*/ 	.word	0xffffffff


	//   ....[38]....
        /*08fc*/ 	.word	0xffffffff


	//   ....[39]....
        /*0900*/ 	.word	0xffffffff


	//   ....[40]....
        /*0904*/ 	.word	0xffffffff


	//   ....[41]....
        /*0908*/ 	.word	0xffffffff


	//   ....[42]....
        /*090c*/ 	.word	0xffffffff


	//   ....[43]....
        /*0910*/ 	.word	0xffffffff


	//   ....[44]....
        /*0914*/ 	.word	0xffffffff


	//   ....[45]....
        /*0918*/ 	.word	0xffffffff


	//   ....[46]....
        /*091c*/ 	.word	0xffffffff


	//   ....[47]....
        /*0920*/ 	.word	0xffffffff


	//   ....[48]....
        /*0924*/ 	.word	0xffffffff


	//   ....[49]....
        /*0928*/ 	.word	0xffffffff


	//   ....[50]....
        /*092c*/ 	.word	0xffffffff


	//   ....[51]....
        /*0930*/ 	.word	0xffffffff


	//   ....[52]....
        /*0934*/ 	.word	0xffffffff


	//   ....[53]....
        /*0938*/ 	.word	0xffffffff


	//   ....[54]....
        /*093c*/ 	.word	0xffffffff


	//   ....[55]....
        /*0940*/ 	.word	0xffffffff


	//   ....[56]....
        /*0944*/ 	.word	0xffffffff


	//   ....[57]....
        /*0948*/ 	.word	0xffffffff


	//   ....[58]....
        /*094c*/ 	.word	0xffffffff


	//   ....[59]....
        /*0950*/ 	.word	0xffffffff


	//   ....[60]....
        /*0954*/ 	.word	0xffffffff


	//   ....[61]....
        /*0958*/ 	.word	0xffffffff


	//   ....[62]....
        /*095c*/ 	.word	0xffffffff


	//   ....[63]....
        /*0960*/ 	.word	0xffffffff


	//   ....[64]....
        /*0964*/ 	.word	0xffffffff


	//   ....[65]....
        /*0968*/ 	.word	0xffffffff


	//   ....[66]....
        /*096c*/ 	.word	0xffffffff


	//   ....[67]....
        /*0970*/ 	.word	0xffffffff


	//   ....[68]....
        /*0974*/ 	.word	0xffffffff


	//   ....[69]....
        /*0978*/ 	.word	0xffffffff


	//   ....[70]....
        /*097c*/ 	.word	0xffffffff


	//   ....[71]....
        /*0980*/ 	.word	0xffffffff


	//   ....[72]....
        /*0984*/ 	.word	0xffffffff


	//   ....[73]....
        /*0988*/ 	.word	0xffffffff


	//   ....[74]....
        /*098c*/ 	.word	0xffffffff


	//   ....[75]....
        /*0990*/ 	.word	0xffffffff


	//   ....[76]....
        /*0994*/ 	.word	0xffffffff


	//   ....[77]....
        /*0998*/ 	.word	0xffffffff


	//   ....[78]....
        /*099c*/ 	.word	0xffffffff


	//   ....[79]....
        /*09a0*/ 	.word	0xffffffff


	//   ....[80]....
        /*09a4*/ 	.word	0xffffffff


	//   ....[81]....
        /*09a8*/ 	.word	0xffffffff


	//   ....[82]....
        /*09ac*/ 	.word	0xffffffff


	//   ....[83]....
        /*09b0*/ 	.word	0xffffffff


	//   ....[84]....
        /*09b4*/ 	.word	0xffffffff


	//   ....[85]....
        /*09b8*/ 	.word	0xffffffff


	//   ....[86]....
        /*09bc*/ 	.word	0xffffffff


	//   ....[87]....
        /*09c0*/ 	.word	0xffffffff


	//   ....[88]....
        /*09c4*/ 	.word	0xffffffff


	//   ....[89]....
        /*09c8*/ 	.word	0xffffffff


	//   ....[90]....
        /*09cc*/ 	.word	0xffffffff


	//   ....[91]....
        /*09d0*/ 	.word	0xffffffff


	//   ....[92]....
        /*09d4*/ 	.word	0xffffffff


	//   ....[93]....
        /*09d8*/ 	.word	0xffffffff


	//   ....[94]....
        /*09dc*/ 	.word	0xffffffff


	//   ....[95]....
        /*09e0*/ 	.word	0xffffffff


	//   ....[96]....
        /*09e4*/ 	.word	0xffffffff


	//   ....[97]....
        /*09e8*/ 	.word	0xffffffff


	//   ....[98]....
        /*09ec*/ 	.word	0xffffffff


	//   ....[99]....
        /*09f0*/ 	.word	0xffffffff


	//   ....[100]....
        /*09f4*/ 	.word	0xffffffff


	//   ....[101]....
        /*09f8*/ 	.word	0xffffffff


	//   ....[102]....
        /*09fc*/ 	.word	0xffffffff


	//   ....[103]....
        /*0a00*/ 	.word	0xffffffff


	//   ....[104]....
        /*0a04*/ 	.word	0xffffffff


	//   ....[105]....
        /*0a08*/ 	.word	0xffffffff


	//   ....[106]....
        /*0a0c*/ 	.word	0xffffffff


	//   ....[107]....
        /*0a10*/ 	.word	0xffffffff


	//   ....[108]....
        /*0a14*/ 	.word	0xffffffff


	//   ....[109]....
        /*0a18*/ 	.word	0xffffffff


	//   ....[110]....
        /*0a1c*/ 	.word	0xffffffff


	//   ....[111]....
        /*0a20*/ 	.word	0xffffffff


	//   ....[112]....
        /*0a24*/ 	.word	0xffffffff


	//   ....[113]....
        /*0a28*/ 	.word	0xffffffff


	//   ....[114]....
        /*0a2c*/ 	.word	0xffffffff


	//   ....[115]....
        /*0a30*/ 	.word	0xffffffff


	//   ....[116]....
        /*0a34*/ 	.word	0xffffffff


	//   ....[117]....
        /*0a38*/ 	.word	0xffffffff


	//   ....[118]....
        /*0a3c*/ 	.word	0xffffffff


	//   ....[119]....
        /*0a40*/ 	.word	0xffffffff


	//   ....[120]....
        /*0a44*/ 	.word	0xffffffff


	//   ....[121]....
        /*0a48*/ 	.word	0xffffffff


	//   ....[122]....
        /*0a4c*/ 	.word	0xffffffff


	//   ....[123]....
        /*0a50*/ 	.word	0xffffffff


	//   ....[124]....
        /*0a54*/ 	.word	0xffffffff


	//   ....[125]....
        /*0a58*/ 	.word	0xffffffff


	//   ....[126]....
        /*0a5c*/ 	.word	0xffffffff


	//   ....[127]....
        /*0a60*/ 	.word	0xffffffff


	//   ....[128]....
        /*0a64*/ 	.word	0xffffffff


	//   ....[129]....
        /*0a68*/ 	.word	0xffffffff


	//   ....[130]....
        /*0a6c*/ 	.word	0xffffffff


	//   ....[131]....
        /*0a70*/ 	.word	0xffffffff


	//   ....[132]....
        /*0a74*/ 	.word	0xffffffff


	//   ....[133]....
        /*0a78*/ 	.word	0xffffffff


	//   ....[134]....
        /*0a7c*/ 	.word	0xffffffff


	//   ....[135]....
        /*0a80*/ 	.word	0xffffffff


	//   ....[136]....
        /*0a84*/ 	.word	0xffffffff


	//   ....[137]....
        /*0a88*/ 	.word	0xffffffff


	//   ....[138]....
        /*0a8c*/ 	.word	0xffffffff


	//   ....[139]....
        /*0a90*/ 	.word	0xffffffff


	//   ....[140]....
        /*0a94*/ 	.word	0xffffffff


	//   ....[141]....
        /*0a98*/ 	.word	0xffffffff


	//   ....[142]....
        /*0a9c*/ 	.word	0xffffffff


	//   ....[143]....
        /*0aa0*/ 	.word	0xffffffff


	//   ....[144]....
        /*0aa4*/ 	.word	0xffffffff


	//   ....[145]....
        /*0aa8*/ 	.word	0xffffffff


	//   ....[146]....
        /*0aac*/ 	.word	0xffffffff


	//   ....[147]....
        /*0ab0*/ 	.word	0xffffffff


	//   ....[148]....
        /*0ab4*/ 	.word	0xffffffff


	//   ....[149]....
        /*0ab8*/ 	.word	0xffffffff


	//   ....[150]....
        /*0abc*/ 	.word	0xffffffff


	//   ....[151]....
        /*0ac0*/ 	.word	0xffffffff


	//   ....[152]....
        /*0ac4*/ 	.word	0xffffffff


	//   ....[153]....
        /*0ac8*/ 	.word	0xffffffff


	//   ....[154]....
        /*0acc*/ 	.word	0xffffffff


	//   ....[155]....
        /*0ad0*/ 	.word	0xffffffff


	//   ....[156]....
        /*0ad4*/ 	.word	0xffffffff


	//   ....[157]....
        /*0ad8*/ 	.word	0xffffffff


	//   ....[158]....
        /*0adc*/ 	.word	0xffffffff


	//   ....[159]....
        /*0ae0*/ 	.word	0xffffffff


	//   ....[160]....
        /*0ae4*/ 	.word	0xffffffff


	//   ....[161]....
        /*0ae8*/ 	.word	0xffffffff


	//   ....[162]....
        /*0aec*/ 	.word	0xffffffff


	//   ....[163]....
        /*0af0*/ 	.word	0xffffffff


	//   ....[164]....
        /*0af4*/ 	.word	0xffffffff


	//   ....[165]....
        /*0af8*/ 	.word	0xffffffff


	//   ....[166]....
        /*0afc*/ 	.word	0xffffffff


	//   ....[167]....
        /*0b00*/ 	.word	0xffffffff


	//   ....[168]....
        /*0b04*/ 	.word	0xffffffff


	//   ....[169]....
        /*0b08*/ 	.word	0xffffffff


	//   ....[170]....
        /*0b0c*/ 	.word	0xffffffff


	//   ....[171]....
        /*0b10*/ 	.word	0xffffffff


	//   ....[172]....
        /*0b14*/ 	.word	0xffffffff


	//   ....[173]....
        /*0b18*/ 	.word	0xffffffff


	//   ....[174]....
        /*0b1c*/ 	.word	0xffffffff


	//   ....[175]....
        /*0b20*/ 	.word	0xffffffff


	//   ....[176]....
        /*0b24*/ 	.word	0xffffffff


	//   ....[177]....
        /*0b28*/ 	.word	0xffffffff


	//   ....[178]....
        /*0b2c*/ 	.word	0xffffffff


	//   ....[179]....
        /*0b30*/ 	.word	0xffffffff


	//   ....[180]....
        /*0b34*/ 	.word	0xffffffff


	//   ....[181]....
        /*0b38*/ 	.word	0xffffffff


	//   ....[182]....
        /*0b3c*/ 	.word	0xffffffff


	//   ....[183]....
        /*0b40*/ 	.word	0xffffffff


	//   ....[184]....
        /*0b44*/ 	.word	0xffffffff


	//   ....[185]....
        /*0b48*/ 	.word	0xffffffff


	//   ....[186]....
        /*0b4c*/ 	.word	0xffffffff


	//   ....[187]....
        /*0b50*/ 	.word	0xffffffff


	//   ....[188]....
        /*0b54*/ 	.word	0xffffffff


	//   ....[189]....
        /*0b58*/ 	.word	0xffffffff


	//   ....[190]....
        /*0b5c*/ 	.word	0xffffffff


	//   ....[191]....
        /*0b60*/ 	.word	0xffffffff


	//   ....[192]....
        /*0b64*/ 	.word	0xffffffff


	//   ....[193]....
        /*0b68*/ 	.word	0xffffffff


	//   ....[194]....
        /*0b6c*/ 	.word	0xffffffff


	//   ....[195]....
        /*0b70*/ 	.word	0xffffffff


	//   ....[196]....
        /*0b74*/ 	.word	0xffffffff


	//   ....[197]....
        /*0b78*/ 	.word	0xffffffff


	//   ....[198]....
        /*0b7c*/ 	.word	0xffffffff


	//   ....[199]....
        /*0b80*/ 	.word	0xffffffff


	//   ....[200]....
        /*0b84*/ 	.word	0xffffffff


	//   ....[201]....
        /*0b88*/ 	.word	0xffffffff


	//   ....[202]....
        /*0b8c*/ 	.word	0xffffffff


	//   ....[203]....
        /*0b90*/ 	.word	0xffffffff


	//   ....[204]....
        /*0b94*/ 	.word	0xffffffff


	//   ....[205]....
        /*0b98*/ 	.word	0xffffffff


	//   ....[206]....
        /*0b9c*/ 	.word	0xffffffff


	//   ....[207]....
        /*0ba0*/ 	.word	0xffffffff


	//   ....[208]....
        /*0ba4*/ 	.word	0xffffffff


	//   ....[209]....
        /*0ba8*/ 	.word	0xffffffff


	//   ....[210]....
        /*0bac*/ 	.word	0xffffffff


	//----- nvinfo : EIATTR_COOP_GROUP_INSTR_OFFSETS
	.align		4
.L_222:
        /*0bb0*/ 	.byte	0x04, 0x28
        /*0bb2*/ 	.short	(.L_224 - .L_223)


	//   ....[0]....
.L_223:
        /*0bb4*/ 	.word	0x00000050


	//   ....[1]....
        /*0bb8*/ 	.word	0x00000200


	//   ....[2]....
        /*0bbc*/ 	.word	0x00000230


	//   ....[3]....
        /*0bc0*/ 	.word	0x00000260


	//   ....[4]....
        /*0bc4*/ 	.word	0x00000290


	//   ....[5]....
        /*0bc8*/ 	.word	0x000002c0


	//   ....[6]....
        /*0bcc*/ 	.word	0x000002f0


	//   ....[7]....
        /*0bd0*/ 	.word	0x00000450


	//   ....[8]....
        /*0bd4*/ 	.word	0x00000490


	//   ....[9]....
        /*0bd8*/ 	.word	0x000004c0


	//   ....[10]....
        /*0bdc*/ 	.word	0x000004f0


	//   ....[11]....
        /*0be0*/ 	.word	0x00000520


	//   ....[12]....
        /*0be4*/ 	.word	0x00000550


	//   ....[13]....
        /*0be8*/ 	.word	0x000005e0


	//   ....[14]....
        /*0bec*/ 	.word	0x00000630


	//   ....[15]....
        /*0bf0*/ 	.word	0x00000650


	//   ....[16]....
        /*0bf4*/ 	.word	0x000006b0


	//   ....[17]....
        /*0bf8*/ 	.word	0x00008ee0


	//   ....[18]....
        /*0bfc*/ 	.word	0x00008f00


	//   ....[19]....
        /*0c00*/ 	.word	0x000090a0


	//   ....[20]....
        /*0c04*/ 	.word	0x000090b0


	//   ....[21]....
        /*0c08*/ 	.word	0x00009250


	//   ....[22]....
        /*0c0c*/ 	.word	0x00009270


	//   ....[23]....
        /*0c10*/ 	.word	0x00009410


	//   ....[24]....
        /*0c14*/ 	.word	0x00009420


	//   ....[25]....
        /*0c18*/ 	.word	0x00009c60


	//   ....[26]....
        /*0c1c*/ 	.word	0x00009ca0


	//   ....[27]....
        /*0c20*/ 	.word	0x00009ce0


	//   ....[28]....
        /*0c24*/ 	.word	0x00009cf0


	//   ....[29]....
        /*0c28*/ 	.word	0x0000a160


	//   ....[30]....
        /*0c2c*/ 	.word	0x0000a3d0


	//   ....[31]....
        /*0c30*/ 	.word	0x0000a410


	//   ....[32]....
        /*0c34*/ 	.word	0x0000a440


	//   ....[33]....
        /*0c38*/ 	.word	0x0000d320


	//   ....[34]....
        /*0c3c*/ 	.word	0x0000d3f0


	//   ....[35]....
        /*0c40*/ 	.word	0x0000d410


	//   ....[36]....
        /*0c44*/ 	.word	0x0000d420


	//   ....[37]....
        /*0c48*/ 	.word	0x0000d6c0


	//   ....[38]....
        /*0c4c*/ 	.word	0x0000d930


	//   ....[39]....
        /*0c50*/ 	.word	0x0000d970


	//   ....[40]....
        /*0c54*/ 	.word	0x0000d9b0


	//   ....[41]....
        /*0c58*/ 	.word	0x00011ad0


	//   ....[42]....
        /*0c5c*/ 	.word	0x00011ca0


	//   ....[43]....
        /*0c60*/ 	.word	0x000121a0


	//   ....[44]....
        /*0c64*/ 	.word	0x000125e0


	//   ....[45]....
        /*0c68*/ 	.word	0x00012c00


	//   ....[46]....
        /*0c6c*/ 	.word	0x00012cd0


	//   ....[47]....
        /*0c70*/ 	.word	0x00012f30


	//   ....[48]....
        /*0c74*/ 	.word	0x00012f80


	//   ....[49]....
        /*0c78*/ 	.word	0x00013190


	//   ....[50]....
        /*0c7c*/ 	.word	0x000132b0


	//   ....[51]....
        /*0c80*/ 	.word	0x00013330


	//   ....[52]....
        /*0c84*/ 	.word	0x000133f0


	//   ....[53]....
        /*0c88*/ 	.word	0x00015640


	//   ....[54]....
        /*0c8c*/ 	.word	0x00015850


	//   ....[55]....
        /*0c90*/ 	.word	0x00015e00


	//   ....[56]....
        /*0c94*/ 	.word	0x00016280


	//   ....[57]....
        /*0c98*/ 	.word	0x00016900


	//   ....[58]....
        /*0c9c*/ 	.word	0x00016a40


	//   ....[59]....
        /*0ca0*/ 	.word	0x00016ab0


	//   ....[60]....
        /*0ca4*/ 	.word	0x00016ce0


	//   ....[61]....
        /*0ca8*/ 	.word	0x00016d50


	//   ....[62]....
        /*0cac*/ 	.word	0x00016e60


	//   ....[63]....
        /*0cb0*/ 	.word	0x00017030


	//   ....[64]....
        /*0cb4*/ 	.word	0x00017200


	//   ....[65]....
        /*0cb8*/ 	.word	0x00019ed0


	//   ....[66]....
        /*0cbc*/ 	.word	0x00019f20


	//   ....[67]....
        /*0cc0*/ 	.word	0x00019fc0


	//   ....[68]....
        /*0cc4*/ 	.word	0x0001a010


	//   ....[69]....
        /*0cc8*/ 	.word	0x0001a050


	//   ....[70]....
        /*0ccc*/ 	.word	0x0001a130


	//   ....[71]....
        /*0cd0*/ 	.word	0x0001a160


	//   ....[72]....
        /*0cd4*/ 	.word	0x0001a6a0


	//   ....[73]....
        /*0cd8*/ 	.word	0x0001cb90


	//   ....[74]....
        /*0cdc*/ 	.word	0x0001cda0


	//   ....[75]....
        /*0ce0*/ 	.word	0x0001d350


	//   ....[76]....
        /*0ce4*/ 	.word	0x0001d7d0


	//   ....[77]....
        /*0ce8*/ 	.word	0x0001de50


	//   ....[78]....
        /*0cec*/ 	.word	0x0001df90


	//   ....[79]....
        /*0cf0*/ 	.word	0x0001e000


	//   ....[80]....
        /*0cf4*/ 	.word	0x0001e270


	//   ....[81]....
        /*0cf8*/ 	.word	0x0001e2b0


	//   ....[82]....
        /*0cfc*/ 	.word	0x0001e3c0


	//   ....[83]....
        /*0d00*/ 	.word	0x0001e560


	//   ....[84]....
        /*0d04*/ 	.word	0x0001e690


	//   ....[85]....
        /*0d08*/ 	.word	0x0001fb90


	//   ....[86]....
        /*0d0c*/ 	.word	0x0001fbc0


	//   ....[87]....
        /*0d10*/ 	.word	0x0001fbd0


	//   ....[88]....
        /*0d14*/ 	.word	0x0001fbe0


	//   ....[89]....
        /*0d18*/ 	.word	0x0001fbf0


	//   ....[90]....
        /*0d1c*/ 	.word	0x0001fc20


	//   ....[91]....
        /*0d20*/ 	.word	0x0001fc40


	//   ....[92]....
        /*0d24*/ 	.word	0x0001fc60


	//   ....[93]....
        /*0d28*/ 	.word	0x000211f0


	//   ....[94]....
        /*0d2c*/ 	.word	0x00021200


	//   ....[95]....
        /*0d30*/ 	.word	0x00021220


	//   ....[96]....
        /*0d34*/ 	.word	0x00021230


	//   ....[97]....
        /*0d38*/ 	.word	0x00021240


	//   ....[98]....
        /*0d3c*/ 	.word	0x00021250


	//   ....[99]....
        /*0d40*/ 	.word	0x00021270


	//   ....[100]....
        /*0d44*/ 	.word	0x00021280


	//   ....[101]....
        /*0d48*/ 	.word	0x00021730


	//   ....[102]....
        /*0d4c*/ 	.word	0x00021750


	//   ....[103]....
        /*0d50*/ 	.word	0x000218c0


	//   ....[104]....
        /*0d54*/ 	.word	0x000218d0


	//   ....[105]....
        /*0d58*/ 	.word	0x00021a50


	//   ....[106]....
        /*0d5c*/ 	.word	0x00021a70


	//   ....[107]....
        /*0d60*/ 	.word	0x00021bf0


	//   ....[108]....
        /*0d64*/ 	.word	0x00021c00


	//   ....[109]....
        /*0d68*/ 	.word	0x00021f80


	//   ....[110]....
        /*0d6c*/ 	.word	0x00021fa0


	//   ....[111]....
        /*0d70*/ 	.word	0x00022470


	//   ....[112]....
        /*0d74*/ 	.word	0x00022480


	//   ....[113]....
        /*0d78*/ 	.word	0x00022800


	//   ....[114]....
        /*0d7c*/ 	.word	0x00022820


	//   ....[115]....
        /*0d80*/ 	.word	0x00022bb0


	//   ....[116]....
        /*0d84*/ 	.word	0x00022bc0


	//   ....[117]....
        /*0d88*/ 	.word	0x00023710


	//   ....[118]....
        /*0d8c*/ 	.word	0x00023730


	//   ....[119]....
        /*0d90*/ 	.word	0x000238b0


	//   ....[120]....
        /*0d94*/ 	.word	0x000238c0


	//   ....[121]....
        /*0d98*/ 	.word	0x00023a40


	//   ....[122]....
        /*0d9c*/ 	.word	0x00023a60


	//   ....[123]....
        /*0da0*/ 	.word	0x00023be0


	//   ....[124]....
        /*0da4*/ 	.word	0x00023bf0


	//   ....[125]....
        /*0da8*/ 	.word	0x00023e30


	//   ....[126]....
        /*0dac*/ 	.word	0x00023e50


	//   ....[127]....
        /*0db0*/ 	.word	0x00023f80


	//   ....[128]....
        /*0db4*/ 	.word	0x00023fc0


	//   ....[129]....
        /*0db8*/ 	.word	0x00023ff0


	//   ....[130]....
        /*0dbc*/ 	.word	0x00024020


	//   ....[131]....
        /*0dc0*/ 	.word	0x00024050


	//   ....[132]....
        /*0dc4*/ 	.word	0x00024080


	//   ....[133]....
        /*0dc8*/ 	.word	0x000241e0


	//   ....[134]....
        /*0dcc*/ 	.word	0x00024220


	//   ....[135]....
        /*0dd0*/ 	.word	0x00024250


	//   ....[136]....
        /*0dd4*/ 	.word	0x00024280


	//   ....[137]....
        /*0dd8*/ 	.word	0x000242b0


	//   ....[138]....
        /*0ddc*/ 	.word	0x000242e0


	//   ....[139]....
        /*0de0*/ 	.word	0x00024370


	//   ....[140]....
        /*0de4*/ 	.word	0x000243d0


	//   ....[141]....
        /*0de8*/ 	.word	0x000243e0


	//   ....[142]....
        /*0dec*/ 	.word	0x00024440


	//   ....[143]....
        /*0df0*/ 	.word	0x00024ea0


	//   ....[144]....
        /*0df4*/ 	.word	0x00024f00


	//   ....[145]....
        /*0df8*/ 	.word	0x00024f50


	//   ....[146]....
        /*0dfc*/ 	.word	0x00024fa0


	//   ....[147]....
        /*0e00*/ 	.word	0x00024ff0


	//   ....[148]....
        /*0e04*/ 	.word	0x00025060


	//   ....[149]....
        /*0e08*/ 	.word	0x000250a0


	//   ....[150]....
        /*0e0c*/ 	.word	0x00025110


	//   ....[151]....
        /*0e10*/ 	.word	0x00025180


	//   ....[152]....
        /*0e14*/ 	.word	0x000251e0


	//   ....[153]....
        /*0e18*/ 	.word	0x00025250


	//   ....[154]....
        /*0e1c*/ 	.word	0x000252c0


	//   ....[155]....
        /*0e20*/ 	.word	0x00025320


	//   ....[156]....
        /*0e24*/ 	.word	0x00025380


	//   ....[157]....
        /*0e28*/ 	.word	0x000253e0


	//   ....[158]....
        /*0e2c*/ 	.word	0x00025450


	//   ....[159]....
        /*0e30*/ 	.word	0x000254b0


	//   ....[160]....
        /*0e34*/ 	.word	0x00025510


	//   ....[161]....
        /*0e38*/ 	.word	0x00025560


	//   ....[162]....
        /*0e3c*/ 	.word	0x000255b0


	//   ....[163]....
        /*0e40*/ 	.word	0x00025600


	//   ....[164]....
        /*0e44*/ 	.word	0x00025650


	//   ....[165]....
        /*0e48*/ 	.word	0x000256a0


	//   ....[166]....
        /*0e4c*/ 	.word	0x000256f0


	//   ....[167]....
        /*0e50*/ 	.word	0x00025740


	//   ....[168]....
        /*0e54*/ 	.word	0x00025790


	//   ....[169]....
        /*0e58*/ 	.word	0x00025800


	//   ....[170]....
        /*0e5c*/ 	.word	0x00025870


	//   ....[171]....
        /*0e60*/ 	.word	0x000258d0


	//   ....[172]....
        /*0e64*/ 	.word	0x00025930


	//   ....[173]....
        /*0e68*/ 	.word	0x00025990


	//   ....[174]....
        /*0e6c*/ 	.word	0x00025a00


	//   ....[175]....
        /*0e70*/ 	.word	0x00025a60


	//   ....[176]....
        /*0e74*/ 	.word	0x00025ac0


	//   ....[177]....
        /*0e78*/ 	.word	0x00025b20


	//   ....[178]....
        /*0e7c*/ 	.word	0x00025b90


	//   ....[179]....
        /*0e80*/ 	.word	0x00025bf0


	//   ....[180]....
        /*0e84*/ 	.word	0x00025c50


	//   ....[181]....
        /*0e88*/ 	.word	0x00025cb0


	//   ....[182]....
        /*0e8c*/ 	.word	0x00025d20


	//   ....[183]....
        /*0e90*/ 	.word	0x00025d80


	//   ....[184]....
        /*0e94*/ 	.word	0x00025de0


	//   ....[185]....
        /*0e98*/ 	.word	0x00025e40


	//   ....[186]....
        /*0e9c*/ 	.word	0x00025eb0


	//   ....[187]....
        /*0ea0*/ 	.word	0x00025f10


	//   ....[188]....
        /*0ea4*/ 	.word	0x00025f70


	//   ....[189]....
        /*0ea8*/ 	.word	0x00025fd0


	//   ....[190]....
        /*0eac*/ 	.word	0x00026040


	//   ....[191]....
        /*0eb0*/ 	.word	0x000260a0


	//   ....[192]....
        /*0eb4*/ 	.word	0x00026100


	//   ....[193]....
        /*0eb8*/ 	.word	0x00026160


	//   ....[194]....
        /*0ebc*/ 	.word	0x000261d0


	//   ....[195]....
        /*0ec0*/ 	.word	0x00026220


	//   ....[196]....
        /*0ec4*/ 	.word	0x00026260


	//   ....[197]....
        /*0ec8*/ 	.word	0x000262b0


	//   ....[198]....
        /*0ecc*/ 	.word	0x00026300


	//   ....[199]....
        /*0ed0*/ 	.word	0x00026350


	//   ....[200]....
        /*0ed4*/ 	.word	0x000263c0


	//   ....[201]....
        /*0ed8*/ 	.word	0x00026400


	//   ....[202]....
        /*0edc*/ 	.word	0x00026450


	//   ....[203]....
        /*0ee0*/ 	.word	0x000264a0


	//   ....[204]....
        /*0ee4*/ 	.word	0x000264f0


	//   ....[205]....
        /*0ee8*/ 	.word	0x00026540


	//   ....[206]....
        /*0eec*/ 	.word	0x000265b0


	//   ....[207]....
        /*0ef0*/ 	.word	0x000265f0


	//   ....[208]....
        /*0ef4*/ 	.word	0x00026660


	//   ....[209]....
        /*0ef8*/ 	.word	0x000266c0


	//   ....[210]....
        /*0efc*/ 	.word	0x00026720


	//----- nvinfo : EIATTR_EXIT_INSTR_OFFSETS
	.align		4
.L_224:
        /*0f00*/ 	.byte	0x04, 0x1c
        /*0f02*/ 	.short	(.L_226 - .L_225)


	//   ....[0]....
.L_225:
        /*0f04*/ 	.word	0x000010d0


	//   ....[1]....
        /*0f08*/ 	.word	0x00024e60


	//----- nvinfo : EIATTR_MAX_THREADS
	.align		4
.L_226:
        /*0f0c*/ 	.byte	0x04, 0x05
        /*0f0e*/ 	.short	(.L_228 - .L_227)
.L_227:
        /*0f10*/ 	.word	0x00000080
        /*0f14*/ 	.word	0x00000001
        /*0f18*/ 	.word	0x00000001


	//----- nvinfo : EIATTR_CRS_STACK_SIZE
	.align		4
.L_228:
        /*0f1c*/ 	.byte	0x04, 0x1e
        /*0f1e*/ 	.short	(.L_230 - .L_229)
.L_229:
        /*0f20*/ 	.word	0x00000000
.L_230:


//--------------------- .nv.info._ZN7cutlass13device_kernelIN5flash19enable_sm80_to_sm89INS1_16FlashAttnFwdSm80INS1_25CollectiveMainloopFwdSm80ILi4ELi1ELb0EN4cute5tupleIJNS5_1CILi128EEENS7_ILi64EEENS7_ILi96EEEEEELi96ENS_10bfloat16_tEfNS_4arch4Sm80ELb1ELb0ELb1ELb0ELb0ELb0ELb1ELb1EEENS1_21CollectiveEpilogueFwdINS6_IJS8_SA_S9_EEENS6_IJNS7_ILi1EEESI_SI_EEESC_SE_Li128ELb0ELb1ELb1ELb0EEENS1_30DynamicPersistentTileSchedulerILi128ELi128ELb1ELb1ELb0EEEEEEEEEvNT_6ParamsE --------------------------
	.section	.nv.info._ZN7cutlass13device_kernelIN5flash19enable_sm80_to_sm89INS1_16FlashAttnFwdSm80INS1_25CollectiveMainloopFwdSm80ILi4ELi1ELb0EN4cute5tupleIJNS5_1CILi128EEENS7_ILi64EEENS7_ILi96EEEEEELi96ENS_10bfloat16_tEfNS_4arch4Sm80ELb1ELb0ELb1ELb0ELb0ELb0ELb1ELb1EEENS1_21CollectiveEpilogueFwdINS6_IJS8_SA_S9_EEENS6_IJNS7_ILi1EEESI_SI_EEESC_SE_Li128ELb0ELb1ELb1ELb0EEENS1_30DynamicPersistentTileSchedulerILi128ELi128ELb1ELb1ELb0EEEEEEEEEvNT_6ParamsE,"",@"SHT_CUDA_INFO"
	.sectionflags	@""
	.align	4


	//----- nvinfo : EIATTR_CUDA_API_VERSION
	.align		4
        /*0000*/ 	.byte	0x04, 0x37
        /*0002*/ 	.short	(.L_232 - .L_231)
.L_231:
        /*0004*/ 	.word	0x00000082


	//----- nvinfo : EIATTR_SW2861232_WAR
	.align		4
.L_232:
        /*0008*/ 	.byte	0x01, 0x35
	.zero		2


	//----- nvinfo : EIATTR_PARAM_CBANK
	.align		4
        /*000c*/ 	.byte	0x04, 0x0a
        /*000e*/ 	.short	(.L_234 - .L_233)
	.align		4
.L_233:
        /*0010*/ 	.word	index@(.nv.constant0._ZN7cutlass13device_kernelIN5flash19enable_sm80_to_sm89INS1_16FlashAttnFwdSm80INS1_25CollectiveMainloopFwdSm80ILi4ELi1ELb0EN4cute5tupleIJNS5_1CILi128EEENS7_ILi64EEENS7_ILi96EEEEEELi96ENS_10bfloat16_tEfNS_4arch4Sm80ELb1ELb0ELb1ELb0ELb0ELb0ELb1ELb1EEENS1_21CollectiveEpilogueFwdINS6_IJS8_SA_S9_EEENS6_IJNS7_ILi1EEESI_SI_EEESC_SE_Li128ELb0ELb1ELb1ELb0EEENS1_30DynamicPersistentTileSchedulerILi128ELi128ELb1ELb1ELb0EEEEEEEEEvNT_6ParamsE)
        /*0014*/ 	.short	0x0160
        /*0016*/ 	.short	0x0428


	//----- nvinfo : EIATTR_CBANK_PARAM_SIZE
	.align		4
.L_234:
        /*0018*/ 	.byte	0x03, 0x19
        /*001a*/ 	.short	0x0428


	//----- nvinfo : EIATTR_KPARAM_INFO
	.align		4
        /*001c*/ 	.byte	0x04, 0x17
        /*001e*/ 	.short	(.L_236 - .L_235)
.L_235:
        /*0020*/ 	.word	0x00000000
        /*0024*/ 	.short	0x0000
        /*0026*/ 	.short	0x0000
        /*0028*/ 	.byte	0x00, 0xf0, 0xa1, 0x10


	//----- nvinfo : EIATTR_MAXREG_COUNT
	.align		4
.L_236:
        /*002c*/ 	.byte	0x03, 0x1b
        /*002e*/ 	.short	0x00ff


	//----- nvinfo : EIATTR_NUM_BARRIERS
	.align		4
        /*0030*/ 	.byte	0x02, 0x4c
        /*0032*/ 	.byte	0x06
	.zero		1


	//----- nvinfo : EIATTR_ANNOTATIONS
	.align		4
        /*0034*/ 	.byte	0x04, 0x55
        /*0036*/ 	.short	(.L_238 - .L_237)


	//   ....[0]....
.L_237:
        /* <DEDUP_REMOVED lines=60> */


	//----- nvinfo : EIATTR_MERCURY_ISA_VERSION
	.align		4
.L_238:
        /*03e0*/ 	.byte	0x03, 0x5f
        /*03e2*/ 	.short	0x0000


	//----- nvinfo : EIATTR_INT_WARP_WIDE_INSTR_OFFSETS
	.align		4
        /*03e4*/ 	.byte	0x04, 0x31
        /*03e6*/ 	.short	(.L_240 - .L_239)


	//   ....[0]....
.L_239:
        /*03e8*/ 	.word	0x0000ebd0


	//   ....[1]....
        /*03ec*/ 	.word	0x0000ec50


	//----- nvinfo : EIATTR_COOP_GROUP_MASK_REGIDS
	.align		4
.L_240:
        /*03f0*/ 	.byte	0x04, 0x29
        /*03f2*/ 	.short	(.L_242 - .L_241)


	//   ....[0]....
.L_241:
        /*03f4*/ 	.word	0xffffffff


	//   ....[1]....
        /*03f8*/ 	.word	0xffffffff


	//   ....[2]....
        /*03fc*/ 	.word	0xffffffff


	//   ....[3]....
        /*0400*/ 	.word	0xffffffff


	//   ....[4]....
        /*0404*/ 	.word	0xffffffff


	//   ....[5]....
        /*0408*/ 	.word	0xffffffff


	//   ....[6]....
        /*040c*/ 	.word	0xffffffff


	//   ....[7]....
        /*0410*/ 	.word	0xffffffff


	//   ....[8]....
        /*0414*/ 	.word	0xffffffff


	//   ....[9]....
        /*0418*/ 	.word	0xffffffff


	//   ....[10]....
        /*041c*/ 	.word	0xffffffff


	//   ....[11]....
        /*0420*/ 	.word	0xffffffff


	//   ....[12]....
        /*0424*/ 	.word	0xffffffff


	//   ....[13]....
        /*0428*/ 	.word	0xffffffff


	//   ....[14]....
        /*042c*/ 	.word	0xffffffff


	//   ....[15]....
        /*0430*/ 	.word	0xffffffff


	//   ....[16]....
        /*0434*/ 	.word	0xffffffff


	//   ....[17]....
        /*0438*/ 	.word	0xffffffff


	//   ....[18]....
        /*043c*/ 	.word	0xffffffff


	//   ....[19]....
        /*0440*/ 	.word	0xffffffff


	//   ....[20]....
        /*0444*/ 	.word	0xffffffff


	//   ....[21]....
        /*0448*/ 	.word	0xffffffff


	//   ....[22]....
        /*044c*/ 	.word	0xffffffff


	//   ....[23]....
        /*0450*/ 	.word	0xffffffff


	//   ....[24]....
        /*0454*/ 	.word	0xffffffff


	//   ....[25]....
        /*0458*/ 	.word	0xffffffff


	//   ....[26]....
        /*045c*/ 	.word	0xffffffff


	//   ....[27]....
        /*0460*/ 	.word	0xffffffff


	//   ....[28]....
        /*0464*/ 	.word	0xffffffff


	//   ....[29]....
        /*0468*/ 	.word	0xffffffff


	//   ....[30]....
        /*046c*/ 	.word	0xffffffff


	//   ....[31]....
        /*0470*/ 	.word	0xffffffff


	//   ....[32]....
        /*0474*/ 	.word	0xffffffff


	//   ....[33]....
        /*0478*/ 	.word	0xffffffff


	//   ....[34]....
        /*047c*/ 	.word	0xffffffff


	//   ....[35]....
        /*0480*/ 	.word	0xffffffff


	//   ....[36]....
        /*0484*/ 	.word	0xffffffff


	//   ....[37]....
        /*0488*/ 	.word	0xffffffff


	//   ....[38]....
        /*048c*/ 	.word	0xffffffff


	//   ....[39]....
        /*0490*/ 	.word	0xffffffff


	//   ....[40]....
        /*0494*/ 	.word	0xffffffff


	//   ....[41]....
        /*0498*/ 	.word	0xffffffff


	//   ....[42]....
        /*049c*/ 	.word	0xffffffff


	//   ....[43]....
        /*04a0*/ 	.word	0xffffffff


	//   ....[44]....
        /*04a4*/ 	.word	0xffffffff


	//   ....[45]....
        /*04a8*/ 	.word	0xffffffff


	//   ....[46]....
        /*04ac*/ 	.word	0xffffffff


	//   ....[47]....
        /*04b0*/ 	.word	0xffffffff


	//   ....[48]....
        /*04b4*/ 	.word	0xffffffff


	//   ....[49]....
        /*04b8*/ 	.word	0xffffffff


	//   ....[50]....
        /*04bc*/ 	.word	0xffffffff


	//   ....[51]....
        /*04c0*/ 	.word	0xffffffff


	//   ....[52]....
        /*04c4*/ 	.word	0xffffffff


	//   ....[53]....
        /*04c8*/ 	.word	0xffffffff


	//   ....[54]....
        /*04cc*/ 	.word	0xffffffff


	//   ....[55]....
        /*04d0*/ 	.word	0xffffffff


	//   ....[56]....
        /*04d4*/ 	.word	0xffffffff


	//   ....[57]....
        /*04d8*/ 	.word	0xffffffff


	//   ....[58]....
        /*04dc*/ 	.word	0xffffffff


	//   ....[59]....
        /*04e0*/ 	.word	0xffffffff


	//   ....[60]....
        /*04e4*/ 	.word	0xffffffff


	//   ....[61]....
        /*04e8*/ 	.word	0xffffffff


	//   ....[62]....
        /*04ec*/ 	.word	0xffffffff


	//   ....[63]....
        /*04f0*/ 	.word	0xffffffff


	//   ....[64]....
        /*04f4*/ 	.word	0xffffffff


	//   ....[65]....
        /*04f8*/ 	.word	0xffffffff


	//   ....[66]....
        /*04fc*/ 	.word	0xffffffff


	//   ....[67]....
        /*0500*/ 	.word	0xffffffff


	//   ....[68]....
        /*0504*/ 	.word	0xffffffff


	//   ....[69]....
        /*0508*/ 	.word	0xffffffff


	//   ....[70]....
        /*050c*/ 	.word	0xffffffff


	//   ....[71]....
        /*0510*/ 	.word	0xffffffff


	//   ....[72]....
        /*0514*/ 	.word	0xffffffff


	//   ....[73]....
        /*0518*/ 	.word	0xffffffff


	//   ....[74]....
        /*051c*/ 	.word	0xffffffff


	//   ....[75]....
        /*0520*/ 	.word	0xffffffff


	//   ....[76]....
        /*0524*/ 	.word	0xffffffff


	//   ....[77]....
        /*0528*/ 	.word	0xffffffff


	//   ....[78]....
        /*052c*/ 	.word	0xffffffff


	//   ....[79]....
        /*0530*/ 	.word	0xffffffff


	//   ....[80]....
        /*0534*/ 	.word	0xffffffff


	//   ....[81]....
        /*0538*/ 	.word	0xffffffff


	//   ....[82]....
        /*053c*/ 	.word	0xffffffff


	//   ....[83]....
        /*0540*/ 	.word	0xffffffff


	//----- nvinfo : EIATTR_COOP_GROUP_INSTR_OFFSETS
	.align		4
.L_242:
        /*0544*/ 	.byte	0x04, 0x28
        /*0546*/ 	.short	(.L_244 - .L_243)


	//   ....[0]....
.L_243:
        /*0548*/ 	.word	0x00000050


	//   ....[1]....
        /*054c*/ 	.word	0x00001830


	//   ....[2]....
        /*0550*/ 	.word	0x00001850


	//   ....[3]....
        /*0554*/ 	.word	0x00001a10


	//   ....[4]....
        /*0558*/ 	.word	0x00001a20


	//   ....[5]....
        /*055c*/ 	.word	0x00001bd0


	//   ....[6]....
        /*0560*/ 	.word	0x00001bf0


	//   ....[7]....
        /*0564*/ 	.word	0x00001da0


	//   ....[8]....
        /*0568*/ 	.word	0x00001db0


	//   ....[9]....
        /*056c*/ 	.word	0x000037b0


	//   ....[10]....
        /*0570*/ 	.word	0x00003830


	//   ....[11]....
        /*0574*/ 	.word	0x00003af0


	//   ....[12]....
        /*0578*/ 	.word	0x00003dd0


	//   ....[13]....
        /*057c*/ 	.word	0x00003e80


	//   ....[14]....
        /*0580*/ 	.word	0x00003ea0


	//   ....[15]....
        /*0584*/ 	.word	0x00003eb0


	//   ....[16]....
        /*0588*/ 	.word	0x00003ee0


	//   ....[17]....
        /*058c*/ 	.word	0x000046a0


	//   ....[18]....
        /*0590*/ 	.word	0x00004730


	//   ....[19]....
        /*0594*/ 	.word	0x00004780


	//   ....[20]....
        /*0598*/ 	.word	0x000047a0


	//   ....[21]....
        /*059c*/ 	.word	0x00006bd0


	//   ....[22]....
        /*05a0*/ 	.word	0x00006c20


	//   ....[23]....
        /*05a4*/ 	.word	0x00006c80


	//   ....[24]....
        /*05a8*/ 	.word	0x00006cf0


	//   ....[25]....
        /*05ac*/ 	.word	0x00007bc0


	//   ....[26]....
        /*05b0*/ 	.word	0x00007db0


	//   ....[27]....
        /*05b4*/ 	.word	0x00008070


	//   ....[28]....
        /*05b8*/ 	.word	0x00008180


	//   ....[29]....
        /*05bc*/ 	.word	0x000081d0


	//   ....[30]....
        /*05c0*/ 	.word	0x00008260


	//   ....[31]....
        /*05c4*/ 	.word	0x00008290


	//   ....[32]....
        /*05c8*/ 	.word	0x000083a0


	//   ....[33]....
        /*05cc*/ 	.word	0x0000bb30


	//   ....[34]....
        /*05d0*/ 	.word	0x0000bbb0


	//   ....[35]....
        /*05d4*/ 	.word	0x0000bc30


	//   ....[36]....
        /*05d8*/ 	.word	0x0000bc80


	//   ....[37]....
        /*05dc*/ 	.word	0x0000bcd0


	//   ....[38]....
        /*05e0*/ 	.word	0x0000bd10


	//   ....[39]....
        /*05e4*/ 	.word	0x0000c210


	//   ....[40]....
        /*05e8*/ 	.word	0x0000c360


	//   ....[41]....
        /*05ec*/ 	.word	0x0000e1d0


	//   ....[42]....
        /*05f0*/ 	.word	0x0000e240


	//   ....[43]....
        /*05f4*/ 	.word	0x0000e250


	//   ....[44]....
        /*05f8*/ 	.word	0x0000e260


	//   ....[45]....
        /*05fc*/ 	.word	0x0000e290


	//   ....[46]....
        /*0600*/ 	.word	0x0000e2b0


	//   ....[47]....
        /*0604*/ 	.word	0x0000e2c0


	//   ....[48]....
        /*0608*/ 	.word	0x0000e2d0


	//   ....[49]....
        /*060c*/ 	.word	0x0000ed90


	//   ....[50]....
        /*0610*/ 	.word	0x0000f1f0


	//   ....[51]....
        /*0614*/ 	.word	0x0000f200


	//   ....[52]....
        /*0618*/ 	.word	0x0000f220


	//   ....[53]....
        /*061c*/ 	.word	0x0000f230


	//   ....[54]....
        /*0620*/ 	.word	0x0000f270


	//   ....[55]....
        /*0624*/ 	.word	0x0000f290


	//   ....[56]....
        /*0628*/ 	.word	0x0000f2b0


	//   ....[57]....
        /*062c*/ 	.word	0x0000f2d0


	//   ....[58]....
        /*0630*/ 	.word	0x0000f420


	//   ....[59]....
        /*0634*/ 	.word	0x0000f450


	//   ....[60]....
        /*0638*/ 	.word	0x0000f8e0


	//   ....[61]....
        /*063c*/ 	.word	0x0000f900


	//   ....[62]....
        /*0640*/ 	.word	0x0000fc30


	//   ....[63]....
        /*0644*/ 	.word	0x0000fc50


	//   ....[64]....
        /*0648*/ 	.word	0x0000ff80


	//   ....[65]....
        /*064c*/ 	.word	0x0000ff90


	//   ....[66]....
        /*0650*/ 	.word	0x00010630


	//   ....[67]....
        /*0654*/ 	.word	0x00010740


	//   ....[68]....
        /*0658*/ 	.word	0x000107b0


	//   ....[69]....
        /*065c*/ 	.word	0x00010820


	//   ....[70]....
        /*0660*/ 	.word	0x00010880


	//   ....[71]....
        /*0664*/ 	.word	0x000108f0


	//   ....[72]....
        /*0668*/ 	.word	0x00010960


	//   ....[73]....
        /*066c*/ 	.word	0x000109d0


	//   ....[74]....
        /*0670*/ 	.word	0x00010a30


	//   ....[75]....
        /*0674*/ 	.word	0x00010a90


	//   ....[76]....
        /*0678*/ 	.word	0x00010af0


	//   ....[77]....
        /*067c*/ 	.word	0x00010b40


	//   ....[78]....
        /*0680*/ 	.word	0x00010ba0


	//   ....[79]....
        /*0684*/ 	.word	0x00010bf0


	//   ....[80]....
        /*0688*/ 	.word	0x00010c50


	//   ....[81]....
        /*068c*/ 	.word	0x00010ca0


	//   ....[82]....
        /*0690*/ 	.word	0x00010d00


	//   ....[83]....
        /*0694*/ 	.word	0x00010d60


	//----- nvinfo : EIATTR_EXIT_INSTR_OFFSETS
	.align		4
.L_244:
        /*0698*/ 	.byte	0x04, 0x1c
        /*069a*/ 	.short	(.L_246 - .L_245)


	//   ....[0]....
.L_245:
        /*069c*/ 	.word	0x000000a0


	//   ....[1]....
        /*06a0*/ 	.word	0x000106f0


	//----- nvinfo : EIATTR_MAX_THREADS
	.align		4
.L_246:
        /*06a4*/ 	.byte	0x04, 0x05
        /*06a6*/ 	.short	(.L_248 - .L_247)
.L_247:
        /*06a8*/ 	.word	0x00000080
        /*06ac*/ 	.word	0x00000001
        /*06b0*/ 	.word	0x00000001


	//----- nvinfo : EIATTR_CRS_STACK_SIZE
	.align		4
.L_248:
        /*06b4*/ 	.byte	0x04, 0x1e
        /*06b6*/ 	.short	(.L_250 - .L_249)
.L_249:
        /*06b8*/ 	.word	0x00000000
.L_250:


//--------------------- .nv.info._ZN7cutlass13device_kernelIN5flash19enable_sm80_to_sm89INS1_16FlashAttnFwdSm80INS1_25CollectiveMainloopFwdSm80ILi4ELi1ELb0EN4cute5tupleIJNS5_1CILi128EEENS7_ILi48EEENS7_ILi96EEEEEELi96ENS_10bfloat16_tEfNS_4arch4Sm80ELb1ELb0ELb1ELb1ELb0ELb0ELb1ELb1EEENS1_21CollectiveEpilogueFwdINS6_IJS8_SA_S9_EEENS6_IJNS7_ILi1EEESI_SI_EEESC_SE_Li128ELb1ELb1ELb1ELb0EEENS1_36VarlenDynamicPersistentTileSchedulerILi128ELi48ELi128ELi128ELb1ELb1ELb0ELb1ELb1ELb1EEEEEEEEEvNT_6ParamsE --------------------------
	.section	.nv.info._ZN7cutlass13device_kernelIN5flash19enable_sm80_to_sm89INS1_16FlashAttnFwdSm80INS1_25CollectiveMainloopFwdSm80ILi4ELi1ELb0EN4cute5tupleIJNS5_1CILi128EEENS7_ILi48EEENS7_ILi96EEEEEELi96ENS_10bfloat16_tEfNS_4arch4Sm80ELb1ELb0ELb1ELb1ELb0ELb0ELb1ELb1EEENS1_21CollectiveEpilogueFwdINS6_IJS8_SA_S9_EEENS6_IJNS7_ILi1EEESI_SI_EEESC_SE_Li128ELb1ELb1ELb1ELb0EEENS1_36VarlenDynamicPersistentTileSchedulerILi128ELi48ELi128ELi128ELb1ELb1ELb0ELb1ELb1ELb1EEEEEEEEEvNT_6ParamsE,"",@"SHT_CUDA_INFO"
	.sectionflags	@""
	.align	4


	//----- nvinfo : EIATTR_CUDA_API_VERSION
	.align		4
        /*0000*/ 	.byte	0x04, 0x37
        /*0002*/ 	.short	(.L_252 - .L_251)
.L_251:
        /*0004*/ 	.word	0x00000082


	//----- nvinfo : EIATTR_SW2861232_WAR
	.align		4
.L_252:
        /*0008*/ 	.byte	0x01, 0x35
	.zero		2


	//----- nvinfo : EIATTR_PARAM_CBANK
	.align		4
        /*000c*/ 	.byte	0x04, 0x0a
        /*000e*/ 	.short	(.L_254 - .L_253)
	.align		4
.L_253:
        /*0010*/ 	.word	index@(.nv.constant0._ZN7cutlass13device_kernelIN5flash19enable_sm80_to_sm89INS1_16FlashAttnFwdSm80INS1_25CollectiveMainloopFwdSm80ILi4ELi1ELb0EN4cute5tupleIJNS5_1CILi128EEENS7_ILi48EEENS7_ILi96EEEEEELi96ENS_10bfloat16_tEfNS_4arch4Sm80ELb1ELb0ELb1ELb1ELb0ELb0ELb1ELb1EEENS1_21CollectiveEpilogueFwdINS6_IJS8_SA_S9_EEENS6_IJNS7_ILi1EEESI_SI_EEESC_SE_Li128ELb1ELb1ELb1ELb0EEENS1_36VarlenDynamicPersistentTileSchedulerILi128ELi48ELi128ELi128ELb1ELb1ELb0ELb1ELb1ELb1EEEEEEEEEvNT_6ParamsE)
        /*0014*/ 	.short	0x0160
        /*0016*/ 	.short	0x0438


	//----- nvinfo : EIATTR_CBANK_PARAM_SIZE
	.align		4
.L_254:
        /*0018*/ 	.byte	0x03, 0x19
        /*001a*/ 	.short	0x0438


	//----- nvinfo : EIATTR_KPARAM_INFO
	.align		4
        /*001c*/ 	.byte	0x04, 0x17
        /*001e*/ 	.short	(.L_256 - .L_255)
.L_255:
        /*0020*/ 	.word	0x00000000
        /*0024*/ 	.short	0x0000
        /*0026*/ 	.short	0x0000
        /*0028*/ 	.byte	0x00, 0xf0, 0xe1, 0x10


	//----- nvinfo : EIATTR_MAXREG_COUNT
	.align		4
.L_256:
        /*002c*/ 	.byte	0x03, 0x1b
        /*002e*/ 	.short	0x00ff


	//----- nvinfo : EIATTR_NUM_BARRIERS
	.align		4
        /*0030*/ 	.byte	0x02, 0x4c
        /*0032*/ 	.byte	0x06
	.zero		1


	//----- nvinfo : EIATTR_ANNOTATIONS
	.align		4
        /*0034*/ 	.byte	0x04, 0x55
        /*0036*/ 	.short	(.L_258 - .L_257)


	//   ....[0]....
.L_257:
        /* <DEDUP_REMOVED lines=148> */


	//----- nvinfo : EIATTR_MERCURY_ISA_VERSION
	.align		4
.L_258:
        /*0960*/ 	.byte	0x03, 0x5f
        /*0962*/ 	.short	0x0000


	//----- nvinfo : EIATTR_INT_WARP_WIDE_INSTR_OFFSETS
	.align		4
        /*0964*/ 	.byte	0x04, 0x31
        /*0966*/ 	.short	(.L_260 - .L_259)


	//   ....[0]....
.L_259:
        /*0968*/ 	.word	0x0000d560


	//   ....[1]....
        /*096c*/ 	.word	0x0000d5e0


	//----- nvinfo : EIATTR_COOP_GROUP_MASK_REGIDS
	.align		4
.L_260:
        /*0970*/ 	.byte	0x04, 0x29
        /*0972*/ 	.short	(.L_262 - .L_261)


	//   ....[0]....
.L_261:
        /*0974*/ 	.word	0xffffffff


	//   ....[1]....
        /*0978*/ 	.word	0xffffffff


	//   ....[2]....
        /*097c*/ 	.word	0xffffffff


	//   ....[3]....
        /*0980*/ 	.word	0xffffffff


	//   ....[4]....
        /*0984*/ 	.word	0xffffffff


	//   ....[5]....
        /*0988*/ 	.word	0xffffffff


	//   ....[6]....
        /*098c*/ 	.word	0xffffffff


	//   ....[7]....
        /*0990*/ 	.word	0xffffffff


	//   ....[8]....
        /*0994*/ 	.word	0xffffffff


	//   ....[9]....
        /*0998*/ 	.word	0xffffffff


	//   ....[10]....
        /*099c*/ 	.word	0xffffffff


	//   ....[11]....
        /*09a0*/ 	.word	0xffffffff


	//   ....[12]....
        /*09a4*/ 	.word	0xffffffff


	//   ....[13]....
        /*09a8*/ 	.word	0xffffffff


	//   ....[14]....
        /*09ac*/ 	.word	0xffffffff


	//   ....[15]....
        /*09b0*/ 	.word	0xffffffff


	//   ....[16]....
        /*09b4*/ 	.word	0xffffffff


	//   ....[17]....
        /*09b8*/ 	.word	0xffffffff


	//   ....[18]....
        /*09bc*/ 	.word	0xffffffff


	//   ....[19]....
        /*09c0*/ 	.word	0xffffffff


	//   ....[20]....
        /*09c4*/ 	.word	0xffffffff


	//   ....[21]....
        /*09c8*/ 	.word	0xffffffff


	//   ....[22]....
        /*09cc*/ 	.word	0xffffffff


	//   ....[23]....
        /*09d0*/ 	.word	0xffffffff


	//   ....[24]....
        /*09d4*/ 	.word	0xffffffff


	//   ....[25]....
        /*09d8*/ 	.word	0xffffffff


	//   ....[26]....
        /*09dc*/ 	.word	0xffffffff


	//   ....[27]....
        /*09e0*/ 	.word	0xffffffff


	//   ....[28]....
        /*09e4*/ 	.word	0xffffffff


	//   ....[29]....
        /*09e8*/ 	.word	0xffffffff


	//   ....[30]....
        /*09ec*/ 	.word	0xffffffff


	//   ....[31]....
        /*09f0*/ 	.word	0xffffffff


	//   ....[32]....
        /*09f4*/ 	.word	0xffffffff


	//   ....[33]....
        /*09f8*/ 	.word	0xffffffff


	//   ....[34]....
        /*09fc*/ 	.word	0xffffffff


	//   ....[35]....
        /*0a00*/ 	.word	0xffffffff


	//   ....[36]....
        /*0a04*/ 	.word	0xffffffff


	//   ....[37]....
        /*0a08*/ 	.word	0xffffffff


	//   ....[38]....
        /*0a0c*/ 	.word	0xffffffff


	//   ....[39]....
        /*0a10*/ 	.word	0xffffffff


	//   ....[40]....
        /*0a14*/ 	.word	0xffffffff


	//   ....[41]....
        /*0a18*/ 	.word	0xffffffff


	//   ....[42]....
        /*0a1c*/ 	.word	0xffffffff


	//   ....[43]....
        /*0a20*/ 	.word	0xffffffff


	//   ....[44]....
        /*0a24*/ 	.word	0xffffffff


	//   ....[45]....
        /*0a28*/ 	.word	0xffffffff


	//   ....[46]....
        /*0a2c*/ 	.word	0xffffffff


	//   ....[47]....
        /*0a30*/ 	.word	0xffffffff


	//   ....[48]....
        /*0a34*/ 	.word	0xffffffff


	//   ....[49]....
        /*0a38*/ 	.word	0xffffffff


	//   ....[50]....
        /*0a3c*/ 	.word	0xffffffff


	//   ....[51]....
        /*0a40*/ 	.word	0xffffffff


	//   ....[52]....
        /*0a44*/ 	.word	0xffffffff


	//   ....[53]....
        /*0a48*/ 	.word	0xffffffff


	//   ....[54]....
        /*0a4c*/ 	.word	0xffffffff


	//   ....[55]....
        /*0a50*/ 	.word	0xffffffff


	//   ....[56]....
        /*0a54*/ 	.word	0xffffffff


	//   ....[57]....
        /*0a58*/ 	.word	0xffffffff


	//   ....[58]....
        /*0a5c*/ 	.word	0xffffffff


	//   ....[59]....
        /*0a60*/ 	.word	0xffffffff


	//   ....[60]....
        /*0a64*/ 	.word	0xffffffff


	//   ....[61]....
        /*0a68*/ 	.word	0xffffffff


	//   ....[62]....
        /*0a6c*/ 	.word	0xffffffff


	//   ....[63]....
        /*0a70*/ 	.word	0xffffffff


	//   ....[64]....
        /*0a74*/ 	.word	0xffffffff


	//   ....[65]....
        /*0a78*/ 	.word	0xffffffff


	//   ....[66]....
        /*0a7c*/ 	.word	0xffffffff


	//   ....[67]....
        /*0a80*/ 	.word	0xffffffff


	//   ....[68]....
        /*0a84*/ 	.word	0xffffffff


	//   ....[69]....
        /*0a88*/ 	.word	0xffffffff


	//   ....[70]....
        /*0a8c*/ 	.word	0xffffffff


	//   ....[71]....
        /*0a90*/ 	.word	0xffffffff


	//   ....[72]....
        /*0a94*/ 	.word	0xffffffff


	//   ....[73]....
        /*0a98*/ 	.word	0xffffffff


	//   ....[74]....
        /*0a9c*/ 	.word	0xffffffff


	//   ....[75]....
        /*0aa0*/ 	.word	0xffffffff


	//   ....[76]....
        /*0aa4*/ 	.word	0xffffffff


	//   ....[77]....
        /*0aa8*/ 	.word	0xffffffff


	//   ....[78]....
        /*0aac*/ 	.word	0xffffffff


	//   ....[79]....
        /*0ab0*/ 	.word	0xffffffff


	//   ....[80]....
        /*0ab4*/ 	.word	0xffffffff


	//   ....[81]....
        /*0ab8*/ 	.word	0xffffffff


	//   ....[82]....
        /*0abc*/ 	.word	0xffffffff


	//   ....[83]....
        /*0ac0*/ 	.word	0xffffffff


	//   ....[84]....
        /*0ac4*/ 	.word	0xffffffff


	//   ....[85]....
        /*0ac8*/ 	.word	0xffffffff


	//   ....[86]....
        /*0acc*/ 	.word	0xffffffff


	//   ....[87]....
        /*0ad0*/ 	.word	0xffffffff


	//   ....[88]....
        /*0ad4*/ 	.word	0xffffffff


	//   ....[89]....
        /*0ad8*/ 	.word	0xffffffff


	//   ....[90]....
        /*0adc*/ 	.word	0xffffffff


	//   ....[91]....
        /*0ae0*/ 	.word	0xffffffff


	//   ....[92]....
        /*0ae4*/ 	.word	0xffffffff


	//   ....[93]....
        /*0ae8*/ 	.word	0xffffffff


	//   ....[94]....
        /*0aec*/ 	.word	0xffffffff


	//   ....[95]....
        /*0af0*/ 	.word	0xffffffff


	//   ....[96]....
        /*0af4*/ 	.word	0xffffffff


	//   ....[97]....
        /*0af8*/ 	.word	0xffffffff


	//   ....[98]....
        /*0afc*/ 	.word	0xffffffff


	//   ....[99]....
        /*0b00*/ 	.word	0xffffffff


	//   ....[100]....
        /*0b04*/ 	.word	0xffffffff


	//   ....[101]....
        /*0b08*/ 	.word	0xffffffff


	//   ....[102]....
        /*0b0c*/ 	.word	0xffffffff


	//   ....[103]....
        /*0b10*/ 	.word	0xffffffff


	//   ....[104]....
        /*0b14*/ 	.word	0xffffffff


	//   ....[105]....
        /*0b18*/ 	.word	0xffffffff


	//   ....[106]....
        /*0b1c*/ 	.word	0xffffffff


	//   ....[107]....
        /*0b20*/ 	.word	0xffffffff


	//   ....[108]....
        /*0b24*/ 	.word	0xffffffff


	//   ....[109]....
        /*0b28*/ 	.word	0xffffffff


	//   ....[110]....
        /*0b2c*/ 	.word	0xffffffff


	//   ....[111]....
        /*0b30*/ 	.word	0xffffffff


	//   ....[112]....
        /*0b34*/ 	.word	0xffffffff


	//   ....[113]....
        /*0b38*/ 	.word	0xffffffff


	//   ....[114]....
        /*0b3c*/ 	.word	0xffffffff


	//   ....[115]....
        /*0b40*/ 	.word	0xffffffff


	//   ....[116]....
        /*0b44*/ 	.word	0xffffffff


	//   ....[117]....
        /*0b48*/ 	.word	0xffffffff


	//   ....[118]....
        /*0b4c*/ 	.word	0xffffffff


	//   ....[119]....
        /*0b50*/ 	.word	0xffffffff


	//   ....[120]....
        /*0b54*/ 	.word	0xffffffff


	//   ....[121]....
        /*0b58*/ 	.word	0xffffffff


	//   ....[122]....
        /*0b5c*/ 	.word	0xffffffff


	//   ....[123]....
        /*0b60*/ 	.word	0xffffffff


	//   ....[124]....
        /*0b64*/ 	.word	0xffffffff


	//   ....[125]....
        /*0b68*/ 	.word	0xffffffff


	//   ....[126]....
        /*0b6c*/ 	.word	0xffffffff


	//   ....[127]....
        /*0b70*/ 	.word	0xffffffff


	//   ....[128]....
        /*0b74*/ 	.word	0xffffffff


	//   ....[129]....
        /*0b78*/ 	.word	0xffffffff


	//   ....[130]....
        /*0b7c*/ 	.word	0xffffffff


	//   ....[131]....
        /*0b80*/ 	.word	0xffffffff


	//   ....[132]....
        /*0b84*/ 	.word	0xffffffff


	//   ....[133]....
        /*0b88*/ 	.word	0xffffffff


	//   ....[134]....
        /*0b8c*/ 	.word	0xffffffff


	//   ....[135]....
        /*0b90*/ 	.word	0xffffffff


	//   ....[136]....
        /*0b94*/ 	.word	0xffffffff


	//   ....[137]....
        /*0b98*/ 	.word	0xffffffff


	//   ....[138]....
        /*0b9c*/ 	.word	0xffffffff


	//   ....[139]....
        /*0ba0*/ 	.word	0xffffffff


	//   ....[140]....
        /*0ba4*/ 	.word	0xffffffff


	//   ....[141]....
        /*0ba8*/ 	.word	0xffffffff


	//   ....[142]....
        /*0bac*/ 	.word	0xffffffff


	//   ....[143]....
        /*0bb0*/ 	.word	0xffffffff


	//   ....[144]....
        /*0bb4*/ 	.word	0xffffffff


	//   ....[145]....
        /*0bb8*/ 	.word	0xffffffff


	//   ....[146]....
        /*0bbc*/ 	.word	0xffffffff


	//   ....[147]....
        /*0bc0*/ 	.word	0xffffffff


	//   ....[148]....
        /*0bc4*/ 	.word	0xffffffff


	//   ....[149]....
        /*0bc8*/ 	.word	0xffffffff


	//   ....[150]....
        /*0bcc*/ 	.word	0xffffffff


	//   ....[151]....
        /*0bd0*/ 	.word	0xffffffff


	//   ....[152]....
        /*0bd4*/ 	.word	0xffffffff


	//   ....[153]....
        /*0bd8*/ 	.word	0xffffffff


	//   ....[154]....
        /*0bdc*/ 	.word	0xffffffff


	//   ....[155]....
        /*0be0*/ 	.word	0xffffffff


	//   ....[156]....
        /*0be4*/ 	.word	0xffffffff


	//   ....[157]....
        /*0be8*/ 	.word	0xffffffff


	//   ....[158]....
        /*0bec*/ 	.word	0xffffffff


	//   ....[159]....
        /*0bf0*/ 	.word	0xffffffff


	//   ....[160]....
        /*0bf4*/ 	.word	0xffffffff


	//   ....[161]....
        /*0bf8*/ 	.word	0xffffffff


	//   ....[162]....
        /*0bfc*/ 	.word	0xffffffff


	//   ....[163]....
        /*0c00*/ 	.word	0xffffffff


	//   ....[164]....
        /*0c04*/ 	.word	0xffffffff


	//   ....[165]....
        /*0c08*/ 	.word	0xffffffff


	//   ....[166]....
        /*0c0c*/ 	.word	0xffffffff


	//   ....[167]....
        /*0c10*/ 	.word	0xffffffff


	//   ....[168]....
        /*0c14*/ 	.word	0xffffffff


	//   ....[169]....
        /*0c18*/ 	.word	0xffffffff


	//   ....[170]....
        /*0c1c*/ 	.word	0xffffffff


	//   ....[171]....
        /*0c20*/ 	.word	0xffffffff


	//   ....[172]....
        /*0c24*/ 	.word	0xffffffff


	//   ....[173]....
        /*0c28*/ 	.word	0xffffffff


	//   ....[174]....
        /*0c2c*/ 	.word	0xffffffff


	//   ....[175]....
        /*0c30*/ 	.word	0xffffffff


	//   ....[176]....
        /*0c34*/ 	.word	0xffffffff


	//   ....[177]....
        /*0c38*/ 	.word	0xffffffff


	//   ....[178]....
        /*0c3c*/ 	.word	0xffffffff


	//   ....[179]....
        /*0c40*/ 	.word	0xffffffff


	//   ....[180]....
        /*0c44*/ 	.word	0xffffffff


	//   ....[181]....
        /*0c48*/ 	.word	0xffffffff


	//   ....[182]....
        /*0c4c*/ 	.word	0xffffffff


	//----- nvinfo : EIATTR_COOP_GROUP_INSTR_OFFSETS
	.align		4
.L_262:
        /*0c50*/ 	.byte	0x04, 0x28
        /*0c52*/ 	.short	(.L_264 - .L_263)


	//   ....[0]....
.L_263:
        /*0c54*/ 	.word	0x00000050


	//   ....[1]....
        /*0c58*/ 	.word	0x00000200


	//   ....[2]....
        /*0c5c*/ 	.word	0x00000230


	//   ....[3]....
        /*0c60*/ 	.word	0x00000260


	//   ....[4]....
        /*0c64*/ 	.word	0x00000290


	//   ....[5]....
        /*0c68*/ 	.word	0x000002c0


	//   ....[6]....
        /*0c6c*/ 	.word	0x000002f0


	//   ....[7]....
        /*0c70*/ 	.word	0x00000450


	//   ....[8]....
        /*0c74*/ 	.word	0x00000490


	//   ....[9]....
        /*0c78*/ 	.word	0x000004c0


	//   ....[10]....
        /*0c7c*/ 	.word	0x000004f0


	//   ....[11]....
        /*0c80*/ 	.word	0x00000520


	//   ....[12]....
        /*0c84*/ 	.word	0x00000550


	//   ....[13]....
        /*0c88*/ 	.word	0x000005e0


	//   ....[14]....
        /*0c8c*/ 	.word	0x00000630


	//   ....[15]....
        /*0c90*/ 	.word	0x00000650


	//   ....[16]....
        /*0c94*/ 	.word	0x000006b0


	//   ....[17]....
        /*0c98*/ 	.word	0x00002df0


	//   ....[18]....
        /*0c9c*/ 	.word	0x00002e10


	//   ....[19]....
        /*0ca0*/ 	.word	0x00002ff0


	//   ....[20]....
        /*0ca4*/ 	.word	0x00003000


	//   ....[21]....
        /*0ca8*/ 	.word	0x000031d0


	//   ....[22]....
        /*0cac*/ 	.word	0x000031f0


	//   ....[23]....
        /*0cb0*/ 	.word	0x000033c0


	//   ....[24]....
        /*0cb4*/ 	.word	0x000033d0


	//   ....[25]....
        /*0cb8*/ 	.word	0x00004a70


	//   ....[26]....
        /*0cbc*/ 	.word	0x00004a90


	//   ....[27]....
        /*0cc0*/ 	.word	0x00004f10


	//   ....[28]....
        /*0cc4*/ 	.word	0x00004f80


	//   ....[29]....
        /*0cc8*/ 	.word	0x00004fa0


	//   ....[30]....
        /*0ccc*/ 	.word	0x00004fc0


	//   ....[31]....
        /*0cd0*/ 	.word	0x00005050


	//   ....[32]....
        /*0cd4*/ 	.word	0x00005080


	//   ....[33]....
        /*0cd8*/ 	.word	0x000055d0


	//   ....[34]....
        /*0cdc*/ 	.word	0x000057b0


	//   ....[35]....
        /*0ce0*/ 	.word	0x00005880


	//   ....[36]....
        /*0ce4*/ 	.word	0x00005920


	//   ....[37]....
        /*0ce8*/ 	.word	0x000078b0


	//   ....[38]....
        /*0cec*/ 	.word	0x00007900


	//   ....[39]....
        /*0cf0*/ 	.word	0x00007a90


	//   ....[40]....
        /*0cf4*/ 	.word	0x00007af0


	//   ....[41]....
        /*0cf8*/ 	.word	0x00007bb0


	//   ....[42]....
        /*0cfc*/ 	.word	0x00007d90


	//   ....[43]....
        /*0d00*/ 	.word	0x00008140


	//   ....[44]....
        /*0d04*/ 	.word	0x00008260


	//   ....[45]....
        /*0d08*/ 	.word	0x00008320


	//   ....[46]....
        /*0d0c*/ 	.word	0x000083e0


	//   ....[47]....
        /*0d10*/ 	.word	0x00008410


	//   ....[48]....
        /*0d14*/ 	.word	0x000084e0


	//   ....[49]....
        /*0d18*/ 	.word	0x0000b1e0


	//   ....[50]....
        /*0d1c*/ 	.word	0x0000b260


	//   ....[51]....
        /*0d20*/ 	.word	0x0000b2b0


	//   ....[52]....
        /*0d24*/ 	.word	0x0000b2f0


	//   ....[53]....
        /*0d28*/ 	.word	0x0000b320


	//   ....[54]....
        /*0d2c*/ 	.word	0x0000b350


	//   ....[55]....
        /*0d30*/ 	.word	0x0000b4e0


	//   ....[56]....
        /*0d34*/ 	.word	0x0000b830


	//   ....[57]....
        /*0d38*/ 	.word	0x0000cba0


	//   ....[58]....
        /*0d3c*/ 	.word	0x0000cbd0


	//   ....[59]....
        /*0d40*/ 	.word	0x0000cbe0


	//   ....[60]....
        /*0d44*/ 	.word	0x0000cbf0


	//   ....[61]....
        /*0d48*/ 	.word	0x0000cc00


	//   ....[62]....
        /*0d4c*/ 	.word	0x0000cc30


	//   ....[63]....
        /*0d50*/ 	.word	0x0000cc50


	//   ....[64]....
        /*0d54*/ 	.word	0x0000cc70


	//   ....[65]....
        /*0d58*/ 	.word	0x0000e1f0


	//   ....[66]....
        /*0d5c*/ 	.word	0x0000e200


	//   ....[67]....
        /*0d60*/ 	.word	0x0000e210


	//   ....[68]....
        /*0d64*/ 	.word	0x0000e220


	//   ....[69]....
        /*0d68*/ 	.word	0x0000e230


	//   ....[70]....
        /*0d6c*/ 	.word	0x0000e240


	//   ....[71]....
        /*0d70*/ 	.word	0x0000e250


	//   ....[72]....
        /*0d74*/ 	.word	0x0000e270


	//   ....[73]....
        /*0d78*/ 	.word	0x0000e6e0


	//   ....[74]....
        /*0d7c*/ 	.word	0x0000e700


	//   ....[75]....
        /*0d80*/ 	.word	0x0000e870


	//   ....[76]....
        /*0d84*/ 	.word	0x0000e880


	//   ....[77]....
        /*0d88*/ 	.word	0x0000ea00


	//   ....[78]....
        /*0d8c*/ 	.word	0x0000ea20


	//   ....[79]....
        /*0d90*/ 	.word	0x0000eba0


	//   ....[80]....
        /*0d94*/ 	.word	0x0000ebb0


	//   ....[81]....
        /*0d98*/ 	.word	0x0000ef40


	//   ....[82]....
        /*0d9c*/ 	.word	0x0000ef60


	//   ....[83]....
        /*0da0*/ 	.word	0x0000f430


	//   ....[84]....
        /*0da4*/ 	.word	0x0000f440


	//   ....[85]....
        /*0da8*/ 	.word	0x0000f910


	//   ....[86]....
        /*0dac*/ 	.word	0x0000f930


	//   ....[87]....
        /*0db0*/ 	.word	0x0000fe00


	//   ....[88]....
        /*0db4*/ 	.word	0x0000fe10


	//   ....[89]....
        /*0db8*/ 	.word	0x00010a80


	//   ....[90]....
        /*0dbc*/ 	.word	0x00010aa0


	//   ....[91]....
        /*0dc0*/ 	.word	0x00010c20


	//   ....[92]....
        /*0dc4*/ 	.word	0x00010c30


	//   ....[93]....
        /*0dc8*/ 	.word	0x00010db0


	//   ....[94]....
        /*0dcc*/ 	.word	0x00010dd0


	//   ....[95]....
        /*0dd0*/ 	.word	0x00010f50


	//   ....[96]....
        /*0dd4*/ 	.word	0x00010f60


	//   ....[97]....
        /*0dd8*/ 	.word	0x000111a0


	//   ....[98]....
        /*0ddc*/ 	.word	0x000111c0


	//   ....[99]....
        /*0de0*/ 	.word	0x000112f0


	//   ....[100]....
        /*0de4*/ 	.word	0x00011330


	//   ....[101]....
        /*0de8*/ 	.word	0x00011360


	//   ....[102]....
        /*0dec*/ 	.word	0x00011390


	//   ....[103]....
        /*0df0*/ 	.word	0x000113c0


	//   ....[104]....
        /*0df4*/ 	.word	0x000113f0


	//   ....[105]....
        /*0df8*/ 	.word	0x00011550


	//   ....[106]....
        /*0dfc*/ 	.word	0x00011590


	//   ....[107]....
        /*0e00*/ 	.word	0x000115c0


	//   ....[108]....
        /*0e04*/ 	.word	0x000115f0


	//   ....[109]....
        /*0e08*/ 	.word	0x00011620


	//   ....[110]....
        /*0e0c*/ 	.word	0x00011650


	//   ....[111]....
        /*0e10*/ 	.word	0x000116e0


	//   ....[112]....
        /*0e14*/ 	.word	0x00011740


	//   ....[113]....
        /*0e18*/ 	.word	0x00011750


	//   ....[114]....
        /*0e1c*/ 	.word	0x000117b0


	//   ....[115]....
        /*0e20*/ 	.word	0x00012210


	//   ....[116]....
        /*0e24*/ 	.word	0x00012270


	//   ....[117]....
        /*0e28*/ 	.word	0x000122c0


	//   ....[118]....
        /*0e2c*/ 	.word	0x00012310


	//   ....[119]....
        /*0e30*/ 	.word	0x00012360


	//   ....[120]....
        /*0e34*/ 	.word	0x000123d0


	//   ....[121]....
        /*0e38*/ 	.word	0x00012410


	//   ....[122]....
        /*0e3c*/ 	.word	0x00012480


	//   ....[123]....
        /*0e40*/ 	.word	0x000124f0


	//   ....[124]....
        /*0e44*/ 	.word	0x00012550


	//   ....[125]....
        /*0e48*/ 	.word	0x000125c0


	//   ....[126]....
        /*0e4c*/ 	.word	0x00012630


	//   ....[127]....
        /*0e50*/ 	.word	0x00012690


	//   ....[128]....
        /*0e54*/ 	.word	0x000126f0


	//   ....[129]....
        /*0e58*/ 	.word	0x00012750


	//   ....[130]....
        /*0e5c*/ 	.word	0x000127c0


	//   ....[131]....
        /*0e60*/ 	.word	0x00012820


	//   ....[132]....
        /*0e64*/ 	.word	0x00012880


	//   ....[133]....
        /*0e68*/ 	.word	0x000128d0


	//   ....[134]....
        /*0e6c*/ 	.word	0x00012920


	//   ....[135]....
        /*0e70*/ 	.word	0x00012970


	//   ....[136]....
        /*0e74*/ 	.word	0x000129c0


	//   ....[137]....
        /*0e78*/ 	.word	0x00012a10


	//   ....[138]....
        /*0e7c*/ 	.word	0x00012a60


	//   ....[139]....
        /*0e80*/ 	.word	0x00012ab0


	//   ....[140]....
        /*0e84*/ 	.word	0x00012b00


	//   ....[141]....
        /*0e88*/ 	.word	0x00012b70


	//   ....[142]....
        /*0e8c*/ 	.word	0x00012be0


	//   ....[143]....
        /*0e90*/ 	.word	0x00012c40


	//   ....[144]....
        /*0e94*/ 	.word	0x00012ca0


	//   ....[145]....
        /*0e98*/ 	.word	0x00012d00


	//   ....[146]....
        /*0e9c*/ 	.word	0x00012d70


	//   ....[147]....
        /*0ea0*/ 	.word	0x00012dd0


	//   ....[148]....
        /*0ea4*/ 	.word	0x00012e30


	//   ....[149]....
        /*0ea8*/ 	.word	0x00012e90


	//   ....[150]....
        /*0eac*/ 	.word	0x00012f00


	//   ....[151]....
        /*0eb0*/ 	.word	0x00012f60


	//   ....[152]....
        /*0eb4*/ 	.word	0x00012fc0


	//   ....[153]....
        /*0eb8*/ 	.word	0x00013020


	//   ....[154]....
        /*0ebc*/ 	.word	0x00013090


	//   ....[155]....
        /*0ec0*/ 	.word	0x000130f0


	//   ....[156]....
        /*0ec4*/ 	.word	0x00013150


	//   ....[157]....
        /*0ec8*/ 	.word	0x000131b0


	//   ....[158]....
        /*0ecc*/ 	.word	0x00013220


	//   ....[159]....
        /*0ed0*/ 	.word	0x00013280


	//   ....[160]....
        /*0ed4*/ 	.word	0x000132e0


	//   ....[161]....
        /*0ed8*/ 	.word	0x00013340


	//   ....[162]....
        /*0edc*/ 	.word	0x000133b0


	//   ....[163]....
        /*0ee0*/ 	.word	0x00013410


	//   ....[164]....
        /*0ee4*/ 	.word	0x00013470


	//   ....[165]....
        /*0ee8*/ 	.word	0x000134d0


	//   ....[166]....
        /*0eec*/ 	.word	0x00013540


	//   ....[167]....
        /*0ef0*/ 	.word	0x00013590


	//   ....[168]....
        /*0ef4*/ 	.word	0x000135d0


	//   ....[169]....
        /*0ef8*/ 	.word	0x00013620


	//   ....[170]....
        /*0efc*/ 	.word	0x00013670


	//   ....[171]....
        /*0f00*/ 	.word	0x000136c0


	//   ....[172]....
        /*0f04*/ 	.word	0x00013730


	//   ....[173]....
        /*0f08*/ 	.word	0x00013770


	//   ....[174]....
        /*0f0c*/ 	.word	0x000137c0


	//   ....[175]....
        /*0f10*/ 	.word	0x00013810


	//   ....[176]....
        /*0f14*/ 	.word	0x00013860


	//   ....[177]....
        /*0f18*/ 	.word	0x000138b0


	//   ....[178]....
        /*0f1c*/ 	.word	0x00013920


	//   ....[179]....
        /*0f20*/ 	.word	0x00013960


	//   ....[180]....
        /*0f24*/ 	.word	0x000139d0


	//   ....[181]....
        /*0f28*/ 	.word	0x00013a30


	//   ....[182]....
        /*0f2c*/ 	.word	0x00013a90


	//----- nvinfo : EIATTR_EXIT_INSTR_OFFSETS
	.align		4
.L_264:
        /*0f30*/ 	.byte	0x04, 0x1c
        /*0f32*/ 	.short	(.L_266 - .L_265)


	//   ....[0]....
.L_265:
        /*0f34*/ 	.word	0x000010d0


	//   ....[1]....
        /*0f38*/ 	.word	0x000121d0


	//----- nvinfo : EIATTR_MAX_THREADS
	.align		4
.L_266:
        /*0f3c*/ 	.byte	0x04, 0x05
        /*0f3e*/ 	.short	(.L_268 - .L_267)
.L_267:
        /*0f40*/ 	.word	0x00000080
        /*0f44*/ 	.word	0x00000001
        /*0f48*/ 	.word	0x00000001


	//----- nvinfo : EIATTR_CRS_STACK_SIZE
	.align		4
.L_268:
        /*0f4c*/ 	.byte	0x04, 0x1e
        /*0f4e*/ 	.short	(.L_270 - .L_269)
.L_269:
        /*0f50*/ 	.word	0x00000000
.L_270:


//--------------------- .nv.info._ZN7cutlass13device_kernelIN5flash19enable_sm80_to_sm89INS1_16FlashAttnFwdSm80INS1_25CollectiveMainloopFwdSm80ILi4ELi1ELb0EN4cute5tupleIJNS5_1CILi128EEENS7_ILi48EEENS7_ILi96EEEEEELi96ENS_10bfloat16_tEfNS_4arch4Sm80ELb1ELb0ELb1ELb1ELb0ELb1ELb1ELb1EEENS1_21CollectiveEpilogueFwdINS6_IJS8_SA_S9_EEENS6_IJNS7_ILi1EEESI_SI_EEESC_SE_Li128ELb1ELb1ELb1ELb0EEENS1_36VarlenDynamicPersistentTileSchedulerILi128ELi48ELi128ELi128ELb1ELb1ELb0ELb1ELb1ELb1EEEEEEEEEvNT_6ParamsE --------------------------
	.section	.nv.info._ZN7cutlass13device_kernelIN5flash19enable_sm80_to_sm89INS1_16FlashAttnFwdSm80INS1_25CollectiveMainloopFwdSm80ILi4ELi1ELb0EN4cute5tupleIJNS5_1CILi128EEENS7_ILi48EEENS7_ILi96EEEEEELi96ENS_10bfloat16_tEfNS_4arch4Sm80ELb1ELb0ELb1ELb1ELb0ELb1ELb1ELb1EEENS1_21CollectiveEpilogueFwdINS6_IJS8_SA_S9_EEENS6_IJNS7_ILi1EEESI_SI_EEESC_SE_Li128ELb1ELb1ELb1ELb0EEENS1_36VarlenDynamicPersistentTileSchedulerILi128ELi48ELi128ELi128ELb1ELb1ELb0ELb1ELb1ELb1EEEEEEEEEvNT_6ParamsE,"",@"SHT_CUDA_INFO"
	.sectionflags	@""
	.align	4


	//----- nvinfo : EIATTR_CUDA_API_VERSION
	.align		4
        /*0000*/ 	.byte	0x04, 0x37
        /*0002*/ 	.short	(.L_272 - .L_271)
.L_271:
        /*0004*/ 	.word	0x00000082


	//----- nvinfo : EIATTR_SW2861232_WAR
	.align		4
.L_272:
        /*0008*/ 	.byte	0x01, 0x35
	.zero		2


	//----- nvinfo : EIATTR_PARAM_CBANK
	.align		4
        /*000c*/ 	.byte	0x04, 0x0a
        /*000e*/ 	.short	(.L_274 - .L_273)
	.align		4
.L_273:
        /*0010*/ 	.word	index@(.nv.constant0._ZN7cutlass13device_kernelIN5flash19enable_sm80_to_sm89INS1_16FlashAttnFwdSm80INS1_25CollectiveMainloopFwdSm80ILi4ELi1ELb0EN4cute5tupleIJNS5_1CILi128EEENS7_ILi48EEENS7_ILi96EEEEEELi96ENS_10bfloat16_tEfNS_4arch4Sm80ELb1ELb0ELb1ELb1ELb0ELb1ELb1ELb1EEENS1_21CollectiveEpilogueFwdINS6_IJS8_SA_S9_EEENS6_IJNS7_ILi1EEESI_SI_EEESC_SE_Li128ELb1ELb1ELb1ELb0EEENS1_36VarlenDynamicPersistentTileSchedulerILi128ELi48ELi128ELi128ELb1ELb1ELb0ELb1ELb1ELb1EEEEEEEEEvNT_6ParamsE)
        /*0014*/ 	.short	0x0160
        /*0016*/ 	.short	0x0438


	//----- nvinfo : EIATTR_CBANK_PARAM_SIZE
	.align		4
.L_274:
        /*0018*/ 	.byte	0x03, 0x19
        /*001a*/ 	.short	0x0438


	//----- nvinfo : EIATTR_KPARAM_INFO
	.align		4
        /*001c*/ 	.byte	0x04, 0x17
        /*001e*/ 	.short	(.L_276 - .L_275)
.L_275:
        /*0020*/ 	.word	0x00000000
        /*0024*/ 	.short	0x0000
        /*0026*/ 	.short	0x0000
        /*0028*/ 	.byte	0x00, 0xf0, 0xe1, 0x10


	//----- nvinfo : EIATTR_MAXREG_COUNT
	.align		4
.L_276:
        /*002c*/ 	.byte	0x03, 0x1b
        /*002e*/ 	.short	0x00ff


	//----- nvinfo : EIATTR_NUM_BARRIERS
	.align		4
        /*0030*/ 	.byte	0x02, 0x4c
        /*0032*/ 	.byte	0x06
	.zero		1


	//----- nvinfo : EIATTR_ANNOTATIONS
	.align		4
        /*0034*/ 	.byte	0x04, 0x55
        /*0036*/ 	.short	(.L_278 - .L_277)


	//   ....[0]....
.L_277:
        /* <DEDUP_REMOVED lines=130> */


	//----- nvinfo : EIATTR_MERCURY_ISA_VERSION
	.align		4
.L_278:
        /*0840*/ 	.byte	0x03, 0x5f
        /*0842*/ 	.short	0x0000


	//----- nvinfo : EIATTR_INT_WARP_WIDE_INSTR_OFFSETS
	.align		4
        /*0844*/ 	.byte	0x04, 0x31
        /*0846*/ 	.short	(.L_280 - .L_279)


	//   ....[0]....
.L_279:
        /*0848*/ 	.word	0x0001a160


	//   ....[1]....
        /*084c*/ 	.word	0x0001a1e0


	//----- nvinfo : EIATTR_COOP_GROUP_MASK_REGIDS
	.align		4
.L_280:
        /*0850*/ 	.byte	0x04, 0x29
        /*0852*/ 	.short	(.L_282 - .L_281)


	//   ....[0]....
.L_281:
        /*0854*/ 	.word	0xffffffff


	//   ....[1]....
        /*0858*/ 	.word	0xffffffff


	//   ....[2]....
        /*085c*/ 	.word	0xffffffff


	//   ....[3]....
        /*0860*/ 	.word	0xffffffff


	//   ....[4]....
        /*0864*/ 	.word	0xffffffff


	//   ....[5]....
        /*0868*/ 	.word	0xffffffff


	//   ....[6]....
        /*086c*/ 	.word	0xffffffff


	//   ....[7]....
        /*0870*/ 	.word	0xffffffff


	//   ....[8]....
        /*0874*/ 	.word	0xffffffff


	//   ....[9]....
        /*0878*/ 	.word	0xffffffff


	//   ....[10]....
        /*087c*/ 	.word	0xffffffff


	//   ....[11]....
        /*0880*/ 	.word	0xffffffff


	//   ....[12]....
        /*0884*/ 	.word	0xffffffff


	//   ....[13]....
        /*0888*/ 	.word	0xffffffff


	//   ....[14]....
        /*088c*/ 	.word	0xffffffff


	//   ....[15]....
        /*0890*/ 	.word	0xffffffff


	//   ....[16]....
        /*0894*/ 	.word	0xffffffff


	//   ....[17]....
        /*0898*/ 	.word	0xffffffff


	//   ....[18]....
        /*089c*/ 	.word	0xffffffff


	//   ....[19]....
        /*08a0*/ 	.word	0xffffffff


	//   ....[20]....
        /*08a4*/ 	.word	0xffffffff


	//   ....[21]....
        /*08a8*/ 	.word	0xffffffff


	//   ....[22]....
        /*08ac*/ 	.word	0xffffffff


	//   ....[23]....
        /*08b0*/ 	.word	0xffffffff


	//   ....[24]....
        /*08b4*/ 	.word	0xffffffff


	//   ....[25]....
        /*08b8*/ 	.word	0xffffffff


	//   ....[26]....
        /*08bc*/ 	.word	0xffffffff


	//   ....[27]....
        /*08c0*/ 	.word	0xffffffff


	//   ....[28]....
        /*08c4*/ 	.word	0xffffffff


	//   ....[29]....
        /*08c8*/ 	.word	0xffffffff


	//   ....[30]....
        /*08cc*/ 	.word	0xffffffff


	//   ....[31]....
        /*08d0*/ 	.word	0xffffffff


	//   ....[32]....
        /*08d4*/ 	.word	0xffffffff


	//   ....[33]....
        /*08d8*/ 	.word	0xffffffff


	//   ....[34]....
        /*08dc*/ 	.word	0xffffffff


	//   ....[35]....
        /*08e0*/ 	.word	0xffffffff


	//   ....[36]....
        /*08e4*/ 	.word	0xffffffff


	//   ....[37]....
        /*08e8*/ 	.word	0xffffffff


	//   ....[38]....
        /*08ec*/ 	.word	0xffffffff


	//   ....[39]....
        /*08f0*/ 	.word	0xffffffff


	//   ....[40]....
        /*08f4*/ 	.word	0xffffffff


	//   ....[41]....
        /*08f8*/ 	.word	0xffffffff


	//   ....[42]....
        /*08fc*/ 	.word	0xffffffff


	//   ....[43]....
        /*0900*/ 	.word	0xffffffff


	//   ....[44]....
        /*0904*/ 	.word	0xffffffff


	//   ....[45]....
        /*0908*/ 	.word	0xffffffff


	//   ....[46]....
        /*090c*/ 	.word	0xffffffff


	//   ....[47]....
        /*0910*/ 	.word	0xffffffff


	//   ....[48]....
        /*0914*/ 	.word	0xffffffff


	//   ....[49]....
        /*0918*/ 	.word	0xffffffff


	//   ....[50]....
        /*091c*/ 	.word	0xffffffff


	//   ....[51]....
        /*0920*/ 	.word	0xffffffff


	//   ....[52]....
        /*0924*/ 	.word	0xffffffff


	//   ....[53]....
        /*0928*/ 	.word	0xffffffff


	//   ....[54]....
        /*092c*/ 	.word	0xffffffff


	//   ....[55]....
        /*0930*/ 	.word	0xffffffff


	//   ....[56]....
        /*0934*/ 	.word	0xffffffff


	//   ....[57]....
        /*0938*/ 	.word	0xffffffff


	//   ....[58]....
        /*093c*/ 	.word	0xffffffff


	//   ....[59]....
        /*0940*/ 	.word	0xffffffff


	//   ....[60]....
        /*0944*/ 	.word	0xffffffff


	//   ....[61]....
        /*0948*/ 	.word	0xffffffff


	//   ....[62]....
        /*094c*/ 	.word	0xffffffff


	//   ....[63]....
        /*0950*/ 	.word	0xffffffff


	//   ....[64]....
        /*0954*/ 	.word	0xffffffff


	//   ....[65]....
        /*0958*/ 	.word	0xffffffff


	//   ....[66]....
        /*095c*/ 	.word	0xffffffff


	//   ....[67]....
        /*0960*/ 	.word	0xffffffff


	//   ....[68]....
        /*0964*/ 	.word	0xffffffff


	//   ....[69]....
        /*0968*/ 	.word	0xffffffff


	//   ....[70]....
        /*096c*/ 	.word	0xffffffff


	//   ....[71]....
        /*0970*/ 	.word	0xffffffff


	//   ....[72]....
        /*0974*/ 	.word	0xffffffff


	//   ....[73]....
        /*0978*/ 	.word	0xffffffff


	//   ....[74]....
        /*097c*/ 	.word	0xffffffff


	//   ....[75]....
        /*0980*/ 	.word	0xffffffff


	//   ....[76]....
        /*0984*/ 	.word	0xffffffff


	//   ....[77]....
        /*0988*/ 	.word	0xffffffff


	//   ....[78]....
        /*098c*/ 	.word	0xffffffff


	//   ....[79]....
        /*0990*/ 	.word	0xffffffff


	//   ....[80]....
        /*0994*/ 	.word	0xffffffff


	//   ....[81]....
        /*0998*/ 	.word	0xffffffff


	//   ....[82]....
        /*099c*/ 	.word	0xffffffff


	//   ....[83]....
        /*09a0*/ 	.word	0xffffffff


	//   ....[84]....
        /*09a4*/ 	.word	0xffffffff


	//   ....[85]....
        /*09a8*/ 	.word	0xffffffff


	//   ....[86]....
        /*09ac*/ 	.word	0xffffffff


	//   ....[87]....
        /*09b0*/ 	.word	0xffffffff


	//   ....[88]....
        /*09b4*/ 	.word	0xffffffff


	//   ....[89]....
        /*09b8*/ 	.word	0xffffffff


	//   ....[90]....
        /*09bc*/ 	.word	0xffffffff


	//   ....[91]....
        /*09c0*/ 	.word	0xffffffff


	//   ....[92]....
        /*09c4*/ 	.word	0xffffffff


	//   ....[93]....
        /*09c8*/ 	.word	0xffffffff


	//   ....[94]....
        /*09cc*/ 	.word	0xffffffff


	//   ....[95]....
        /*09d0*/ 	.word	0xffffffff


	//   ....[96]....
        /*09d4*/ 	.word	0xffffffff


	//   ....[97]....
        /*09d8*/ 	.word	0xffffffff


	//   ....[98]....
        /*09dc*/ 	.word	0xffffffff


	//   ....[99]....
        /*09e0*/ 	.word	0xffffffff


	//   ....[100]....
        /*09e4*/ 	.word	0xffffffff


	//   ....[101]....
        /*09e8*/ 	.word	0xffffffff


	//   ....[102]....
        /*09ec*/ 	.word	0xffffffff


	//   ....[103]....
        /*09f0*/ 	.word	0xffffffff


	//   ....[104]....
        /*09f4*/ 	.word	0xffffffff


	//   ....[105]....
        /*09f8*/ 	.word	0xffffffff


	//   ....[106]....
        /*09fc*/ 	.word	0xffffffff


	//   ....[107]....
        /*0a00*/ 	.word	0xffffffff


	//   ....[108]....
        /*0a04*/ 	.word	0xffffffff


	//   ....[109]....
        /*0a08*/ 	.word	0xffffffff


	//   ....[110]....
        /*0a0c*/ 	.word	0xffffffff


	//   ....[111]....
        /*0a10*/ 	.word	0xffffffff


	//   ....[112]....
        /*0a14*/ 	.word	0xffffffff


	//   ....[113]....
        /*0a18*/ 	.word	0xffffffff


	//   ....[114]....
        /*0a1c*/ 	.word	0xffffffff


	//   ....[115]....
        /*0a20*/ 	.word	0xffffffff


	//   ....[116]....
        /*0a24*/ 	.word	0xffffffff


	//   ....[117]....
        /*0a28*/ 	.word	0xffffffff


	//   ....[118]....
        /*0a2c*/ 	.word	0xffffffff


	//   ....[119]....
        /*0a30*/ 	.word	0xffffffff


	//   ....[120]....
        /*0a34*/ 	.word	0xffffffff


	//   ....[121]....
        /*0a38*/ 	.word	0xffffffff


	//   ....[122]....
        /*0a3c*/ 	.word	0xffffffff


	//   ....[123]....
        /*0a40*/ 	.word	0xffffffff


	//   ....[124]....
        /*0a44*/ 	.word	0xffffffff


	//   ....[125]....
        /*0a48*/ 	.word	0xffffffff


	//   ....[126]....
        /*0a4c*/ 	.word	0xffffffff


	//   ....[127]....
        /*0a50*/ 	.word	0xffffffff


	//   ....[128]....
        /*0a54*/ 	.word	0xffffffff


	//   ....[129]....
        /*0a58*/ 	.word	0xffffffff


	//   ....[130]....
        /*0a5c*/ 	.word	0xffffffff


	//   ....[131]....
        /*0a60*/ 	.word	0xffffffff


	//   ....[132]....
        /*0a64*/ 	.word	0xffffffff


	//   ....[133]....
        /*0a68*/ 	.word	0xffffffff


	//   ....[134]....
        /*0a6c*/ 	.word	0xffffffff


	//   ....[135]....
        /*0a70*/ 	.word	0xffffffff


	//   ....[136]....
        /*0a74*/ 	.word	0xffffffff


	//   ....[137]....
        /*0a78*/ 	.word	0xffffffff


	//   ....[138]....
        /*0a7c*/ 	.word	0xffffffff


	//   ....[139]....
        /*0a80*/ 	.word	0xffffffff


	//   ....[140]....
        /*0a84*/ 	.word	0xffffffff


	//   ....[141]....
        /*0a88*/ 	.word	0xffffffff


	//   ....[142]....
        /*0a8c*/ 	.word	0xffffffff


	//   ....[143]....
        /*0a90*/ 	.word	0xffffffff


	//   ....[144]....
        /*0a94*/ 	.word	0xffffffff


	//   ....[145]....
        /*0a98*/ 	.word	0xffffffff


	//   ....[146]....
        /*0a9c*/ 	.word	0xffffffff


	//   ....[147]....
        /*0aa0*/ 	.word	0xffffffff


	//   ....[148]....
        /*0aa4*/ 	.word	0xffffffff


	//   ....[149]....
        /*0aa8*/ 	.word	0xffffffff


	//   ....[150]....
        /*0aac*/ 	.word	0xffffffff


	//   ....[151]....
        /*0ab0*/ 	.word	0xffffffff


	//   ....[152]....
        /*0ab4*/ 	.word	0xffffffff


	//   ....[153]....
        /*0ab8*/ 	.word	0xffffffff


	//   ....[154]....
        /*0abc*/ 	.word	0xffffffff


	//   ....[155]....
        /*0ac0*/ 	.word	0xffffffff


	//   ....[156]....
        /*0ac4*/ 	.word	0xffffffff


	//   ....[157]....
        /*0ac8*/ 	.word	0xffffffff


	//   ....[158]....
        /*0acc*/ 	.word	0xffffffff


	//   ....[159]....
        /*0ad0*/ 	.word	0xffffffff


	//   ....[160]....
        /*0ad4*/ 	.word	0xffffffff


	//   ....[161]....
        /*0ad8*/ 	.word	0xffffffff


	//   ....[162]....
        /*0adc*/ 	.word	0xffffffff


	//   ....[163]....
        /*0ae0*/ 	.word	0xffffffff


	//   ....[164]....
        /*0ae4*/ 	.word	0xffffffff


	//   ....[165]....
        /*0ae8*/ 	.word	0xffffffff


	//   ....[166]....
        /*0aec*/ 	.word	0xffffffff


	//   ....[167]....
        /*0af0*/ 	.word	0xffffffff


	//   ....[168]....
        /*0af4*/ 	.word	0xffffffff


	//   ....[169]....
        /*0af8*/ 	.word	0xffffffff


	//   ....[170]....
        /*0afc*/ 	.word	0xffffffff


	//   ....[171]....
        /*0b00*/ 	.word	0xffffffff


	//   ....[172]....
        /*0b04*/ 	.word	0xffffffff


	//   ....[173]....
        /*0b08*/ 	.word	0xffffffff


	//   ....[174]....
        /*0b0c*/ 	.word	0xffffffff


	//   ....[175]....
        /*0b10*/ 	.word	0xffffffff


	//   ....[176]....
        /*0b14*/ 	.word	0xffffffff


	//   ....[177]....
        /*0b18*/ 	.word	0xffffffff


	//   ....[178]....
        /*0b1c*/ 	.word	0xffffffff


	//   ....[179]....
        /*0b20*/ 	.word	0xffffffff


	//   ....[180]....
        /*0b24*/ 	.word	0xffffffff


	//   ....[181]....
        /*0b28*/ 	.word	0xffffffff


	//   ....[182]....
        /*0b2c*/ 	.word	0xffffffff


	//   ....[183]....
        /*0b30*/ 	.word	0xffffffff


	//   ....[184]....
        /*0b34*/ 	.word	0xffffffff


	//   ....[185]....
        /*0b38*/ 	.word	0xffffffff


	//   ....[186]....
        /*0b3c*/ 	.word	0xffffffff


	//   ....[187]....
        /*0b40*/ 	.word	0xffffffff


	//   ....[188]....
        /*0b44*/ 	.word	0xffffffff


	//   ....[189]....
        /*0b48*/ 	.word	0xffffffff


	//   ....[190]....
        /*0b4c*/ 	.word	0xffffffff


	//   ....[191]....
        /*0b50*/ 	.word	0xffffffff


	//   ....[192]....
        /*0b54*/ 	.word	0xffffffff


	//   ....[193]....
        /*0b58*/ 	.word	0xffffffff


	//   ....[194]....
        /*0b5c*/ 	.word	0xffffffff


	//   ....[195]....
        /*0b60*/ 	.word	0xffffffff


	//   ....[196]....
        /*0b64*/ 	.word	0xffffffff


	//   ....[197]....
        /*0b68*/ 	.word	0xffffffff


	//   ....[198]....
        /*0b6c*/ 	.word	0xffffffff


	//----- nvinfo : EIATTR_COOP_GROUP_INSTR_OFFSETS
	.align		4
.L_282:
        /*0b70*/ 	.byte	0x04, 0x28
        /*0b72*/ 	.short	(.L_284 - .L_283)


	//   ....[0]....
.L_283:
        /*0b74*/ 	.word	0x00000050


	//   ....[1]....
        /*0b78*/ 	.word	0x00000200


	//   ....[2]....
        /*0b7c*/ 	.word	0x00000230


	//   ....[3]....
        /*0b80*/ 	.word	0x00000260


	//   ....[4]....
        /*0b84*/ 	.word	0x00000290


	//   ....[5]....
        /*0b88*/ 	.word	0x000002c0


	//   ....[6]....
        /*0b8c*/ 	.word	0x000002f0


	//   ....[7]....
        /*0b90*/ 	.word	0x00000450


	//   ....[8]....
        /*0b94*/ 	.word	0x00000490


	//   ....[9]....
        /*0b98*/ 	.word	0x000004c0


	//   ....[10]....
        /*0b9c*/ 	.word	0x000004f0


	//   ....[11]....
        /*0ba0*/ 	.word	0x00000520


	//   ....[12]....
        /*0ba4*/ 	.word	0x00000550


	//   ....[13]....
        /*0ba8*/ 	.word	0x000005e0


	//   ....[14]....
        /*0bac*/ 	.word	0x00000630


	//   ....[15]....
        /*0bb0*/ 	.word	0x00000650


	//   ....[16]....
        /*0bb4*/ 	.word	0x000006b0


	//   ....[17]....
        /*0bb8*/ 	.word	0x000088e0


	//   ....[18]....
        /*0bbc*/ 	.word	0x00008900


	//   ....[19]....
        /*0bc0*/ 	.word	0x00008ab0


	//   ....[20]....
        /*0bc4*/ 	.word	0x00008ac0


	//   ....[21]....
        /*0bc8*/ 	.word	0x00008c60


	//   ....[22]....
        /*0bcc*/ 	.word	0x00008c80


	//   ....[23]....
        /*0bd0*/ 	.word	0x00008e20


	//   ....[24]....
        /*0bd4*/ 	.word	0x00008e30


	//   ....[25]....
        /*0bd8*/ 	.word	0x000096c0


	//   ....[26]....
        /*0bdc*/ 	.word	0x000096e0


	//   ....[27]....
        /*0be0*/ 	.word	0x000096f0


	//   ....[28]....
        /*0be4*/ 	.word	0x00009700


	//   ....[29]....
        /*0be8*/ 	.word	0x00009b70


	//   ....[30]....
        /*0bec*/ 	.word	0x00009de0


	//   ....[31]....
        /*0bf0*/ 	.word	0x00009e20


	//   ....[32]....
        /*0bf4*/ 	.word	0x00009e40


	//   ....[33]....
        /*0bf8*/ 	.word	0x0000cd00


	//   ....[34]....
        /*0bfc*/ 	.word	0x0000cdb0


	//   ....[35]....
        /*0c00*/ 	.word	0x0000cdd0


	//   ....[36]....
        /*0c04*/ 	.word	0x0000cde0


	//   ....[37]....
        /*0c08*/ 	.word	0x0000d080


	//   ....[38]....
        /*0c0c*/ 	.word	0x0000d2f0


	//   ....[39]....
        /*0c10*/ 	.word	0x0000d330


	//   ....[40]....
        /*0c14*/ 	.word	0x0000d370


	//   ....[41]....
        /*0c18*/ 	.word	0x00011480


	//   ....[42]....
        /*0c1c*/ 	.word	0x000114a0


	//   ....[43]....
        /*0c20*/ 	.word	0x000118e0


	//   ....[44]....
        /*0c24*/ 	.word	0x00011990


	//   ....[45]....
        /*0c28*/ 	.word	0x000119b0


	//   ....[46]....
        /*0c2c*/ 	.word	0x000119d0


	//   ....[47]....
        /*0c30*/ 	.word	0x00011aa0


	//   ....[48]....
        /*0c34*/ 	.word	0x00011b10


	//   ....[49]....
        /*0c38*/ 	.word	0x000120f0


	//   ....[50]....
        /*0c3c*/ 	.word	0x000122c0


	//   ....[51]....
        /*0c40*/ 	.word	0x000122e0


	//   ....[52]....
        /*0c44*/ 	.word	0x000123e0


	//   ....[53]....
        /*0c48*/ 	.word	0x00014430


	//   ....[54]....
        /*0c4c*/ 	.word	0x00014460


	//   ....[55]....
        /*0c50*/ 	.word	0x00014600


	//   ....[56]....
        /*0c54*/ 	.word	0x00014650


	//   ....[57]....
        /*0c58*/ 	.word	0x00014710


	//   ....[58]....
        /*0c5c*/ 	.word	0x000148f0


	//   ....[59]....
        /*0c60*/ 	.word	0x00014c70


	//   ....[60]....
        /*0c64*/ 	.word	0x00014d90


	//   ....[61]....
        /*0c68*/ 	.word	0x00014e60


	//   ....[62]....
        /*0c6c*/ 	.word	0x00014f40


	//   ....[63]....
        /*0c70*/ 	.word	0x00014f60


	//   ....[64]....
        /*0c74*/ 	.word	0x00015040


	//   ....[65]....
        /*0c78*/ 	.word	0x00017dd0


	//   ....[66]....
        /*0c7c*/ 	.word	0x00017e10


	//   ....[67]....
        /*0c80*/ 	.word	0x00017eb0


	//   ....[68]....
        /*0c84*/ 	.word	0x00017f00


	//   ....[69]....
        /*0c88*/ 	.word	0x00017f40


	//   ....[70]....
        /*0c8c*/ 	.word	0x00018050


	//   ....[71]....
        /*0c90*/ 	.word	0x00018080


	//   ....[72]....
        /*0c94*/ 	.word	0x000184e0


	//   ....[73]....
        /*0c98*/ 	.word	0x000197a0


	//   ....[74]....
        /*0c9c*/ 	.word	0x000197d0


	//   ....[75]....
        /*0ca0*/ 	.word	0x000197e0


	//   ....[76]....
        /*0ca4*/ 	.word	0x000197f0


	//   ....[77]....
        /*0ca8*/ 	.word	0x00019800


	//   ....[78]....
        /*0cac*/ 	.word	0x00019830


	//   ....[79]....
        /*0cb0*/ 	.word	0x00019850


	//   ....[80]....
        /*0cb4*/ 	.word	0x00019870


	//   ....[81]....
        /*0cb8*/ 	.word	0x0001ae00


	//   ....[82]....
        /*0cbc*/ 	.word	0x0001ae10


	//   ....[83]....
        /*0cc0*/ 	.word	0x0001ae30


	//   ....[84]....
        /*0cc4*/ 	.word	0x0001ae40


	//   ....[85]....
        /*0cc8*/ 	.word	0x0001ae50


	//   ....[86]....
        /*0ccc*/ 	.word	0x0001ae60


	//   ....[87]....
        /*0cd0*/ 	.word	0x0001ae80


	//   ....[88]....
        /*0cd4*/ 	.word	0x0001af80


	//   ....[89]....
        /*0cd8*/ 	.word	0x0001b370


	//   ....[90]....
        /*0cdc*/ 	.word	0x0001b390


	//   ....[91]....
        /*0ce0*/ 	.word	0x0001b500


	//   ....[92]....
        /*0ce4*/ 	.word	0x0001b510


	//   ....[93]....
        /*0ce8*/ 	.word	0x0001b690


	//   ....[94]....
        /*0cec*/ 	.word	0x0001b6b0


	//   ....[95]....
        /*0cf0*/ 	.word	0x0001b830


	//   ....[96]....
        /*0cf4*/ 	.word	0x0001b840


	//   ....[97]....
        /*0cf8*/ 	.word	0x0001bbc0


	//   ....[98]....
        /*0cfc*/ 	.word	0x0001bbe0


	//   ....[99]....
        /*0d00*/ 	.word	0x0001c0b0


	//   ....[100]....
        /*0d04*/ 	.word	0x0001c0c0


	//   ....[101]....
        /*0d08*/ 	.word	0x0001c420


	//   ....[102]....
        /*0d0c*/ 	.word	0x0001c440


	//   ....[103]....
        /*0d10*/ 	.word	0x0001c7c0


	//   ....[104]....
        /*0d14*/ 	.word	0x0001c7d0


	//   ....[105]....
        /*0d18*/ 	.word	0x0001d320


	//   ....[106]....
        /*0d1c*/ 	.word	0x0001d340


	//   ....[107]....
        /*0d20*/ 	.word	0x0001d4c0


	//   ....[108]....
        /*0d24*/ 	.word	0x0001d4d0


	//   ....[109]....
        /*0d28*/ 	.word	0x0001d650


	//   ....[110]....
        /*0d2c*/ 	.word	0x0001d670


	//   ....[111]....
        /*0d30*/ 	.word	0x0001d7f0


	//   ....[112]....
        /*0d34*/ 	.word	0x0001d800


	//   ....[113]....
        /*0d38*/ 	.word	0x0001da40


	//   ....[114]....
        /*0d3c*/ 	.word	0x0001da60


	//   ....[115]....
        /*0d40*/ 	.word	0x0001db90


	//   ....[116]....
        /*0d44*/ 	.word	0x0001dbd0


	//   ....[117]....
        /*0d48*/ 	.word	0x0001dc00


	//   ....[118]....
        /*0d4c*/ 	.word	0x0001dc30


	//   ....[119]....
        /*0d50*/ 	.word	0x0001dc60


	//   ....[120]....
        /*0d54*/ 	.word	0x0001dc90


	//   ....[121]....
        /*0d58*/ 	.word	0x0001ddf0


	//   ....[122]....
        /*0d5c*/ 	.word	0x0001de30


	//   ....[123]....
        /*0d60*/ 	.word	0x0001de60


	//   ....[124]....
        /*0d64*/ 	.word	0x0001de90


	//   ....[125]....
        /*0d68*/ 	.word	0x0001dec0


	//   ....[126]....
        /*0d6c*/ 	.word	0x0001def0


	//   ....[127]....
        /*0d70*/ 	.word	0x0001df80


	//   ....[128]....
        /*0d74*/ 	.word	0x0001dfe0


	//   ....[129]....
        /*0d78*/ 	.word	0x0001dff0


	//   ....[130]....
        /*0d7c*/ 	.word	0x0001e050


	//   ....[131]....
        /*0d80*/ 	.word	0x0001eab0


	//   ....[132]....
        /*0d84*/ 	.word	0x0001eb10


	//   ....[133]....
        /*0d88*/ 	.word	0x0001eb60


	//   ....[134]....
        /*0d8c*/ 	.word	0x0001ebb0


	//   ....[135]....
        /*0d90*/ 	.word	0x0001ec00


	//   ....[136]....
        /*0d94*/ 	.word	0x0001ec70


	//   ....[137]....
        /*0d98*/ 	.word	0x0001ecb0


	//   ....[138]....
        /*0d9c*/ 	.word	0x0001ed20


	//   ....[139]....
        /*0da0*/ 	.word	0x0001ed90


	//   ....[140]....
        /*0da4*/ 	.word	0x0001edf0


	//   ....[141]....
        /*0da8*/ 	.word	0x0001ee60


	//   ....[142]....
        /*0dac*/ 	.word	0x0001eed0


	//   ....[143]....
        /*0db0*/ 	.word	0x0001ef30


	//   ....[144]....
        /*0db4*/ 	.word	0x0001ef90


	//   ....[145]....
        /*0db8*/ 	.word	0x0001eff0


	//   ....[146]....
        /*0dbc*/ 	.word	0x0001f060


	//   ....[147]....
        /*0dc0*/ 	.word	0x0001f0c0


	//   ....[148]....
        /*0dc4*/ 	.word	0x0001f120


	//   ....[149]....
        /*0dc8*/ 	.word	0x0001f170


	//   ....[150]....
        /*0dcc*/ 	.word	0x0001f1c0


	//   ....[151]....
        /*0dd0*/ 	.word	0x0001f210


	//   ....[152]....
        /*0dd4*/ 	.word	0x0001f260


	//   ....[153]....
        /*0dd8*/ 	.word	0x0001f2b0


	//   ....[154]....
        /*0ddc*/ 	.word	0x0001f300


	//   ....[155]....
        /*0de0*/ 	.word	0x0001f350


	//   ....[156]....
        /*0de4*/ 	.word	0x0001f3a0


	//   ....[157]....
        /*0de8*/ 	.word	0x0001f410


	//   ....[158]....
        /*0dec*/ 	.word	0x0001f480


	//   ....[159]....
        /*0df0*/ 	.word	0x0001f4e0


	//   ....[160]....
        /*0df4*/ 	.word	0x0001f540


	//   ....[161]....
        /*0df8*/ 	.word	0x0001f5a0


	//   ....[162]....
        /*0dfc*/ 	.word	0x0001f610


	//   ....[163]....
        /*0e00*/ 	.word	0x0001f670


	//   ....[164]....
        /*0e04*/ 	.word	0x0001f6d0


	//   ....[165]....
        /*0e08*/ 	.word	0x0001f730


	//   ....[166]....
        /*0e0c*/ 	.word	0x0001f7a0


	//   ....[167]....
        /*0e10*/ 	.word	0x0001f800


	//   ....[168]....
        /*0e14*/ 	.word	0x0001f860


	//   ....[169]....
        /*0e18*/ 	.word	0x0001f8c0


	//   ....[170]....
        /*0e1c*/ 	.word	0x0001f930


	//   ....[171]....
        /*0e20*/ 	.word	0x0001f990


	//   ....[172]....
        /*0e24*/ 	.word	0x0001f9f0


	//   ....[173]....
        /*0e28*/ 	.word	0x0001fa50


	//   ....[174]....
        /*0e2c*/ 	.word	0x0001fac0


	//   ....[175]....
        /*0e30*/ 	.word	0x0001fb20


	//   ....[176]....
        /*0e34*/ 	.word	0x0001fb80


	//   ....[177]....
        /*0e38*/ 	.word	0x0001fbe0


	//   ....[178]....
        /*0e3c*/ 	.word	0x0001fc50


	//   ....[179]....
        /*0e40*/ 	.word	0x0001fcb0


	//   ....[180]....
        /*0e44*/ 	.word	0x0001fd10


	//   ....[181]....
        /*0e48*/ 	.word	0x0001fd70


	//   ....[182]....
        /*0e4c*/ 	.word	0x0001fde0


	//   ....[183]....
        /*0e50*/ 	.word	0x0001fe30


	//   ....[184]....
        /*0e54*/ 	.word	0x0001fe70


	//   ....[185]....
        /*0e58*/ 	.word	0x0001fec0


	//   ....[186]....
        /*0e5c*/ 	.word	0x0001ff10


	//   ....[187]....
        /*0e60*/ 	.word	0x0001ff60


	//   ....[188]....
        /*0e64*/ 	.word	0x0001ffd0


	//   ....[189]....
        /*0e68*/ 	.word	0x00020010


	//   ....[190]....
        /*0e6c*/ 	.word	0x00020060


	//   ....[191]....
        /*0e70*/ 	.word	0x000200b0


	//   ....[192]....
        /*0e74*/ 	.word	0x00020100


	//   ....[193]....
        /*0e78*/ 	.word	0x00020150


	//   ....[194]....
        /*0e7c*/ 	.word	0x000201c0


	//   ....[195]....
        /*0e80*/ 	.word	0x00020200


	//   ....[196]....
        /*0e84*/ 	.word	0x00020270


	//   ....[197]....
        /*0e88*/ 	.word	0x000202d0


	//   ....[198]....
        /*0e8c*/ 	.word	0x00020330


	//----- nvinfo : EIATTR_EXIT_INSTR_OFFSETS
	.align		4
.L_284:
        /*0e90*/ 	.byte	0x04, 0x1c
        /*0e92*/ 	.short	(.L_286 - .L_285)


	//   ....[0]....
.L_285:
        /*0e94*/ 	.word	0x000010d0


	//   ....[1]....
        /*0e98*/ 	.word	0x0001ea70


	//----- nvinfo : EIATTR_MAX_THREADS
	.align		4
.L_286:
        /*0e9c*/ 	.byte	0x04, 0x05
        /*0e9e*/ 	.short	(.L_288 - .L_287)
.L_287:
        /*0ea0*/ 	.word	0x00000080
        /*0ea4*/ 	.word	0x00000001
        /*0ea8*/ 	.word	0x00000001


	//----- nvinfo : EIATTR_CRS_STACK_SIZE
	.align		4
.L_288:
        /*0eac*/ 	.byte	0x04, 0x1e
        /*0eae*/ 	.short	(.L_290 - .L_289)
.L_289:
        /*0eb0*/ 	.word	0x00000000
.L_290:


//--------------------- .nv.callgraph             --------------------------
	.section	.nv.callgraph,"",@"SHT_CUDA_CALLGRAPH"
	.align	4
	.sectionentsize	8
	.align		4
        /*0000*/ 	.word	0x00000000
	.align		4
        /*0004*/ 	.word	0xffffffff
	.align		4
        /*0008*/ 	.word	0x00000000
	.align		4
        /*000c*/ 	.word	0xfffffffe
	.align		4
        /*0010*/ 	.word	0x00000000
	.align		4
        /*0014*/ 	.word	0xfffffffd
	.align		4
        /*0018*/ 	.word	0x00000000
	.align		4
        /*001c*/ 	.word	0xfffffffc


//--------------------- .nv.rel.action            --------------------------
	.section	.nv.rel.action,"",@"SHT_CUDA_RELOCINFO"
	.align	8
	.sectionentsize	8
        /*0000*/ 	.byte	0x73, 0x00, 0x00, 0x00, 0x00, 0x00, 0x00, 0x00, 0x00, 0x00, 0x00, 0x11, 0x25, 0x00, 0x05, 0x36


//--------------------- .nv.constant4             --------------------------
	.section	.nv.constant4,"a",@progbits
	.align	8
	.align		8
.nv.constant4:
        /*0000*/ 	.dword	_ZN79_INTERNAL_eeeff583_43_flash_fwd_hdim96_bf16_split_softcap_sm80_cu_18e39b8a_35584cuda3std3__45__cpo5beginE
	.align		8
        /*0008*/ 	.dword	_ZN79_INTERNAL_eeeff583_43_flash_fwd_hdim96_bf16_split_softcap_sm80_cu_18e39b8a_35584cuda3std3__45__cpo3endE
	.align		8
        /*0010*/ 	.dword	_ZN79_INTERNAL_eeeff583_43_flash_fwd_hdim96_bf16_split_softcap_sm80_cu_18e39b8a_35584cuda3std3__45__cpo6cbeginE
	.align		8
        /*0018*/ 	.dword	_ZN79_INTERNAL_eeeff583_43_flash_fwd_hdim96_bf16_split_softcap_sm80_cu_18e39b8a_35584cuda3std3__45__cpo4cendE
	.align		8
        /*0020*/ 	.dword	_ZN79_INTERNAL_eeeff583_43_flash_fwd_hdim96_bf16_split_softcap_sm80_cu_18e39b8a_35584cuda3std3__481_GLOBAL__N__eeeff583_43_flash_fwd_hdim96_bf16_split_softcap_sm80_cu_18e39b8a_35586ignoreE
	.align		8
        /*0028*/ 	.dword	_ZN79_INTERNAL_eeeff583_43_flash_fwd_hdim96_bf16_split_softcap_sm80_cu_18e39b8a_35584cuda3std3__419piecewise_constructE
	.align		8
        /*0030*/ 	.dword	_ZN79_INTERNAL_eeeff583_43_flash_fwd_hdim96_bf16_split_softcap_sm80_cu_18e39b8a_35584cuda3std3__48in_placeE
	.align		8
        /*0038*/ 	.dword	_ZN79_INTERNAL_eeeff583_43_flash_fwd_hdim96_bf16_split_softcap_sm80_cu_18e39b8a_35584cuda3std6ranges3__45__cpo4swapE
	.align		8
        /*0040*/ 	.dword	_ZN79_INTERNAL_eeeff583_43_flash_fwd_hdim96_bf16_split_softcap_sm80_cu_18e39b8a_35584cuda3std6ranges3__45__cpo9iter_moveE
	.align		8
        /*0048*/ 	.dword	_ZN79_INTERNAL_eeeff583_43_flash_fwd_hdim96_bf16_split_softcap_sm80_cu_18e39b8a_35584cute7productE
	.align		8
        /*0050*/ 	.dword	_ZN79_INTERNAL_eeeff583_43_flash_fwd_hdim96_bf16_split_softcap_sm80_cu_18e39b8a_35584cute1_E


//--------------------- .nv.constant0._ZN7cutlass13device_kernelIN5flash19enable_sm80_to_sm89INS1_16FlashAttnFwdSm80INS1_25CollectiveMainloopFwdSm80ILi4ELi1ELb0EN4cute5tupleIJNS5_1CILi128EEENS7_ILi64EEENS7_ILi96EEEEEELi96ENS_10bfloat16_tEfNS_4arch4Sm80ELb0ELb0ELb1ELb0ELb0ELb0ELb1ELb1EEENS1_21CollectiveEpilogueFwdINS6_IJS8_SA_S9_EEENS6_IJNS7_ILi1EEESI_SI_EEESC_SE_Li128ELb0ELb1ELb1ELb0EEENS1_19SingleTileSchedulerILb0ELb1ELb1ELi128EEEEEEEEEvNT_6ParamsE --------------------------
	.section	.nv.constant0._ZN7cutlass13device_kernelIN5flash19enable_sm80_to_sm89INS1_16FlashAttnFwdSm80INS1_25CollectiveMainloopFwdSm80ILi4ELi1ELb0EN4cute5tupleIJNS5_1CILi128EEENS7_ILi64EEENS7_ILi96EEEEEELi96ENS_10bfloat16_tEfNS_4arch4Sm80ELb0ELb0ELb1ELb0ELb0ELb0ELb1ELb1EEENS1_21CollectiveEpilogueFwdINS6_IJS8_SA_S9_EEENS6_IJNS7_ILi1EEESI_SI_EEESC_SE_Li128ELb0ELb1ELb1ELb0EEENS1_19SingleTileSchedulerILb0ELb1ELb1ELi128EEEEEEEEEvNT_6ParamsE,"a",@progbits
	.sectionflags	@""
	.align	4
.nv.constant0._ZN7cutlass13device_kernelIN5flash19enable_sm80_to_sm89INS1_16FlashAttnFwdSm80INS1_25CollectiveMainloopFwdSm80ILi4ELi1ELb0EN4cute5tupleIJNS5_1CILi128EEENS7_ILi64EEENS7_ILi96EEEEEELi96ENS_10bfloat16_tEfNS_4arch4Sm80ELb0ELb0ELb1ELb0ELb0ELb0ELb1ELb1EEENS1_21CollectiveEpilogueFwdINS6_IJS8_SA_S9_EEENS6_IJNS7_ILi1EEESI_SI_EEESC_SE_Li128ELb0ELb1ELb1ELb0EEENS1_19SingleTileSchedulerILb0ELb1ELb1ELi128EEEEEEEEEvNT_6ParamsE:
	.zero		1400


//--------------------- .nv.constant0._ZN7cutlass13device_kernelIN5flash19enable_sm80_to_sm89INS1_16FlashAttnFwdSm80INS1_25CollectiveMainloopFwdSm80ILi4ELi1ELb0EN4cute5tupleIJNS5_1CILi128EEENS7_ILi48EEENS7_ILi96EEEEEELi96ENS_10bfloat16_tEfNS_4arch4Sm80ELb0ELb0ELb1ELb1ELb0ELb0ELb1ELb1EEENS1_21CollectiveEpilogueFwdINS6_IJS8_SA_S9_EEENS6_IJNS7_ILi1EEESI_SI_EEESC_SE_Li128ELb1ELb1ELb1ELb0EEENS1_36VarlenDynamicPersistentTileSchedulerILi128ELi48ELi128ELi128ELb1ELb1ELb0ELb0ELb1ELb1EEEEEEEEEvNT_6ParamsE --------------------------
	.section	.nv.constant0._ZN7cutlass13device_kernelIN5flash19enable_sm80_to_sm89INS1_16FlashAttnFwdSm80INS1_25CollectiveMainloopFwdSm80ILi4ELi1ELb0EN4cute5tupleIJNS5_1CILi128EEENS7_ILi48EEENS7_ILi96EEEEEELi96ENS_10bfloat16_tEfNS_4arch4Sm80ELb0ELb0ELb1ELb1ELb0ELb0ELb1ELb1EEENS1_21CollectiveEpilogueFwdINS6_IJS8_SA_S9_EEENS6_IJNS7_ILi1EEESI_SI_EEESC_SE_Li128ELb1ELb1ELb1ELb0EEENS1_36VarlenDynamicPersistentTileSchedulerILi128ELi48ELi128ELi128ELb1ELb1ELb0ELb0ELb1ELb1EEEEEEEEEvNT_6ParamsE,"a",@progbits
	.sectionflags	@""
	.align	4
.nv.constant0._ZN7cutlass13device_kernelIN5flash19enable_sm80_to_sm89INS1_16FlashAttnFwdSm80INS1_25CollectiveMainloopFwdSm80ILi4ELi1ELb0EN4cute5tupleIJNS5_1CILi128EEENS7_ILi48EEENS7_ILi96EEEEEELi96ENS_10bfloat16_tEfNS_4arch4Sm80ELb0ELb0ELb1ELb1ELb0ELb0ELb1ELb1EEENS1_21CollectiveEpilogueFwdINS6_IJS8_SA_S9_EEENS6_IJNS7_ILi1EEESI_SI_EEESC_SE_Li128ELb1ELb1ELb1ELb0EEENS1_36VarlenDynamicPersistentTileSchedulerILi128ELi48ELi128ELi128ELb1ELb1ELb0ELb0ELb1ELb1EEEEEEEEEvNT_6ParamsE:
	.zero		1432


//--------------------- .nv.constant0._ZN7cutlass13device_kernelIN5flash19enable_sm80_to_sm89INS1_16FlashAttnFwdSm80INS1_25CollectiveMainloopFwdSm80ILi4ELi1ELb0EN4cute5tupleIJNS5_1CILi128EEENS7_ILi48EEENS7_ILi96EEEEEELi96ENS_10bfloat16_tEfNS_4arch4Sm80ELb0ELb0ELb1ELb1ELb0ELb1ELb1ELb1EEENS1_21CollectiveEpilogueFwdINS6_IJS8_SA_S9_EEENS6_IJNS7_ILi1EEESI_SI_EEESC_SE_Li128ELb1ELb1ELb1ELb0EEENS1_36VarlenDynamicPersistentTileSchedulerILi128ELi48ELi128ELi128ELb1ELb1ELb0ELb0ELb1ELb1EEEEEEEEEvNT_6ParamsE --------------------------
	.section	.nv.constant0._ZN7cutlass13device_kernelIN5flash19enable_sm80_to_sm89INS1_16FlashAttnFwdSm80INS1_25CollectiveMainloopFwdSm80ILi4ELi1ELb0EN4cute5tupleIJNS5_1CILi128EEENS7_ILi48EEENS7_ILi96EEEEEELi96ENS_10bfloat16_tEfNS_4arch4Sm80ELb0ELb0ELb1ELb1ELb0ELb1ELb1ELb1EEENS1_21CollectiveEpilogueFwdINS6_IJS8_SA_S9_EEENS6_IJNS7_ILi1EEESI_SI_EEESC_SE_Li128ELb1ELb1ELb1ELb0EEENS1_36VarlenDynamicPersistentTileSchedulerILi128ELi48ELi128ELi128ELb1ELb1ELb0ELb0ELb1ELb1EEEEEEEEEvNT_6ParamsE,"a",@progbits
	.sectionflags	@""
	.align	4
.nv.constant0._ZN7cutlass13device_kernelIN5flash19enable_sm80_to_sm89INS1_16FlashAttnFwdSm80INS1_25CollectiveMainloopFwdSm80ILi4ELi1ELb0EN4cute5tupleIJNS5_1CILi128EEENS7_ILi48EEENS7_ILi96EEEEEELi96ENS_10bfloat16_tEfNS_4arch4Sm80ELb0ELb0ELb1ELb1ELb0ELb1ELb1ELb1EEENS1_21CollectiveEpilogueFwdINS6_IJS8_SA_S9_EEENS6_IJNS7_ILi1EEESI_SI_EEESC_SE_Li128ELb1ELb1ELb1ELb0EEENS1_36VarlenDynamicPersistentTileSchedulerILi128ELi48ELi128ELi128ELb1ELb1ELb0ELb0ELb1ELb1EEEEEEEEEvNT_6ParamsE:
	.zero		1432


//--------------------- .nv.constant0._ZN7cutlass13device_kernelIN5flash19enable_sm80_to_sm89INS1_16FlashAttnFwdSm80INS1_25CollectiveMainloopFwdSm80ILi4ELi1ELb0EN4cute5tupleIJNS5_1CILi128EEENS7_ILi48EEENS7_ILi96EEEEEELi96ENS_10bfloat16_tEfNS_4arch4Sm80ELb0ELb1ELb1ELb0ELb0ELb0ELb1ELb1EEENS1_21CollectiveEpilogueFwdINS6_IJS8_SA_S9_EEENS6_IJNS7_ILi1EEESI_SI_EEESC_SE_Li128ELb0ELb1ELb1ELb0EEENS1_19SingleTileSchedulerILb0ELb1ELb1ELi128EEEEEEEEEvNT_6ParamsE --------------------------
	.section	.nv.constant0._ZN7cutlass13device_kernelIN5flash19enable_sm80_to_sm89INS1_16FlashAttnFwdSm80INS1_25CollectiveMainloopFwdSm80ILi4ELi1ELb0EN4cute5tupleIJNS5_1CILi128EEENS7_ILi48EEENS7_ILi96EEEEEELi96ENS_10bfloat16_tEfNS_4arch4Sm80ELb0ELb1ELb1ELb0ELb0ELb0ELb1ELb1EEENS1_21CollectiveEpilogueFwdINS6_IJS8_SA_S9_EEENS6_IJNS7_ILi1EEESI_SI_EEESC_SE_Li128ELb0ELb1ELb1ELb0EEENS1_19SingleTileSchedulerILb0ELb1ELb1ELi128EEEEEEEEEvNT_6ParamsE,"a",@progbits
	.sectionflags	@""
	.align	4
.nv.constant0._ZN7cutlass13device_kernelIN5flash19enable_sm80_to_sm89INS1_16FlashAttnFwdSm80INS1_25CollectiveMainloopFwdSm80ILi4ELi1ELb0EN4cute5tupleIJNS5_1CILi128EEENS7_ILi48EEENS7_ILi96EEEEEELi96ENS_10bfloat16_tEfNS_4arch4Sm80ELb0ELb1ELb1ELb0ELb0ELb0ELb1ELb1EEENS1_21CollectiveEpilogueFwdINS6_IJS8_SA_S9_EEENS6_IJNS7_ILi1EEESI_SI_EEESC_SE_Li128ELb0ELb1ELb1ELb0EEENS1_19SingleTileSchedulerILb0ELb1ELb1ELi128EEEEEEEEEvNT_6ParamsE:
	.zero		1400


//--------------------- .nv.constant0._ZN7cutlass13device_kernelIN5flash19enable_sm80_to_sm89INS1_16FlashAttnFwdSm80INS1_25CollectiveMainloopFwdSm80ILi4ELi1ELb0EN4cute5tupleIJNS5_1CILi128EEENS7_ILi48EEENS7_ILi96EEEEEELi96ENS_10bfloat16_tEfNS_4arch4Sm80ELb0ELb1ELb1ELb1ELb0ELb0ELb1ELb1EEENS1_21CollectiveEpilogueFwdINS6_IJS8_SA_S9_EEENS6_IJNS7_ILi1EEESI_SI_EEESC_SE_Li128ELb1ELb1ELb1ELb0EEENS1_36VarlenDynamicPersistentTileSchedulerILi128ELi48ELi128ELi128ELb1ELb1ELb0ELb1ELb0ELb1EEEEEEEEEvNT_6ParamsE --------------------------
	.section	.nv.constant0._ZN7cutlass13device_kernelIN5flash19enable_sm80_to_sm89INS1_16FlashAttnFwdSm80INS1_25CollectiveMainloopFwdSm80ILi4ELi1ELb0EN4cute5tupleIJNS5_1CILi128EEENS7_ILi48EEENS7_ILi96EEEEEELi96ENS_10bfloat16_tEfNS_4arch4Sm80ELb0ELb1ELb1ELb1ELb0ELb0ELb1ELb1EEENS1_21CollectiveEpilogueFwdINS6_IJS8_SA_S9_EEENS6_IJNS7_ILi1EEESI_SI_EEESC_SE_Li128ELb1ELb1ELb1ELb0EEENS1_36VarlenDynamicPersistentTileSchedulerILi128ELi48ELi128ELi128ELb1ELb1ELb0ELb1ELb0ELb1EEEEEEEEEvNT_6ParamsE,"a",@progbits
	.sectionflags	@""
	.align	4
.nv.constant0._ZN7cutlass13device_kernelIN5flash19enable_sm80_to_sm89INS1_16FlashAttnFwdSm80INS1_25CollectiveMainloopFwdSm80ILi4ELi1ELb0EN4cute5tupleIJNS5_1CILi128EEENS7_ILi48EEENS7_ILi96EEEEEELi96ENS_10bfloat16_tEfNS_4arch4Sm80ELb0ELb1ELb1ELb1ELb0ELb0ELb1ELb1EEENS1_21CollectiveEpilogueFwdINS6_IJS8_SA_S9_EEENS6_IJNS7_ILi1EEESI_SI_EEESC_SE_Li128ELb1ELb1ELb1ELb0EEENS1_36VarlenDynamicPersistentTileSchedulerILi128ELi48ELi128ELi128ELb1ELb1ELb0ELb1ELb0ELb1EEEEEEEEEvNT_6ParamsE:
	.zero		1432


//--------------------- .nv.constant0._ZN7cutlass13device_kernelIN5flash19enable_sm80_to_sm89INS1_16FlashAttnFwdSm80INS1_25CollectiveMainloopFwdSm80ILi4ELi1ELb0EN4cute5tupleIJNS5_1CILi128EEENS7_ILi48EEENS7_ILi96EEEEEELi96ENS_10bfloat16_tEfNS_4arch4Sm80ELb0ELb1ELb1ELb1ELb0ELb1ELb1ELb1EEENS1_21CollectiveEpilogueFwdINS6_IJS8_SA_S9_EEENS6_IJNS7_ILi1EEESI_SI_EEESC_SE_Li128ELb1ELb1ELb1ELb0EEENS1_36VarlenDynamicPersistentTileSchedulerILi128ELi48ELi128ELi128ELb1ELb1ELb0ELb1ELb0ELb1EEEEEEEEEvNT_6ParamsE --------------------------
	.section	.nv.constant0._ZN7cutlass13device_kernelIN5flash19enable_sm80_to_sm89INS1_16FlashAttnFwdSm80INS1_25CollectiveMainloopFwdSm80ILi4ELi1ELb0EN4cute5tupleIJNS5_1CILi128EEENS7_ILi48EEENS7_ILi96EEEEEELi96ENS_10bfloat16_tEfNS_4arch4Sm80ELb0ELb1ELb1ELb1ELb0ELb1ELb1ELb1EEENS1_21CollectiveEpilogueFwdINS6_IJS8_SA_S9_EEENS6_IJNS7_ILi1EEESI_SI_EEESC_SE_Li128ELb1ELb1ELb1ELb0EEENS1_36VarlenDynamicPersistentTileSchedulerILi128ELi48ELi128ELi128ELb1ELb1ELb0ELb1ELb0ELb1EEEEEEEEEvNT_6ParamsE,"a",@progbits
	.sectionflags	@""
	.align	4
.nv.constant0._ZN7cutlass13device_kernelIN5flash19enable_sm80_to_sm89INS1_16FlashAttnFwdSm80INS1_25CollectiveMainloopFwdSm80ILi4ELi1ELb0EN4cute5tupleIJNS5_1CILi128EEENS7_ILi48EEENS7_ILi96EEEEEELi96ENS_10bfloat16_tEfNS_4arch4Sm80ELb0ELb1ELb1ELb1ELb0ELb1ELb1ELb1EEENS1_21CollectiveEpilogueFwdINS6_IJS8_SA_S9_EEENS6_IJNS7_ILi1EEESI_SI_EEESC_SE_Li128ELb1ELb1ELb1ELb0EEENS1_36VarlenDynamicPersistentTileSchedulerILi128ELi48ELi128ELi128ELb1ELb1ELb0ELb1ELb0ELb1EEEEEEEEEvNT_6ParamsE:
	.zero		1432


//--------------------- .nv.constant0._ZN7cutlass13device_kernelIN5flash19enable_sm80_to_sm89INS1_16FlashAttnFwdSm80INS1_25CollectiveMainloopFwdSm80ILi4ELi1ELb0EN4cute5tupleIJNS5_1CILi128EEENS7_ILi64EEENS7_ILi96EEEEEELi96ENS_10bfloat16_tEfNS_4arch4Sm80ELb1ELb0ELb1ELb0ELb0ELb0ELb1ELb1EEENS1_21CollectiveEpilogueFwdINS6_IJS8_SA_S9_EEENS6_IJNS7_ILi1EEESI_SI_EEESC_SE_Li128ELb0ELb1ELb1ELb0EEENS1_30DynamicPersistentTileSchedulerILi128ELi128ELb1ELb1ELb0EEEEEEEEEvNT_6ParamsE --------------------------
	.section	.nv.constant0._ZN7cutlass13device_kernelIN5flash19enable_sm80_to_sm89INS1_16FlashAttnFwdSm80INS1_25CollectiveMainloopFwdSm80ILi4ELi1ELb0EN4cute5tupleIJNS5_1CILi128EEENS7_ILi64EEENS7_ILi96EEEEEELi96ENS_10bfloat16_tEfNS_4arch4Sm80ELb1ELb0ELb1ELb0ELb0ELb0ELb1ELb1EEENS1_21CollectiveEpilogueFwdINS6_IJS8_SA_S9_EEENS6_IJNS7_ILi1EEESI_SI_EEESC_SE_Li128ELb0ELb1ELb1ELb0EEENS1_30DynamicPersistentTileSchedulerILi128ELi128ELb1ELb1ELb0EEEEEEEEEvNT_6ParamsE,"a",@progbits
	.sectionflags	@""
	.align	4
.nv.constant0._ZN7cutlass13device_kernelIN5flash19enable_sm80_to_sm89INS1_16FlashAttnFwdSm80INS1_25CollectiveMainloopFwdSm80ILi4ELi1ELb0EN4cute5tupleIJNS5_1CILi128EEENS7_ILi64EEENS7_ILi96EEEEEELi96ENS_10bfloat16_tEfNS_4arch4Sm80ELb1ELb0ELb1ELb0ELb0ELb0ELb1ELb1EEENS1_21CollectiveEpilogueFwdINS6_IJS8_SA_S9_EEENS6_IJNS7_ILi1EEESI_SI_EEESC_SE_Li128ELb0ELb1ELb1ELb0EEENS1_30DynamicPersistentTileSchedulerILi128ELi128ELb1ELb1ELb0EEEEEEEEEvNT_6ParamsE:
	.zero		1416


//--------------------- .nv.constant0._ZN7cutlass13device_kernelIN5flash19enable_sm80_to_sm89INS1_16FlashAttnFwdSm80INS1_25CollectiveMainloopFwdSm80ILi4ELi1ELb0EN4cute5tupleIJNS5_1CILi128EEENS7_ILi48EEENS7_ILi96EEEEEELi96ENS_10bfloat16_tEfNS_4arch4Sm80ELb1ELb0ELb1ELb1ELb0ELb0ELb1ELb1EEENS1_21CollectiveEpilogueFwdINS6_IJS8_SA_S9_EEENS6_IJNS7_ILi1EEESI_SI_EEESC_SE_Li128ELb1ELb1ELb1ELb0EEENS1_36VarlenDynamicPersistentTileSchedulerILi128ELi48ELi128ELi128ELb1ELb1ELb0ELb1ELb1ELb1EEEEEEEEEvNT_6ParamsE --------------------------
	.section	.nv.constant0._ZN7cutlass13device_kernelIN5flash19enable_sm80_to_sm89INS1_16FlashAttnFwdSm80INS1_25CollectiveMainloopFwdSm80ILi4ELi1ELb0EN4cute5tupleIJNS5_1CILi128EEENS7_ILi48EEENS7_ILi96EEEEEELi96ENS_10bfloat16_tEfNS_4arch4Sm80ELb1ELb0ELb1ELb1ELb0ELb0ELb1ELb1EEENS1_21CollectiveEpilogueFwdINS6_IJS8_SA_S9_EEENS6_IJNS7_ILi1EEESI_SI_EEESC_SE_Li128ELb1ELb1ELb1ELb0EEENS1_36VarlenDynamicPersistentTileSchedulerILi128ELi48ELi128ELi128ELb1ELb1ELb0ELb1ELb1ELb1EEEEEEEEEvNT_6ParamsE,"a",@progbits
	.sectionflags	@""
	.align	4
.nv.constant0._ZN7cutlass13device_kernelIN5flash19enable_sm80_to_sm89INS1_16FlashAttnFwdSm80INS1_25CollectiveMainloopFwdSm80ILi4ELi1ELb0EN4cute5tupleIJNS5_1CILi128EEENS7_ILi48EEENS7_ILi96EEEEEELi96ENS_10bfloat16_tEfNS_4arch4Sm80ELb1ELb0ELb1ELb1ELb0ELb0ELb1ELb1EEENS1_21CollectiveEpilogueFwdINS6_IJS8_SA_S9_EEENS6_IJNS7_ILi1EEESI_SI_EEESC_SE_Li128ELb1ELb1ELb1ELb0EEENS1_36VarlenDynamicPersistentTileSchedulerILi128ELi48ELi128ELi128ELb1ELb1ELb0ELb1ELb1ELb1EEEEEEEEEvNT_6ParamsE:
	.zero		1432


//--------------------- .nv.constant0._ZN7cutlass13device_kernelIN5flash19enable_sm80_to_sm89INS1_16FlashAttnFwdSm80INS1_25CollectiveMainloopFwdSm80ILi4ELi1ELb0EN4cute5tupleIJNS5_1CILi128EEENS7_ILi48EEENS7_ILi96EEEEEELi96ENS_10bfloat16_tEfNS_4arch4Sm80ELb1ELb0ELb1ELb1ELb0ELb1ELb1ELb1EEENS1_21CollectiveEpilogueFwdINS6_IJS8_SA_S9_EEENS6_IJNS7_ILi1EEESI_SI_EEESC_SE_Li128ELb1ELb1ELb1ELb0EEENS1_36VarlenDynamicPersistentTileSchedulerILi128ELi48ELi128ELi128ELb1ELb1ELb0ELb1ELb1ELb1EEEEEEEEEvNT_6ParamsE --------------------------
	.section	.nv.constant0._ZN7cutlass13device_kernelIN5flash19enable_sm80_to_sm89INS1_16FlashAttnFwdSm80INS1_25CollectiveMainloopFwdSm80ILi4ELi1ELb0EN4cute5tupleIJNS5_1CILi128EEENS7_ILi48EEENS7_ILi96EEEEEELi96ENS_10bfloat16_tEfNS_4arch4Sm80ELb1ELb0ELb1ELb1ELb0ELb1ELb1ELb1EEENS1_21CollectiveEpilogueFwdINS6_IJS8_SA_S9_EEENS6_IJNS7_ILi1EEESI_SI_EEESC_SE_Li128ELb1ELb1ELb1ELb0EEENS1_36VarlenDynamicPersistentTileSchedulerILi128ELi48ELi128ELi128ELb1ELb1ELb0ELb1ELb1ELb1EEEEEEEEEvNT_6ParamsE,"a",@progbits
	.sectionflags	@""
	.align	4
.nv.constant0._ZN7cutlass13device_kernelIN5flash19enable_sm80_to_sm89INS1_16FlashAttnFwdSm80INS1_25CollectiveMainloopFwdSm80ILi4ELi1ELb0EN4cute5tupleIJNS5_1CILi128EEENS7_ILi48EEENS7_ILi96EEEEEELi96ENS_10bfloat16_tEfNS_4arch4Sm80ELb1ELb0ELb1ELb1ELb0ELb1ELb1ELb1EEENS1_21CollectiveEpilogueFwdINS6_IJS8_SA_S9_EEENS6_IJNS7_ILi1EEESI_SI_EEESC_SE_Li128ELb1ELb1ELb1ELb0EEENS1_36VarlenDynamicPersistentTileSchedulerILi128ELi48ELi128ELi128ELb1ELb1ELb0ELb1ELb1ELb1EEEEEEEEEvNT_6ParamsE:
	.zero		1432


//--------------------- .text._ZN7cutlass13device_kernelIN5flash19enable_sm80_to_sm89INS1_16FlashAttnFwdSm80INS1_25CollectiveMainloopFwdSm80ILi4ELi1ELb0EN4cute5tupleIJNS5_1CILi128EEENS7_ILi64EEENS7_ILi96EEEEEELi96ENS_10bfloat16_tEfNS_4arch4Sm80ELb0ELb0ELb1ELb0ELb0ELb0ELb1ELb1EEENS1_21CollectiveEpilogueFwdINS6_IJS8_SA_S9_EEENS6_IJNS7_ILi1EEESI_SI_EEESC_SE_Li128ELb0ELb1ELb1ELb0EEENS1_19SingleTileSchedulerILb0ELb1ELb1ELi128EEEEEEEEEvNT_6ParamsE --------------------------
	.section	.text._ZN7cutlass13device_kernelIN5flash19enable_sm80_to_sm89INS1_16FlashAttnFwdSm80INS1_25CollectiveMainloopFwdSm80ILi4ELi1ELb0EN4cute5tupleIJNS5_1CILi128EEENS7_ILi64EEENS7_ILi96EEEEEELi96ENS_10bfloat16_tEfNS_4arch4Sm80ELb0ELb0ELb1ELb0ELb0ELb0ELb1ELb1EEENS1_21CollectiveEpilogueFwdINS6_IJS8_SA_S9_EEENS6_IJNS7_ILi1EEESI_SI_EEESC_SE_Li128ELb0ELb1ELb1ELb0EEENS1_19SingleTileSchedulerILb0ELb1ELb1ELi128EEEEEEEEEvNT_6ParamsE,"ax",@progbits
	.sectioninfo	@"SHI_REGISTERS=255"
	.align	128
.text._ZN7cutlass13device_kernelIN5flash19enable_sm80_to_sm89INS1_16FlashAttnFwdSm80INS1_25CollectiveMainloopFwdSm80ILi4ELi1ELb0EN4cute5tupleIJNS5_1CILi128EEENS7_ILi64EEENS7_ILi96EEEEEELi96ENS_10bfloat16_tEfNS_4arch4Sm80ELb0ELb0ELb1ELb0ELb0ELb0ELb1ELb1EEENS1_21CollectiveEpilogueFwdINS6_IJS8_SA_S9_EEENS6_IJNS7_ILi1EEESI_SI_EEESC_SE_Li128ELb0ELb1ELb1ELb0EEENS1_19SingleTileSchedulerILb0ELb1ELb1ELi128EEEEEEEEEvNT_6ParamsE:
        .type           _ZN7cutlass13device_kernelIN5flash19enable_sm80_to_sm89INS1_16FlashAttnFwdSm80INS1_25CollectiveMainloopFwdSm80ILi4ELi1ELb0EN4cute5tupleIJNS5_1CILi128EEENS7_ILi64EEENS7_ILi96EEEEEELi96ENS_10bfloat16_tEfNS_4arch4Sm80ELb0ELb0ELb1ELb0ELb0ELb0ELb1ELb1EEENS1_21CollectiveEpilogueFwdINS6_IJS8_SA_S9_EEENS6_IJNS7_ILi1EEESI_SI_EEESC_SE_Li128ELb0ELb1ELb1ELb0EEENS1_19SingleTileSchedulerILb0ELb1ELb1ELi128EEEEEEEEEvNT_6ParamsE,@function
        .size           _ZN7cutlass13device_kernelIN5flash19enable_sm80_to_sm89INS1_16FlashAttnFwdSm80INS1_25CollectiveMainloopFwdSm80ILi4ELi1ELb0EN4cute5tupleIJNS5_1CILi128EEENS7_ILi64EEENS7_ILi96EEEEEELi96ENS_10bfloat16_tEfNS_4arch4Sm80ELb0ELb0ELb1ELb0ELb0ELb0ELb1ELb1EEENS1_21CollectiveEpilogueFwdINS6_IJS8_SA_S9_EEENS6_IJNS7_ILi1EEESI_SI_EEESC_SE_Li128ELb0ELb1ELb1ELb0EEENS1_19SingleTileSchedulerILb0ELb1ELb1ELi128EEEEEEEEEvNT_6ParamsE,(.L_x_1424 - _ZN7cutlass13device_kernelIN5flash19enable_sm80_to_sm89INS1_16FlashAttnFwdSm80INS1_25CollectiveMainloopFwdSm80ILi4ELi1ELb0EN4cute5tupleIJNS5_1CILi128EEENS7_ILi64EEENS7_ILi96EEEEEELi96ENS_10bfloat16_tEfNS_4arch4Sm80ELb0ELb0ELb1ELb0ELb0ELb0ELb1ELb1EEENS1_21CollectiveEpilogueFwdINS6_IJS8_SA_S9_EEENS6_IJNS7_ILi1EEESI_SI_EEESC_SE_Li128ELb0ELb1ELb1ELb0EEENS1_19SingleTileSchedulerILb0ELb1ELb1ELi128EEEEEEEEEvNT_6ParamsE)
        .other          _ZN7cutlass13device_kernelIN5flash19enable_sm80_to_sm89INS1_16FlashAttnFwdSm80INS1_25CollectiveMainloopFwdSm80ILi4ELi1ELb0EN4cute5tupleIJNS5_1CILi128EEENS7_ILi64EEENS7_ILi96EEEEEELi96ENS_10bfloat16_tEfNS_4arch4Sm80ELb0ELb0ELb1ELb0ELb0ELb0ELb1ELb1EEENS1_21CollectiveEpilogueFwdINS6_IJS8_SA_S9_EEENS6_IJNS7_ILi1EEESI_SI_EEESC_SE_Li128ELb0ELb1ELb1ELb0EEENS1_19SingleTileSchedulerILb0ELb1ELb1ELi128EEEEEEEEEvNT_6ParamsE,@"STO_CUDA_ENTRY STV_DEFAULT"
_ZN7cutlass13device_kernelIN5flash19enable_sm80_to_sm89INS1_16FlashAttnFwdSm80INS1_25CollectiveMainloopFwdSm80ILi4ELi1ELb0EN4cute5tupleIJNS5_1CILi128EEENS7_ILi64EEENS7_ILi96EEEEEELi96ENS_10bfloat16_tEfNS_4arch4Sm80ELb0ELb0ELb1ELb0ELb0ELb0ELb1ELb1EEENS1_21CollectiveEpilogueFwdINS6_IJS8_SA_S9_EEENS6_IJNS7_ILi1EEESI_SI_EEESC_SE_Li128ELb0ELb1ELb1ELb0EEENS1_19SingleTileSchedulerILb0ELb1ELb1ELi128EEEEEEEEEvNT_6ParamsE:
[----:B------:R-:W-:-:S03]  /*0000*/  MOV R1, c[0x0][0x28] ;  /* 0x00000a0000017a02 */ /* 0x000fc60000000f00 */
[----:B------:R-:W1:Y:S01]  /*0010*/  S2R R174, SR_TID.X ;  /* 0x0000000000ae7919 */ /* 0x000e620000002100 */
[----:B------:R-:W-:-:S03]  /*0020*/  IADD3 R1, R1, -0x60, RZ ;  /* 0xffffffa001017810 */ /* 0x000fc60007ffe0ff */
[----:B------:R-:W2:Y:S04]  /*0030*/  S2R R2, SR_CTAID.Y ;  /* 0x0000000000027919 */ /* 0x000ea80000002600 */
[----:B------:R-:W3:Y:S01]  /*0040*/  S2R R28, SR_CTAID.Z ;  /* 0x00000000001c7919 */ /* 0x000ee20000002700 */
[----:B-1----:R-:W-:-:S06]  /*0050*/  SHF.R.U32.HI R0, RZ, 0x5, R174 ;  /* 0x00000005ff007819 */ /* 0x002fcc00000116ae */
[----:B------:R-:W1:Y:S02]  /*0060*/  SHFL.IDX PT, R0, R0, RZ, 0x1f ;  /* 0x00001fff00007589 */ /* 0x000e6400000e0000 */
[----:B-1----:R-:W-:-:S13]  /*0070*/  ISETP.NE.AND P0, PT, R0, RZ, PT ;  /* 0x000000ff0000720c */ /* 0x002fda0003f05270 */
[----:B------:R-:W-:Y:S05]  /*0080*/  @!P0 BRA `(.L_x_0) ;  /* 0x0000008000008947 */ /* 0x000fea0003800000 */
[----:B--23--:R1:W-:Y:S01]  /*0090*/  STL [R1+0x50], R2 ;  /* 0x0000500201007387 */ /* 0x00c3e20000100800 */
[----:B------:R-:W-:-:S04]  /*00a0*/  MOV R0, c[0x0][0x550] ;  /* 0x0001540000007a02 */ /* 0x000fc80000000f00 */
[----:B------:R-:W-:-:S13]  /*00b0*/  ISETP.NE.AND P0, PT, R0, 0x1, PT ;  /* 0x000000010000780c */ /* 0x000fda0003f05270 */
[----:B------:R-:W-:Y:S05]  /*00c0*/  @!P0 BRA `(.L_x_1) ;  /* 0x000000a000008947 */ /* 0x000fea0003800000 */
[----:B------:R-:W-:-:S05]  /*00d0*/  IMAD.HI.U32 R0, R2, c[0x0][0x554], RZ ;  /* 0x0001550002007a27 */ /* 0x000fca00078e00ff */
[----:B------:R-:W-:-:S05]  /*00e0*/  SHF.R.U32.HI R0, RZ, c[0x0][0x558], R0 ;  /* 0x00015600ff007a19 */ /* 0x000fca0000011600 */
[----:B------:R2:W-:Y:S01]  /*00f0*/  STL [R1+0x50], R0 ;  /* 0x0000500001007387 */ /* 0x0005e20000100800 */
[----:B------:R-:W-:Y:S05]  /*0100*/  BRA `(.L_x_1) ;  /* 0x0000006000007947 */ /* 0x000fea0003800000 */
.L_x_0:
[----:B--23--:R-:W-:Y:S01]  /*0110*/  IMAD.MOV.U32 R0, RZ, RZ, c[0x0][0x550] ;  /* 0x00015400ff007624 */ /* 0x00cfe200078e00ff */
[----:B------:R-:W-:-:S04]  /*0120*/  MOV R3, R2 ;  /* 0x0000000200037202 */ /* 0x000fc80000000f00 */
[----:B------:R-:W-:-:S13]  /*0130*/  ISETP.NE.AND P0, PT, R0, 0x1, PT ;  /* 0x000000010000780c */ /* 0x000fda0003f05270 */
[----:B------:R-:W-:-:S05]  /*0140*/  @P0 IMAD.HI.U32 R0, R2, c[0x0][0x554], RZ ;  /* 0x0001550002000a27 */ /* 0x000fca00078e00ff */
[----:B------:R-:W-:-:S05]  /*0150*/  @P0 SHF.R.U32.HI R3, RZ, c[0x0][0x558], R0 ;  /* 0x00015600ff030a19 */ /* 0x000fca0000011600 */
[----:B------:R1:W-:Y:S02]  /*0160*/  STL [R1+0x50], R3 ;  /* 0x0000500301007387 */ /* 0x0003e40000100800 */
.L_x_1:
[----:B------:R-:W3:Y:S01]  /*0170*/  LDL R22, [R1+0x50] ;  /* 0x0000500001167983 */ /* 0x000ee20000100800 */
[----:B------:R-:W-:Y:S02]  /*0180*/  ISETP.GE.AND P0, PT, R28, RZ, PT ;  /* 0x000000ff1c00720c */ /* 0x000fe40003f06270 */
[----:B--23--:R-:W-:-:S05]  /*0190*/  IADD3 R0, -R22, RZ, RZ ;  /* 0x000000ff16007210 */ /* 0x00cfca0007ffe1ff */
[----:B------:R-:W-:-:S06]  /*01a0*/  IMAD R10, R0, c[0x0][0x550], R2 ;  /* 0x00015400000a7a24 */ /* 0x000fcc00078e0202 */
[----:B------:R-:W-:Y:S05]  /*01b0*/  @!P0 EXIT ;  /* 0x000000000000894d */ /* 0x000fea0003800000 */
[----:B-1----:R-:W-:-:S05]  /*01c0*/  IMAD.MOV.U32 R3, RZ, RZ, c[0x0][0x1d0] ;  /* 0x00007400ff037624 */ /* 0x002fca00078e00ff */
[C---:B------:R-:W-:Y:S02]  /*01d0*/  ISETP.GE.AND P0, PT, R3.reuse, 0x1, PT ;  /* 0x000000010300780c */ /* 0x040fe40003f06270 */
[----:B------:R-:W-:-:S04]  /*01e0*/  IADD3 R2, R3, 0x3f, RZ ;  /* 0x0000003f03027810 */ /* 0x000fc80007ffe0ff */
[----:B------:R-:W-:-:S04]  /*01f0*/  SHF.R.S32.HI R0, RZ, 0x1f, R2 ;  /* 0x0000001fff007819 */ /* 0x000fc80000011402 */
[----:B------:R-:W-:Y:S01]  /*0200*/  LEA.HI R2, R0, R2, RZ, 0x6 ;  /* 0x0000000200027211 */ /* 0x000fe200078f30ff */
[----:B------:R-:W-:-:S03]  /*0210*/  IMAD.MOV.U32 R0, RZ, RZ, RZ ;  /* 0x000000ffff007224 */ /* 0x000fc600078e00ff */
[----:B------:R-:W-:Y:S01]  /*0220*/  SHF.R.S32.HI R11, RZ, 0x6, R2 ;  /* 0x00000006ff0b7819 */ /* 0x000fe20000011402 */
[----:B------:R-:W-:Y:S05]  /*0230*/  @!P0 BRA `(.L_x_2) ;  /* 0x0000020000008947 */ /* 0x000fea0003800000 */
[----:B------:R-:W-:-:S04]  /*0240*/  SHF.R.U32.HI R0, RZ, 0x10, R10 ;  /* 0x00000010ff007819 */ /* 0x000fc8000001160a */
[----:B------:R-:W-:-:S04]  /*0250*/  ISETP.NE.AND P0, PT, R0, RZ, PT ;  /* 0x000000ff0000720c */ /* 0x000fc80003f05270 */
[----:B------:R-:W-:-:S04]  /*0260*/  SEL R5, R0, c[0x0][0x338], P0 ;  /* 0x0000ce0000057a07 */ /* 0x000fc80000000000 */
[----:B------:R-:W-:Y:S02]  /*0270*/  IABS R0, R5 ;  /* 0x0000000500007213 */ /* 0x000fe40000000000 */
[----:B------:R-:W-:-:S03]  /*0280*/  IADD3 R7, R11, -0x1, R5 ;  /* 0xffffffff0b077810 */ /* 0x000fc60007ffe005 */
[----:B------:R-:W-:Y:S01]  /*0290*/  IMAD.MOV.U32 R4, RZ, RZ, R0 ;  /* 0x000000ffff047224 */ /* 0x000fe200078e0000 */
[----:B------:R-:W-:-:S03]  /*02a0*/  IABS R9, R7 ;  /* 0x0000000700097213 */ /* 0x000fc60000000000 */
[----:B------:R-:W1:Y:S08]  /*02b0*/  I2F.RP R2, R4 ;  /* 0x0000000400027306 */ /* 0x000e700000209400 */
[----:B-1----:R-:W1:Y:S02]  /*02c0*/  MUFU.RCP R2, R2 ;  /* 0x0000000200027308 */ /* 0x002e640000001000 */
[----:B-1----:R-:W-:-:S06]  /*02d0*/  IADD3 R2, R2, 0xffffffe, RZ ;  /* 0x0ffffffe02027810 */ /* 0x002fcc0007ffe0ff */
[----:B------:R-:W1:Y:S02]  /*02e0*/  F2I.FTZ.U32.TRUNC.NTZ R3, R2 ;  /* 0x0000000200037305 */ /* 0x000e64000021f000 */
[----:B-1----:R-:W-:Y:S02]  /*02f0*/  IMAD.MOV R0, RZ, RZ, -R3 ;  /* 0x000000ffff007224 */ /* 0x002fe400078e0a03 */
[----:B------:R-:W-:Y:S02]  /*0300*/  IMAD.MOV.U32 R2, RZ, RZ, RZ ;  /* 0x000000ffff027224 */ /* 0x000fe400078e00ff */
[----:B------:R-:W-:Y:S01]  /*0310*/  IMAD.MOV.U32 R6, RZ, RZ, R0 ;  /* 0x000000ffff067224 */ /* 0x000fe200078e0000 */
[----:B------:R-:W-:-:S03]  /*0320*/  IABS R0, R5 ;  /* 0x0000000500007213 */ /* 0x000fc60000000000 */
[----:B------:R-:W-:Y:S02]  /*0330*/  IMAD R6, R6, R4, RZ ;  /* 0x0000000406067224 */ /* 0x000fe400078e02ff */
[----:B------:R-:W-:Y:S02]  /*0340*/  IMAD.MOV R8, RZ, RZ, -R0 ;  /* 0x000000ffff087224 */ /* 0x000fe400078e0a00 */
[----:B------:R-:W-:-:S04]  /*0350*/  IMAD.HI.U32 R0, R3, R6, R2 ;  /* 0x0000000603007227 */ /* 0x000fc800078e0002 */
[----:B------:R-:W-:Y:S02]  /*0360*/  IMAD.MOV.U32 R2, RZ, RZ, R9 ;  /* 0x000000ffff027224 */ /* 0x000fe400078e0009 */
[----:B------:R-:W-:Y:S02]  /*0370*/  IMAD.MOV.U32 R3, RZ, RZ, R8 ;  /* 0x000000ffff037224 */ /* 0x000fe400078e0008 */
[----:B------:R-:W-:-:S04]  /*0380*/  IMAD.HI.U32 R0, R0, R2, RZ ;  /* 0x0000000200007227 */ /* 0x000fc800078e00ff */
[----:B------:R-:W-:-:S05]  /*0390*/  IMAD R2, R0, R3, R2 ;  /* 0x0000000300027224 */ /* 0x000fca00078e0202 */
[----:B------:R-:W-:-:S13]  /*03a0*/  ISETP.GT.U32.AND P1, PT, R4, R2, PT ;  /* 0x000000020400720c */ /* 0x000fda0003f24070 */
[----:B------:R-:W-:Y:S01]  /*03b0*/  @!P1 IMAD.IADD R2, R2, 0x1, -R4 ;  /* 0x0000000102029824 */ /* 0x000fe200078e0a04 */
[----:B------:R-:W-:Y:S02]  /*03c0*/  @!P1 IADD3 R0, R0, 0x1, RZ ;  /* 0x0000000100009810 */ /* 0x000fe40007ffe0ff */
[----:B------:R-:W-:Y:S02]  /*03d0*/  ISETP.NE.AND P1, PT, R5, RZ, PT ;  /* 0x000000ff0500720c */ /* 0x000fe40003f25270 */
[----:B------:R-:W-:Y:S02]  /*03e0*/  ISETP.GE.U32.AND P2, PT, R2, R4, PT ;  /* 0x000000040200720c */ /* 0x000fe40003f46070 */
[----:B------:R-:W-:-:S04]  /*03f0*/  LOP3.LUT R2, R7, R5, RZ, 0x3c, !PT ;  /* 0x0000000507027212 */ /* 0x000fc800078e3cff */
[----:B------:R-:W-:-:S07]  /*0400*/  ISETP.GE.AND P0, PT, R2, RZ, PT ;  /* 0x000000ff0200720c */ /* 0x000fce0003f06270 */
[----:B------:R-:W-:-:S06]  /*0410*/  @P2 IADD3 R0, R0, 0x1, RZ ;  /* 0x0000000100002810 */ /* 0x000fcc0007ffe0ff */
[----:B------:R-:W-:Y:S01]  /*0420*/  @!P0 IMAD.MOV R0, RZ, RZ, -R0 ;  /* 0x000000ffff008224 */ /* 0x000fe200078e0a00 */
[----:B------:R-:W-:Y:S02]  /*0430*/  @!P1 LOP3.LUT R0, RZ, R5, RZ, 0x33, !PT ;  /* 0x00000005ff009212 */ /* 0x000fe400078e33ff */
.L_x_2:
[----:B------:R-:W-:Y:S01]  /*0440*/  LOP3.LUT R2, R10, 0xffff, RZ, 0xc0, !PT ;  /* 0x0000ffff0a027812 */ /* 0x000fe200078ec0ff */
[----:B------:R-:W-:Y:S01]  /*0450*/  ULDC.64 UR6, c[0x0][0x118] ;  /* 0x0000460000067ab9 */ /* 0x000fe20000000a00 */
[----:B------:R-:W-:Y:S01]  /*0460*/  PLOP3.LUT P4, PT, PT, PT, PT, 0x80, 0x0 ;  /* 0x000000000000781c */ /* 0x000fe20003f8f070 */
[----:B------:R-:W-:Y:S01]  /*0470*/  CS2R R20, SRZ ;  /* 0x0000000000147805 */ /* 0x000fe2000001ff00 */
[----:B------:R-:W-:Y:S01]  /*0480*/  CS2R R18, SRZ ;  /* 0x0000000000127805 */ /* 0x000fe2000001ff00 */
[----:B------:R-:W-:Y:S01]  /*0490*/  IMAD R181, R2, R0, RZ ;  /* 0x0000000002b57224 */ /* 0x000fe200078e02ff */
[----:B------:R-:W-:Y:S01]  /*04a0*/  CS2R R94, SRZ ;  /* 0x00000000005e7805 */ /* 0x000fe2000001ff00 */
[----:B------:R-:W-:Y:S01]  /*04b0*/  CS2R R92, SRZ ;  /* 0x00000000005c7805 */ /* 0x000fe2000001ff00 */
[----:B------:R-:W-:Y:S01]  /*04c0*/  CS2R R98, SRZ ;  /* 0x0000000000627805 */ /* 0x000fe2000001ff00 */
[----:B------:R-:W-:Y:S01]  /*04d0*/  IMAD.IADD R0, R181, 0x1, R0 ;  /* 0x00000001b5007824 */ /* 0x000fe200078e0200 */
[----:B------:R1:W-:Y:S01]  /*04e0*/  STL [R1+0x54], R181 ;  /* 0x000054b501007387 */ /* 0x0003e20000100800 */
[----:B------:R-:W-:Y:S01]  /*04f0*/  CS2R R96, SRZ ;  /* 0x0000000000607805 */ /* 0x000fe2000001ff00 */
[----:B------:R-:W-:Y:S01]  /*0500*/  CS2R R90, SRZ ;  /* 0x00000000005a7805 */ /* 0x000fe2000001ff00 */
[----:B------:R-:W-:Y:S01]  /*0510*/  CS2R R88, SRZ ;  /* 0x0000000000587805 */ /* 0x000fe2000001ff00 */
[----:B------:R-:W-:Y:S01]  /*0520*/  IMNMX R173, R11, R0, PT ;  /* 0x000000000bad7217 */ /* 0x000fe20003800200 */
[----:B------:R-:W-:Y:S01]  /*0530*/  CS2R R86, SRZ ;  /* 0x0000000000567805 */ /* 0x000fe2000001ff00 */
[----:B------:R-:W-:Y:S01]  /*0540*/  CS2R R84, SRZ ;  /* 0x0000000000547805 */ /* 0x000fe2000001ff00 */
[----:B------:R-:W-:Y:S01]  /*0550*/  CS2R R78, SRZ ;  /* 0x00000000004e7805 */ /* 0x000fe2000001ff00 */
[----:B------:R-:W-:Y:S01]  /*0560*/  ISETP.GT.AND P0, PT, R173, R181, PT ;  /* 0x000000b5ad00720c */ /* 0x000fe20003f04270 */
[----:B------:R-:W-:Y:S01]  /*0570*/  CS2R R76, SRZ ;  /* 0x00000000004c7805 */ /* 0x000fe2000001ff00 */
        /* <DEDUP_REMOVED lines=38> */
[----:B------:R-:W-:Y:S05]  /*07e0*/  @!P0 BRA `(.L_x_3) ;  /* 0x0000917000008947 */ /* 0x000fea0003800000 */
[----:B-1----:R-:W-:-:S04]  /*07f0*/  ISETP.NE.U32.AND P1, PT, RZ, c[0x0][0x340], PT ;  /* 0x0000d000ff007a0c */ /* 0x002fc80003f25070 */
[----:B------:R-:W-:-:S13]  /*0800*/  ISETP.NE.AND.EX P1, PT, RZ, c[0x0][0x344], PT, P1 ;  /* 0x0000d100ff007a0c */ /* 0x000fda0003f25310 */
[----:B------:R-:W-:-:S04]  /*0810*/  @P1 IMAD.MOV.U32 R2, RZ, RZ, 0x4 ;  /* 0x00000004ff021424 */ /* 0x000fc800078e00ff */
[----:B------:R-:W-:-:S05]  /*0820*/  @P1 IMAD.WIDE R2, R28, R2, c[0x0][0x340] ;  /* 0x0000d0001c021625 */ /* 0x000fca00078e0202 */
[----:B------:R1:W2:Y:S01]  /*0830*/  @P1 LDG.E R17, [R2.64] ;  /* 0x0000000602111981 */ /* 0x0002a2000c1e1900 */
[----:B------:R-:W-:Y:S01]  /*0840*/  SHF.R.S32.HI R23, RZ, 0x1f, R174 ;  /* 0x0000001fff177819 */ /* 0x000fe200000114ae */
[----:B------:R-:W-:Y:S01]  /*0850*/  IMAD.MOV.U32 R4, RZ, RZ, c[0x0][0x2c4] ;  /* 0x0000b100ff047624 */ /* 0x000fe200078e00ff */
[----:B------:R-:W-:Y:S01]  /*0860*/  SHF.R.S32.HI R16, RZ, 0x1f, R22 ;  /* 0x0000001fff107819 */ /* 0x000fe20000011416 */
[----:B------:R-:W3:Y:S01]  /*0870*/  S2R R29, SR_CTAID.X ;  /* 0x00000000001d7919 */ /* 0x000ee20000002500 */
[CC--:B------:R-:W-:Y:S01]  /*0880*/  LEA.HI R20, R23.reuse, R174.reuse, RZ, 0x2 ;  /* 0x000000ae17147211 */ /* 0x0c0fe200078f10ff */
[----:B------:R-:W-:Y:S01]  /*0890*/  ULDC UR5, c[0x0][0x2c4] ;  /* 0x0000b10000057ab9 */ /* 0x000fe20000000800 */
[----:B------:R-:W-:Y:S01]  /*08a0*/  ISETP.NE.AND P0, PT, R4, 0x1, PT ;  /* 0x000000010400780c */ /* 0x000fe20003f05270 */
[----:B------:R-:W-:Y:S01]  /*08b0*/  IMAD R0, R16, c[0x0][0x1b8], RZ ;  /* 0x00006e0010007a24 */ /* 0x000fe200078e02ff */
[----:B------:R-:W-:Y:S01]  /*08c0*/  LOP3.LUT R4, R20, 0xfffffffc, RZ, 0xc0, !PT ;  /* 0xfffffffc14047812 */ /* 0x000fe200078ec0ff */
[----:B------:R-:W-:Y:S01]  /*08d0*/  ULDC UR4, c[0x0][0x168] ;  /* 0x00005a0000047ab9 */ /* 0x000fe20000000800 */
[-C--:B------:R-:W-:Y:S01]  /*08e0*/  LEA.HI R26, R23, R174.reuse, RZ, 0x3 ;  /* 0x000000ae171a7211 */ /* 0x080fe200078f18ff */
[----:B------:R-:W-:Y:S01]  /*08f0*/  IMAD R0, R22, c[0x0][0x1bc], R0 ;  /* 0x00006f0016007a24 */ /* 0x000fe200078e0200 */
[----:B------:R-:W-:Y:S01]  /*0900*/  SHF.R.S32.HI R19, RZ, 0x2, R20 ;  /* 0x00000002ff137819 */ /* 0x000fe20000011414 */
[----:B------:R-:W-:Y:S01]  /*0910*/  UIMAD UR4, UR5, UR4, URZ ;  /* 0x00000004050472a4 */ /* 0x000fe2000f8e023f */
[----:B------:R-:W-:Y:S01]  /*0920*/  IADD3 R4, -R4, R174, RZ ;  /* 0x000000ae04047210 */ /* 0x000fe20007ffe1ff */
[----:B------:R-:W-:Y:S01]  /*0930*/  BSSY B0, `(.L_x_4) ;  /* 0x000007b000007945 */ /* 0x000fe20003800000 */
[----:B------:R-:W-:-:S02]  /*0940*/  SHF.R.S32.HI R24, RZ, 0x3, R26 ;  /* 0x00000003ff187819 */ /* 0x000fc4000001141a */
[----:B------:R-:W-:Y:S01]  /*0950*/  SHF.R.S32.HI R27, RZ, 0x1f, R28 ;  /* 0x0000001fff1b7819 */ /* 0x000fe2000001141c */
[C-C-:B------:R-:W-:Y:S01]  /*0960*/  IMAD R5, R4.reuse, 0x20, R19.reuse ;  /* 0x0000002004057824 */ /* 0x140fe200078e0213 */
[-C--:B------:R-:W-:Y:S01]  /*0970*/  LEA.HI R25, R23, R174.reuse, RZ, 0x4 ;  /* 0x000000ae17197211 */ /* 0x080fe200078f20ff */
[----:B------:R-:W-:Y:S01]  /*0980*/  IMAD.SHL.U32 R4, R4, 0x8, RZ ;  /* 0x0000000804047824 */ /* 0x000fe200078e00ff */
[----:B------:R-:W-:Y:S01]  /*0990*/  SHF.R.S32.HI R9, RZ, 0x1f, R19 ;  /* 0x0000001fff097819 */ /* 0x000fe20000011413 */
[----:B------:R-:W-:Y:S01]  /*09a0*/  IMAD R8, R27, c[0x0][0x1c0], RZ ;  /* 0x000070001b087a24 */ /* 0x000fe200078e02ff */
[----:B------:R-:W-:Y:S01]  /*09b0*/  LOP3.LUT R12, R25, 0xfffffff0, RZ, 0xc0, !PT ;  /* 0xfffffff0190c7812 */ /* 0x000fe200078ec0ff */
[----:B-1----:R-:W-:Y:S01]  /*09c0*/  IMAD.WIDE.U32 R2, R22, c[0x0][0x1b8], RZ ;  /* 0x00006e0016027a25 */ /* 0x002fe200078e00ff */
[----:B------:R-:W-:Y:S02]  /*09d0*/  LEA.HI R160, R23, R174, RZ, 0x5 ;  /* 0x000000ae17a07211 */ /* 0x000fe400078f28ff */
[----:B---3--:R-:W-:Y:S01]  /*09e0*/  LEA R11, R29, R5, 0x7 ;  /* 0x000000051d0b7211 */ /* 0x008fe200078e38ff */
[----:B------:R-:W-:Y:S01]  /*09f0*/  IMAD.IADD R3, R3, 0x1, R0 ;  /* 0x0000000103037824 */ /* 0x000fe200078e0200 */
[----:B------:R-:W-:Y:S01]  /*0a00*/  ISETP.GE.AND P3, PT, R4, c[0x0][0x1d4], PT ;  /* 0x0000750004007a0c */ /* 0x000fe20003f66270 */
[----:B------:R-:W-:-:S02]  /*0a10*/  IMAD.SHL.U32 R0, R24, 0x40, RZ ;  /* 0x0000004018007824 */ /* 0x000fc400078e00ff */
[----:B------:R-:W-:Y:S01]  /*0a20*/  @P0 IMAD.HI.U32 R5, R11, c[0x0][0x2c8], RZ ;  /* 0x0000b2000b050a27 */ /* 0x000fe200078e00ff */
[----:B------:R-:W-:Y:S02]  /*0a30*/  P2R R31, PR, RZ, 0x8 ;  /* 0x00000008ff1f7803 */ /* 0x000fe40000000000 */
[----:B------:R-:W-:Y:S01]  /*0a40*/  LOP3.LUT R0, R0, 0xc0, RZ, 0xc0, !PT ;  /* 0x000000c000007812 */ /* 0x000fe200078ec0ff */
[C---:B------:R-:W-:Y:S02]  /*0a50*/  IMAD R8, R28.reuse, c[0x0][0x1c4], R8 ;  /* 0x000071001c087a24 */ /* 0x040fe400078e0208 */
[----:B------:R-:W-:Y:S01]  /*0a60*/  IMAD.WIDE.U32 R2, R28, c[0x0][0x1c0], R2 ;  /* 0x000070001c027a25 */ /* 0x000fe200078e0002 */
[----:B------:R-:W-:Y:S01]  /*0a70*/  LOP3.LUT R7, R0, 0x18, R4, 0xf8, !PT ;  /* 0x0000001800077812 */ /* 0x000fe200078ef804 */
[----:B------:R1:W-:Y:S01]  /*0a80*/  STL [R1+0x5c], R31 ;  /* 0x00005c1f01007387 */ /* 0x0003e20000100800 */
[----:B------:R-:W-:Y:S01]  /*0a90*/  SHF.R.U32.HI R6, RZ, 0x3, R0 ;  /* 0x00000003ff067819 */ /* 0x000fe20000011600 */
[----:B------:R-:W-:Y:S01]  /*0aa0*/  IMAD.MOV.U32 R0, RZ, RZ, R11 ;  /* 0x000000ffff007224 */ /* 0x000fe200078e000b */
[----:B------:R-:W-:Y:S01]  /*0ab0*/  @P0 SHF.R.U32.HI R0, RZ, c[0x0][0x2cc], R5 ;  /* 0x0000b300ff000a19 */ /* 0x000fe20000011605 */
[----:B------:R-:W-:Y:S01]  /*0ac0*/  IMAD.IADD R3, R3, 0x1, R8 ;  /* 0x0000000103037824 */ /* 0x000fe200078e0208 */
[----:B------:R-:W-:Y:S01]  /*0ad0*/  LOP3.LUT R233, R7, R6, RZ, 0x3c, !PT ;  /* 0x0000000607e97212 */ /* 0x000fe200078e3cff */
[----:B------:R-:W-:Y:S01]  /*0ae0*/  IMAD R7, R9, c[0x0][0x1e0], RZ ;  /* 0x0000780009077a24 */ /* 0x000fe200078e02ff */
[--C-:B------:R-:W-:Y:S01]  /*0af0*/  SHF.R.S32.HI R10, RZ, 0x1f, R0.reuse ;  /* 0x0000001fff0a7819 */ /* 0x100fe20000011400 */
[----:B------:R-:W-:Y:S01]  /*0b00*/  IMAD.MOV R13, RZ, RZ, -R0 ;  /* 0x000000ffff0d7224 */ /* 0x000fe200078e0a00 */
[----:B------:R-:W-:Y:S01]  /*0b10*/  SHF.R.S32.HI R5, RZ, 0x1f, R4 ;  /* 0x0000001fff057819 */ /* 0x000fe20000011404 */
[----:B------:R-:W-:-:S04]  /*0b20*/  IMAD.WIDE.U32 R2, R0, c[0x0][0x1b0], R2 ;  /* 0x00006c0000027a25 */ /* 0x000fc800078e0002 */
[----:B------:R-:W-:Y:S02]  /*0b30*/  IMAD R10, R10, c[0x0][0x1b0], RZ ;  /* 0x00006c000a0a7a24 */ /* 0x000fe400078e02ff */
[----:B------:R-:W-:Y:S02]  /*0b40*/  IMAD R6, R9, c[0x0][0x208], RZ ;  /* 0x0000820009067a24 */ /* 0x000fe400078e02ff */
[----:B------:R-:W-:Y:S02]  /*0b50*/  IMAD R0, R0, c[0x0][0x1b4], R10 ;  /* 0x00006d0000007a24 */ /* 0x000fe400078e020a */
[----:B------:R-:W-:Y:S02]  /*0b60*/  IMAD R10, R13, c[0x0][0x2c4], R11 ;  /* 0x0000b1000d0a7a24 */ /* 0x000fe400078e020b */
[----:B------:R-:W-:Y:S01]  /*0b70*/  IMAD.IADD R18, R174, 0x1, -R12 ;  /* 0x00000001ae127824 */ /* 0x000fe200078e0a0c */
[----:B------:R-:W-:Y:S01]  /*0b80*/  IADD3 R3, R3, R0, RZ ;  /* 0x0000000003037210 */ /* 0x000fe20007ffe0ff */
[C---:B------:R-:W-:Y:S01]  /*0b90*/  IMAD R14, R19.reuse, c[0x0][0x1e4], R7 ;  /* 0x00007900130e7a24 */ /* 0x040fe200078e0207 */
[----:B------:R-:W-:Y:S01]  /*0ba0*/  SHF.R.S32.HI R0, RZ, 0x1f, R10 ;  /* 0x0000001fff007819 */ /* 0x000fe2000001140a */
[C---:B------:R-:W-:Y:S01]  /*0bb0*/  IMAD R15, R19.reuse, c[0x0][0x20c], R6 ;  /* 0x00008300130f7a24 */ /* 0x040fe200078e0206 */
[----:B------:R-:W-:Y:S01]  /*0bc0*/  LEA.HI R21, R18, R18, RZ, 0x1 ;  /* 0x0000001212157211 */ /* 0x000fe200078f08ff */
[----:B------:R-:W-:-:S03]  /*0bd0*/  IMAD.WIDE.U32 R8, R19, c[0x0][0x1e0], R4 ;  /* 0x0000780013087a25 */ /* 0x000fc600078e0004 */
[----:B------:R-:W-:Y:S01]  /*0be0*/  SHF.R.S32.HI R12, RZ, 0x1, R21 ;  /* 0x00000001ff0c7819 */ /* 0x000fe20000011415 */
[----:B------:R-:W-:Y:S01]  /*0bf0*/  IMAD.WIDE.U32 R6, R19, c[0x0][0x208], R4 ;  /* 0x0000820013067a25 */ /* 0x000fe200078e0004 */
[----:B------:R-:W-:Y:S02]  /*0c00*/  IADD3 R9, R9, R14, RZ ;  /* 0x0000000e09097210 */ /* 0x000fe40007ffe0ff */
[----:B------:R-:W-:Y:S01]  /*0c10*/  SHF.R.S32.HI R13, RZ, 0x1f, R21 ;  /* 0x0000001fff0d7819 */ /* 0x000fe20000011415 */
[----:B------:R-:W-:Y:S02]  /*0c20*/  IMAD R0, R0, c[0x0][0x1a8], RZ ;  /* 0x00006a0000007a24 */ /* 0x000fe400078e02ff */
[----:B------:R-:W-:Y:S02]  /*0c30*/  IMAD.IADD R7, R7, 0x1, R15 ;  /* 0x0000000107077824 */ /* 0x000fe400078e020f */
[C---:B------:R-:W-:Y:S02]  /*0c40*/  IMAD R14, R16.reuse, c[0x0][0x1e8], RZ ;  /* 0x00007a00100e7a24 */ /* 0x040fe400078e02ff */
[----:B------:R-:W-:-:S02]  /*0c50*/  IMAD R15, R16, c[0x0][0x210], RZ ;  /* 0x00008400100f7a24 */ /* 0x000fc400078e02ff */
[----:B------:R-:W-:Y:S01]  /*0c60*/  IMAD R16, R10, c[0x0][0x1ac], R0 ;  /* 0x00006b000a107a24 */ /* 0x000fe200078e0200 */
[----:B------:R-:W-:Y:S01]  /*0c70*/  IADD3 R0, R4, 0x40, RZ ;  /* 0x0000004004007810 */ /* 0x000fe20007ffe0ff */
[----:B------:R-:W-:Y:S01]  /*0c80*/  IMAD.WIDE.U32 R10, R10, c[0x0][0x1a8], R2 ;  /* 0x00006a000a0a7a25 */ /* 0x000fe200078e0002 */
[----:B------:R-:W-:Y:S02]  /*0c90*/  LEA.HI R2, R13, R12, RZ, 0x2 ;  /* 0x0000000c0d027211 */ /* 0x000fe400078f10ff */
[----:B------:R-:W-:Y:S01]  /*0ca0*/  ISETP.GE.AND P6, PT, R0, c[0x0][0x1d4], PT ;  /* 0x0000750000007a0c */ /* 0x000fe20003fc6270 */
[----:B------:R-:W-:Y:S01]  /*0cb0*/  IMAD R14, R22, c[0x0][0x1ec], R14 ;  /* 0x00007b00160e7a24 */ /* 0x000fe200078e020e */
[----:B------:R-:W-:Y:S01]  /*0cc0*/  LOP3.LUT R13, R2, 0xfffffffc, RZ, 0xc0, !PT ;  /* 0xfffffffc020d7812 */ /* 0x000fe200078ec0ff */
[----:B------:R-:W-:Y:S01]  /*0cd0*/  IMAD R15, R22, c[0x0][0x214], R15 ;  /* 0x00008500160f7a24 */ /* 0x000fe200078e020f */
[----:B------:R-:W-:Y:S01]  /*0ce0*/  ISETP.GE.AND P5, PT, R0, c[0x0][0x198], PT ;  /* 0x0000660000007a0c */ /* 0x000fe20003fa6270 */
[----:B------:R-:W-:-:S04]  /*0cf0*/  IMAD.WIDE.U32 R8, R22, c[0x0][0x1e8], R8 ;  /* 0x00007a0016087a25 */ /* 0x000fc800078e0008 */
[----:B------:R-:W-:-:S04]  /*0d00*/  IMAD.WIDE.U32 R2, R22, c[0x0][0x210], R6 ;  /* 0x0000840016027a25 */ /* 0x000fc800078e0006 */
[----:B------:R-:W-:Y:S01]  /*0d10*/  IMAD.IADD R0, R11, 0x1, R16 ;  /* 0x000000010b007824 */ /* 0x000fe200078e0210 */
[----:B------:R-:W-:Y:S01]  /*0d20*/  LEA R16, P0, R10, c[0x0][0x160], 0x1 ;  /* 0x000058000a107a11 */ /* 0x000fe200078008ff */
[----:B------:R-:W-:Y:S02]  /*0d30*/  IMAD.IADD R22, R12, 0x1, -R13 ;  /* 0x000000010c167824 */ /* 0x000fe400078e0a0d */
[----:B------:R-:W-:Y:S01]  /*0d40*/  IMAD.IADD R13, R9, 0x1, R14 ;  /* 0x00000001090d7824 */ /* 0x000fe200078e020e */
[----:B------:R-:W-:Y:S01]  /*0d50*/  IADD3 R9, R3, R15, RZ ;  /* 0x0000000f03097210 */ /* 0x000fe20007ffe0ff */
[----:B------:R-:W-:Y:S01]  /*0d60*/  IMAD.MOV.U32 R12, RZ, RZ, R8 ;  /* 0x000000ffff0c7224 */ /* 0x000fe200078e0008 */
[----:B------:R-:W-:Y:S01]  /*0d70*/  LEA.HI.X R15, R10, c[0x0][0x164], R0, 0x1, P0 ;  /* 0x000059000a0f7a11 */ /* 0x000fe200000f0c00 */
[----:B------:R-:W-:Y:S01]  /*0d80*/  IMAD.MOV.U32 R23, RZ, RZ, 0x10 ;  /* 0x00000010ff177424 */ /* 0x000fe200078e00ff */
[----:B------:R-:W-:Y:S01]  /*0d90*/  LEA.HI R0, R20, R19, RZ, 0x1 ;  /* 0x0000001314007211 */ /* 0x000fe200078f08ff */
[----:B------:R1:W3:Y:S01]  /*0da0*/  SHFL.IDX PT, R6, R16, RZ, 0x1c1f ;  /* 0x001c1fff10067589 */ /* 0x0002e200000e0000 */
[----:B------:R-:W-:-:S02]  /*0db0*/  SHF.R.S32.HI R20, RZ, 0x5, R160 ;  /* 0x00000005ff147819 */ /* 0x000fc400000114a0 */
[----:B------:R-:W-:Y:S01]  /*0dc0*/  LOP3.LUT R0, R0, 0x7fffffe, RZ, 0xc0, !PT ;  /* 0x07fffffe00007812 */ /* 0x000fe200078ec0ff */
[----:B------:R1:W4:Y:S01]  /*0dd0*/  SHFL.IDX PT, R7, R15, RZ, 0x1c1f ;  /* 0x001c1fff0f077589 */ /* 0x00032200000e0000 */
[----:B------:R-:W-:Y:S02]  /*0de0*/  IADD3 R14, R4, 0x20, RZ ;  /* 0x00000020040e7810 */ /* 0x000fe40007ffe0ff */
[----:B------:R-:W-:Y:S02]  /*0df0*/  IADD3 R0, R19, -R0, RZ ;  /* 0x8000000013007210 */ /* 0x000fe40007ffe0ff */
[----:B------:R-:W-:Y:S02]  /*0e00*/  MOV R8, R2 ;  /* 0x0000000200087202 */ /* 0x000fe40000000f00 */
[----:B------:R-:W-:Y:S01]  /*0e10*/  ISETP.GE.AND P4, PT, R14, c[0x0][0x1d4], PT ;  /* 0x000075000e007a0c */ /* 0x000fe20003f86270 */
[----:B------:R-:W-:Y:S01]  /*0e20*/  IMAD R11, R20, 0x8, R0 ;  /* 0x00000008140b7824 */ /* 0x000fe200078e0200 */
[----:B------:R-:W-:-:S02]  /*0e30*/  LOP3.LUT P2, RZ, R22, 0x2, RZ, 0xc0, !PT ;  /* 0x0000000216ff7812 */ /* 0x000fc4000784c0ff */
[----:B------:R-:W-:Y:S01]  /*0e40*/  P2R R34, PR, RZ, 0x10 ;  /* 0x00000010ff227803 */ /* 0x000fe20000000000 */
[----:B------:R-:W-:Y:S01]  /*0e50*/  IMAD.U32 R233, R11, 0x20, R233 ;  /* 0x000000200be97824 */ /* 0x000fe200078e00e9 */
[----:B------:R-:W-:-:S03]  /*0e60*/  ISETP.GE.AND P4, PT, R14, c[0x0][0x198], PT ;  /* 0x000066000e007a0c */ /* 0x000fc60003f86270 */
[----:B------:R1:W-:Y:S01]  /*0e70*/  STL [R1+0x58], R34 ;  /* 0x0000582201007387 */ /* 0x0003e20000100800 */
[--C-:B--2---:R-:W-:Y:S01]  /*0e80*/  @P1 SHF.R.S32.HI R3, RZ, 0x1f, R17.reuse ;  /* 0x0000001fff031819 */ /* 0x104fe20000011411 */
[----:B------:R-:W-:Y:S01]  /*0e90*/  @P1 IMAD.MOV.U32 R2, RZ, RZ, R17 ;  /* 0x000000ffff021224 */ /* 0x000fe200078e0011 */
[----:B------:R-:W-:Y:S01]  /*0ea0*/  @!P1 MOV R3, R27 ;  /* 0x0000001b00039202 */ /* 0x000fe20000000f00 */
[----:B------:R-:W-:Y:S01]  /*0eb0*/  @!P1 IMAD.MOV.U32 R2, RZ, RZ, R28 ;  /* 0x000000ffff029224 */ /* 0x000fe200078e001c */
[----:B------:R-:W-:Y:S01]  /*0ec0*/  ISETP.GE.AND P1, PT, R4, c[0x0][0x198], PT ;  /* 0x0000660004007a0c */ /* 0x000fe20003f26270 */
[----:B------:R-:W-:Y:S02]  /*0ed0*/  IMAD R17, R29, 0x80, R19 ;  /* 0x000000801d117824 */ /* 0x000fe400078e0213 */
[C---:B------:R-:W-:Y:S02]  /*0ee0*/  IMAD R10, R3.reuse, c[0x0][0x1f0], RZ ;  /* 0x00007c00030a7a24 */ /* 0x040fe400078e02ff */
[----:B------:R-:W-:Y:S01]  /*0ef0*/  IMAD R0, R3, c[0x0][0x218], RZ ;  /* 0x0000860003007a24 */ /* 0x000fe200078e02ff */
[----:B------:R-:W-:Y:S01]  /*0f00*/  ISETP.GE.AND P0, PT, R17, UR4, PT ;  /* 0x0000000411007c0c */ /* 0x000fe2000bf06270 */
[C---:B------:R-:W-:Y:S01]  /*0f10*/  IMAD R10, R2.reuse, c[0x0][0x1f4], R10 ;  /* 0x00007d00020a7a24 */ /* 0x040fe200078e020a */
[----:B------:R-:W-:Y:S01]  /*0f20*/  SEL R3, R23, 0xfffffff0, !P2 ;  /* 0xfffffff017037807 */ /* 0x000fe20005000000 */
[----:B------:R-:W-:-:S02]  /*0f30*/  IMAD R0, R2, c[0x0][0x21c], R0 ;  /* 0x0000870002007a24 */ /* 0x000fc400078e0200 */
[----:B------:R-:W-:Y:S01]  /*0f40*/  IMAD.WIDE.U32 R36, R2, c[0x0][0x1f0], R12 ;  /* 0x00007c0002247a25 */ /* 0x000fe200078e000c */
[----:B------:R-:W-:-:S03]  /*0f50*/  SEL R12, RZ, 0x1, P3 ;  /* 0x00000001ff0c7807 */ /* 0x000fc60001800000 */
[----:B------:R-:W-:Y:S01]  /*0f60*/  IMAD.WIDE.U32 R32, R2, c[0x0][0x218], R8 ;  /* 0x0000860002207a25 */ /* 0x000fe200078e0008 */
[----:B------:R-:W-:Y:S01]  /*0f70*/  IADD3 R39, R37, R10, RZ ;  /* 0x0000000a25277210 */ /* 0x000fe20007ffe0ff */
[----:B------:R1:W-:Y:S02]  /*0f80*/  STL.64 [R1+0x48], R36 ;  /* 0x0000482401007387 */ /* 0x0003e40000100a00 */
[----:B------:R-:W-:Y:S02]  /*0f90*/  IMAD.IADD R30, R33, 0x1, R0 ;  /* 0x00000001211e7824 */ /* 0x000fe400078e0200 */
[----:B------:R1:W-:Y:S04]  /*0fa0*/  STL.64 [R1+0x40], R32 ;  /* 0x0000402001007387 */ /* 0x0003e80000100a00 */
[----:B------:R1:W-:Y:S04]  /*0fb0*/  STL [R1+0x30], R30 ;  /* 0x0000301e01007387 */ /* 0x0003e80000100800 */
[----:B------:R1:W-:Y:S01]  /*0fc0*/  STL [R1+0x3c], R39 ;  /* 0x00003c2701007387 */ /* 0x0003e20000100800 */
[----:B------:R-:W-:Y:S05]  /*0fd0*/  @P0 BRA `(.L_x_5) ;  /* 0x0000010000000947 */ /* 0x000fea0003800000 */
[----:B---34-:R-:W-:Y:S02]  /*0fe0*/  IADD3 R0, R4, 0x40, RZ ;  /* 0x0000004004007810 */ /* 0x018fe40007ffe0ff */
[----:B------:R-:W-:-:S02]  /*0ff0*/  SHF.R.S32.HI R8, RZ, 0x1f, R14 ;  /* 0x0000001fff087819 */ /* 0x000fc4000001140e */
[----:B------:R-:W-:Y:S02]  /*1000*/  SHF.R.S32.HI R2, RZ, 0x1f, R0 ;  /* 0x0000001fff027819 */ /* 0x000fe40000011400 */
[----:B------:R-:W-:Y:S02]  /*1010*/  LEA.HI R10, R8, R14, RZ, 0x3 ;  /* 0x0000000e080a7211 */ /* 0x000fe400078f18ff */
[----:B------:R-:W-:Y:S01]  /*1020*/  LEA.HI R2, R2, R0, RZ, 0x3 ;  /* 0x0000000002027211 */ /* 0x000fe200078f18ff */
[----:B------:R-:W-:Y:S01]  /*1030*/  IMAD.SHL.U32 R0, R233, 0x2, RZ ;  /* 0x00000002e9007824 */ /* 0x000fe200078e00ff */
[----:B------:R-:W-:Y:S02]  /*1040*/  LEA R8, P0, R4, R6, 0x1 ;  /* 0x0000000604087211 */ /* 0x000fe400078008ff */
[----:B------:R-:W-:Y:S02]  /*1050*/  LOP3.LUT R10, R10, 0xfffffff8, RZ, 0xc0, !PT ;  /* 0xfffffff80a0a7812 */ /* 0x000fe400078ec0ff */
[----:B------:R-:W-:-:S02]  /*1060*/  LOP3.LUT R2, R2, 0xfffffff8, RZ, 0xc0, !PT ;  /* 0xfffffff802027812 */ /* 0x000fc400078ec0ff */
[----:B------:R-:W-:Y:S01]  /*1070*/  LEA.HI.X R9, R4, R7, R5, 0x1, P0 ;  /* 0x0000000704097211 */ /* 0x000fe200000f0c05 */
[----:B------:R-:W-:-:S04]  /*1080*/  IMAD.WIDE R10, R10, 0x2, R6 ;  /* 0x000000020a0a7825 */ /* 0x000fc800078e0206 */
[----:B------:R-:W-:Y:S01]  /*1090*/  IMAD.WIDE R6, R2, 0x2, R6 ;  /* 0x0000000202067825 */ /* 0x000fe200078e0206 */
[----:B------:R-:W-:Y:S01]  /*10a0*/  @!PT LDS RZ, [RZ] ;  /* 0x00000000fffff984 */ /* 0x000fe20000000800 */
[----:B------:R2:W-:Y:S04]  /*10b0*/  LDGSTS.E.BYPASS.LTC128B.128 [R0+0x6100], [R8.64], !P1 ;  /* 0x0610000008007fae */ /* 0x0005e8000c901d46 */
[----:B------:R2:W-:Y:S04]  /*10c0*/  LDGSTS.E.BYPASS.LTC128B.128 [R0+0x8100], [R10.64], !P4 ;  /* 0x081000000a007fae */ /* 0x0005e8000e101d46 */
[----:B------:R2:W-:Y:S02]  /*10d0*/  LDGSTS.E.BYPASS.LTC128B.128 [R0+0xa100], [R6.64], !P5 ;  /* 0x0a10000006007fae */ /* 0x0005e4000e901d46 */
.L_x_5:
[----:B---34-:R-:W-:Y:S05]  /*10e0*/  BSYNC B0 ;  /* 0x0000000000007941 */ /* 0x018fea0003800000 */
.L_x_4:
[----:B--2---:R-:W-:Y:S01]  /*10f0*/  IADD3 R0, R17, 0x20, RZ ;  /* 0x0000002011007810 */ /* 0x004fe20007ffe0ff */
[----:B------:R2:W3:Y:S01]  /*1100*/  SHFL.IDX PT, R7, R15, 0x1, 0x1c1f ;  /* 0x003c1f000f077f89 */ /* 0x0004e200000e0000 */
[----:B------:R-:W-:Y:S02]  /*1110*/  BSSY B0, `(.L_x_6) ;  /* 0x0000014000007945 */ /* 0x000fe40003800000 */
[----:B------:R-:W-:Y:S01]  /*1120*/  ISETP.GE.AND P0, PT, R0, UR4, PT ;  /* 0x0000000400007c0c */ /* 0x000fe2000bf06270 */
[----:B------:R2:W4:-:S12]  /*1130*/  SHFL.IDX PT, R6, R16, 0x1, 0x1c1f ;  /* 0x003c1f0010067f89 */ /* 0x00051800000e0000 */
[----:B------:R-:W-:Y:S05]  /*1140*/  @P0 BRA `(.L_x_7) ;  /* 0x0000010000000947 */ /* 0x000fea0003800000 */
[----:B------:R-:W-:Y:S02]  /*1150*/  IADD3 R0, R4, 0x40, RZ ;  /* 0x0000004004007810 */ /* 0x000fe40007ffe0ff */
[----:B------:R-:W-:Y:S02]  /*1160*/  SHF.R.S32.HI R8, RZ, 0x1f, R14 ;  /* 0x0000001fff087819 */ /* 0x000fe4000001140e */
[----:B------:R-:W-:Y:S02]  /*1170*/  SHF.R.S32.HI R2, RZ, 0x1f, R0 ;  /* 0x0000001fff027819 */ /* 0x000fe40000011400 */
[----:B------:R-:W-:Y:S02]  /*1180*/  LEA.HI R10, R8, R14, RZ, 0x3 ;  /* 0x0000000e080a7211 */ /* 0x000fe400078f18ff */
[----:B------:R-:W-:Y:S01]  /*1190*/  LEA.HI R2, R2, R0, RZ, 0x3 ;  /* 0x0000000002027211 */ /* 0x000fe200078f18ff */
[----:B------:R-:W-:Y:S01]  /*11a0*/  IMAD.SHL.U32 R0, R233, 0x2, RZ ;  /* 0x00000002e9007824 */ /* 0x000fe200078e00ff */
[----:B----4-:R-:W-:-:S02]  /*11b0*/  LEA R8, P0, R4, R6, 0x1 ;  /* 0x0000000604087211 */ /* 0x010fc400078008ff */
[----:B------:R-:W-:Y:S02]  /*11c0*/  LOP3.LUT R10, R10, 0xfffffff8, RZ, 0xc0, !PT ;  /* 0xfffffff80a0a7812 */ /* 0x000fe400078ec0ff */
[----:B------:R-:W-:Y:S02]  /*11d0*/  LOP3.LUT R2, R2, 0xfffffff8, RZ, 0xc0, !PT ;  /* 0xfffffff802027812 */ /* 0x000fe400078ec0ff */
[----:B---3--:R-:W-:Y:S01]  /*11e0*/  LEA.HI.X R9, R4, R7, R5, 0x1, P0 ;  /* 0x0000000704097211 */ /* 0x008fe200000f0c05 */
[----:B------:R-:W-:-:S04]  /*11f0*/  IMAD.WIDE R10, R10, 0x2, R6 ;  /* 0x000000020a0a7825 */ /* 0x000fc800078e0206 */
[----:B------:R-:W-:Y:S01]  /*1200*/  IMAD.WIDE R6, R2, 0x2, R6 ;  /* 0x0000000202067825 */ /* 0x000fe200078e0206 */
[----:B------:R-:W-:Y:S01]  /*1210*/  @!PT LDS RZ, [RZ] ;  /* 0x00000000fffff984 */ /* 0x000fe20000000800 */
[----:B------:R3:W-:Y:S04]  /*1220*/  LDGSTS.E.BYPASS.LTC128B.128 [R0+0x6900], [R8.64], !P1 ;  /* 0x0690000008007fae */ /* 0x0007e8000c901d46 */
[----:B------:R3:W-:Y:S04]  /*1230*/  LDGSTS.E.BYPASS.LTC128B.128 [R0+0x8900], [R10.64], !P4 ;  /* 0x089000000a007fae */ /* 0x0007e8000e101d46 */
[----:B------:R3:W-:Y:S02]  /*1240*/  LDGSTS.E.BYPASS.LTC128B.128 [R0+0xa900], [R6.64], !P5 ;  /* 0x0a90000006007fae */ /* 0x0007e4000e901d46 */
.L_x_7:
[----:B------:R-:W-:Y:S05]  /*1250*/  BSYNC B0 ;  /* 0x0000000000007941 */ /* 0x000fea0003800000 */
.L_x_6:
[----:B---3--:R-:W-:Y:S01]  /*1260*/  IADD3 R0, R17, 0x40, RZ ;  /* 0x0000004011007810 */ /* 0x008fe20007ffe0ff */
[----:B------:R3:W1:Y:S01]  /*1270*/  SHFL.IDX PT, R7, R15, 0x2, 0x1c1f ;  /* 0x005c1f000f077f89 */ /* 0x00066200000e0000 */
[----:B------:R-:W-:Y:S02]  /*1280*/  BSSY B0, `(.L_x_8) ;  /* 0x0000014000007945 */ /* 0x000fe40003800000 */
[----:B------:R-:W-:Y:S01]  /*1290*/  ISETP.GE.AND P0, PT, R0, UR4, PT ;  /* 0x0000000400007c0c */ /* 0x000fe2000bf06270 */
[----:B----4-:R3:W4:-:S12]  /*12a0*/  SHFL.IDX PT, R6, R16, 0x2, 0x1c1f ;  /* 0x005c1f0010067f89 */ /* 0x01071800000e0000 */
        /* <DEDUP_REMOVED lines=10> */
[----:B-1----:R-:W-:Y:S01]  /*1350*/  LEA.HI.X R9, R4, R7, R5, 0x1, P0 ;  /* 0x0000000704097211 */ /* 0x002fe200000f0c05 */
[----:B------:R-:W-:-:S04]  /*1360*/  IMAD.WIDE R10, R10, 0x2, R6 ;  /* 0x000000020a0a7825 */ /* 0x000fc800078e0206 */
[----:B------:R-:W-:Y:S01]  /*1370*/  IMAD.WIDE R6, R2, 0x2, R6 ;  /* 0x0000000202067825 */ /* 0x000fe200078e0206 */
[----:B------:R-:W-:Y:S01]  /*1380*/  @!PT LDS RZ, [RZ] ;  /* 0x00000000fffff984 */ /* 0x000fe20000000800 */
[----:B------:R1:W-:Y:S04]  /*1390*/  LDGSTS.E.BYPASS.LTC128B.128 [R0+0x7100], [R8.64], !P1 ;  /* 0x0710000008007fae */ /* 0x0003e8000c901d46 */
[----:B------:R1:W-:Y:S04]  /*13a0*/  LDGSTS.E.BYPASS.LTC128B.128 [R0+0x9100], [R10.64], !P4 ;  /* 0x091000000a007fae */ /* 0x0003e8000e101d46 */
[----:B------:R1:W-:Y:S02]  /*13b0*/  LDGSTS.E.BYPASS.LTC128B.128 [R0+0xb100], [R6.64], !P5 ;  /* 0x0b10000006007fae */ /* 0x0003e4000e901d46 */
.L_x_9:
[----:B------:R-:W-:Y:S05]  /*13c0*/  BSYNC B0 ;  /* 0x0000000000007941 */ /* 0x000fea0003800000 */
.L_x_8:
[----:B-1--4-:R-:W1:Y:S01]  /*13d0*/  SHFL.IDX PT, R6, R16, 0x3, 0x1c1f ;  /* 0x007c1f0010067f89 */ /* 0x012e6200000e0000 */
[----:B------:R-:W-:Y:S01]  /*13e0*/  IADD3 R0, R17, 0x60, RZ ;  /* 0x0000006011007810 */ /* 0x000fe20007ffe0ff */
[----:B------:R-:W-:Y:S01]  /*13f0*/  IMAD.MOV.U32 R161, RZ, RZ, 0x6 ;  /* 0x00000006ffa17424 */ /* 0x000fe200078e00ff */
[----:B------:R-:W-:Y:S01]  /*1400*/  IADD3 R148, R173, -0x1, RZ ;  /* 0xffffffffad947810 */ /* 0x000fe20007ffe0ff */
[----:B------:R4:W5:Y:S01]  /*1410*/  SHFL.IDX PT, R7, R15, 0x3, 0x1c1f ;  /* 0x007c1f000f077f89 */ /* 0x00096200000e0000 */
[----:B------:R-:W-:Y:S01]  /*1420*/  ISETP.GE.AND P3, PT, R0, UR4, PT ;  /* 0x0000000400007c0c */ /* 0x000fe2000bf66270 */
[----:B------:R-:W-:Y:S01]  /*1430*/  IMAD.SHL.U32 R233, R233, 0x2, RZ ;  /* 0x00000002e9e97824 */ /* 0x000fe200078e00ff */
[----:B------:R-:W-:Y:S01]  /*1440*/  IADD3 R2, -R19, c[0x0][0x1d0], RZ ;  /* 0x0000740013027a10 */ /* 0x000fe20007ffe1ff */
[----:B------:R-:W-:Y:S01]  /*1450*/  IMAD.MOV.U32 R166, RZ, RZ, R38 ;  /* 0x000000ffffa67224 */ /* 0x000fe200078e0026 */
[----:B------:R-:W-:Y:S01]  /*1460*/  SHF.R.S32.HI R13, RZ, 0x1f, R18 ;  /* 0x0000001fff0d7819 */ /* 0x000fe20000011412 */
[----:B------:R-:W-:Y:S01]  /*1470*/  IMAD.MOV.U32 R167, RZ, RZ, R39 ;  /* 0x000000ffffa77224 */ /* 0x000fe200078e0027 */
[----:B------:R-:W-:Y:S01]  /*1480*/  IADD3 R163, R173, -0x2, RZ ;  /* 0xfffffffeada37810 */ /* 0x000fe20007ffe0ff */
[----:B------:R-:W-:Y:S01]  /*1490*/  IMAD R2, R148, -0x40, R2 ;  /* 0xffffffc094027824 */ /* 0x000fe200078e0202 */
[----:B------:R-:W-:Y:S01]  /*14a0*/  LEA.HI R13, R13, R18, RZ, 0x3 ;  /* 0x000000120d0d7211 */ /* 0x000fe200078f18ff */
[----:B------:R-:W-:-:S02]  /*14b0*/  IMAD.MOV.U32 R166, RZ, RZ, R36 ;  /* 0x000000ffffa67224 */ /* 0x000fc400078e0024 */
[----:B------:R-:W-:Y:S01]  /*14c0*/  IMAD.MOV.U32 R159, RZ, RZ, -0x40 ;  /* 0xffffffc0ff9f7424 */ /* 0x000fe200078e00ff */
[----:B------:R-:W-:Y:S01]  /*14d0*/  ISETP.GE.AND P2, PT, R2, 0x1, PT ;  /* 0x000000010200780c */ /* 0x000fe20003f46270 */
[----:B------:R-:W-:Y:S01]  /*14e0*/  IMAD.MOV.U32 R17, RZ, RZ, c[0x0][0x20c] ;  /* 0x00008300ff117624 */ /* 0x000fe200078e00ff */
[----:B------:R-:W-:Y:S01]  /*14f0*/  STL.64 [R1+0x38], R166 ;  /* 0x000038a601007387 */ /* 0x000fe20000100a00 */
[----:B------:R-:W-:Y:S01]  /*1500*/  IMAD R159, R148, R159, c[0x0][0x1d0] ;  /* 0x00007400949f7624 */ /* 0x000fe200078e029f */
[C---:B-1----:R-:W-:Y:S02]  /*1510*/  @!P3 LEA R8, P0, R4.reuse, R6, 0x1 ;  /* 0x000000060408b211 */ /* 0x042fe400078008ff */
[----:B--234-:R-:W-:Y:S02]  /*1520*/  SHF.R.S32.HI R15, RZ, 0x1f, R148 ;  /* 0x0000001fff0f7819 */ /* 0x01cfe40000011494 */
[C---:B-----5:R-:W-:Y:S01]  /*1530*/  @!P3 LEA.HI.X R9, R4.reuse, R7, R5, 0x1, P0 ;  /* 0x000000070409b211 */ /* 0x060fe200000f0c05 */
[----:B------:R-:W-:Y:S01]  /*1540*/  IMAD.MOV.U32 R5, RZ, RZ, c[0x0][0x1e0] ;  /* 0x00007800ff057624 */ /* 0x000fe200078e00ff */
[----:B------:R-:W-:-:S03]  /*1550*/  @!P3 IADD3 R4, R4, 0x40, RZ ;  /* 0x000000400404b810 */ /* 0x000fc60007ffe0ff */
[----:B------:R-:W-:Y:S01]  /*1560*/  @!PT LDS RZ, [RZ] ;  /* 0x00000000fffff984 */ /* 0x000fe20000000800 */
[----:B------:R1:W-:Y:S01]  /*1570*/  @!P3 LDGSTS.E.BYPASS.LTC128B.128 [R233+0x7900], [R8.64], !P1 ;  /* 0x0790000008e9bfae */ /* 0x0003e2000c901d46 */
[C---:B------:R-:W-:Y:S01]  /*1580*/  SHF.L.U64.HI R161, R5.reuse, R161, c[0x0][0x1e4] ;  /* 0x0000790005a17619 */ /* 0x040fe200000102a1 */
[C---:B------:R-:W-:Y:S01]  /*1590*/  IMAD.SHL.U32 R162, R5.reuse, 0x40, RZ ;  /* 0x0000004005a27824 */ /* 0x040fe200078e00ff */
[----:B------:R-:W-:Y:S01]  /*15a0*/  ISETP.GE.AND P1, PT, R2, 0x21, PT ;  /* 0x000000210200780c */ /* 0x000fe20003f26270 */
[----:B------:R-:W-:Y:S02]  /*15b0*/  IMAD.SHL.U32 R164, R5, 0x20, RZ ;  /* 0x0000002005a47824 */ /* 0x000fe400078e00ff */
[----:B------:R-:W-:-:S04]  /*15c0*/  IMAD R0, R161, R148, RZ ;  /* 0x00000094a1007224 */ /* 0x000fc800078e02ff */
[-C--:B------:R-:W-:Y:S02]  /*15d0*/  IMAD R0, R15, R162.reuse, R0 ;  /* 0x000000a20f007224 */ /* 0x080fe400078e0200 */
[----:B-1----:R-:W-:-:S04]  /*15e0*/  IMAD.WIDE.U32 R8, R148, R162, R166 ;  /* 0x000000a294087225 */ /* 0x002fc800078e00a6 */
[----:B------:R-:W-:Y:S01]  /*15f0*/  IMAD.IADD R0, R9, 0x1, R0 ;  /* 0x0000000109007824 */ /* 0x000fe200078e0200 */
[----:B------:R-:W-:Y:S01]  /*1600*/  @P2 LEA R10, P0, R8, c[0x0][0x1c8], 0x1 ;  /* 0x00007200080a2a11 */ /* 0x000fe200078008ff */
[----:B------:R-:W-:-:S03]  /*1610*/  IMAD.MOV.U32 R9, RZ, RZ, 0x5 ;  /* 0x00000005ff097424 */ /* 0x000fc600078e00ff */
[----:B------:R-:W-:Y:S02]  /*1620*/  @P2 LEA.HI.X R11, R8, c[0x0][0x1cc], R0, 0x1, P0 ;  /* 0x00007300080b2a11 */ /* 0x000fe400000f0c00 */
[----:B------:R-:W-:Y:S02]  /*1630*/  @P1 IADD3 R2, P0, R164, R8, RZ ;  /* 0x00000008a4021210 */ /* 0x000fe40007f1e0ff */
[----:B------:R-:W-:Y:S02]  /*1640*/  @!P3 SHF.R.S32.HI R8, RZ, 0x1f, R14 ;  /* 0x0000001fff08b819 */ /* 0x000fe4000001140e */
[----:B------:R-:W-:Y:S02]  /*1650*/  SHF.L.U64.HI R165, R5, R9, c[0x0][0x1e4] ;  /* 0x0000790005a57619 */ /* 0x000fe40000010209 */
[----:B------:R-:W-:Y:S02]  /*1660*/  @!P3 LEA.HI R8, R8, R14, RZ, 0x3 ;  /* 0x0000000e0808b211 */ /* 0x000fe400078f18ff */
[----:B------:R-:W-:Y:S01]  /*1670*/  SHF.R.S32.HI R14, RZ, 0x4, R25 ;  /* 0x00000004ff0e7819 */ /* 0x000fe20000011419 */
[----:B------:R-:W-:Y:S01]  /*1680*/  @P1 IMAD.X R0, R165, 0x1, R0, P0 ;  /* 0x00000001a5001824 */ /* 0x000fe200000e0600 */
[----:B------:R-:W-:-:S05]  /*1690*/  @!P3 LOP3.LUT R8, R8, 0xfffffff8, RZ, 0xc0, !PT ;  /* 0xfffffff80808b812 */ /* 0x000fca00078ec0ff */
[----:B------:R-:W-:-:S05]  /*16a0*/  @!P3 IMAD.WIDE R8, R8, 0x2, R6 ;  /* 0x000000020808b825 */ /* 0x000fca00078e0206 */
[----:B------:R1:W-:Y:S01]  /*16b0*/  @!P3 LDGSTS.E.BYPASS.LTC128B.128 [R233+0x9900], [R8.64], !P4 ;  /* 0x0990000008e9bfae */ /* 0x0003e2000e101d46 */
[----:B------:R-:W-:-:S04]  /*16c0*/  ISETP.NE.AND P4, PT, R34, RZ, PT ;  /* 0x000000ff2200720c */ /* 0x000fc80003f85270 */
[----:B------:R-:W-:Y:S02]  /*16d0*/  SEL R5, RZ, 0x2, P4 ;  /* 0x00000002ff057807 */ /* 0x000fe40002000000 */
[----:B-1----:R-:W-:-:S04]  /*16e0*/  @P1 LEA R8, P0, R2, c[0x0][0x1c8], 0x1 ;  /* 0x0000720002081a11 */ /* 0x002fc800078008ff */
[----:B------:R-:W-:Y:S02]  /*16f0*/  @P1 LEA.HI.X R9, R2, c[0x0][0x1cc], R0, 0x1, P0 ;  /* 0x0000730002091a11 */ /* 0x000fe400000f0c00 */
[----:B------:R-:W-:Y:S02]  /*1700*/  @!P3 SHF.R.S32.HI R0, RZ, 0x1f, R4 ;  /* 0x0000001fff00b819 */ /* 0x000fe40000011404 */
[----:B------:R-:W-:Y:S02]  /*1710*/  SEL R2, RZ, 0x4, P6 ;  /* 0x00000004ff027807 */ /* 0x000fe40003000000 */
[----:B------:R-:W-:Y:S02]  /*1720*/  @!P3 LEA.HI R4, R0, R4, RZ, 0x3 ;  /* 0x000000040004b211 */ /* 0x000fe400078f18ff */
[----:B------:R-:W-:Y:S02]  /*1730*/  LOP3.LUT R0, R26, 0xfffffff8, RZ, 0xc0, !PT ;  /* 0xfffffff81a007812 */ /* 0x000fe400078ec0ff */
[----:B------:R-:W-:-:S02]  /*1740*/  @!P3 LOP3.LUT R4, R4, 0xfffffff8, RZ, 0xc0, !PT ;  /* 0xfffffff80404b812 */ /* 0x000fc400078ec0ff */
[----:B------:R-:W-:Y:S01]  /*1750*/  IADD3 R16, R2, R5, R12 ;  /* 0x0000000502107210 */ /* 0x000fe20007ffe00c */
[----:B------:R-:W-:Y:S01]  /*1760*/  IMAD.IADD R0, R174, 0x1, -R0 ;  /* 0x00000001ae007824 */ /* 0x000fe200078e0a00 */
[----:B------:R-:W-:Y:S01]  /*1770*/  LEA.HI R5, R25, R14, RZ, 0x1 ;  /* 0x0000000e19057211 */ /* 0x000fe200078f08ff */
[----:B------:R-:W-:Y:S01]  /*1780*/  @!P3 IMAD.WIDE R6, R4, 0x2, R6 ;  /* 0x000000020406b825 */ /* 0x000fe200078e0206 */
[----:B------:R-:W-:Y:S02]  /*1790*/  LOP3.LUT R4, R21, 0x7fffffe, RZ, 0xc0, !PT ;  /* 0x07fffffe15047812 */ /* 0x000fe400078ec0ff */
[----:B------:R-:W-:Y:S02]  /*17a0*/  LEA.HI R2, R0, R0, RZ, 0x1 ;  /* 0x0000000000027211 */ /* 0x000fe400078f08ff */
[----:B------:R1:W-:Y:S01]  /*17b0*/  @!P3 LDGSTS.E.BYPASS.LTC128B.128 [R233+0xb900], [R6.64], !P5 ;  /* 0x0b90000006e9bfae */ /* 0x0003e2000e901d46 */
[----:B------:R-:W-:Y:S01]  /*17c0*/  ISETP.NE.AND P5, PT, R31, RZ, PT ;  /* 0x000000ff1f00720c */ /* 0x000fe20003fa5270 */
[----:B------:R-:W-:Y:S01]  /*17d0*/  IMAD.IADD R151, R18, 0x1, -R4 ;  /* 0x0000000112977824 */ /* 0x000fe200078e0a04 */
[----:B------:R-:W-:Y:S01]  /*17e0*/  LOP3.LUT R5, R5, 0xfffffffe, RZ, 0xc0, !PT ;  /* 0xfffffffe05057812 */ /* 0x000fe200078ec0ff */
[----:B------:R-:W0:Y:S01]  /*17f0*/  LDGDEPBAR ;  /* 0x00000000000079af */ /* 0x000e220000000000 */
[----:B------:R-:W-:-:S03]  /*1800*/  LOP3.LUT R12, R2, 0x3fffffe, RZ, 0xc0, !PT ;  /* 0x03fffffe020c7812 */ /* 0x000fc600078ec0ff */
[----:B------:R-:W-:Y:S01]  /*1810*/  BAR.SYNC.DEFER_BLOCKING 0x0 ;  /* 0x0000000000007b1d */ /* 0x000fe20000010000 */
[----:B------:R-:W-:Y:S02]  /*1820*/  IMAD.IADD R4, R14, 0x1, -R5 ;  /* 0x000000010e047824 */ /* 0x000fe400078e0a05 */
[----:B------:R-:W-:Y:S02]  /*1830*/  IMAD.IADD R5, R0, 0x1, -R12 ;  /* 0x0000000100057824 */ /* 0x000fe400078e0a0c */
[----:B------:R-:W-:Y:S02]  /*1840*/  IMAD.SHL.U32 R0, R22, 0x40, RZ ;  /* 0x0000004016007824 */ /* 0x000fe400078e00ff */
[----:B------:R-:W-:-:S03]  /*1850*/  IMAD.SHL.U32 R12, R24, 0x8, RZ ;  /* 0x00000008180c7824 */ /* 0x000fc600078e00ff */
[----:B------:R-:W-:Y:S02]  /*1860*/  LOP3.LUT R0, R0, 0xc0, RZ, 0xc0, !PT ;  /* 0x000000c000007812 */ /* 0x000fe400078ec0ff */
[----:B-1----:R-:W-:Y:S01]  /*1870*/  SHF.R.S32.HI R7, RZ, 0x1, R2 ;  /* 0x00000001ff077819 */ /* 0x002fe20000011402 */
[----:B------:R-:W-:Y:S01]  /*1880*/  IMAD.SHL.U32 R2, R4, 0x8, RZ ;  /* 0x0000000804027824 */ /* 0x000fe200078e00ff */
[----:B------:R-:W-:Y:S01]  /*1890*/  @!PT LDS RZ, [RZ] ;  /* 0x00000000fffff984 */ /* 0x000fe20000000800 */
[----:B------:R-:W-:Y:S01]  /*18a0*/  @!PT LDS RZ, [RZ] ;  /* 0x00000000fffff984 */ /* 0x000fe20000000800 */
[----:B------:R-:W-:Y:S01]  /*18b0*/  @!PT LDS RZ, [RZ] ;  /* 0x00000000fffff984 */ /* 0x000fe20000000800 */
[----:B------:R1:W-:Y:S04]  /*18c0*/  @P2 LDGSTS.E.BYPASS.LTC128B.128 [R233+0x3100], [R10.64], !P5 ;  /* 0x031000000ae92fae */ /* 0x0003e8000e901d46 */
[----:B------:R-:W-:Y:S01]  /*18d0*/  LOP3.LUT R6, R0, 0x8, R2, 0xf8, !PT ;  /* 0x0000000800067812 */ /* 0x000fe200078ef802 */
[----:B------:R-:W-:Y:S01]  /*18e0*/  IMAD.SHL.U32 R2, R13, 0x20, RZ ;  /* 0x000000200d027824 */ /* 0x000fe200078e00ff */
[----:B------:R1:W-:Y:S04]  /*18f0*/  @P2 LDGSTS.E.BYPASS.LTC128B.128 [R233+0x4100], [R10.64+0x40], !P4 ;  /* 0x041000400ae92fae */ /* 0x0003e8000e101d46 */
[----:B------:R-:W-:Y:S01]  /*1900*/  LOP3.LUT R149, R2, 0xffffff00, RZ, 0xc0, !PT ;  /* 0xffffff0002957812 */ /* 0x000fe200078ec0ff */
[----:B------:R1:W-:Y:S01]  /*1910*/  @P2 LDGSTS.E.BYPASS.LTC128B.128 [R233+0x5100], [R10.64+0x80], !P6 ;  /* 0x051000800ae92fae */ /* 0x0003e2000f101d46 */
[----:B------:R-:W-:-:S03]  /*1920*/  LOP3.LUT P2, RZ, R7, 0x2, RZ, 0xc0, !PT ;  /* 0x0000000207ff7812 */ /* 0x000fc6000784c0ff */
[----:B------:R2:W-:Y:S04]  /*1930*/  @P1 LDGSTS.E.BYPASS.LTC128B.128 [R233+0x3900], [R8.64], !P5 ;  /* 0x0390000008e91fae */ /* 0x0005e8000e901d46 */
[----:B------:R2:W-:Y:S04]  /*1940*/  @P1 LDGSTS.E.BYPASS.LTC128B.128 [R233+0x4900], [R8.64+0x40], !P4 ;  /* 0x0490004008e91fae */ /* 0x0005e8000e101d46 */
[----:B------:R2:W-:Y:S01]  /*1950*/  @P1 LDGSTS.E.BYPASS.LTC128B.128 [R233+0x5900], [R8.64+0x80], !P6 ;  /* 0x0590008008e91fae */ /* 0x0005e2000f101d46 */
[----:B------:R-:W-:-:S03]  /*1960*/  LOP3.LUT P1, RZ, R16, 0x2, RZ, 0xc0, !PT ;  /* 0x0000000210ff7812 */ /* 0x000fc6000782c0ff */
[----:B------:R-:W0:Y:S01]  /*1970*/  LDGDEPBAR ;  /* 0x00000000000079af */ /* 0x000e220000000000 */
[----:B-1----:R-:W-:-:S04]  /*1980*/  IMAD.WIDE.U32 R10, R148, c[0x0][0x208], RZ ;  /* 0x00008200940a7a25 */ /* 0x002fc800078e00ff */
[----:B--2---:R-:W-:Y:S01]  /*1990*/  IMAD R9, R4, 0x8, R5 ;  /* 0x0000000804097824 */ /* 0x004fe200078e0205 */
[----:B------:R-:W-:Y:S01]  /*19a0*/  SHF.R.U32.HI R5, RZ, 0x3, R0 ;  /* 0x00000003ff057819 */ /* 0x000fe20000011600 */
[----:B------:R-:W-:Y:S01]  /*19b0*/  IMAD.SHL.U32 R4, R7, 0x40, RZ ;  /* 0x0000004007047824 */ /* 0x000fe200078e00ff */
[----:B------:R-:W-:-:S04]  /*19c0*/  DEPBAR.LE SB0, 0x1 ;  /* 0x000080400000791a */ /* 0x000fc80000000000 */
[----:B------:R-:W-:Y:S01]  /*19d0*/  LOP3.LUT R0, R4, 0xc0, RZ, 0xc0, !PT ;  /* 0x000000c004007812 */ /* 0x000fe200078ec0ff */
[----:B------:R-:W-:-:S04]  /*19e0*/  DEPBAR.LE SB0, 0x0 ;  /* 0x000080000000791a */ /* 0x000fc80000000000 */
[----:B------:R-:W-:Y:S01]  /*19f0*/  IMAD R8, R15, c[0x0][0x208], RZ ;  /* 0x000082000f087a24 */ /* 0x000fe200078e02ff */
[----:B------:R-:W-:Y:S01]  /*1a00*/  LOP3.LUT R2, R0, 0x8, R12, 0xf8, !PT ;  /* 0x0000000800027812 */ /* 0x000fe200078ef80c */
[----:B------:R-:W-:Y:S01]  /*1a10*/  IMAD.MOV.U32 R15, RZ, RZ, c[0x0][0x208] ;  /* 0x00008200ff0f7624 */ /* 0x000fe200078e00ff */
[----:B------:R-:W-:Y:S01]  /*1a20*/  SHF.R.U32.HI R0, RZ, 0x3, R0 ;  /* 0x00000003ff007819 */ /* 0x000fe20000011600 */
[----:B------:R-:W-:Y:S01]  /*1a30*/  IMAD R8, R148, c[0x0][0x20c], R8 ;  /* 0x0000830094087a24 */ /* 0x000fe200078e0208 */
[----:B------:R-:W-:Y:S01]  /*1a40*/  LOP3.LUT R150, R6, R5, RZ, 0x3c, !PT ;  /* 0x0000000506967212 */ /* 0x000fe200078e3cff */
[----:B------:R-:W-:Y:S01]  /*1a50*/  IMAD R5, R20, 0x200, R149 ;  /* 0x0000020014057824 */ /* 0x000fe200078e0295 */
[----:B------:R-:W-:Y:S01]  /*1a60*/  LOP3.LUT R4, R2, R0, RZ, 0x3c, !PT ;  /* 0x0000000002047212 */ /* 0x000fe200078e3cff */
[----:B------:R-:W-:Y:S01]  /*1a70*/  IMAD.IADD R0, R11, 0x1, R8 ;  /* 0x000000010b007824 */ /* 0x000fe200078e0208 */
[----:B------:R-:W-:Y:S01]  /*1a80*/  BAR.SYNC.DEFER_BLOCKING 0x0 ;  /* 0x0000000000007b1d */ /* 0x000fe20000010000 */
[----:B------:R-:W-:Y:S01]  /*1a90*/  LEA R6, P0, R10, R32, 0x6 ;  /* 0x000000200a067211 */ /* 0x000fe200078030ff */
[----:B------:R-:W-:-:S03]  /*1aa0*/  IMAD R2, R151, 0x20, R5 ;  /* 0x0000002097027824 */ /* 0x000fc600078e0205 */
[----:B------:R-:W-:Y:S01]  /*1ab0*/  LEA.HI.X R5, R10, R30, R0, 0x6, P0 ;  /* 0x0000001e0a057211 */ /* 0x000fe200000f3400 */
[----:B------:R-:W-:Y:S01]  /*1ac0*/  IMAD.IADD R2, R150, 0x1, R2 ;  /* 0x0000000196027824 */ /* 0x000fe200078e0202 */
[----:B------:R-:W-:Y:S01]  /*1ad0*/  LEA R12, P0, R6, c[0x0][0x1f8], 0x1 ;  /* 0x00007e00060c7a11 */ /* 0x000fe200078008ff */
[----:B------:R-:W-:Y:S02]  /*1ae0*/  IMAD.U32 R0, R9, 0x20, R4 ;  /* 0x0000002009007824 */ /* 0x000fe400078e0004 */
[----:B------:R-:W-:Y:S01]  /*1af0*/  IMAD.SHL.U32 R219, R2, 0x2, RZ ;  /* 0x0000000202db7824 */ /* 0x000fe200078e00ff */
[----:B------:R-:W-:Y:S01]  /*1b00*/  LEA.HI.X R13, R6, c[0x0][0x1fc], R5, 0x1, P0 ;  /* 0x00007f00060d7a11 */ /* 0x000fe200000f0c05 */
[----:B------:R-:W-:Y:S01]  /*1b10*/  IMAD.SHL.U32 R216, R0, 0x2, RZ ;  /* 0x0000000200d87824 */ /* 0x000fe200078e00ff */
[----:B------:R-:W-:Y:S01]  /*1b20*/  LEA R14, P0, R15, R12, 0x6 ;  /* 0x0000000c0f0e7211 */ /* 0x000fe200078030ff */
[----:B------:R-:W-:Y:S02]  /*1b30*/  IMAD R220, R3, 0x2, R219 ;  /* 0x0000000203dc7824 */ /* 0x000fe400078e02db */
[----:B------:R-:W-:Y:S01]  /*1b40*/  IMAD.IADD R0, R159, 0x1, -R19 ;  /* 0x000000019f007824 */ /* 0x000fe200078e0a13 */
[----:B------:R-:W-:-:S02]  /*1b50*/  IADD3 R2, R216, 0x3100, RZ ;  /* 0x00003100d8027810 */ /* 0x000fc40007ffe0ff */
[----:B------:R-:W-:Y:S02]  /*1b60*/  IADD3 R221, R216, 0x3120, RZ ;  /* 0x00003120d8dd7810 */ /* 0x000fe40007ffe0ff */
[----:B------:R-:W-:Y:S02]  /*1b70*/  @P2 IADD3 R221, R2, -0x20, RZ ;  /* 0xffffffe002dd2810 */ /* 0x000fe40007ffe0ff */
[C---:B------:R-:W-:Y:S01]  /*1b80*/  ISETP.LT.OR P3, PT, R0.reuse, 0x1, P5 ;  /* 0x000000010000780c */ /* 0x040fe20002f61670 */
[----:B------:R-:W-:Y:S01]  /*1b90*/  LDSM.16.M88.4 R8, [R219+0x6100] ;  /* 0x00610000db08783b */ /* 0x000fe20000000200 */
[----:B------:R-:W-:Y:S02]  /*1ba0*/  ISETP.LT.OR P2, PT, R0, 0x1, !P1 ;  /* 0x000000010000780c */ /* 0x000fe40004f41670 */
[----:B------:R-:W-:Y:S01]  /*1bb0*/  LEA.HI.X R15, R15, R13, R17, 0x6, P0 ;  /* 0x0000000d0f0f7211 */ /* 0x000fe200000f3411 */
[----:B------:R-:W1:Y:S01]  /*1bc0*/  LDSM.16.M88.4 R20, [R216+0x3100] ;  /* 0x00310000d814783b */ /* 0x000e620000000200 */
[----:B------:R-:W-:-:S02]  /*1bd0*/  LOP3.LUT P0, RZ, R16, 0x4, RZ, 0xc0, !PT ;  /* 0x0000000410ff7812 */ /* 0x000fc4000780c0ff */
[C---:B------:R-:W-:Y:S01]  /*1be0*/  ISETP.LT.OR P1, PT, R0.reuse, 0x21, !P1 ;  /* 0x000000210000780c */ /* 0x040fe20004f21670 */
[----:B------:R-:W2:Y:S04]  /*1bf0*/  LDSM.16.M88.4 R4, [R219+0x7100] ;  /* 0x00710000db04783b */ /* 0x000ea80000000200 */
[----:B------:R-:W3:Y:S04]  /*1c00*/  LDSM.16.M88.4 R32, [R216+0x3500] ;  /* 0x00350000d820783b */ /* 0x000ee80000000200 */
[----:B------:R-:W4:Y:S04]  /*1c10*/  LDSM.16.M88.4 R44, [R216+0x3900] ;  /* 0x00390000d82c783b */ /* 0x000f280000000200 */
[----:B------:R-:W5:Y:S04]  /*1c20*/  LDSM.16.M88.4 R40, [R216+0x3d00] ;  /* 0x003d0000d828783b */ /* 0x000f680000000200 */
[----:B------:R-:W-:Y:S04]  /*1c30*/  LDSM.16.M88.4 R36, [R220+0x6100] ;  /* 0x00610000dc24783b */ /* 0x000fe80000000200 */
[----:B------:R-:W4:Y:S04]  /*1c40*/  LDSM.16.M88.4 R48, [R221] ;  /* 0x00000000dd30783b */ /* 0x000f280000000200 */
[----:B------:R-:W5:Y:S04]  /*1c50*/  LDSM.16.M88.4 R16, [R220+0x7100] ;  /* 0x00710000dc10783b */ /* 0x000f680000000200 */
[----:B------:R-:W-:Y:S04]  /*1c60*/  LDSM.16.M88.4 R60, [R221+0x400] ;  /* 0x00040000dd3c783b */ /* 0x000fe80000000200 */
[----:B------:R-:W-:Y:S04]  /*1c70*/  LDSM.16.M88.4 R72, [R221+0x800] ;  /* 0x00080000dd48783b */ /* 0x000fe80000000200 */
[----:B------:R-:W-:Y:S01]  /*1c80*/  LDSM.16.M88.4 R84, [R221+0xc00] ;  /* 0x000c0000dd54783b */ /* 0x000fe20000000200 */
[----:B-1----:R-:W-:Y:S03]  /*1c90*/  HMMA.16816.F32.BF16 R24, R8, R20, RZ ;  /* 0x000000140818723c */ /* 0x002fe600000418ff */
[----:B------:R-:W-:Y:S01]  /*1ca0*/  @!PT LDS RZ, [RZ] ;  /* 0x00000000fffff984 */ /* 0x000fe20000000800 */
[----:B------:R-:W-:Y:S01]  /*1cb0*/  @!PT LDS RZ, [RZ] ;  /* 0x00000000fffff984 */ /* 0x000fe20000000800 */
[----:B------:R-:W-:Y:S01]  /*1cc0*/  @!PT LDS RZ, [RZ] ;  /* 0x00000000fffff984 */ /* 0x000fe20000000800 */
[----:B------:R1:W-:Y:S01]  /*1cd0*/  LDGSTS.E.BYPASS.LTC128B.128 [R233+0x100], [R12.64], !P3 ;  /* 0x001000000ce97fae */ /* 0x0003e2000d901d46 */
[----:B------:R-:W-:-:S02]  /*1ce0*/  ISETP.LT.OR P3, PT, R0, 0x1, !P0 ;  /* 0x000000010000780c */ /* 0x000fc40004761670 */
[C---:B------:R-:W-:Y:S01]  /*1cf0*/  ISETP.LT.OR P0, PT, R0.reuse, 0x21, !P0 ;  /* 0x000000210000780c */ /* 0x040fe20004701670 */
[----:B------:R1:W-:Y:S01]  /*1d00*/  LDGSTS.E.BYPASS.LTC128B.128 [R233+0x1100], [R12.64+0x40], !P2 ;  /* 0x011000400ce97fae */ /* 0x0003e2000d101d46 */
[----:B------:R-:W-:Y:S01]  /*1d10*/  ISETP.LT.OR P2, PT, R0, 0x21, P5 ;  /* 0x000000210000780c */ /* 0x000fe20002f41670 */
[C---:B--2---:R-:W-:Y:S08]  /*1d20*/  HMMA.16816.F32.BF16 R52, R4.reuse, R20, RZ ;  /* 0x000000140434723c */ /* 0x044ff000000418ff */
[----:B------:R1:W-:Y:S01]  /*1d30*/  LDGSTS.E.BYPASS.LTC128B.128 [R233+0x2100], [R12.64+0x80], !P3 ;  /* 0x021000800ce97fae */ /* 0x0003e2000d901d46 */
[C---:B---3--:R-:W-:Y:S03]  /*1d40*/  HMMA.16816.F32.BF16 R68, R4.reuse, R32, RZ ;  /* 0x000000200444723c */ /* 0x048fe600000418ff */
[----:B------:R1:W-:Y:S04]  /*1d50*/  LDGSTS.E.BYPASS.LTC128B.128 [R233+0x900], [R14.64], !P2 ;  /* 0x009000000ee97fae */ /* 0x0003e8000d101d46 */
[----:B------:R1:W-:Y:S01]  /*1d60*/  LDGSTS.E.BYPASS.LTC128B.128 [R233+0x1900], [R14.64+0x40], !P1 ;  /* 0x019000400ee97fae */ /* 0x0003e2000c901d46 */
[----:B----4-:R-:W-:Y:S01]  /*1d70*/  HMMA.16816.F32.BF16 R56, R4, R44, RZ ;  /* 0x0000002c0438723c */ /* 0x010fe200000418ff */
[----:B------:R-:W-:-:S02]  /*1d80*/  ISETP.GT.AND P1, PT, R148, R181, PT ;  /* 0x000000b59400720c */ /* 0x000fc40003f24270 */
[----:B------:R1:W-:Y:S04]  /*1d90*/  LDGSTS.E.BYPASS.LTC128B.128 [R233+0x2900], [R14.64+0x80], !P0 ;  /* 0x029000800ee97fae */ /* 0x0003e8000c101d46 */
[----:B------:R-:W-:Y:S01]  /*1da0*/  LDSM.16.M88.4 R64, [R216+0x4100] ;  /* 0x00410000d840783b */ /* 0x000fe20000000200 */
[C---:B-----5:R-:W-:Y:S03]  /*1db0*/  HMMA.16816.F32.BF16 R76, R4.reuse, R40, RZ ;  /* 0x00000028044c723c */ /* 0x060fe600000418ff */
[----:B------:R-:W2:Y:S04]  /*1dc0*/  LDSM.16.M88.4 R28, [R219+0x8100] ;  /* 0x00810000db1c783b */ /* 0x000ea80000000200 */
[----:B------:R-:W-:Y:S01]  /*1dd0*/  LDSM.16.M88.4 R80, [R221+0x1000] ;  /* 0x00100000dd50783b */ /* 0x000fe20000000200 */
[C---:B------:R-:W-:Y:S03]  /*1de0*/  HMMA.16816.F32.BF16 R112, R4.reuse, R22, RZ ;  /* 0x000000160470723c */ /* 0x040fe600000418ff */
[----:B------:R-:W0:Y:S05]  /*1df0*/  LDGDEPBAR ;  /* 0x00000000000079af */ /* 0x000e2a0000000000 */
[C---:B------:R-:W-:Y:S01]  /*1e00*/  HMMA.16816.F32.BF16 R108, R4.reuse, R34, RZ ;  /* 0x00000022046c723c */ /* 0x040fe200000418ff */
[----:B-1----:R-:W-:Y:S07]  /*1e10*/  LDSM.16.M88.4 R12, [R220+0x9100] ;  /* 0x00910000dc0c783b */ /* 0x002fee0000000200 */
[C---:B------:R-:W-:Y:S08]  /*1e20*/  HMMA.16816.F32.BF16 R104, R4.reuse, R46, RZ ;  /* 0x0000002e0468723c */ /* 0x040ff000000418ff */
[----:B------:R-:W-:Y:S08]  /*1e30*/  HMMA.16816.F32.BF16 R96, R4, R42, RZ ;  /* 0x0000002a0460723c */ /* 0x000ff000000418ff */
[----:B------:R-:W-:Y:S01]  /*1e40*/  HMMA.16816.F32.BF16 R4, R36, R48, R24 ;  /* 0x000000302404723c */ /* 0x000fe20000041818 */
[----:B------:R-:W1:Y:S07]  /*1e50*/  LDSM.16.M88.4 R24, [R219+0x9100] ;  /* 0x00910000db18783b */ /* 0x000e6e0000000200 */
[C---:B------:R-:W-:Y:S01]  /*1e60*/  HMMA.16816.F32.BF16 R92, R8.reuse, R22, RZ ;  /* 0x00000016085c723c */ /* 0x040fe200000418ff */
[----:B------:R-:W3:Y:S07]  /*1e70*/  LDSM.16.M88.4 R20, [R220+0x8100] ;  /* 0x00810000dc14783b */ /* 0x000eee0000000200 */
[C---:B------:R-:W-:Y:S08]  /*1e80*/  HMMA.16816.F32.BF16 R88, R8.reuse, R32, RZ ;  /* 0x000000200858723c */ /* 0x040ff000000418ff */
[----:B------:R-:W-:Y:S08]  /*1e90*/  HMMA.16816.F32.BF16 R120, R8, R34, RZ ;  /* 0x000000220878723c */ /* 0x000ff000000418ff */
[----:B------:R-:W-:Y:S08]  /*1ea0*/  HMMA.16816.F32.BF16 R32, R16, R48, R52 ;  /* 0x000000301020723c */ /* 0x000ff00000041834 */
[----:B--2---:R-:W-:Y:S08]  /*1eb0*/  HMMA.16816.F32.BF16 R4, R28, R64, R4 ;  /* 0x000000401c04723c */ /* 0x004ff00000041804 */
[C---:B------:R-:W-:Y:S08]  /*1ec0*/  HMMA.16816.F32.BF16 R100, R8.reuse, R44, RZ ;  /* 0x0000002c0864723c */ /* 0x040ff000000418ff */
[C---:B------:R-:W-:Y:S08]  /*1ed0*/  HMMA.16816.F32.BF16 R128, R8.reuse, R46, RZ ;  /* 0x0000002e0880723c */ /* 0x040ff000000418ff */
[C---:B------:R-:W-:Y:S08]  /*1ee0*/  HMMA.16816.F32.BF16 R116, R8.reuse, R40, RZ ;  /* 0x000000280874723c */ /* 0x040ff000000418ff */
[----:B------:R-:W-:Y:S01]  /*1ef0*/  HMMA.16816.F32.BF16 R124, R8, R42, RZ ;  /* 0x0000002a087c723c */ /* 0x000fe200000418ff */
[----:B------:R-:W-:Y:S04]  /*1f00*/  LDSM.16.M88.4 R8, [R219+0xa100] ;  /* 0x00a10000db08783b */ /* 0x000fe80000000200 */
[----:B------:R-:W-:Y:S03]  /*1f10*/  LDSM.16.M88.4 R40, [R216+0x4500] ;  /* 0x00450000d828783b */ /* 0x000fe60000000200 */
[----:B------:R-:W-:Y:S01]  /*1f20*/  HMMA.16816.F32.BF16 R136, R16, R72, R56 ;  /* 0x000000481088723c */ /* 0x000fe20000041838 */
[----:B------:R-:W2:Y:S07]  /*1f30*/  LDSM.16.M88.4 R56, [R216+0x5100] ;  /* 0x00510000d838783b */ /* 0x000eae0000000200 */
[----:B-1----:R-:W-:Y:S01]  /*1f40*/  HMMA.16816.F32.BF16 R44, R24, R64, R32 ;  /* 0x00000040182c723c */ /* 0x002fe20000041820 */
[----:B------:R-:W-:Y:S07]  /*1f50*/  LDSM.16.M88.4 R32, [R220+0xa100] ;  /* 0x00a10000dc20783b */ /* 0x000fee0000000200 */
[----:B------:R-:W-:Y:S08]  /*1f60*/  HMMA.16816.F32.BF16 R52, R36, R50, R92 ;  /* 0x000000322434723c */ /* 0x000ff0000004185c */
[C---:B------:R-:W-:Y:S08]  /*1f70*/  HMMA.16816.F32.BF16 R144, R16.reuse, R84, R76 ;  /* 0x000000541090723c */ /* 0x040ff0000004184c */
[C---:B------:R-:W-:Y:S01]  /*1f80*/  HMMA.16816.F32.BF16 R76, R16.reuse, R50, R112 ;  /* 0x00000032104c723c */ /* 0x040fe20000041870 */
[----:B------:R-:W-:Y:S07]  /*1f90*/  LDSM.16.M88.4 R48, [R221+0x2000] ;  /* 0x00200000dd30783b */ /* 0x000fee0000000200 */
[C---:B------:R-:W-:Y:S08]  /*1fa0*/  HMMA.16816.F32.BF16 R132, R16.reuse, R60, R68 ;  /* 0x0000003c1084723c */ /* 0x040ff00000041844 */
[C---:B------:R-:W-:Y:S08]  /*1fb0*/  HMMA.16816.F32.BF16 R108, R16.reuse, R62, R108 ;  /* 0x0000003e106c723c */ /* 0x040ff0000004186c */
[C---:B------:R-:W-:Y:S08]  /*1fc0*/  HMMA.16816.F32.BF16 R112, R16.reuse, R74, R104 ;  /* 0x0000004a1070723c */ /* 0x040ff00000041868 */
[----:B------:R-:W-:Y:S08]  /*1fd0*/  HMMA.16816.F32.BF16 R140, R16, R86, R96 ;  /* 0x00000056108c723c */ /* 0x000ff00000041860 */
[----:B---3--:R-:W-:Y:S01]  /*1fe0*/  HMMA.16816.F32.BF16 R16, R20, R80, R4 ;  /* 0x000000501410723c */ /* 0x008fe20000041804 */
[----:B------:R-:W1:Y:S07]  /*1ff0*/  LDSM.16.M88.4 R4, [R219+0xb100] ;  /* 0x00b10000db04783b */ /* 0x000e6e0000000200 */
[C---:B------:R-:W-:Y:S08]  /*2000*/  HMMA.16816.F32.BF16 R68, R36.reuse, R60, R88 ;  /* 0x0000003c2444723c */ /* 0x040ff00000041858 */
[----:B------:R-:W-:Y:S08]  /*2010*/  HMMA.16816.F32.BF16 R88, R36, R62, R120 ;  /* 0x0000003e2458723c */ /* 0x000ff00000041878 */
[----:B------:R-:W-:Y:S08]  /*2020*/  HMMA.16816.F32.BF16 R60, R12, R80, R44 ;  /* 0x000000500c3c723c */ /* 0x000ff0000004182c */
[----:B------:R-:W-:Y:S08]  /*2030*/  HMMA.16816.F32.BF16 R44, R28, R66, R52 ;  /* 0x000000421c2c723c */ /* 0x000ff00000041834 */
[----:B--2---:R-:W-:Y:S01]  /*2040*/  HMMA.16816.F32.BF16 R52, R8, R56, R16 ;  /* 0x000000380834723c */ /* 0x004fe20000041810 */
[----:B------:R-:W2:Y:S07]  /*2050*/  LDSM.16.M88.4 R16, [R220+0xb100] ;  /* 0x00b10000dc10783b */ /* 0x000eae0000000200 */
[----:B------:R-:W-:Y:S08]  /*2060*/  HMMA.16816.F32.BF16 R76, R24, R66, R76 ;  /* 0x00000042184c723c */ /* 0x000ff0000004184c */
[C---:B------:R-:W-:Y:S08]  /*2070*/  HMMA.16816.F32.BF16 R100, R36.reuse, R72, R100 ;  /* 0x000000482464723c */ /* 0x040ff00000041864 */
[C---:B------:R-:W-:Y:S08]  /*2080*/  HMMA.16816.F32.BF16 R116, R36.reuse, R84, R116 ;  /* 0x000000542474723c */ /* 0x040ff00000041874 */
[C---:B------:R-:W-:Y:S08]  /*2090*/  HMMA.16816.F32.BF16 R128, R36.reuse, R74, R128 ;  /* 0x0000004a2480723c */ /* 0x040ff00000041880 */
[----:B------:R-:W-:Y:S01]  /*20a0*/  HMMA.16816.F32.BF16 R124, R36, R86, R124 ;  /* 0x00000056247c723c */ /* 0x000fe2000004187c */
[----:B------:R-:W3:Y:S07]  /*20b0*/  LDSM.16.M88.4 R36, [R221+0x1400] ;  /* 0x00140000dd24783b */ /* 0x000eee0000000200 */
[----:B------:R-:W-:Y:S08]  /*20c0*/  HMMA.16816.F32.BF16 R44, R20, R82, R44 ;  /* 0x00000052142c723c */ /* 0x000ff0000004182c */
[----:B-1----:R-:W-:Y:S08]  /*20d0*/  HMMA.16816.F32.BF16 R72, R4, R56, R60 ;  /* 0x000000380448723c */ /* 0x002ff0000004183c */
[----:B------:R-:W-:Y:S01]  /*20e0*/  HMMA.16816.F32.BF16 R84, R32, R48, R52 ;  /* 0x000000302054723c */ /* 0x000fe20000041834 */
[----:B------:R-:W-:Y:S07]  /*20f0*/  LDSM.16.M88.4 R52, [R216+0x4900] ;  /* 0x00490000d834783b */ /* 0x000fee0000000200 */
[----:B------:R-:W-:Y:S08]  /*2100*/  HMMA.16816.F32.BF16 R60, R12, R82, R76 ;  /* 0x000000520c3c723c */ /* 0x000ff0000004184c */
[-C--:B------:R-:W-:Y:S08]  /*2110*/  HMMA.16816.F32.BF16 R64, R28, R40.reuse, R68 ;  /* 0x000000281c40723c */ /* 0x080ff00000041844 */
[----:B------:R-:W-:Y:S01]  /*2120*/  HMMA.16816.F32.BF16 R68, R24, R40, R132 ;  /* 0x000000281844723c */ /* 0x000fe20000041884 */
[----:B------:R-:W-:-:S04]  /*2130*/  FMUL.FTZ R0, R84, c[0x0][0x320] ;  /* 0x0000c80054007a20 */ /* 0x000fc80000410000 */
[----:B------:R1:W-:Y:S03]  /*2140*/  MUFU.TANH R158, R0 ;  /* 0x00000000009e7308 */ /* 0x0003e60000002400 */
[-C--:B------:R-:W-:Y:S08]  /*2150*/  HMMA.16816.F32.BF16 R96, R24, R42.reuse, R108 ;  /* 0x0000002a1860723c */ /* 0x080ff0000004186c */
[----:B------:R-:W-:Y:S01]  /*2160*/  HMMA.16816.F32.BF16 R92, R28, R42, R88 ;  /* 0x0000002a1c5c723c */ /* 0x000fe20000041858 */
[----:B-1----:R-:W-:-:S07]  /*2170*/  FMUL.FTZ R0, R85, c[0x0][0x320] ;  /* 0x0000c80055007a20 */ /* 0x002fce0000410000 */
[----:B------:R-:W-:Y:S01]  /*2180*/  HMMA.16816.F32.BF16 R40, R8, R58, R44 ;  /* 0x0000003a0828723c */ /* 0x000fe2000004182c */
[----:B------:R-:W1:Y:S01]  /*2190*/  LDSM.16.M88.4 R44, [R216+0x5500] ;  /* 0x00550000d82c783b */ /* 0x000e620000000200 */
[----:B------:R4:W-:Y:S06]  /*21a0*/  MUFU.TANH R157, R0 ;  /* 0x00000000009d7308 */ /* 0x0009ec0000002400 */
[----:B--2---:R-:W-:Y:S08]  /*21b0*/  HMMA.16816.F32.BF16 R76, R16, R48, R72 ;  /* 0x00000030104c723c */ /* 0x004ff00000041848 */
[----:B------:R-:W-:Y:S01]  /*21c0*/  HMMA.16816.F32.BF16 R56, R4, R58, R60 ;  /* 0x0000003a0438723c */ /* 0x000fe2000004183c */
[----:B----4-:R-:W-:-:S04]  /*21d0*/  FMUL.FTZ R0, R86, c[0x0][0x320] ;  /* 0x0000c80056007a20 */ /* 0x010fc80000410000 */
[----:B------:R2:W-:Y:S03]  /*21e0*/  MUFU.TANH R156, R0 ;  /* 0x00000000009c7308 */ /* 0x0005e60000002400 */
[----:B---3--:R-:W-:Y:S08]  /*21f0*/  HMMA.16816.F32.BF16 R64, R20, R36, R64 ;  /* 0x000000241440723c */ /* 0x008ff00000041840 */
[----:B------:R-:W-:Y:S01]  /*2200*/  HMMA.16816.F32.BF16 R60, R32, R50, R40 ;  /* 0x00000032203c723c */ /* 0x000fe20000041828 */
[----:B------:R-:W3:Y:S01]  /*2210*/  LDSM.16.M88.4 R40, [R221+0x2400] ;  /* 0x00240000dd28783b */ /* 0x000ee20000000200 */
[----:B--2---:R-:W-:-:S06]  /*2220*/  FMUL.FTZ R0, R87, c[0x0][0x320] ;  /* 0x0000c80057007a20 */ /* 0x004fcc0000410000 */
[----:B------:R-:W-:Y:S01]  /*2230*/  HMMA.16816.F32.BF16 R72, R16, R50, R56 ;  /* 0x000000321048723c */ /* 0x000fe20000041838 */
[----:B------:R2:W-:Y:S07]  /*2240*/  MUFU.TANH R155, R0 ;  /* 0x00000000009b7308 */ /* 0x0005ee0000002400 */
[----:B-1----:R-:W-:Y:S08]  /*2250*/  HMMA.16816.F32.BF16 R48, R8, R44, R64 ;  /* 0x0000002c0830723c */ /* 0x002ff00000041840 */
[----:B------:R-:W-:Y:S01]  /*2260*/  HMMA.16816.F32.BF16 R68, R12, R36, R68 ;  /* 0x000000240c44723c */ /* 0x000fe20000041844 */
[----:B--2---:R-:W-:-:S04]  /*2270*/  FMUL.FTZ R0, R76, c[0x0][0x320] ;  /* 0x0000c8004c007a20 */ /* 0x004fc80000410000 */
[----:B------:R1:W2:Y:S03]  /*2280*/  MUFU.TANH R154, R0 ;  /* 0x00000000009a7308 */ /* 0x0002a60000002400 */
[-C--:B------:R-:W-:Y:S08]  /*2290*/  HMMA.16816.F32.BF16 R88, R28, R52.reuse, R100 ;  /* 0x000000341c58723c */ /* 0x080ff00000041864 */
[----:B------:R-:W-:Y:S01]  /*22a0*/  HMMA.16816.F32.BF16 R100, R24, R52, R136 ;  /* 0x000000341864723c */ /* 0x000fe20000041888 */
[----:B-1----:R-:W-:-:S07]  /*22b0*/  FMUL.FTZ R0, R77, c[0x0][0x320] ;  /* 0x0000c8004d007a20 */ /* 0x002fce0000410000 */
[----:B------:R-:W-:Y:S01]  /*22c0*/  HMMA.16816.F32.BF16 R56, R20, R38, R92 ;  /* 0x000000261438723c */ /* 0x000fe2000004185c */
[----:B------:R1:W4:Y:S07]  /*22d0*/  MUFU.TANH R153, R0 ;  /* 0x0000000000997308 */ /* 0x00032e0000002400 */
[----:B---3--:R-:W-:Y:S01]  /*22e0*/  HMMA.16816.F32.BF16 R64, R32, R40, R48 ;  /* 0x000000282040723c */ /* 0x008fe20000041830 */
[----:B------:R-:W-:Y:S07]  /*22f0*/  LDSM.16.M88.4 R48, [R221+0x1800] ;  /* 0x00180000dd30783b */ /* 0x000fee0000000200 */
[----:B------:R-:W-:Y:S01]  /*2300*/  HMMA.16816.F32.BF16 R68, R4, R44, R68 ;  /* 0x0000002c0444723c */ /* 0x000fe20000041844 */
[----:B-1----:R-:W-:-:S04]  /*2310*/  FMUL.FTZ R0, R78, c[0x0][0x320] ;  /* 0x0000c8004e007a20 */ /* 0x002fc80000410000 */
[----:B------:R1:W3:Y:S03]  /*2320*/  MUFU.TANH R152, R0 ;  /* 0x0000000000987308 */ /* 0x0002e60000002400 */
[----:B------:R-:W-:Y:S01]  /*2330*/  HMMA.16816.F32.BF16 R80, R12, R38, R96 ;  /* 0x000000260c50723c */ /* 0x000fe20000041860 */
[----:B------:R-:W-:Y:S07]  /*2340*/  LDSM.16.M88.4 R36, [R216+0x5900] ;  /* 0x00590000d824783b */ /* 0x000fee0000000200 */
[----:B------:R-:W-:Y:S01]  /*2350*/  HMMA.16816.F32.BF16 R56, R8, R46, R56 ;  /* 0x0000002e0838723c */ /* 0x000fe20000041838 */
[----:B-1----:R-:W-:-:S02]  /*2360*/  FMUL.FTZ R0, R79, c[0x0][0x320] ;  /* 0x0000c8004f007a20 */ /* 0x002fc40000410000 */
[----:B------:R-:W1:Y:S05]  /*2370*/  LDSM.16.M88.4 R76, [R216+0x4d00] ;  /* 0x004d0000d84c783b */ /* 0x000e6a0000000200 */
[----:B------:R-:W-:Y:S01]  /*2380*/  HMMA.16816.F32.BF16 R84, R16, R40, R68 ;  /* 0x000000281054723c */ /* 0x000fe20000041844 */
[----:B------:R5:W-:Y:S07]  /*2390*/  MUFU.TANH R138, R0 ;  /* 0x00000000008a7308 */ /* 0x000bee0000002400 */
[-C--:B------:R-:W-:Y:S08]  /*23a0*/  HMMA.16816.F32.BF16 R92, R24, R54.reuse, R112 ;  /* 0x00000036185c723c */ /* 0x080ff00000041870 */
[----:B------:R-:W-:Y:S01]  /*23b0*/  HMMA.16816.F32.BF16 R52, R28, R54, R128 ;  /* 0x000000361c34723c */ /* 0x000fe20000041880 */
[----:B-----5:R-:W-:-:S04]  /*23c0*/  FMUL.FTZ R0, R60, c[0x0][0x320] ;  /* 0x0000c8003c007a20 */ /* 0x020fc80000410000 */
[----:B------:R5:W-:Y:S03]  /*23d0*/  MUFU.TANH R139, R0 ;  /* 0x00000000008b7308 */ /* 0x000be60000002400 */
[----:B------:R-:W-:Y:S01]  /*23e0*/  HMMA.16816.F32.BF16 R68, R4, R46, R80 ;  /* 0x0000002e0444723c */ /* 0x000fe20000041850 */
[----:B------:R-:W2:Y:S07]  /*23f0*/  LDSM.16.M88.4 R44, [R221+0x2800] ;  /* 0x00280000dd2c783b */ /* 0x000eae0000000200 */
[----:B------:R-:W-:Y:S01]  /*2400*/  HMMA.16816.F32.BF16 R56, R32, R42, R56 ;  /* 0x0000002a2038723c */ /* 0x000fe20000041838 */
[----:B-----5:R-:W-:-:S07]  /*2410*/  FMUL.FTZ R0, R61, c[0x0][0x320] ;  /* 0x0000c8003d007a20 */ /* 0x020fce0000410000 */
[C---:B-1----:R-:W-:Y:S01]  /*2420*/  HMMA.16816.F32.BF16 R104, R24.reuse, R76, R144 ;  /* 0x0000004c1868723c */ /* 0x042fe20000041890 */
[----:B------:R1:W-:Y:S07]  /*2430*/  MUFU.TANH R123, R0 ;  /* 0x00000000007b7308 */ /* 0x0003ee0000002400 */
[----:B------:R-:W-:Y:S08]  /*2440*/  HMMA.16816.F32.BF16 R96, R24, R78, R140 ;  /* 0x0000004e1860723c */ /* 0x000ff0000004188c */
[----:B------:R-:W-:Y:S01]  /*2450*/  HMMA.16816.F32.BF16 R24, R12, R48, R100 ;  /* 0x000000300c18723c */ /* 0x000fe20000041864 */
[----:B-1----:R-:W-:-:S04]  /*2460*/  FMUL.FTZ R0, R62, c[0x0][0x320] ;  /* 0x0000c8003e007a20 */ /* 0x002fc80000410000 */
[----:B------:R1:W-:Y:S03]  /*2470*/  MUFU.TANH R122, R0 ;  /* 0x00000000007a7308 */ /* 0x0003e60000002400 */
[----:B------:R-:W-:Y:S08]  /*2480*/  HMMA.16816.F32.BF16 R52, R20, R50, R52 ;  /* 0x000000321434723c */ /* 0x000ff00000041834 */
[----:B------:R-:W-:Y:S01]  /*2490*/  HMMA.16816.F32.BF16 R68, R16, R42, R68 ;  /* 0x0000002a1044723c */ /* 0x000fe20000041844 */
[----:B------:R-:W5:Y:S01]  /*24a0*/  LDSM.16.M88.4 R40, [R221+0x1c00] ;  /* 0x001c0000dd28783b */ /* 0x000f620000000200 */
[----:B-1----:R-:W-:-:S06]  /*24b0*/  FMUL.FTZ R0, R63, c[0x0][0x320] ;  /* 0x0000c8003f007a20 */ /* 0x002fcc0000410000 */
[----:B------:R-:W-:Y:S01]  /*24c0*/  HMMA.16816.F32.BF16 R60, R20, R48, R88 ;  /* 0x00000030143c723c */ /* 0x000fe20000041858 */
[----:B------:R1:W-:Y:S07]  /*24d0*/  MUFU.TANH R121, R0 ;  /* 0x0000000000797308 */ /* 0x0003ee0000002400 */
[----:B------:R-:W-:Y:S08]  /*24e0*/  HMMA.16816.F32.BF16 R24, R4, R36, R24 ;  /* 0x000000240418723c */ /* 0x000ff00000041818 */
[----:B------:R-:W-:Y:S01]  /*24f0*/  HMMA.16816.F32.BF16 R48, R12, R50, R92 ;  /* 0x000000320c30723c */ /* 0x000fe2000004185c */
[----:B-1----:R-:W-:-:S04]  /*2500*/  FMUL.FTZ R0, R72, c[0x0][0x320] ;  /* 0x0000c80048007a20 */ /* 0x002fc80000410000 */
[----:B------:R1:W1:Y:S03]  /*2510*/  MUFU.TANH R120, R0 ;  /* 0x0000000000787308 */ /* 0x0002660000002400 */
[----:B------:R-:W-:Y:S01]  /*2520*/  HMMA.16816.F32.BF16 R60, R8, R36, R60 ;  /* 0x00000024083c723c */ /* 0x000fe2000004183c */
[----:B-1----:R-:W-:-:S04]  /*2530*/  FMUL.FTZ R0, R73, c[0x0][0x320] ;  /* 0x0000c80049007a20 */ /* 0x002fc80000410000 */
[----:B------:R1:W1:Y:S11]  /*2540*/  MUFU.TANH R111, R0 ;  /* 0x00000000006f7308 */ /* 0x0002760000002400 */
[----:B------:R-:W-:Y:S08]  /*2550*/  @!UPT UIADD3 URZ, URZ, URZ, URZ ;  /* 0x0000003f3f3ff290 */ /* 0x000ff0000fffe03f */
[----:B--2---:R-:W-:Y:S01]  /*2560*/  HMMA.16816.F32.BF16 R60, R32, R44, R60 ;  /* 0x0000002c203c723c */ /* 0x004fe2000004183c */
[----:B-1----:R-:W-:-:S04]  /*2570*/  FMUL.FTZ R0, R74, c[0x0][0x320] ;  /* 0x0000c8004a007a20 */ /* 0x002fc80000410000 */
[----:B------:R1:W2:Y:S11]  /*2580*/  MUFU.TANH R109, R0 ;  /* 0x00000000006d7308 */ /* 0x0002b60000002400 */
[----:B------:R-:W-:Y:S08]  /*2590*/  @!UPT UIADD3 URZ, URZ, URZ, URZ ;  /* 0x0000003f3f3ff290 */ /* 0x000ff0000fffe03f */
[----:B------:R-:W-:Y:S02]  /*25a0*/  FMUL.FTZ R63, R63, c[0x0][0x320] ;  /* 0x0000c8003f3f7a20 */ /* 0x000fe40000410000 */
[----:B-1----:R-:W-:-:S04]  /*25b0*/  FMUL.FTZ R0, R75, c[0x0][0x320] ;  /* 0x0000c8004b007a20 */ /* 0x002fc80000410000 */
[----:B------:R-:W-:Y:S01]  /*25c0*/  MUFU.TANH R63, R63 ;  /* 0x0000003f003f7308 */ /* 0x000fe20000002400 */
[C---:B------:R-:W-:Y:S07]  /*25d0*/  HMMA.16816.F32.BF16 R72, R28.reuse, R76, R116 ;  /* 0x0000004c1c48723c */ /* 0x040fee0000041874 */
[----:B------:R1:W-:Y:S01]  /*25e0*/  MUFU.TANH R108, R0 ;  /* 0x00000000006c7308 */ /* 0x0003e20000002400 */
[----:B------:R-:W-:Y:S08]  /*25f0*/  HMMA.16816.F32.BF16 R76, R28, R78, R124 ;  /* 0x0000004e1c4c723c */ /* 0x000ff0000004187c */
[----:B------:R-:W-:Y:S01]  /*2600*/  HMMA.16816.F32.BF16 R28, R8, R38, R52 ;  /* 0x00000026081c723c */ /* 0x000fe20000041834 */
[----:B-1----:R-:W-:-:S07]  /*2610*/  FMUL.FTZ R0, R64, c[0x0][0x320] ;  /* 0x0000c80040007a20 */ /* 0x002fce0000410000 */
[----:B------:R-:W-:Y:S01]  /*2620*/  HMMA.16816.F32.BF16 R36, R4, R38, R48 ;  /* 0x000000260424723c */ /* 0x000fe20000041830 */
[----:B------:R1:W-:Y:S11]  /*2630*/  MUFU.TANH R110, R0 ;  /* 0x00000000006e7308 */ /* 0x0003f60000002400 */
[----:B------:R-:W-:Y:S04]  /*2640*/  @!UPT UIADD3 URZ, URZ, URZ, URZ ;  /* 0x0000003f3f3ff290 */ /* 0x000fe8000fffe03f */
[----:B------:R-:W-:Y:S01]  /*2650*/  HMMA.16816.F32.BF16 R52, R32, R46, R28 ;  /* 0x0000002e2034723c */ /* 0x000fe2000004181c */
[----:B------:R-:W-:Y:S01]  /*2660*/  LDSM.16.M88.4 R28, [R221+0x2c00] ;  /* 0x002c0000dd1c783b */ /* 0x000fe20000000200 */
[----:B-1----:R-:W-:-:S04]  /*2670*/  FMUL.FTZ R0, R65, c[0x0][0x320] ;  /* 0x0000c80041007a20 */ /* 0x002fc80000410000 */
[----:B------:R1:W-:Y:S02]  /*2680*/  MUFU.TANH R132, R0 ;  /* 0x0000000000847308 */ /* 0x0003e40000002400 */
[----:B-1----:R-:W-:Y:S11]  /*2690*/  FMUL.FTZ R0, R66, c[0x0][0x320] ;  /* 0x0000c80042007a20 */ /* 0x002ff60000410000 */
[----:B------:R-:W-:Y:S05]  /*26a0*/  @!UPT UIADD3 URZ, URZ, URZ, URZ ;  /* 0x0000003f3f3ff290 */ /* 0x000fea000fffe03f */
[----:B------:R-:W-:Y:S01]  /*26b0*/  FMUL.FTZ R2, R55, c[0x0][0x320] ;  /* 0x0000c80037027a20 */ /* 0x000fe20000410000 */
[----:B------:R1:W-:Y:S01]  /*26c0*/  MUFU.TANH R137, R0 ;  /* 0x0000000000897308 */ /* 0x0003e20000002400 */
[----:B------:R-:W-:Y:S02]  /*26d0*/  FMUL.FTZ R54, R54, c[0x0][0x320] ;  /* 0x0000c80036367a20 */ /* 0x000fe40000410000 */
[----:B-1----:R-:W-:Y:S02]  /*26e0*/  FMUL.FTZ R0, R67, c[0x0][0x320] ;  /* 0x0000c80043007a20 */ /* 0x002fe40000410000 */
[----:B-----5:R-:W-:Y:S03]  /*26f0*/  HMMA.16816.F32.BF16 R64, R12, R40, R104 ;  /* 0x000000280c40723c */ /* 0x020fe60000041868 */
[----:B------:R1:W-:Y:S02]  /*2700*/  MUFU.TANH R136, R0 ;  /* 0x0000000000887308 */ /* 0x0003e40000002400 */
[----:B-1----:R-:W-:-:S06]  /*2710*/  FMUL.FTZ R0, R84, c[0x0][0x320] ;  /* 0x0000c80054007a20 */ /* 0x002fcc0000410000 */
[----:B------:R1:W5:Y:S02]  /*2720*/  MUFU.TANH R88, R0 ;  /* 0x0000000000587308 */ /* 0x0003640000002400 */
[----:B-1----:R-:W-:-:S06]  /*2730*/  FMUL.FTZ R0, R85, c[0x0][0x320] ;  /* 0x0000c80055007a20 */ /* 0x002fcc0000410000 */
[----:B------:R1:W1:Y:S02]  /*2740*/  MUFU.TANH R84, R0 ;  /* 0x0000000000547308 */ /* 0x0002640000002400 */
[----:B-1----:R-:W-:-:S06]  /*2750*/  FMUL.FTZ R0, R86, c[0x0][0x320] ;  /* 0x0000c80056007a20 */ /* 0x002fcc0000410000 */
[----:B------:R1:W1:Y:S02]  /*2760*/  MUFU.TANH R100, R0 ;  /* 0x0000000000647308 */ /* 0x0002640000002400 */
[----:B-1----:R-:W-:-:S06]  /*2770*/  FMUL.FTZ R0, R87, c[0x0][0x320] ;  /* 0x0000c80057007a20 */ /* 0x002fcc0000410000 */
[----:B------:R1:W-:Y:S02]  /*2780*/  MUFU.TANH R101, R0 ;  /* 0x0000000000657308 */ /* 0x0003e40000002400 */
[----:B-1----:R-:W-:-:S06]  /*2790*/  FMUL.FTZ R0, R56, c[0x0][0x320] ;  /* 0x0000c80038007a20 */ /* 0x002fcc0000410000 */
[----:B------:R1:W-:Y:S02]  /*27a0*/  MUFU.TANH R134, R0 ;  /* 0x0000000000867308 */ /* 0x0003e40000002400 */
[----:B-1----:R-:W-:-:S06]  /*27b0*/  FMUL.FTZ R0, R57, c[0x0][0x320] ;  /* 0x0000c80039007a20 */ /* 0x002fcc0000410000 */
[----:B------:R1:W-:Y:S02]  /*27c0*/  MUFU.TANH R133, R0 ;  /* 0x0000000000857308 */ /* 0x0003e40000002400 */
[----:B-1----:R-:W-:-:S06]  /*27d0*/  FMUL.FTZ R0, R58, c[0x0][0x320] ;  /* 0x0000c8003a007a20 */ /* 0x002fcc0000410000 */
[----:B------:R1:W-:Y:S02]  /*27e0*/  MUFU.TANH R135, R0 ;  /* 0x0000000000877308 */ /* 0x0003e40000002400 */
[----:B-1----:R-:W-:Y:S02]  /*27f0*/  FMUL.FTZ R0, R59, c[0x0][0x320] ;  /* 0x0000c8003b007a20 */ /* 0x002fe40000410000 */
[----:B------:R-:W-:Y:S01]  /*2800*/  HMMA.16816.F32.BF16 R56, R16, R44, R24 ;  /* 0x0000002c1038723c */ /* 0x000fe20000041818 */
[----:B------:R-:W1:Y:S03]  /*2810*/  LDSM.16.M88.4 R24, [R216+0x5d00] ;  /* 0x005d0000d818783b */ /* 0x000e660000000200 */
[----:B------:R2:W-:Y:S01]  /*2820*/  MUFU.TANH R144, R0 ;  /* 0x0000000000907308 */ /* 0x0005e20000002400 */
[----:B------:R-:W-:-:S04]  /*2830*/  DEPBAR.LE SB0, 0x0 ;  /* 0x000080000000791a */ /* 0x000fc80000000000 */
[----:B------:R-:W-:Y:S01]  /*2840*/  HMMA.16816.F32.BF16 R44, R16, R46, R36 ;  /* 0x0000002e102c723c */ /* 0x000fe20000041824 */
[----:B--2---:R-:W-:-:S04]  /*2850*/  FMUL.FTZ R0, R68, c[0x0][0x320] ;  /* 0x0000c80044007a20 */ /* 0x004fc80000410000 */
[----:B------:R2:W1:Y:S10]  /*2860*/  MUFU.TANH R83, R0 ;  /* 0x0000000000537308 */ /* 0x0004740000002400 */
[----:B------:R-:W-:-:S02]  /*2870*/  FMUL.FTZ R59, R59, c[0x0][0x320] ;  /* 0x0000c8003b3b7a20 */ /* 0x000fc40000410000 */
[----:B------:R-:W-:Y:S02]  /*2880*/  FMUL.FTZ R58, R58, c[0x0][0x320] ;  /* 0x0000c8003a3a7a20 */ /* 0x000fe40000410000 */
[----:B------:R-:W-:Y:S02]  /*2890*/  FMUL.FTZ R56, R56, c[0x0][0x320] ;  /* 0x0000c80038387a20 */ /* 0x000fe40000410000 */
[----:B------:R-:W-:Y:S02]  /*28a0*/  FMUL.FTZ R57, R57, c[0x0][0x320] ;  /* 0x0000c80039397a20 */ /* 0x000fe40000410000 */
[----:B------:R-:W-:Y:S01]  /*28b0*/  MUFU.TANH R147, R56 ;  /* 0x0000003800937308 */ /* 0x000fe20000002400 */
[----:B--2---:R-:W-:-:S07]  /*28c0*/  FMUL.FTZ R0, R69, c[0x0][0x320] ;  /* 0x0000c80045007a20 */ /* 0x004fce0000410000 */
[----:B------:R-:W-:Y:S08]  /*28d0*/  MUFU.TANH R56, R2 ;  /* 0x0000000200387308 */ /* 0x000ff00000002400 */
[----:B------:R2:W-:Y:S08]  /*28e0*/  MUFU.TANH R82, R0 ;  /* 0x0000000000527308 */ /* 0x0005f00000002400 */
[----:B------:R-:W-:Y:S01]  /*28f0*/  MUFU.TANH R172, R57 ;  /* 0x0000003900ac7308 */ /* 0x000fe20000002400 */
[----:B--2---:R-:W-:-:S07]  /*2900*/  FMUL.FTZ R0, R70, c[0x0][0x320] ;  /* 0x0000c80046007a20 */ /* 0x004fce0000410000 */
[----:B------:R-:W-:Y:S08]  /*2910*/  MUFU.TANH R57, R54 ;  /* 0x0000003600397308 */ /* 0x000ff00000002400 */
[----:B------:R2:W-:Y:S02]  /*2920*/  MUFU.TANH R81, R0 ;  /* 0x0000000000517308 */ /* 0x0005e40000002400 */
[----:B--2---:R-:W-:-:S02]  /*2930*/  FMUL.FTZ R0, R71, c[0x0][0x320] ;  /* 0x0000c80047007a20 */ /* 0x004fc40000410000 */
[----:B------:R-:W-:Y:S04]  /*2940*/  HMMA.16816.F32.BF16 R68, R12, R42, R96 ;  /* 0x0000002a0c44723c */ /* 0x000fe80000041860 */
[----:B------:R2:W1:Y:S04]  /*2950*/  MUFU.TANH R80, R0 ;  /* 0x0000000000507308 */ /* 0x0004680000002400 */
[C---:B------:R-:W-:Y:S08]  /*2960*/  HMMA.16816.F32.BF16 R12, R20.reuse, R40, R72 ;  /* 0x00000028140c723c */ /* 0x040ff00000041848 */
[----:B------:R-:W-:Y:S01]  /*2970*/  HMMA.16816.F32.BF16 R20, R20, R42, R76 ;  /* 0x0000002a1414723c */ /* 0x000fe2000004184c */
[----:B--2---:R-:W-:-:S02]  /*2980*/  FMUL.FTZ R0, R60, c[0x0][0x320] ;  /* 0x0000c8003c007a20 */ /* 0x004fc40000410000 */
[----:B------:R-:W-:Y:S05]  /*2990*/  MUFU.TANH R60, R59 ;  /* 0x0000003b003c7308 */ /* 0x000fea0000002400 */
[-C--:B-1----:R-:W-:Y:S03]  /*29a0*/  HMMA.16816.F32.BF16 R40, R4, R24.reuse, R64 ;  /* 0x000000180428723c */ /* 0x082fe60000041840 */
[----:B------:R1:W-:Y:S05]  /*29b0*/  MUFU.TANH R177, R0 ;  /* 0x0000000000b17308 */ /* 0x0003ea0000002400 */
[----:B------:R-:W-:Y:S08]  /*29c0*/  HMMA.16816.F32.BF16 R12, R8, R24, R12 ;  /* 0x00000018080c723c */ /* 0x000ff0000004180c */
[----:B------:R-:W-:Y:S01]  /*29d0*/  HMMA.16816.F32.BF16 R36, R4, R26, R68 ;  /* 0x0000001a0424723c */ /* 0x000fe20000041844 */
[----:B-1----:R-:W-:-:S02]  /*29e0*/  FMUL.FTZ R0, R61, c[0x0][0x320] ;  /* 0x0000c8003d007a20 */ /* 0x002fc40000410000 */
[----:B------:R-:W-:Y:S04]  /*29f0*/  MUFU.TANH R61, R58 ;  /* 0x0000003a003d7308 */ /* 0x000fe80000002400 */
[----:B------:R-:W-:Y:S01]  /*2a00*/  @P1 SHF.R.S32.HI R7, RZ, 0x1f, R163 ;  /* 0x0000001fff071819 */ /* 0x000fe200000114a3 */
[----:B------:R-:W-:Y:S01]  /*2a10*/  HMMA.16816.F32.BF16 R48, R8, R26, R20 ;  /* 0x0000001a0830723c */ /* 0x000fe20000041814 */
[----:B------:R-:W-:-:S04]  /*2a20*/  @P1 IMAD R6, R161, R163, RZ ;  /* 0x000000a3a1061224 */ /* 0x000fc800078e02ff */
[----:B------:R-:W-:Y:S01]  /*2a30*/  @P1 IMAD R6, R7, R162, R6 ;  /* 0x000000a207061224 */ /* 0x000fe200078e0206 */
[----:B------:R1:W-:Y:S01]  /*2a40*/  MUFU.TANH R179, R0 ;  /* 0x0000000000b37308 */ /* 0x0003e20000002400 */
[----:B------:R-:W-:Y:S01]  /*2a50*/  FMUL.FTZ R8, R44, c[0x0][0x320] ;  /* 0x0000c8002c087a20 */ /* 0x000fe20000410000 */
[C---:B------:R-:W-:Y:S01]  /*2a60*/  HMMA.16816.F32.BF16 R24, R32.reuse, R28, R12 ;  /* 0x0000001c2018723c */ /* 0x040fe2000004180c */
[----:B------:R-:W-:Y:S02]  /*2a70*/  FMUL.FTZ R7, R45, c[0x0][0x320] ;  /* 0x0000c8002d077a20 */ /* 0x000fe40000410000 */
[----:B-1----:R-:W-:Y:S11]  /*2a80*/  FMUL.FTZ R0, R62, c[0x0][0x320] ;  /* 0x0000c8003e007a20 */ /* 0x002ff60000410000 */
[----:B------:R-:W-:Y:S02]  /*2a90*/  @!UPT UIADD3 URZ, URZ, URZ, URZ ;  /* 0x0000003f3f3ff290 */ /* 0x000fe4000fffe03f */
[----:B------:R-:W-:Y:S01]  /*2aa0*/  HMMA.16816.F32.BF16 R32, R32, R30, R48 ;  /* 0x0000001e2020723c */ /* 0x000fe20000041830 */
[----:B------:R1:W-:Y:S02]  /*2ab0*/  MUFU.TANH R62, R0 ;  /* 0x00000000003e7308 */ /* 0x0003e40000002400 */
[----:B-1----:R-:W-:-:S06]  /*2ac0*/  FMUL.FTZ R0, R52, c[0x0][0x320] ;  /* 0x0000c80034007a20 */ /* 0x002fcc0000410000 */
[----:B------:R1:W-:Y:S08]  /*2ad0*/  MUFU.TANH R52, R8 ;  /* 0x0000000800347308 */ /* 0x0003f00000002400 */
[----:B------:R2:W-:Y:S01]  /*2ae0*/  MUFU.TANH R59, R0 ;  /* 0x00000000003b7308 */ /* 0x0005e20000002400 */
[C---:B-1----:R-:W-:Y:S07]  /*2af0*/  HMMA.16816.F32.BF16 R8, R16.reuse, R28, R40 ;  /* 0x0000001c1008723c */ /* 0x042fee0000041828 */
[----:B------:R-:W-:Y:S01]  /*2b00*/  MUFU.TANH R40, R7 ;  /* 0x0000000700287308 */ /* 0x000fe20000002400 */
[----:B--2---:R-:W-:Y:S01]  /*2b10*/  FMUL.FTZ R0, R53, c[0x0][0x320] ;  /* 0x0000c80035007a20 */ /* 0x004fe20000410000 */
[----:B------:R-:W-:Y:S06]  /*2b20*/  HMMA.16816.F32.BF16 R16, R16, R30, R36 ;  /* 0x0000001e1010723c */ /* 0x000fec0000041824 */
[----:B------:R1:W-:Y:S02]  /*2b30*/  MUFU.TANH R58, R0 ;  /* 0x00000000003a7308 */ /* 0x0003e40000002400 */
[----:B-1----:R-:W-:-:S05]  /*2b40*/  LOP3.LUT R0, R160, 0xffffffe0, RZ, 0xc0, !PT ;  /* 0xffffffe0a0007812 */ /* 0x002fca00078ec0ff */
[----:B------:R-:W-:-:S05]  /*2b50*/  IMAD.IADD R0, R174, 0x1, -R0 ;  /* 0x00000001ae007824 */ /* 0x000fca00078e0a00 */
[----:B------:R-:W-:-:S04]  /*2b60*/  SHF.R.S32.HI R4, RZ, 0x1f, R0 ;  /* 0x0000001fff047819 */ /* 0x000fc80000011400 */
[----:B------:R-:W-:Y:S01]  /*2b70*/  LEA.HI R2, R4, R0, RZ, 0x2 ;  /* 0x0000000004027211 */ /* 0x000fe200078f10ff */
[----:B------:R-:W-:-:S03]  /*2b80*/  @P1 IMAD.WIDE.U32 R4, R163, R162, R166 ;  /* 0x000000a2a3041225 */ /* 0x000fc600078e00a6 */
[----:B------:R-:W-:Y:S01]  /*2b90*/  LOP3.LUT R2, R2, 0x7ffffffc, RZ, 0xc0, !PT ;  /* 0x7ffffffc02027812 */ /* 0x000fe200078ec0ff */
[----:B------:R-:W-:Y:S01]  /*2ba0*/  BAR.SYNC.DEFER_BLOCKING 0x0 ;  /* 0x0000000000007b1d */ /* 0x000fe20000010000 */
[----:B------:R-:W-:-:S03]  /*2bb0*/  @P1 LEA R14, P0, R4, c[0x0][0x1c8], 0x1 ;  /* 0x00007200040e1a11 */ /* 0x000fc600078008ff */
[----:B------:R-:W-:Y:S02]  /*2bc0*/  IMAD.IADD R0, R0, 0x1, -R2 ;  /* 0x0000000100007824 */ /* 0x000fe400078e0a02 */
[----:B------:R-:W-:Y:S02]  /*2bd0*/  @P1 IMAD.IADD R2, R5, 0x1, R6 ;  /* 0x0000000105021824 */ /* 0x000fe400078e0206 */
[----:B------:R-:W-:Y:S02]  /*2be0*/  IMAD R0, R0, -0x2, R159 ;  /* 0xfffffffe00007824 */ /* 0x000fe400078e029f */
[----:B------:R-:W-:Y:S01]  /*2bf0*/  FMUL.FTZ R5, R16, c[0x0][0x320] ;  /* 0x0000c80010057a20 */ /* 0x000fe20000410000 */
[----:B------:R-:W-:Y:S01]  /*2c00*/  @P1 LEA.HI.X R15, R4, c[0x0][0x1cc], R2, 0x1, P0 ;  /* 0x00007300040f1a11 */ /* 0x000fe200000f0c02 */
[----:B------:R-:W-:Y:S01]  /*2c10*/  FMUL.FTZ R2, R47, c[0x0][0x320] ;  /* 0x0000c8002f027a20 */ /* 0x000fe20000410000 */
[----:B------:R-:W-:Y:S01]  /*2c20*/  ISETP.GT.AND P2, PT, R0, RZ, PT ;  /* 0x000000ff0000720c */ /* 0x000fe20003f44270 */
[----:B------:R-:W-:Y:S01]  /*2c30*/  FMUL.FTZ R4, R46, c[0x0][0x320] ;  /* 0x0000c8002e047a20 */ /* 0x000fe20000410000 */
[C---:B------:R-:W-:Y:S01]  /*2c40*/  ISETP.GT.AND P0, PT, R0.reuse, 0x1, PT ;  /* 0x000000010000780c */ /* 0x040fe20003f04270 */
[----:B------:R1:W-:Y:S01]  /*2c50*/  MUFU.TANH R12, R2 ;  /* 0x00000002000c7308 */ /* 0x0003e20000002400 */
[----:B------:R-:W-:-:S02]  /*2c60*/  ISETP.GT.AND P3, PT, R0, 0x8, PT ;  /* 0x000000080000780c */ /* 0x000fc40003f64270 */
[----:B------:R-:W-:Y:S02]  /*2c70*/  FSEL R21, R154, -INF , P2 ;  /* 0xff8000009a157808 */ /* 0x000fe40001000000 */
[----:B----4-:R-:W-:Y:S02]  /*2c80*/  FSEL R22, R153, -INF , P0 ;  /* 0xff80000099167808 */ /* 0x010fe40000000000 */
[----:B---3--:R-:W-:Y:S01]  /*2c90*/  FSEL R28, R152, -INF , P2 ;  /* 0xff800000981c7808 */ /* 0x008fe20001000000 */
[----:B------:R2:W3:Y:S01]  /*2ca0*/  MUFU.TANH R7, R4 ;  /* 0x0000000400077308 */ /* 0x0004e20000002400 */
[----:B------:R-:W-:Y:S01]  /*2cb0*/  FSEL R43, R156, -INF , P2 ;  /* 0xff8000009c2b7808 */ /* 0x000fe20001000000 */
[----:B------:R-:W-:Y:S01]  /*2cc0*/  @!PT LDS RZ, [RZ] ;  /* 0x00000000fffff984 */ /* 0x000fe20000000800 */
[----:B------:R-:W-:Y:S01]  /*2cd0*/  @!PT LDS RZ, [RZ] ;  /* 0x00000000fffff984 */ /* 0x000fe20000000800 */
[----:B------:R-:W-:Y:S01]  /*2ce0*/  @!PT LDS RZ, [RZ] ;  /* 0x00000000fffff984 */ /* 0x000fe20000000800 */
[----:B------:R4:W-:Y:S01]  /*2cf0*/  @P1 LDGSTS.E.BYPASS.LTC128B.128 [R233+0x3100], [R14.64], !P5 ;  /* 0x031000000ee91fae */ /* 0x0009e2000e901d46 */
[----:B------:R-:W-:Y:S02]  /*2d00*/  FSEL R38, R158, -INF , P2 ;  /* 0xff8000009e267808 */ /* 0x000fe40001000000 */
[----:B------:R-:W-:Y:S01]  /*2d10*/  ISETP.GT.AND P2, PT, R0, 0x9, PT ;  /* 0x000000090000780c */ /* 0x000fe20003f44270 */
[----:B------:R4:W-:Y:S01]  /*2d20*/  @P1 LDGSTS.E.BYPASS.LTC128B.128 [R233+0x4100], [R14.64+0x40], !P4 ;  /* 0x041000400ee91fae */ /* 0x0009e2000e101d46 */
[----:B------:R-:W-:Y:S01]  /*2d30*/  FSEL R23, R120, -INF , P3 ;  /* 0xff80000078177808 */ /* 0x000fe20001800000 */
[----:B-1----:R-:W-:Y:S01]  /*2d40*/  FMUL.FTZ R2, R24, c[0x0][0x320] ;  /* 0x0000c80018027a20 */ /* 0x002fe20000410000 */
[----:B------:R-:W-:Y:S01]  /*2d50*/  FSEL R29, R138, -INF , P0 ;  /* 0xff8000008a1d7808 */ /* 0x000fe20000000000 */
[----:B------:R4:W-:Y:S01]  /*2d60*/  @P1 LDGSTS.E.BYPASS.LTC128B.128 [R233+0x5100], [R14.64+0x80], !P6 ;  /* 0x051000800ee91fae */ /* 0x0009e2000f101d46 */
[----:B------:R-:W-:Y:S01]  /*2d70*/  FSEL R46, R155, -INF , P0 ;  /* 0xff8000009b2e7808 */ /* 0x000fe20000000000 */
[----:B------:R1:W-:Y:S01]  /*2d80*/  MUFU.TANH R20, R2 ;  /* 0x0000000200147308 */ /* 0x0003e20000002400 */
[----:B------:R-:W-:-:S02]  /*2d90*/  FSEL R39, R157, -INF , P0 ;  /* 0xff8000009d277808 */ /* 0x000fc40000000000 */
[----:B------:R-:W-:Y:S01]  /*2da0*/  ISETP.GT.AND P0, PT, R0, 0x10, PT ;  /* 0x000000100000780c */ /* 0x000fe20003f04270 */
[----:B--2---:R-:W-:Y:S01]  /*2db0*/  FMUL.FTZ R4, R9, c[0x0][0x320] ;  /* 0x0000c80009047a20 */ /* 0x004fe20000410000 */
[----:B------:R-:W-:Y:S02]  /*2dc0*/  FSEL R24, R111, -INF , P2 ;  /* 0xff8000006f187808 */ /* 0x000fe40001000000 */
[----:B------:R-:W-:Y:S01]  /*2dd0*/  FSEL R36, R109, -INF , P3 ;  /* 0xff8000006d247808 */ /* 0x000fe20001800000 */
[----:B------:R2:W-:Y:S01]  /*2de0*/  MUFU.TANH R16, R4 ;  /* 0x0000000400107308 */ /* 0x0005e20000002400 */
[----:B------:R-:W-:Y:S02]  /*2df0*/  FSEL R45, R122, -INF , P3 ;  /* 0xff8000007a2d7808 */ /* 0x000fe40001800000 */
[----:B------:R-:W-:Y:S02]  /*2e00*/  FSEL R41, R139, -INF , P3 ;  /* 0xff8000008b297808 */ /* 0x000fe40001800000 */
[----:B------:R-:W-:-:S02]  /*2e10*/  ISETP.GT.AND P3, PT, R0, 0x11, PT ;  /* 0x000000110000780c */ /* 0x000fc40003f64270 */
[----:B-----5:R-:W-:Y:S01]  /*2e20*/  FSEL R47, R88, -INF , P0 ;  /* 0xff800000582f7808 */ /* 0x020fe20000000000 */
[----:B-1----:R-:W-:Y:S01]  /*2e30*/  FMUL.FTZ R2, R26, c[0x0][0x320] ;  /* 0x0000c8001a027a20 */ /* 0x002fe20000410000 */
[----:B------:R-:W-:Y:S01]  /*2e40*/  FSEL R37, R108, -INF , P2 ;  /* 0xff8000006c257808 */ /* 0x000fe20001000000 */
[----:B------:R1:W-:Y:S01]  /*2e50*/  MUFU.TANH R9, R5 ;  /* 0x0000000500097308 */ /* 0x0003e20000002400 */
[----:B------:R-:W-:Y:S02]  /*2e60*/  FSEL R44, R121, -INF , P2 ;  /* 0xff800000792c7808 */ /* 0x000fe40001000000 */
[----:B------:R-:W-:Y:S02]  /*2e70*/  FSEL R42, R123, -INF , P2 ;  /* 0xff8000007b2a7808 */ /* 0x000fe40001000000 */
[----:B------:R-:W-:Y:S01]  /*2e80*/  ISETP.GT.AND P2, PT, R0, 0x18, PT ;  /* 0x000000180000780c */ /* 0x000fe20003f44270 */
[----:B--2---:R-:W-:Y:S01]  /*2e90*/  FMUL.FTZ R4, R17, c[0x0][0x320] ;  /* 0x0000c80011047a20 */ /* 0x004fe20000410000 */
[----:B------:R-:W-:Y:S01]  /*2ea0*/  FSEL R54, R84, -INF , P3 ;  /* 0xff80000054367808 */ /* 0x000fe20001800000 */
[----:B------:R2:W-:Y:S01]  /*2eb0*/  MUFU.TANH R13, R2 ;  /* 0x00000002000d7308 */ /* 0x0005e20000002400 */
[----:B------:R-:W-:-:S02]  /*2ec0*/  FSEL R100, R100, -INF , P0 ;  /* 0xff80000064647808 */ /* 0x000fc40000000000 */
[----:B------:R-:W-:Y:S02]  /*2ed0*/  FSEL R137, R137, -INF , P0 ;  /* 0xff80000089897808 */ /* 0x000fe40000000000 */
[----:B------:R-:W-:Y:S02]  /*2ee0*/  FSEL R107, R110, -INF , P0 ;  /* 0xff8000006e6b7808 */ /* 0x000fe40000000000 */
[----:B------:R-:W-:Y:S01]  /*2ef0*/  ISETP.GT.AND P0, PT, R0, 0x19, PT ;  /* 0x000000190000780c */ /* 0x000fe20003f04270 */
[----:B-1----:R-:W-:Y:S01]  /*2f00*/  FMUL.FTZ R5, R11, c[0x0][0x320] ;  /* 0x0000c8000b057a20 */ /* 0x002fe20000410000 */
[----:B------:R-:W-:Y:S02]  /*2f10*/  FSEL R53, R83, -INF , P2 ;  /* 0xff80000053357808 */ /* 0x000fe40001000000 */
[----:B------:R-:W-:Y:S02]  /*2f20*/  FSEL R106, R80, -INF , P0 ;  /* 0xff800000506a7808 */ /* 0x000fe40000000000 */
[----:B------:R-:W-:-:S02]  /*2f30*/  FSEL R55, R82, -INF , P0 ;  /* 0xff80000052377808 */ /* 0x000fc40000000000 */
[----:B------:R-:W-:Y:S01]  /*2f40*/  FSEL R144, R144, -INF , P0 ;  /* 0xff80000090907808 */ /* 0x000fe20000000000 */
[----:B--2---:R-:W-:Y:S01]  /*2f50*/  FMUL.FTZ R2, R8, c[0x0][0x320] ;  /* 0x0000c80008027a20 */ /* 0x004fe20000410000 */
[----:B------:R-:W-:Y:S02]  /*2f60*/  FSEL R133, R133, -INF , P0 ;  /* 0xff80000085857808 */ /* 0x000fe40000000000 */
[----:B------:R-:W-:Y:S01]  /*2f70*/  FSEL R101, R101, -INF , P3 ;  /* 0xff80000065657808 */ /* 0x000fe20001800000 */
[----:B------:R1:W-:Y:S01]  /*2f80*/  MUFU.TANH R8, R2 ;  /* 0x0000000200087308 */ /* 0x0003e20000002400 */
[----:B------:R-:W-:Y:S02]  /*2f90*/  FSEL R136, R136, -INF , P3 ;  /* 0xff80000088887808 */ /* 0x000fe40001800000 */
[----:B------:R-:W-:Y:S02]  /*2fa0*/  FSEL R132, R132, -INF , P3 ;  /* 0xff80000084847808 */ /* 0x000fe40001800000 */
[----:B------:R-:W-:-:S02]  /*2fb0*/  ISETP.GT.AND P0, PT, R0, 0x28, PT ;  /* 0x000000280000780c */ /* 0x000fc40003f04270 */
[----:B------:R-:W-:Y:S02]  /*2fc0*/  ISETP.GT.AND P3, PT, R0, 0x20, PT ;  /* 0x000000200000780c */ /* 0x000fe40003f64270 */
[----:B------:R-:W-:Y:S02]  /*2fd0*/  FSEL R105, R81, -INF , P2 ;  /* 0xff80000051697808 */ /* 0x000fe40001000000 */
[----:B------:R-:W-:Y:S02]  /*2fe0*/  FSEL R135, R135, -INF , P2 ;  /* 0xff80000087877808 */ /* 0x000fe40001000000 */
[----:B------:R-:W-:Y:S02]  /*2ff0*/  FSEL R134, R134, -INF , P2 ;  /* 0xff80000086867808 */ /* 0x000fe40001000000 */
[----:B---3--:R-:W-:Y:S01]  /*3000*/  FSEL R175, R7, -INF , P0 ;  /* 0xff80000007af7808 */ /* 0x008fe20000000000 */
[----:B-1----:R-:W-:Y:S01]  /*3010*/  FMUL.FTZ R2, R10, c[0x0][0x320] ;  /* 0x0000c8000a027a20 */ /* 0x002fe20000410000 */
[----:B------:R-:W-:Y:S01]  /*3020*/  ISETP.GT.AND P2, PT, R0, 0x21, PT ;  /* 0x000000210000780c */ /* 0x000fe20003f44270 */
[----:B------:R1:W-:Y:S01]  /*3030*/  MUFU.TANH R7, R4 ;  /* 0x0000000400077308 */ /* 0x0003e20000002400 */
[----:B------:R-:W-:-:S02]  /*3040*/  FSEL R147, R147, -INF , P3 ;  /* 0xff80000093937808 */ /* 0x000fc40001800000 */
[----:B------:R-:W-:Y:S02]  /*3050*/  FSEL R172, R172, -INF , P2 ;  /* 0xff800000acac7808 */ /* 0x000fe40001000000 */
[----:B------:R-:W-:Y:S02]  /*3060*/  FSEL R173, R61, -INF , P3 ;  /* 0xff8000003dad7808 */ /* 0x000fe40001800000 */
[----:B------:R-:W-:Y:S01]  /*3070*/  FSEL R186, R62, -INF , P3 ;  /* 0xff8000003eba7808 */ /* 0x000fe20001800000 */
[----:B------:R2:W3:Y:S01]  /*3080*/  MUFU.TANH R6, R2 ;  /* 0x0000000200067308 */ /* 0x0004e20000002400 */
[----:B------:R-:W-:Y:S02]  /*3090*/  FSEL R177, R177, -INF , P3 ;  /* 0xff800000b1b17808 */ /* 0x000fe40001800000 */
[----:B------:R-:W-:Y:S02]  /*30a0*/  FSEL R174, R60, -INF , P2 ;  /* 0xff8000003cae7808 */ /* 0x000fe40001000000 */
[----:B------:R-:W-:-:S02]  /*30b0*/  FSEL R187, R63, -INF , P2 ;  /* 0xff8000003fbb7808 */ /* 0x000fc40001000000 */
[----:B------:R-:W-:Y:S01]  /*30c0*/  FSEL R179, R179, -INF , P2 ;  /* 0xff800000b3b37808 */ /* 0x000fe20001000000 */
[----:B------:R5:W3:Y:S01]  /*30d0*/  MUFU.TANH R10, R5 ;  /* 0x00000005000a7308 */ /* 0x000ae20000002400 */
[----:B-1----:R-:W-:Y:S02]  /*30e0*/  FMNMX.FTZ R4, R28, R29, !PT ;  /* 0x0000001d1c047209 */ /* 0x002fe40007810000 */
[----:B------:R-:W-:Y:S02]  /*30f0*/  ISETP.GT.AND P3, PT, R0, 0x29, PT ;  /* 0x000000290000780c */ /* 0x000fe40003f64270 */
[----:B------:R-:W-:Y:S02]  /*3100*/  FMNMX.FTZ R4, R36, R4, !PT ;  /* 0x0000000424047209 */ /* 0x000fe40007810000 */
[----:B------:R-:W-:Y:S02]  /*3110*/  ISETP.GT.AND P2, PT, R0, 0x30, PT ;  /* 0x000000300000780c */ /* 0x000fe40003f44270 */
[----:B--2---:R-:W-:-:S02]  /*3120*/  FMNMX.FTZ R2, R21, R22, !PT ;  /* 0x0000001615027209 */ /* 0x004fc40007810000 */
[----:B------:R-:W-:Y:S02]  /*3130*/  FSEL R146, R52, -INF , P0 ;  /* 0xff80000034927808 */ /* 0x000fe40000000000 */
[----:B------:R-:W-:Y:S02]  /*3140*/  FMNMX.FTZ R2, R23, R2, !PT ;  /* 0x0000000217027209 */ /* 0x000fe40007810000 */
[----:B------:R-:W-:Y:S01]  /*3150*/  FMNMX.FTZ R4, R37, R4, !PT ;  /* 0x0000000425047209 */ /* 0x000fe20007810000 */
[----:B-----5:R-:W-:Y:S01]  /*3160*/  FMUL.FTZ R5, R19, c[0x0][0x320] ;  /* 0x0000c80013057a20 */ /* 0x020fe20000410000 */
[----:B------:R-:W-:Y:S02]  /*3170*/  FMNMX.FTZ R2, R24, R2, !PT ;  /* 0x0000000218027209 */ /* 0x000fe40007810000 */
[----:B------:R-:W-:Y:S02]  /*3180*/  FSEL R185, R57, -INF , P0 ;  /* 0xff80000039b97808 */ /* 0x000fe40000000000 */
[----:B------:R-:W-:-:S02]  /*3190*/  FMNMX.FTZ R2, R47, R2, !PT ;  /* 0x000000022f027209 */ /* 0x000fc40007810000 */
[----:B------:R-:W-:Y:S02]  /*31a0*/  FSEL R184, R59, -INF , P0 ;  /* 0xff8000003bb87808 */ /* 0x000fe40000000000 */
[----:B------:R-:W-:Y:S02]  /*31b0*/  FMNMX.FTZ R2, R54, R2, !PT ;  /* 0x0000000236027209 */ /* 0x000fe40007810000 */
[----:B------:R-:W-:Y:S02]  /*31c0*/  FSEL R176, R12, -INF , P3 ;  /* 0xff8000000cb07808 */ /* 0x000fe40001800000 */
[----:B------:R-:W-:Y:S02]  /*31d0*/  FMNMX.FTZ R2, R53, R2, !PT ;  /* 0x0000000235027209 */ /* 0x000fe40007810000 */
[----:B------:R-:W-:Y:S02]  /*31e0*/  FSEL R145, R40, -INF , P3 ;  /* 0xff80000028917808 */ /* 0x000fe40001800000 */
[----:B------:R-:W-:-:S02]  /*31f0*/  FMNMX.FTZ R2, R55, R2, !PT ;  /* 0x0000000237027209 */ /* 0x000fc40007810000 */
[----:B------:R-:W-:Y:S02]  /*3200*/  FSEL R192, R56, -INF , P3 ;  /* 0xff80000038c07808 */ /* 0x000fe40001800000 */
[----:B------:R-:W-:Y:S02]  /*3210*/  FMNMX.FTZ R2, R147, R2, !PT ;  /* 0x0000000293027209 */ /* 0x000fe40007810000 */
[----:B------:R-:W-:Y:S02]  /*3220*/  FSEL R178, R58, -INF , P3 ;  /* 0xff8000003ab27808 */ /* 0x000fe40001800000 */
[----:B------:R-:W-:Y:S02]  /*3230*/  FMNMX.FTZ R2, R172, R2, !PT ;  /* 0x00000002ac027209 */ /* 0x000fe40007810000 */
[----:B---3--:R-:W-:Y:S02]  /*3240*/  FSEL R227, R6, -INF , P2 ;  /* 0xff80000006e37808 */ /* 0x008fe40001000000 */
[----:B------:R-:W-:-:S02]  /*3250*/  FSEL R210, R8, -INF , P2 ;  /* 0xff80000008d27808 */ /* 0x000fc40001000000 */
[----:B------:R-:W-:Y:S01]  /*3260*/  FSEL R180, R13, -INF , P2 ;  /* 0xff8000000db47808 */ /* 0x000fe20001000000 */
[----:B------:R1:W2:Y:S01]  /*3270*/  MUFU.TANH R8, R5 ;  /* 0x0000000500087308 */ /* 0x0002a20000002400 */
[----:B------:R-:W-:Y:S02]  /*3280*/  FSEL R244, R20, -INF , P2 ;  /* 0xff80000014f47808 */ /* 0x000fe40001000000 */
[C---:B------:R-:W-:Y:S02]  /*3290*/  ISETP.GT.AND P0, PT, R0.reuse, 0x31, PT ;  /* 0x000000310000780c */ /* 0x040fe40003f04270 */
[C---:B------:R-:W-:Y:S02]  /*32a0*/  ISETP.GT.AND P3, PT, R0.reuse, 0x38, PT ;  /* 0x000000380000780c */ /* 0x040fe40003f64270 */
[----:B------:R-:W-:Y:S02]  /*32b0*/  ISETP.GT.AND P2, PT, R0, 0x39, PT ;  /* 0x000000390000780c */ /* 0x000fe40003f44270 */
[----:B------:R-:W-:-:S02]  /*32c0*/  FMNMX.FTZ R0, R146, R2, !PT ;  /* 0x0000000292007209 */ /* 0x000fc40007810000 */
[----:B------:R-:W-:Y:S01]  /*32d0*/  FMNMX.FTZ R2, R100, R4, !PT ;  /* 0x0000000464027209 */ /* 0x000fe20007810000 */
[----:B------:R-:W-:Y:S01]  /*32e0*/  FMUL.FTZ R4, R18, c[0x0][0x320] ;  /* 0x0000c80012047a20 */ /* 0x000fe20000410000 */
[----:B------:R-:W-:Y:S02]  /*32f0*/  FMNMX.FTZ R0, R145, R0, !PT ;  /* 0x0000000091007209 */ /* 0x000fe40007810000 */
[----:B------:R-:W-:Y:S01]  /*3300*/  FMNMX.FTZ R2, R101, R2, !PT ;  /* 0x0000000265027209 */ /* 0x000fe20007810000 */
[----:B-1----:R-:W-:Y:S01]  /*3310*/  FMUL.FTZ R5, R25, c[0x0][0x320] ;  /* 0x0000c80019057a20 */ /* 0x002fe20000410000 */
[----:B------:R-:W-:Y:S02]  /*3320*/  FSEL R203, R16, -INF , P0 ;  /* 0xff80000010cb7808 */ /* 0x000fe40000000000 */
[----:B------:R-:W-:Y:S01]  /*3330*/  FMNMX.FTZ R0, R210, R0, !PT ;  /* 0x00000000d2007209 */ /* 0x000fe20007810000 */
[----:B------:R-:W-:Y:S01]  /*3340*/  MUFU.TANH R12, R5 ;  /* 0x00000005000c7308 */ /* 0x000fe20000002400 */
[----:B------:R-:W-:-:S02]  /*3350*/  FMNMX.FTZ R2, R105, R2, !PT ;  /* 0x0000000269027209 */ /* 0x000fc40007810000 */
[----:B------:R-:W-:Y:S02]  /*3360*/  FSEL R204, R9, -INF , P3 ;  /* 0xff80000009cc7808 */ /* 0x000fe40001800000 */
[----:B------:R-:W-:Y:S02]  /*3370*/  FMNMX.FTZ R0, R203, R0, !PT ;  /* 0x00000000cb007209 */ /* 0x000fe40007810000 */
[----:B------:R-:W-:Y:S01]  /*3380*/  FMNMX.FTZ R2, R106, R2, !PT ;  /* 0x000000026a027209 */ /* 0x000fe20007810000 */
[----:B------:R1:W3:Y:S01]  /*3390*/  MUFU.TANH R9, R4 ;  /* 0x0000000400097308 */ /* 0x0002e20000002400 */
[----:B------:R-:W-:Y:S02]  /*33a0*/  FSEL R206, R7, -INF , P2 ;  /* 0xff80000007ce7808 */ /* 0x000fe40001000000 */
[----:B------:R-:W-:Y:S02]  /*33b0*/  FMNMX.FTZ R0, R204, R0, !PT ;  /* 0x00000000cc007209 */ /* 0x000fe40007810000 */
[----:B------:R-:W-:-:S02]  /*33c0*/  FMNMX.FTZ R2, R173, R2, !PT ;  /* 0x00000002ad027209 */ /* 0x000fc40007810000 */
[----:B------:R-:W-:Y:S02]  /*33d0*/  FMNMX.FTZ R6, R206, R0, !PT ;  /* 0x00000000ce067209 */ /* 0x000fe40007810000 */
[----:B------:R-:W-:Y:S02]  /*33e0*/  FMNMX.FTZ R0, R174, R2, !PT ;  /* 0x00000002ae007209 */ /* 0x000fe40007810000 */
[----:B------:R-:W-:Y:S01]  /*33f0*/  FSEL R207, R10, -INF , P0 ;  /* 0xff8000000acf7808 */ /* 0x000fe20000000000 */
[----:B------:R-:W5:Y:S01]  /*3400*/  SHFL.BFLY PT, R7, R6, 0x2, 0x1f ;  /* 0x0c401f0006077f89 */ /* 0x000f6200000e0000 */
[----:B------:R-:W-:Y:S02]  /*3410*/  FMNMX.FTZ R0, R175, R0, !PT ;  /* 0x00000000af007209 */ /* 0x000fe40007810000 */
[----:B--2---:R-:W-:Y:S01]  /*3420*/  FSEL R209, R8, -INF , P2 ;  /* 0xff80000008d17808 */ /* 0x004fe20001000000 */
[----:B------:R-:W-:Y:S01]  /*3430*/  FMUL.FTZ R8, R33, c[0x0][0x320] ;  /* 0x0000c80021087a20 */ /* 0x000fe20000410000 */
[----:B-1----:R-:W-:-:S02]  /*3440*/  FMNMX.FTZ R4, R38, R39, !PT ;  /* 0x0000002726047209 */ /* 0x002fc40007810000 */
[----:B------:R-:W-:Y:S02]  /*3450*/  FMNMX.FTZ R0, R176, R0, !PT ;  /* 0x00000000b0007209 */ /* 0x000fe40007810000 */
[----:B------:R-:W-:Y:S01]  /*3460*/  FMNMX.FTZ R4, R41, R4, !PT ;  /* 0x0000000429047209 */ /* 0x000fe20007810000 */
[----:B------:R-:W-:Y:S01]  /*3470*/  MUFU.TANH R8, R8 ;  /* 0x0000000800087308 */ /* 0x000fe20000002400 */
[----:B------:R-:W-:Y:S02]  /*3480*/  FMNMX.FTZ R0, R227, R0, !PT ;  /* 0x00000000e3007209 */ /* 0x000fe40007810000 */
[----:B------:R-:W-:Y:S01]  /*3490*/  FMNMX.FTZ R2, R42, R4, !PT ;  /* 0x000000042a027209 */ /* 0x000fe20007810000 */
[----:B------:R-:W-:Y:S01]  /*34a0*/  FMUL.FTZ R4, R32, c[0x0][0x320] ;  /* 0x0000c80020047a20 */ /* 0x000fe20000410000 */
[----:B---3--:R-:W-:Y:S01]  /*34b0*/  FSEL R205, R9, -INF , P3 ;  /* 0xff80000009cd7808 */ /* 0x008fe20001800000 */
[----:B------:R-:W-:Y:S01]  /*34c0*/  FMUL.FTZ R9, R35, c[0x0][0x320] ;  /* 0x0000c80023097a20 */ /* 0x000fe20000410000 */
[----:B------:R-:W-:Y:S01]  /*34d0*/  FMNMX.FTZ R2, R107, R2, !PT ;  /* 0x000000026b027209 */ /* 0x000fe20007810000 */
[----:B------:R1:W2:Y:S01]  /*34e0*/  MUFU.TANH R11, R4 ;  /* 0x00000004000b7308 */ /* 0x0002a20000002400 */
[----:B------:R-:W-:-:S02]  /*34f0*/  FMNMX.FTZ R0, R207, R0, !PT ;  /* 0x00000000cf007209 */ /* 0x000fc40007810000 */
[----:B------:R-:W-:Y:S02]  /*3500*/  FMNMX.FTZ R2, R132, R2, !PT ;  /* 0x0000000284027209 */ /* 0x000fe40007810000 */
[----:B------:R-:W-:Y:S02]  /*3510*/  FMNMX.FTZ R0, R205, R0, !PT ;  /* 0x00000000cd007209 */ /* 0x000fe40007810000 */
[----:B------:R-:W-:Y:S02]  /*3520*/  FMNMX.FTZ R2, R134, R2, !PT ;  /* 0x0000000286027209 */ /* 0x000fe40007810000 */
[----:B------:R-:W-:Y:S02]  /*3530*/  FMNMX.FTZ R5, R209, R0, !PT ;  /* 0x00000000d1057209 */ /* 0x000fe40007810000 */
[----:B------:R-:W-:Y:S02]  /*3540*/  FMNMX.FTZ R2, R133, R2, !PT ;  /* 0x0000000285027209 */ /* 0x000fe40007810000 */
[----:B-----5:R-:W-:Y:S01]  /*3550*/  FMNMX.FTZ R102, R6, R7, !PT ;  /* 0x0000000706667209 */ /* 0x020fe20007810000 */
[----:B------:R-:W-:Y:S01]  /*3560*/  FMUL.FTZ R6, R27, c[0x0][0x320] ;  /* 0x0000c8001b067a20 */ /* 0x000fe20000410000 */
[----:B------:R-:W-:Y:S01]  /*3570*/  FMNMX.FTZ R2, R177, R2, !PT ;  /* 0x00000002b1027209 */ /* 0x000fe20007810000 */
[----:B------:R-:W3:Y:S01]  /*3580*/  SHFL.BFLY PT, R7, R5, 0x2, 0x1f ;  /* 0x0c401f0005077f89 */ /* 0x000ee200000e0000 */
[----:B-1----:R-:W-:Y:S01]  /*3590*/  FMNMX.FTZ R4, R43, R46, !PT ;  /* 0x0000002e2b047209 */ /* 0x002fe20007810000 */
[----:B------:R1:W5:Y:S01]  /*35a0*/  MUFU.TANH R10, R6 ;  /* 0x00000006000a7308 */ /* 0x0003620000002400 */
[----:B------:R-:W-:-:S02]  /*35b0*/  FMNMX.FTZ R0, R179, R2, !PT ;  /* 0x00000002b3007209 */ /* 0x000fc40007810000 */
[----:B------:R-:W-:Y:S02]  /*35c0*/  FMNMX.FTZ R4, R45, R4, !PT ;  /* 0x000000042d047209 */ /* 0x000fe40007810000 */
[----:B------:R-:W-:Y:S02]  /*35d0*/  FMNMX.FTZ R0, R184, R0, !PT ;  /* 0x00000000b8007209 */ /* 0x000fe40007810000 */
[----:B------:R-:W-:Y:S02]  /*35e0*/  FMNMX.FTZ R2, R44, R4, !PT ;  /* 0x000000042c027209 */ /* 0x000fe40007810000 */
[----:B------:R-:W-:Y:S01]  /*35f0*/  FMNMX.FTZ R0, R178, R0, !PT ;  /* 0x00000000b2007209 */ /* 0x000fe20007810000 */
[----:B------:R-:W4:Y:S01]  /*3600*/  SHFL.BFLY PT, R4, R102, 0x1, 0x1f ;  /* 0x0c201f0066047f89 */ /* 0x000f2200000e0000 */
[----:B------:R-:W-:Y:S02]  /*3610*/  FMNMX.FTZ R2, R137, R2, !PT ;  /* 0x0000000289027209 */ /* 0x000fe40007810000 */
[----:B------:R-:W-:-:S02]  /*3620*/  FSEL R208, R12, -INF , P0 ;  /* 0xff8000000cd07808 */ /* 0x000fc40000000000 */
[----:B------:R-:W-:Y:S01]  /*3630*/  FMNMX.FTZ R0, R244, R0, !PT ;  /* 0x00000000f4007209 */ /* 0x000fe20007810000 */
[----:B-1----:R-:W-:Y:S01]  /*3640*/  FMUL.FTZ R6, R34, c[0x0][0x320] ;  /* 0x0000c80022067a20 */ /* 0x002fe20000410000 */
[----:B------:R-:W-:Y:S02]  /*3650*/  FMNMX.FTZ R2, R136, R2, !PT ;  /* 0x0000000288027209 */ /* 0x000fe40007810000 */
[----:B--2---:R-:W-:Y:S02]  /*3660*/  FSEL R215, R11, -INF , P3 ;  /* 0xff8000000bd77808 */ /* 0x004fe40001800000 */
[----:B------:R-:W-:Y:S01]  /*3670*/  FMNMX.FTZ R0, R208, R0, !PT ;  /* 0x00000000d0007209 */ /* 0x000fe20007810000 */
[----:B------:R1:W2:Y:S01]  /*3680*/  MUFU.TANH R11, R6 ;  /* 0x00000006000b7308 */ /* 0x0002a20000002400 */
[----:B------:R-:W-:Y:S02]  /*3690*/  FMNMX.FTZ R2, R135, R2, !PT ;  /* 0x0000000287027209 */ /* 0x000fe40007810000 */
[----:B------:R-:W-:-:S02]  /*36a0*/  FSEL R224, R8, -INF , P2 ;  /* 0xff80000008e07808 */ /* 0x000fc40001000000 */
[----:B------:R-:W-:Y:S02]  /*36b0*/  FMNMX.FTZ R0, R215, R0, !PT ;  /* 0x00000000d7007209 */ /* 0x000fe40007810000 */
[----:B------:R-:W-:Y:S02]  /*36c0*/  FMNMX.FTZ R2, R144, R2, !PT ;  /* 0x0000000290027209 */ /* 0x000fe40007810000 */
[----:B---3--:R-:W-:Y:S02]  /*36d0*/  FMNMX.FTZ R7, R5, R7, !PT ;  /* 0x0000000705077209 */ /* 0x008fe40007810000 */
[----:B------:R-:W-:Y:S01]  /*36e0*/  FMNMX.FTZ R2, R186, R2, !PT ;  /* 0x00000002ba027209 */ /* 0x000fe20007810000 */
[----:B------:R3:W3:Y:S01]  /*36f0*/  MUFU.TANH R5, R9 ;  /* 0x0000000900057308 */ /* 0x0006e20000002400 */
[----:B-----5:R-:W-:Y:S02]  /*3700*/  FSEL R223, R10, -INF , P0 ;  /* 0xff8000000adf7808 */ /* 0x020fe40000000000 */
[----:B----4-:R-:W-:Y:S01]  /*3710*/  FMNMX.FTZ R102, R102, R4, !PT ;  /* 0x0000000466667209 */ /* 0x010fe20007810000 */
[----:B------:R-:W-:Y:S01]  /*3720*/  IMAD R4, R151, 0x20, R149 ;  /* 0x0000002097047824 */ /* 0x000fe200078e0295 */
[----:B-1----:R-:W-:-:S02]  /*3730*/  FMNMX.FTZ R6, R224, R0, !PT ;  /* 0x00000000e0067209 */ /* 0x002fc40007810000 */
[----:B------:R-:W-:Y:S01]  /*3740*/  FMNMX.FTZ R0, R187, R2, !PT ;  /* 0x00000002bb007209 */ /* 0x000fe20007810000 */
[C---:B------:R-:W-:Y:S01]  /*3750*/  FMUL.FTZ R13, R102.reuse, c[0x0][0x2d0] ;  /* 0x0000b400660d7a20 */ /* 0x040fe20000410000 */
[----:B--2---:R-:W-:Y:S01]  /*3760*/  FSEL R222, R11, -INF , P3 ;  /* 0xff8000000bde7808 */ /* 0x004fe20001800000 */
[----:B------:R-:W1:Y:S01]  /*3770*/  SHFL.BFLY PT, R8, R6, 0x2, 0x1f ;  /* 0x0c401f0006087f89 */ /* 0x000e6200000e0000 */
[----:B------:R-:W-:Y:S02]  /*3780*/  FMNMX.FTZ R0, R185, R0, !PT ;  /* 0x00000000b9007209 */ /* 0x000fe40007810000 */
[----:B------:R-:W-:Y:S02]  /*3790*/  FSETP.NEU.FTZ.AND P0, PT, R102, -INF , PT ;  /* 0xff8000006600780b */ /* 0x000fe40003f1d000 */
[----:B------:R-:W-:Y:S01]  /*37a0*/  FMNMX.FTZ R0, R192, R0, !PT ;  /* 0x00000000c0007209 */ /* 0x000fe20007810000 */
[----:B---3--:R-:W2:Y:S01]  /*37b0*/  SHFL.BFLY PT, R9, R7, 0x1, 0x1f ;  /* 0x0c201f0007097f89 */ /* 0x008ea200000e0000 */
[----:B------:R-:W-:-:S02]  /*37c0*/  FSEL R225, R5, -INF , P2 ;  /* 0xff80000005e17808 */ /* 0x000fc40001000000 */
[----:B------:R-:W-:Y:S02]  /*37d0*/  FMNMX.FTZ R2, R180, R0, !PT ;  /* 0x00000000b4027209 */ /* 0x000fe40007810000 */
[----:B------:R-:W-:Y:S02]  /*37e0*/  FSEL R13, R13, RZ, P0 ;  /* 0x000000ff0d0d7208 */ /* 0x000fe40000000000 */
[----:B------:R-:W-:-:S03]  /*37f0*/  FMNMX.FTZ R2, R223, R2, !PT ;  /* 0x00000002df027209 */ /* 0x000fc60007810000 */
[--C-:B------:R-:W-:Y:S01]  /*3800*/  FFMA.FTZ R0, R21, c[0x0][0x2d0], -R13.reuse ;  /* 0x0000b40015007a23 */ /* 0x100fe2000001080d */
[----:B------:R-:W-:Y:S01]  /*3810*/  FMNMX.FTZ R2, R222, R2, !PT ;  /* 0x00000002de027209 */ /* 0x000fe20007810000 */
[----:B------:R-:W-:Y:S02]  /*3820*/  FFMA.FTZ R5, R22, c[0x0][0x2d0], -R13 ;  /* 0x0000b40016057a23 */ /* 0x000fe4000001080d */
[----:B------:R3:W-:Y:S01]  /*3830*/  MUFU.EX2 R252, R0 ;  /* 0x0000000000fc7308 */ /* 0x0007e20000000800 */
[----:B-1----:R-:W-:Y:S02]  /*3840*/  FMNMX.FTZ R8, R6, R8, !PT ;  /* 0x0000000806087209 */ /* 0x002fe40007810000 */
[----:B------:R-:W-:-:S05]  /*3850*/  FMNMX.FTZ R6, R225, R2, !PT ;  /* 0x00000002e1067209 */ /* 0x000fca0007810000 */
[----:B------:R1:W-:Y:S01]  /*3860*/  MUFU.EX2 R250, R5 ;  /* 0x0000000500fa7308 */ /* 0x0003e20000000800 */
[----:B------:R-:W4:Y:S01]  /*3870*/  SHFL.BFLY PT, R10, R8, 0x1, 0x1f ;  /* 0x0c201f00080a7f89 */ /* 0x000f2200000e0000 */
[----:B--2---:R-:W-:Y:S01]  /*3880*/  FMNMX.FTZ R2, R7, R9, !PT ;  /* 0x0000000907027209 */ /* 0x004fe20007810000 */
[----:B------:R-:W-:Y:S02]  /*3890*/  FFMA.FTZ R7, R23, c[0x0][0x2d0], -R13 ;  /* 0x0000b40017077a23 */ /* 0x000fe4000001080d */
[----:B------:R-:W2:Y:S02]  /*38a0*/  SHFL.BFLY PT, R9, R6, 0x2, 0x1f ;  /* 0x0c401f0006097f89 */ /* 0x000ea400000e0000 */
[----:B------:R-:W-:Y:S01]  /*38b0*/  FMUL.FTZ R12, R2, c[0x0][0x2d0] ;  /* 0x0000b400020c7a20 */ /* 0x000fe20000410000 */
[----:B------:R5:W-:Y:S01]  /*38c0*/  MUFU.EX2 R249, R7 ;  /* 0x0000000700f97308 */ /* 0x000be20000000800 */
[----:B---3--:R-:W-:Y:S01]  /*38d0*/  IMAD.IADD R0, R150, 0x1, R4 ;  /* 0x0000000196007824 */ /* 0x008fe200078e0204 */
[----:B------:R-:W-:Y:S01]  /*38e0*/  @P1 LEA R4, P0, R164, R14, 0x1 ;  /* 0x0000000ea4041211 */ /* 0x000fe200078008ff */
[----:B------:R-:W-:-:S02]  /*38f0*/  IMAD.MOV.U32 R14, RZ, RZ, R163 ;  /* 0x000000ffff0e7224 */ /* 0x000fc400078e00a3 */
[----:B------:R-:W-:Y:S01]  /*3900*/  IMAD.SHL.U32 R217, R0, 0x2, RZ ;  /* 0x0000000200d97824 */ /* 0x000fe200078e00ff */
[----:B-1----:R-:W-:-:S03]  /*3910*/  @P1 LEA.HI.X R5, R164, R15, R165, 0x1, P0 ;  /* 0x0000000fa4051211 */ /* 0x002fc600000f0ca5 */
[----:B------:R-:W-:Y:S01]  /*3920*/  IMAD R218, R3, 0x2, R217 ;  /* 0x0000000203da7824 */ /* 0x000fe200078e02d9 */
[----:B------:R-:W-:Y:S01]  /*3930*/  FSETP.NEU.FTZ.AND P0, PT, R2, -INF , PT ;  /* 0xff8000000200780b */ /* 0x000fe20003f1d000 */
[----:B------:R-:W-:Y:S01]  /*3940*/  IMAD.MOV.U32 R15, RZ, RZ, R181 ;  /* 0x000000ffff0f7224 */ /* 0x000fe200078e00b5 */
[----:B------:R2:W-:Y:S02]  /*3950*/  @P1 LDGSTS.E.BYPASS.LTC128B.128 [R233+0x3900], [R4.64], !P5 ;  /* 0x0390000004e91fae */ /* 0x0005e4000e901d46 */
[----:B------:R-:W-:Y:S01]  /*3960*/  FSEL R12, R12, RZ, P0 ;  /* 0x000000ff0c0c7208 */ /* 0x000fe20000000000 */
[----:B-----5:R-:W-:Y:S01]  /*3970*/  FFMA.FTZ R7, R24, c[0x0][0x2d0], -R13 ;  /* 0x0000b40018077a23 */ /* 0x020fe2000001080d */
[----:B------:R2:W-:Y:S01]  /*3980*/  @P1 LDGSTS.E.BYPASS.LTC128B.128 [R233+0x4900], [R4.64+0x40], !P4 ;  /* 0x0490004004e91fae */ /* 0x0005e2000e101d46 */
[----:B----4-:R-:W-:Y:S02]  /*3990*/  FMNMX.FTZ R104, R8, R10, !PT ;  /* 0x0000000a08687209 */ /* 0x010fe40007810000 */
[--C-:B------:R-:W-:Y:S01]  /*39a0*/  FFMA.FTZ R0, R29, c[0x0][0x2d0], -R12.reuse ;  /* 0x0000b4001d007a23 */ /* 0x100fe2000001080c */
[----:B------:R1:W3:Y:S01]  /*39b0*/  MUFU.EX2 R251, R7 ;  /* 0x0000000700fb7308 */ /* 0x0002e20000000800 */
[----:B------:R2:W-:Y:S01]  /*39c0*/  @P1 LDGSTS.E.BYPASS.LTC128B.128 [R233+0x5900], [R4.64+0x80], !P6 ;  /* 0x0590008004e91fae */ /* 0x0005e2000f101d46 */
[----:B------:R-:W-:Y:S01]  /*39d0*/  FSETP.NEU.FTZ.AND P0, PT, R104, -INF , PT ;  /* 0xff8000006800780b */ /* 0x000fe20003f1d000 */
[----:B------:R-:W-:-:S02]  /*39e0*/  FFMA.FTZ R3, R37, c[0x0][0x2d0], -R12 ;  /* 0x0000b40025037a23 */ /* 0x000fc4000001080c */
[----:B------:R-:W-:Y:S03]  /*39f0*/  LDSM.16.MT88.4 R24, [R217+0x100] ;  /* 0x00010000d918783b */ /* 0x000fe60000004200 */
[----:B------:R4:W-:Y:S01]  /*3a00*/  MUFU.EX2 R246, R0 ;  /* 0x0000000000f67308 */ /* 0x0009e20000000800 */
[----:B------:R-:W-:Y:S04]  /*3a10*/  LDSM.16.MT88.4 R16, [R218+0x100] ;  /* 0x00010000da10783b */ /* 0x000fe80000004200 */
[----:B------:R-:W-:Y:S03]  /*3a20*/  LDSM.16.MT88.4 R20, [R217+0x1100] ;  /* 0x00110000d914783b */ /* 0x000fe60000004200 */
[----:B------:R-:W-:Y:S01]  /*3a30*/  MUFU.EX2 R247, R3 ;  /* 0x0000000300f77308 */ /* 0x000fe20000000800 */
[--C-:B-1----:R-:W-:Y:S01]  /*3a40*/  FFMA.FTZ R7, R28, c[0x0][0x2d0], -R12.reuse ;  /* 0x0000b4001c077a23 */ /* 0x102fe2000001080c */
[----:B------:R-:W-:Y:S04]  /*3a50*/  LDSM.16.MT88.4 R32, [R217+0x2100] ;  /* 0x00210000d920783b */ /* 0x000fe80000004200 */
[----:B------:R-:W-:Y:S01]  /*3a60*/  LDSM.16.MT88.4 R28, [R218+0x1100] ;  /* 0x00110000da1c783b */ /* 0x000fe20000004200 */
[----:B----4-:R-:W-:Y:S01]  /*3a70*/  FFMA.FTZ R0, R36, c[0x0][0x2d0], -R12 ;  /* 0x0000b40024007a23 */ /* 0x010fe2000001080c */
[----:B------:R-:W-:Y:S02]  /*3a80*/  MUFU.EX2 R248, R7 ;  /* 0x0000000700f87308 */ /* 0x000fe40000000800 */
[----:B------:R-:W0:Y:S01]  /*3a90*/  LDGDEPBAR ;  /* 0x00000000000079af */ /* 0x000e220000000000 */
[----:B--2---:R-:W-:-:S02]  /*3aa0*/  FMNMX.FTZ R4, R6, R9, !PT ;  /* 0x0000000906047209 */ /* 0x004fc40007810000 */
[----:B---3--:R-:W-:-:S03]  /*3ab0*/  F2FP.BF16.PACK_AB R6, R251, R249 ;  /* 0x000000f9fb06723e */ /* 0x008fc600000010ff */
[----:B------:R-:W1:Y:S01]  /*3ac0*/  SHFL.BFLY PT, R5, R4, 0x1, 0x1f ;  /* 0x0c201f0004057f89 */ /* 0x000e6200000e0000 */
[----:B------:R2:W3:Y:S02]  /*3ad0*/  MUFU.EX2 R245, R0 ;  /* 0x0000000000f57308 */ /* 0x0004e40000000800 */
[----:B--2---:R-:W-:Y:S01]  /*3ae0*/  FMUL.FTZ R0, R104, c[0x0][0x2d0] ;  /* 0x0000b40068007a20 */ /* 0x004fe20000410000 */
[----:B---3--:R-:W-:-:S04]  /*3af0*/  F2FP.BF16.PACK_AB R7, R247, R245 ;  /* 0x000000f5f707723e */ /* 0x008fc800000010ff */
[----:B------:R-:W-:Y:S02]  /*3b00*/  FSEL R0, R0, RZ, P0 ;  /* 0x000000ff00007208 */ /* 0x000fe40000000000 */
[----:B-1----:R-:W-:Y:S02]  /*3b10*/  FMNMX.FTZ R103, R4, R5, !PT ;  /* 0x0000000504677209 */ /* 0x002fe40007810000 */
[----:B------:R-:W-:Y:S01]  /*3b20*/  F2FP.BF16.PACK_AB R4, R250, R252 ;  /* 0x000000fcfa04723e */ /* 0x000fe200000010ff */
[--C-:B------:R-:W-:Y:S01]  /*3b30*/  FFMA.FTZ R3, R38, c[0x0][0x2d0], -R0.reuse ;  /* 0x0000b40026037a23 */ /* 0x100fe20000010800 */
[----:B------:R-:W-:Y:S01]  /*3b40*/  FSETP.NEU.FTZ.AND P0, PT, R103, -INF , PT ;  /* 0xff8000006700780b */ /* 0x000fe20003f1d000 */
[--C-:B------:R-:W-:Y:S01]  /*3b50*/  FFMA.FTZ R8, R41, c[0x0][0x2d0], -R0.reuse ;  /* 0x0000b40029087a23 */ /* 0x100fe20000010800 */
[----:B------:R-:W-:Y:S01]  /*3b60*/  F2FP.BF16.PACK_AB R5, R246, R248 ;  /* 0x000000f8f605723e */ /* 0x000fe200000010ff */
[----:B------:R1:W-:Y:S06]  /*3b70*/  MUFU.EX2 R241, R3 ;  /* 0x0000000300f17308 */ /* 0x0003ec0000000800 */
[C---:B------:R-:W-:Y:S02]  /*3b80*/  HMMA.16816.F32.BF16 R120, R4.reuse, R24, RZ ;  /* 0x000000180478723c */ /* 0x040fe400000418ff */
[----:B------:R2:W-:Y:S06]  /*3b90*/  MUFU.EX2 R242, R8 ;  /* 0x0000000800f27308 */ /* 0x0005ec0000000800 */
[----:B------:R-:W-:Y:S01]  /*3ba0*/  HMMA.16816.F32.BF16 R116, R4, R16, RZ ;  /* 0x000000100474723c */ /* 0x000fe200000418ff */
[----:B-1----:R-:W-:-:S02]  /*3bb0*/  FFMA.FTZ R3, R39, c[0x0][0x2d0], -R0 ;  /* 0x0000b40027037a23 */ /* 0x002fc40000010800 */
[----:B------:R-:W1:Y:S02]  /*3bc0*/  LDSM.16.MT88.4 R36, [R218+0x2100] ;  /* 0x00210000da24783b */ /* 0x000e640000004200 */
[----:B------:R3:W-:Y:S03]  /*3bd0*/  MUFU.EX2 R236, R3 ;  /* 0x0000000300ec7308 */ /* 0x0007e60000000800 */
[----:B------:R-:W-:Y:S01]  /*3be0*/  HMMA.16816.F32.BF16 R112, R4, R20, RZ ;  /* 0x000000140470723c */ /* 0x000fe200000418ff */
[----:B--2---:R-:W-:-:S04]  /*3bf0*/  FFMA.FTZ R8, R42, c[0x0][0x2d0], -R0 ;  /* 0x0000b4002a087a23 */ /* 0x004fc80000010800 */
[----:B------:R-:W2:Y:S03]  /*3c00*/  MUFU.EX2 R243, R8 ;  /* 0x0000000800f37308 */ /* 0x000ea60000000800 */
[----:B------:R-:W-:Y:S01]  /*3c10*/  HMMA.16816.F32.BF16 R108, R4, R28, RZ ;  /* 0x0000001c046c723c */ /* 0x000fe200000418ff */
[----:B---3--:R-:W-:-:S07]  /*3c20*/  FMUL.FTZ R3, R103, c[0x0][0x2d0] ;  /* 0x0000b40067037a20 */ /* 0x008fce0000410000 */
[----:B------:R-:W-:Y:S01]  /*3c30*/  HMMA.16816.F32.BF16 R96, R4, R32, RZ ;  /* 0x000000200460723c */ /* 0x000fe200000418ff */
[----:B------:R-:W-:Y:S02]  /*3c40*/  FSEL R3, R3, RZ, P0 ;  /* 0x000000ff03037208 */ /* 0x000fe40000000000 */
[----:B--2---:R-:W-:-:S03]  /*3c50*/  F2FP.BF16.PACK_AB R10, R243, R242 ;  /* 0x000000f2f30a723e */ /* 0x004fc600000010ff */
[--C-:B------:R-:W-:Y:S02]  /*3c60*/  FFMA.FTZ R8, R43, c[0x0][0x2d0], -R3.reuse ;  /* 0x0000b4002b087a23 */ /* 0x100fe40000010803 */
[C---:B------:R-:W-:Y:S01]  /*3c70*/  HMMA.16816.F32.BF16 R88, R4.reuse, R26, RZ ;  /* 0x0000001a0458723c */ /* 0x040fe200000418ff */
[----:B------:R-:W-:Y:S01]  /*3c80*/  LDSM.16.MT88.4 R40, [R218+0x2500] ;  /* 0x00250000da28783b */ /* 0x000fe20000004200 */
[----:B------:R2:W-:Y:S06]  /*3c90*/  MUFU.EX2 R232, R8 ;  /* 0x0000000800e87308 */ /* 0x0005ec0000000800 */
[C---:B------:R-:W-:Y:S08]  /*3ca0*/  HMMA.16816.F32.BF16 R84, R4.reuse, R18, RZ ;  /* 0x000000120454723c */ /* 0x040ff000000418ff */
[----:B-1----:R-:W-:Y:S01]  /*3cb0*/  HMMA.16816.F32.BF16 R92, R4, R36, RZ ;  /* 0x00000024045c723c */ /* 0x002fe200000418ff */
[----:B--2---:R-:W-:-:S04]  /*3cc0*/  FFMA.FTZ R8, R46, c[0x0][0x2d0], -R3 ;  /* 0x0000b4002e087a23 */ /* 0x004fc80000010803 */
[----:B------:R1:W2:Y:S03]  /*3cd0*/  MUFU.EX2 R231, R8 ;  /* 0x0000000800e77308 */ /* 0x0002a60000000800 */
[C---:B------:R-:W-:Y:S08]  /*3ce0*/  HMMA.16816.F32.BF16 R80, R4.reuse, R22, RZ ;  /* 0x000000160450723c */ /* 0x040ff000000418ff */
[----:B------:R-:W-:Y:S01]  /*3cf0*/  HMMA.16816.F32.BF16 R76, R4, R30, RZ ;  /* 0x0000001e044c723c */ /* 0x000fe200000418ff */
[----:B-1----:R-:W-:-:S07]  /*3d00*/  FFMA.FTZ R8, R45, c[0x0][0x2d0], -R3 ;  /* 0x0000b4002d087a23 */ /* 0x002fce0000010803 */
[C---:B------:R-:W-:Y:S01]  /*3d10*/  HMMA.16816.F32.BF16 R72, R4.reuse, R34, RZ ;  /* 0x000000220448723c */ /* 0x040fe200000418ff */
[----:B--2---:R-:W-:Y:S01]  /*3d20*/  F2FP.BF16.PACK_AB R9, R231, R232 ;  /* 0x000000e8e709723e */ /* 0x004fe200000010ff */
[----:B------:R1:W-:Y:S06]  /*3d30*/  MUFU.EX2 R235, R8 ;  /* 0x0000000800eb7308 */ /* 0x0003ec0000000800 */
[----:B------:R-:W-:Y:S07]  /*3d40*/  HMMA.16816.F32.BF16 R64, R4, R38, RZ ;  /* 0x000000260440723c */ /* 0x000fee00000418ff */
[----:B------:R-:W-:-:S02]  /*3d50*/  FFMA.FTZ R4, R47, c[0x0][0x2d0], -R13 ;  /* 0x0000b4002f047a23 */ /* 0x000fc4000001080d */
[----:B-1----:R-:W-:Y:S02]  /*3d60*/  FFMA.FTZ R8, R44, c[0x0][0x2d0], -R3 ;  /* 0x0000b4002c087a23 */ /* 0x002fe40000010803 */
[----:B------:R1:W-:Y:S08]  /*3d70*/  MUFU.EX2 R234, R4 ;  /* 0x0000000400ea7308 */ /* 0x0003f00000000800 */
[----:B------:R2:W3:Y:S01]  /*3d80*/  MUFU.EX2 R240, R8 ;  /* 0x0000000800f07308 */ /* 0x0004e20000000800 */
[----:B-1----:R-:W-:-:S07]  /*3d90*/  FFMA.FTZ R4, R54, c[0x0][0x2d0], -R13 ;  /* 0x0000b40036047a23 */ /* 0x002fce000001080d */
[----:B------:R1:W-:Y:S01]  /*3da0*/  MUFU.EX2 R239, R4 ;  /* 0x0000000400ef7308 */ /* 0x0003e20000000800 */
[----:B--2---:R-:W-:Y:S02]  /*3db0*/  F2FP.BF16.PACK_AB R8, R236, R241 ;  /* 0x000000f1ec08723e */ /* 0x004fe400000010ff */
[----:B---3--:R-:W-:-:S07]  /*3dc0*/  F2FP.BF16.PACK_AB R11, R240, R235 ;  /* 0x000000ebf00b723e */ /* 0x008fce00000010ff */
[----:B------:R-:W-:Y:S01]  /*3dd0*/  HMMA.16816.F32.BF16 R68, R8, R24, RZ ;  /* 0x000000180844723c */ /* 0x000fe200000418ff */
[----:B-1----:R-:W-:-:S04]  /*3de0*/  FFMA.FTZ R4, R53, c[0x0][0x2d0], -R13 ;  /* 0x0000b40035047a23 */ /* 0x002fc8000001080d */
[----:B------:R1:W-:Y:S03]  /*3df0*/  MUFU.EX2 R238, R4 ;  /* 0x0000000400ee7308 */ /* 0x0003e60000000800 */
[C---:B------:R-:W-:Y:S01]  /*3e00*/  HMMA.16816.F32.BF16 R140, R8.reuse, R26, RZ ;  /* 0x0000001a088c723c */ /* 0x040fe200000418ff */
[----:B------:R-:W2:Y:S07]  /*3e10*/  LDSM.16.MT88.4 R24, [R217+0x500] ;  /* 0x00050000d918783b */ /* 0x000eae0000004200 */
[----:B------:R-:W-:Y:S01]  /*3e20*/  HMMA.16816.F32.BF16 R60, R8, R16, RZ ;  /* 0x00000010083c723c */ /* 0x000fe200000418ff */
[----:B-1----:R-:W-:-:S07]  /*3e30*/  FFMA.FTZ R4, R55, c[0x0][0x2d0], -R13 ;  /* 0x0000b40037047a23 */ /* 0x002fce000001080d */
[C---:B------:R-:W-:Y:S01]  /*3e40*/  HMMA.16816.F32.BF16 R128, R8.reuse, R18, RZ ;  /* 0x000000120880723c */ /* 0x040fe200000418ff */
[----:B------:R-:W-:Y:S01]  /*3e50*/  LDSM.16.MT88.4 R16, [R217+0x1500] ;  /* 0x00150000d910783b */ /* 0x000fe20000004200 */
[----:B------:R1:W3:Y:S06]  /*3e60*/  MUFU.EX2 R237, R4 ;  /* 0x0000000400ed7308 */ /* 0x0002ec0000000800 */
[C---:B------:R-:W-:Y:S08]  /*3e70*/  HMMA.16816.F32.BF16 R56, R8.reuse, R20, RZ ;  /* 0x000000140838723c */ /* 0x040ff000000418ff */
[----:B------:R-:W-:Y:S01]  /*3e80*/  HMMA.16816.F32.BF16 R124, R8, R22, RZ ;  /* 0x00000016087c723c */ /* 0x000fe200000418ff */
[----:B------:R-:W4:Y:S01]  /*3e90*/  LDSM.16.MT88.4 R20, [R218+0x500] ;  /* 0x00050000da14783b */ /* 0x000f220000004200 */
[----:B-1----:R-:W-:Y:S01]  /*3ea0*/  FFMA.FTZ R4, R100, c[0x0][0x2d0], -R12 ;  /* 0x0000b40064047a23 */ /* 0x002fe2000001080c */
[----:B---3--:R-:W-:-:S03]  /*3eb0*/  F2FP.BF16.PACK_AB R6, R237, R238 ;  /* 0x000000eeed06723e */ /* 0x008fc600000010ff */
[----:B------:R1:W-:Y:S02]  /*3ec0*/  MUFU.EX2 R226, R4 ;  /* 0x0000000400e27308 */ /* 0x0003e40000000800 */
[C---:B------:R-:W-:Y:S08]  /*3ed0*/  HMMA.16816.F32.BF16 R52, R8.reuse, R28, RZ ;  /* 0x0000001c0834723c */ /* 0x040ff000000418ff */
[----:B------:R-:W-:Y:S01]  /*3ee0*/  HMMA.16816.F32.BF16 R148, R8, R30, RZ ;  /* 0x0000001e0894723c */ /* 0x000fe200000418ff */
[----:B------:R-:W-:Y:S01]  /*3ef0*/  LDSM.16.MT88.4 R28, [R218+0x1500] ;  /* 0x00150000da1c783b */ /* 0x000fe20000004200 */
[----:B-1----:R-:W-:-:S06]  /*3f00*/  FFMA.FTZ R4, R101, c[0x0][0x2d0], -R12 ;  /* 0x0000b40065047a23 */ /* 0x002fcc000001080c */
[C---:B------:R-:W-:Y:S01]  /*3f10*/  HMMA.16816.F32.BF16 R48, R8.reuse, R32, RZ ;  /* 0x000000200830723c */ /* 0x040fe200000418ff */
[----:B------:R1:W3:Y:S07]  /*3f20*/  MUFU.EX2 R230, R4 ;  /* 0x0000000400e67308 */ /* 0x0002ee0000000800 */
[C---:B------:R-:W-:Y:S01]  /*3f30*/  HMMA.16816.F32.BF16 R156, R8.reuse, R34, RZ ;  /* 0x00000022089c723c */ /* 0x040fe200000418ff */
[----:B------:R-:W5:Y:S07]  /*3f40*/  LDSM.16.MT88.4 R32, [R217+0x2500] ;  /* 0x00250000d920783b */ /* 0x000f6e0000004200 */
[----:B------:R-:W-:Y:S01]  /*3f50*/  HMMA.16816.F32.BF16 R44, R8, R36, RZ ;  /* 0x00000024082c723c */ /* 0x000fe200000418ff */
[----:B-1----:R-:W-:Y:S01]  /*3f60*/  FFMA.FTZ R4, R105, c[0x0][0x2d0], -R12 ;  /* 0x0000b40069047a23 */ /* 0x002fe2000001080c */
[----:B---3--:R-:W-:-:S03]  /*3f70*/  F2FP.BF16.PACK_AB R5, R230, R226 ;  /* 0x000000e2e605723e */ /* 0x008fc600000010ff */
[----:B------:R1:W-:Y:S03]  /*3f80*/  MUFU.EX2 R229, R4 ;  /* 0x0000000400e57308 */ /* 0x0003e60000000800 */
[----:B------:R-:W-:Y:S01]  /*3f90*/  HMMA.16816.F32.BF16 R160, R8, R38, RZ ;  /* 0x0000002608a0723c */ /* 0x000fe200000418ff */
[----:B------:R-:W-:Y:S06]  /*3fa0*/  LDSM.16.MT88.4 R36, [R218+0x2900] ;  /* 0x00290000da24783b */ /* 0x000fec0000004200 */
[----:B------:R-:W-:-:S04]  /*3fb0*/  FFMA.FTZ R8, R134, c[0x0][0x2d0], -R0 ;  /* 0x0000b40086087a23 */ /* 0x000fc80000010800 */
[----:B------:R3:W-:Y:S01]  /*3fc0*/  MUFU.EX2 R212, R8 ;  /* 0x0000000800d47308 */ /* 0x0007e20000000800 */
[----:B-1----:R-:W-:-:S07]  /*3fd0*/  FFMA.FTZ R4, R106, c[0x0][0x2d0], -R12 ;  /* 0x0000b4006a047a23 */ /* 0x002fce000001080c */
[----:B------:R1:W1:Y:S01]  /*3fe0*/  MUFU.EX2 R228, R4 ;  /* 0x0000000400e47308 */ /* 0x0002620000000800 */
[----:B---3--:R-:W-:-:S07]  /*3ff0*/  FFMA.FTZ R8, R133, c[0x0][0x2d0], -R0 ;  /* 0x0000b40085087a23 */ /* 0x008fce0000010800 */
[----:B------:R3:W-:Y:S01]  /*4000*/  MUFU.EX2 R211, R8 ;  /* 0x0000000800d37308 */ /* 0x0007e20000000800 */
[----:B-1----:R-:W-:Y:S01]  /*4010*/  FFMA.FTZ R4, R107, c[0x0][0x2d0], -R0 ;  /* 0x0000b4006b047a23 */ /* 0x002fe20000010800 */
[----:B------:R-:W-:-:S06]  /*4020*/  F2FP.BF16.PACK_AB R7, R228, R229 ;  /* 0x000000e5e407723e */ /* 0x000fcc00000010ff */
[----:B------:R1:W-:Y:S01]  /*4030*/  MUFU.EX2 R214, R4 ;  /* 0x0000000400d67308 */ /* 0x0003e20000000800 */
[----:B---3--:R-:W-:-:S07]  /*4040*/  FFMA.FTZ R8, R137, c[0x0][0x2d0], -R3 ;  /* 0x0000b40089087a23 */ /* 0x008fce0000010803 */
[----:B------:R3:W-:Y:S01]  /*4050*/  MUFU.EX2 R201, R8 ;  /* 0x0000000800c97308 */ /* 0x0007e20000000800 */
[----:B-1----:R-:W-:-:S07]  /*4060*/  FFMA.FTZ R4, R132, c[0x0][0x2d0], -R0 ;  /* 0x0000b40084047a23 */ /* 0x002fce0000010800 */
[----:B------:R1:W1:Y:S01]  /*4070*/  MUFU.EX2 R213, R4 ;  /* 0x0000000400d57308 */ /* 0x0002620000000800 */
[----:B---3--:R-:W-:-:S07]  /*4080*/  FFMA.FTZ R8, R136, c[0x0][0x2d0], -R3 ;  /* 0x0000b40088087a23 */ /* 0x008fce0000010803 */
[----:B------:R3:W3:Y:S01]  /*4090*/  MUFU.EX2 R202, R8 ;  /* 0x0000000800ca7308 */ /* 0x0006e20000000800 */
[----:B-1----:R-:W-:-:S07]  /*40a0*/  F2FP.BF16.PACK_AB R4, R239, R234 ;  /* 0x000000eaef04723e */ /* 0x002fce00000010ff */
[----:B--2---:R-:W-:Y:S01]  /*40b0*/  HMMA.16816.F32.BF16 R168, R4, R24, R120 ;  /* 0x0000001804a8723c */ /* 0x004fe20000041878 */
[----:B---3--:R-:W-:-:S07]  /*40c0*/  FFMA.FTZ R8, R135, c[0x0][0x2d0], -R3 ;  /* 0x0000b40087087a23 */ /* 0x008fce0000010803 */
[C---:B----4-:R-:W-:Y:S01]  /*40d0*/  HMMA.16816.F32.BF16 R164, R4.reuse, R20, R116 ;  /* 0x0000001404a4723c */ /* 0x050fe20000041874 */
[----:B------:R1:W-:Y:S07]  /*40e0*/  MUFU.EX2 R200, R8 ;  /* 0x0000000800c87308 */ /* 0x0003ee0000000800 */
[C---:B------:R-:W-:Y:S08]  /*40f0*/  HMMA.16816.F32.BF16 R152, R4.reuse, R16, R112 ;  /* 0x000000100498723c */ /* 0x040ff00000041870 */
[----:B-----5:R-:W-:Y:S01]  /*4100*/  HMMA.16816.F32.BF16 R120, R4, R32, R96 ;  /* 0x000000200478723c */ /* 0x020fe20000041860 */
[----:B-1----:R-:W-:-:S04]  /*4110*/  FFMA.FTZ R8, R144, c[0x0][0x2d0], -R3 ;  /* 0x0000b40090087a23 */ /* 0x002fc80000010803 */
[----:B------:R1:W2:Y:S03]  /*4120*/  MUFU.EX2 R199, R8 ;  /* 0x0000000800c77308 */ /* 0x0002a60000000800 */
[C---:B------:R-:W-:Y:S08]  /*4130*/  HMMA.16816.F32.BF16 R112, R4.reuse, R40, R92 ;  /* 0x000000280470723c */ /* 0x040ff0000004185c */
[----:B------:R-:W-:Y:S01]  /*4140*/  HMMA.16816.F32.BF16 R116, R4, R26, R88 ;  /* 0x0000001a0474723c */ /* 0x000fe20000041858 */
[----:B-1----:R-:W-:-:S07]  /*4150*/  FFMA.FTZ R8, R147, c[0x0][0x2d0], -R13 ;  /* 0x0000b40093087a23 */ /* 0x002fce000001080d */
[C---:B------:R-:W-:Y:S01]  /*4160*/  HMMA.16816.F32.BF16 R132, R4.reuse, R22, R84 ;  /* 0x000000160484723c */ /* 0x040fe20000041854 */
[----:B------:R1:W-:Y:S07]  /*4170*/  MUFU.EX2 R198, R8 ;  /* 0x0000000800c67308 */ /* 0x0003ee0000000800 */
[C---:B------:R-:W-:Y:S08]  /*4180*/  HMMA.16816.F32.BF16 R136, R4.reuse, R28, R108 ;  /* 0x0000001c0488723c */ /* 0x040ff0000004186c */
[----:B------:R-:W-:Y:S01]  /*4190*/  HMMA.16816.F32.BF16 R96, R4, R18, R80 ;  /* 0x000000120460723c */ /* 0x000fe20000041850 */
[----:B-1----:R-:W-:-:S04]  /*41a0*/  FFMA.FTZ R8, R172, c[0x0][0x2d0], -R13 ;  /* 0x0000b400ac087a23 */ /* 0x002fc8000001080d */
[----:B------:R1:W3:Y:S03]  /*41b0*/  MUFU.EX2 R197, R8 ;  /* 0x0000000800c57308 */ /* 0x0002e60000000800 */
[C---:B------:R-:W-:Y:S08]  /*41c0*/  HMMA.16816.F32.BF16 R92, R4.reuse, R30, R76 ;  /* 0x0000001e045c723c */ /* 0x040ff0000004184c */
[----:B------:R-:W-:Y:S01]  /*41d0*/  HMMA.16816.F32.BF16 R88, R4, R34, R72 ;  /* 0x000000220458723c */ /* 0x000fe20000041848 */
[----:B-1----:R-:W-:-:S07]  /*41e0*/  FFMA.FTZ R8, R146, c[0x0][0x2d0], -R13 ;  /* 0x0000b40092087a23 */ /* 0x002fce000001080d */
[----:B------:R-:W-:Y:S01]  /*41f0*/  HMMA.16816.F32.BF16 R84, R4, R42, R64 ;  /* 0x0000002a0454723c */ /* 0x000fe20000041840 */
[----:B------:R1:W-:Y:S06]  /*4200*/  MUFU.EX2 R196, R8 ;  /* 0x0000000800c47308 */ /* 0x0003ec0000000800 */
[----:B------:R-:W-:Y:S02]  /*4210*/  F2FP.BF16.PACK_AB R4, R213, R214 ;  /* 0x000000d6d504723e */ /* 0x000fe400000010ff */
[----:B------:R-:W-:Y:S02]  /*4220*/  F2FP.BF16.PACK_AB R6, R211, R212 ;  /* 0x000000d4d306723e */ /* 0x000fe400000010ff */
[----:B------:R-:W-:-:S02]  /*4230*/  F2FP.BF16.PACK_AB R5, R202, R201 ;  /* 0x000000c9ca05723e */ /* 0x000fc400000010ff */
[----:B--2---:R-:W-:Y:S01]  /*4240*/  F2FP.BF16.PACK_AB R7, R199, R200 ;  /* 0x000000c8c707723e */ /* 0x004fe200000010ff */
[----:B-1----:R-:W-:-:S06]  /*4250*/  FFMA.FTZ R8, R145, c[0x0][0x2d0], -R13 ;  /* 0x0000b40091087a23 */ /* 0x002fcc000001080d */
[C---:B------:R-:W-:Y:S01]  /*4260*/  HMMA.16816.F32.BF16 R188, R4.reuse, R40, R44 ;  /* 0x0000002804bc723c */ /* 0x040fe2000004182c */
[----:B------:R1:W2:Y:S07]  /*4270*/  MUFU.EX2 R183, R8 ;  /* 0x0000000800b77308 */ /* 0x0002ae0000000800 */
[C---:B------:R-:W-:Y:S07]  /*4280*/  HMMA.16816.F32.BF16 R44, R4.reuse, R30, R148 ;  /* 0x0000001e042c723c */ /* 0x040fee0000041894 */
[----:B------:R-:W-:Y:S01]  /*4290*/  IMAD.MOV.U32 R151, RZ, RZ, R180 ;  /* 0x000000ffff977224 */ /* 0x000fe200078e00b4 */
[----:B------:R-:W-:Y:S01]  /*42a0*/  HMMA.16816.F32.BF16 R80, R4, R24, R68 ;  /* 0x000000180450723c */ /* 0x000fe20000041844 */
[----:B-1----:R-:W-:-:S04]  /*42b0*/  FFMA.FTZ R8, R173, c[0x0][0x2d0], -R12 ;  /* 0x0000b400ad087a23 */ /* 0x002fc8000001080c */
[----:B------:R1:W-:Y:S03]  /*42c0*/  MUFU.EX2 R182, R8 ;  /* 0x0000000800b67308 */ /* 0x0003e60000000800 */
[C---:B------:R-:W-:Y:S08]  /*42d0*/  HMMA.16816.F32.BF16 R64, R4.reuse, R32, R48 ;  /* 0x000000200440723c */ /* 0x040ff00000041830 */
[----:B------:R-:W-:Y:S01]  /*42e0*/  HMMA.16816.F32.BF16 R76, R4, R20, R60 ;  /* 0x00000014044c723c */ /* 0x000fe2000004183c */
[----:B-1----:R-:W-:-:S07]  /*42f0*/  FFMA.FTZ R8, R174, c[0x0][0x2d0], -R12 ;  /* 0x0000b400ae087a23 */ /* 0x002fce000001080c */
[C---:B------:R-:W-:Y:S01]  /*4300*/  HMMA.16816.F32.BF16 R72, R4.reuse, R16, R56 ;  /* 0x000000100448723c */ /* 0x040fe20000041838 */
[----:B------:R1:W4:Y:S07]  /*4310*/  MUFU.EX2 R181, R8 ;  /* 0x0000000800b57308 */ /* 0x00032e0000000800 */
[C---:B------:R-:W-:Y:S01]  /*4320*/  HMMA.16816.F32.BF16 R68, R4.reuse, R28, R52 ;  /* 0x0000001c0444723c */ /* 0x040fe20000041834 */
[----:B------:R-:W-:Y:S07]  /*4330*/  LDSM.16.MT88.4 R28, [R218+0x1900] ;  /* 0x00190000da1c783b */ /* 0x000fee0000004200 */
[C---:B------:R-:W-:Y:S01]  /*4340*/  HMMA.16816.F32.BF16 R48, R4.reuse, R18, R124 ;  /* 0x000000120430723c */ /* 0x040fe2000004187c */
[--C-:B-1----:R-:W-:Y:S01]  /*4350*/  FFMA.FTZ R8, R175, c[0x0][0x2d0], -R12.reuse ;  /* 0x0000b400af087a23 */ /* 0x102fe2000001080c */
[----:B------:R-:W1:Y:S03]  /*4360*/  LDSM.16.MT88.4 R16, [R218+0x900] ;  /* 0x00090000da10783b */ /* 0x000e660000004200 */
[----:B------:R5:W-:Y:S03]  /*4370*/  MUFU.EX2 R175, R8 ;  /* 0x0000000800af7308 */ /* 0x000be60000000800 */
[C---:B------:R-:W-:Y:S01]  /*4380*/  HMMA.16816.F32.BF16 R60, R4.reuse, R26, R140 ;  /* 0x0000001a043c723c */ /* 0x040fe2000004188c */
[----:B------:R-:W1:Y:S07]  /*4390*/  LDSM.16.MT88.4 R24, [R217+0x900] ;  /* 0x00090000d918783b */ /* 0x000e6e0000004200 */
[----:B------:R-:W-:Y:S01]  /*43a0*/  HMMA.16816.F32.BF16 R52, R4, R22, R128 ;  /* 0x000000160434723c */ /* 0x000fe20000041880 */
[----:B------:R-:W1:Y:S01]  /*43b0*/  LDSM.16.MT88.4 R20, [R217+0x1900] ;  /* 0x00190000d914783b */ /* 0x000e620000004200 */
[----:B-----5:R-:W-:-:S06]  /*43c0*/  FFMA.FTZ R8, R176, c[0x0][0x2d0], -R12 ;  /* 0x0000b400b0087a23 */ /* 0x020fcc000001080c */
[C---:B------:R-:W-:Y:S01]  /*43d0*/  HMMA.16816.F32.BF16 R56, R4.reuse, R34, R156 ;  /* 0x000000220438723c */ /* 0x040fe2000004189c */
[----:B------:R5:W2:Y:S01]  /*43e0*/  MUFU.EX2 R180, R8 ;  /* 0x0000000800b47308 */ /* 0x000aa20000000800 */
[----:B------:R-:W1:Y:S06]  /*43f0*/  LDSM.16.MT88.4 R32, [R217+0x2900] ;  /* 0x00290000d920783b */ /* 0x000e6c0000004200 */
[----:B------:R-:W-:Y:S07]  /*4400*/  HMMA.16816.F32.BF16 R40, R4, R42, R160 ;  /* 0x0000002a0428723c */ /* 0x000fee00000418a0 */
[----:B---3--:R-:W-:Y:S01]  /*4410*/  F2FP.BF16.PACK_AB R4, R197, R198 ;  /* 0x000000c6c504723e */ /* 0x008fe200000010ff */
[----:B-----5:R-:W-:Y:S01]  /*4420*/  FFMA.FTZ R8, R177, c[0x0][0x2d0], -R0 ;  /* 0x0000b400b1087a23 */ /* 0x020fe20000010800 */
[----:B--2---:R-:W-:-:S02]  /*4430*/  F2FP.BF16.PACK_AB R6, R183, R196 ;  /* 0x000000c4b706723e */ /* 0x004fc400000010ff */
[----:B----4-:R-:W-:Y:S01]  /*4440*/  F2FP.BF16.PACK_AB R5, R181, R182 ;  /* 0x000000b6b505723e */ /* 0x010fe200000010ff */
[----:B------:R2:W-:Y:S01]  /*4450*/  MUFU.EX2 R174, R8 ;  /* 0x0000000800ae7308 */ /* 0x0005e20000000800 */
[----:B------:R-:W-:-:S07]  /*4460*/  F2FP.BF16.PACK_AB R7, R180, R175 ;  /* 0x000000afb407723e */ /* 0x000fce00000010ff */
[----:B-1----:R-:W-:Y:S01]  /*4470*/  HMMA.16816.F32.BF16 R128, R4, R16, R164 ;  /* 0x000000100480723c */ /* 0x002fe200000418a4 */
[----:B--2---:R-:W-:-:S07]  /*4480*/  FFMA.FTZ R8, R179, c[0x0][0x2d0], -R0 ;  /* 0x0000b400b3087a23 */ /* 0x004fce0000010800 */
[C---:B------:R-:W-:Y:S01]  /*4490*/  HMMA.16816.F32.BF16 R108, R4.reuse, R24, R168 ;  /* 0x00000018046c723c */ /* 0x040fe200000418a8 */
[----:B------:R-:W-:Y:S01]  /*44a0*/  LDSM.16.MT88.4 R168, [R218+0x1d00] ;  /* 0x001d0000daa8783b */ /* 0x000fe20000004200 */
[----:B------:R1:W2:Y:S06]  /*44b0*/  MUFU.EX2 R107, R8 ;  /* 0x00000008006b7308 */ /* 0x0002ac0000000800 */
[C---:B------:R-:W-:Y:S01]  /*44c0*/  HMMA.16816.F32.BF16 R144, R4.reuse, R20, R152 ;  /* 0x000000140490723c */ /* 0x040fe20000041898 */
[----:B------:R-:W-:Y:S07]  /*44d0*/  LDSM.16.MT88.4 R152, [R217+0x1d00] ;  /* 0x001d0000d998783b */ /* 0x000fee0000004200 */
[----:B------:R-:W-:Y:S01]  /*44e0*/  HMMA.16816.F32.BF16 R160, R4, R28, R136 ;  /* 0x0000001c04a0723c */ /* 0x000fe20000041888 */
[----:B------:R-:W-:Y:S01]  /*44f0*/  LDSM.16.MT88.4 R136, [R218+0xd00] ;  /* 0x000d0000da88783b */ /* 0x000fe20000004200 */
[----:B-1----:R-:W-:-:S04]  /*4500*/  FFMA.FTZ R8, R184, c[0x0][0x2d0], -R0 ;  /* 0x0000b400b8087a23 */ /* 0x002fc80000010800 */
[----:B------:R1:W-:Y:S02]  /*4510*/  MUFU.EX2 R172, R8 ;  /* 0x0000000800ac7308 */ /* 0x0003e40000000800 */
[C---:B------:R-:W-:Y:S08]  /*4520*/  HMMA.16816.F32.BF16 R116, R4.reuse, R26, R116 ;  /* 0x0000001a0474723c */ /* 0x040ff00000041874 */
[----:B------:R-:W-:Y:S01]  /*4530*/  HMMA.16816.F32.BF16 R132, R4, R18, R132 ;  /* 0x000000120484723c */ /* 0x000fe20000041884 */
[----:B-1----:R-:W-:-:S07]  /*4540*/  FFMA.FTZ R8, R178, c[0x0][0x2d0], -R0 ;  /* 0x0000b400b2087a23 */ /* 0x002fce0000010800 */
[C---:B------:R-:W-:Y:S01]  /*4550*/  HMMA.16816.F32.BF16 R96, R4.reuse, R22, R96 ;  /* 0x000000160460723c */ /* 0x040fe20000041860 */
[----:B------:R1:W3:Y:S07]  /*4560*/  MUFU.EX2 R173, R8 ;  /* 0x0000000800ad7308 */ /* 0x0002ee0000000800 */
[C---:B------:R-:W-:Y:S08]  /*4570*/  HMMA.16816.F32.BF16 R164, R4.reuse, R30, R92 ;  /* 0x0000001e04a4723c */ /* 0x040ff0000004185c */
[----:B------:R-:W-:Y:S01]  /*4580*/  HMMA.16816.F32.BF16 R88, R4, R34, R88 ;  /* 0x000000220458723c */ /* 0x000fe20000041858 */
[----:B-1----:R-:W-:-:S04]  /*4590*/  FFMA.FTZ R8, R186, c[0x0][0x2d0], -R3 ;  /* 0x0000b400ba087a23 */ /* 0x002fc80000010803 */
[----:B------:R1:W-:Y:S02]  /*45a0*/  MUFU.EX2 R106, R8 ;  /* 0x00000008006a7308 */ /* 0x0003e40000000800 */
[----:B-1----:R-:W-:-:S06]  /*45b0*/  FFMA.FTZ R8, R187, c[0x0][0x2d0], -R3 ;  /* 0x0000b400bb087a23 */ /* 0x002fcc0000010803 */
[----:B------:R1:W4:Y:S02]  /*45c0*/  MUFU.EX2 R105, R8 ;  /* 0x0000000800697308 */ /* 0x0003240000000800 */
[--C-:B-1----:R-:W-:Y:S02]  /*45d0*/  FFMA.FTZ R8, R185, c[0x0][0x2d0], -R3.reuse ;  /* 0x0000b400b9087a23 */ /* 0x102fe40000010803 */
[----:B------:R-:W-:Y:S01]  /*45e0*/  HMMA.16816.F32.BF16 R184, R4, R32, R120 ;  /* 0x0000002004b8723c */ /* 0x000fe20000041878 */
[----:B------:R-:W-:Y:S03]  /*45f0*/  LDSM.16.MT88.4 R120, [R217+0xd00] ;  /* 0x000d0000d978783b */ /* 0x000fe60000004200 */
[----:B------:R1:W-:Y:S02]  /*4600*/  MUFU.EX2 R101, R8 ;  /* 0x0000000800657308 */ /* 0x0003e40000000800 */
[----:B-1----:R-:W-:-:S02]  /*4610*/  FFMA.FTZ R8, R192, c[0x0][0x2d0], -R3 ;  /* 0x0000b400c0087a23 */ /* 0x002fc40000010803 */
[C---:B------:R-:W-:Y:S04]  /*4620*/  HMMA.16816.F32.BF16 R192, R4.reuse, R36, R112 ;  /* 0x0000002404c0723c */ /* 0x040fe80000041870 */
[----:B------:R1:W5:Y:S04]  /*4630*/  MUFU.EX2 R100, R8 ;  /* 0x0000000800647308 */ /* 0x0003680000000800 */
[----:B------:R-:W-:Y:S07]  /*4640*/  HMMA.16816.F32.BF16 R112, R4, R38, R84 ;  /* 0x000000260470723c */ /* 0x000fee0000041854 */
[----:B--2---:R-:W-:-:S02]  /*4650*/  F2FP.BF16.PACK_AB R4, R107, R174 ;  /* 0x000000ae6b04723e */ /* 0x004fc400000010ff */
[----:B---3--:R-:W-:Y:S01]  /*4660*/  F2FP.BF16.PACK_AB R6, R173, R172 ;  /* 0x000000acad06723e */ /* 0x008fe200000010ff */
[----:B-1----:R-:W-:Y:S01]  /*4670*/  FFMA.FTZ R8, R210, c[0x0][0x2d0], -R13 ;  /* 0x0000b400d2087a23 */ /* 0x002fe2000001080d */
[----:B----4-:R-:W-:Y:S01]  /*4680*/  F2FP.BF16.PACK_AB R5, R105, R106 ;  /* 0x0000006a6905723e */ /* 0x010fe200000010ff */
[----:B------:R-:W-:Y:S01]  /*4690*/  IMAD.MOV.U32 R210, RZ, RZ, R14 ;  /* 0x000000ffffd27224 */ /* 0x000fe200078e000e */
[----:B-----5:R-:W-:-:S07]  /*46a0*/  F2FP.BF16.PACK_AB R7, R100, R101 ;  /* 0x000000656407723e */ /* 0x020fce00000010ff */
[C---:B------:R-:W-:Y:S08]  /*46b0*/  HMMA.16816.F32.BF16 R156, R4.reuse, R26, R60 ;  /* 0x0000001a049c723c */ /* 0x040ff0000004183c */
[C---:B------:R-:W-:Y:S01]  /*46c0*/  HMMA.16816.F32.BF16 R60, R4.reuse, R18, R52 ;  /* 0x00000012043c723c */ /* 0x040fe20000041834 */
[----:B------:R1:W-:Y:S06]  /*46d0*/  MUFU.EX2 R52, R8 ;  /* 0x0000000800347308 */ /* 0x0003ec0000000800 */
[----:B------:R-:W-:Y:S01]  /*46e0*/  IMAD.MOV.U32 R55, RZ, RZ, R15 ;  /* 0x000000ffff377224 */ /* 0x000fe200078e000f */
[----:B------:R-:W-:Y:S01]  /*46f0*/  HMMA.16816.F32.BF16 R176, R4, R24, R80 ;  /* 0x0000001804b0723c */ /* 0x000fe20000041850 */
[----:B------:R-:W2:Y:S03]  /*4700*/  LDSM.16.MT88.4 R80, [R217+0x2d00] ;  /* 0x002d0000d950783b */ /* 0x000ea60000004200 */
[----:B------:R-:W-:-:S04]  /*4710*/  ISETP.GE.AND P0, PT, R210, R55, PT ;  /* 0x00000037d200720c */ /* 0x000fc80003f06270 */
[----:B------:R-:W-:Y:S01]  /*4720*/  HMMA.16816.F32.BF16 R48, R4, R22, R48 ;  /* 0x000000160430723c */ /* 0x000fe20000041830 */
[----:B-1----:R-:W-:-:S04]  /*4730*/  FFMA.FTZ R8, R203, c[0x0][0x2d0], -R13 ;  /* 0x0000b400cb087a23 */ /* 0x002fc8000001080d */
[----:B------:R1:W3:Y:S03]  /*4740*/  MUFU.EX2 R27, R8 ;  /* 0x00000008001b7308 */ /* 0x0002e60000000800 */
[C---:B------:R-:W-:Y:S08]  /*4750*/  HMMA.16816.F32.BF16 R140, R4.reuse, R20, R72 ;  /* 0x00000014048c723c */ /* 0x040ff00000041848 */
[----:B------:R-:W-:Y:S01]  /*4760*/  HMMA.16816.F32.BF16 R124, R4, R16, R76 ;  /* 0x00000010047c723c */ /* 0x000fe2000004184c */
[----:B-1----:R-:W-:Y:S01]  /*4770*/  FFMA.FTZ R8, R204, c[0x0][0x2d0], -R13 ;  /* 0x0000b400cc087a23 */ /* 0x002fe2000001080d */
[----:B---3--:R-:W-:-:S06]  /*4780*/  F2FP.BF16.PACK_AB R92, R27, R52 ;  /* 0x000000341b5c723e */ /* 0x008fcc00000010ff */
        /* <DEDUP_REMOVED lines=8> */
[----:B-1----:R-:W-:Y:S01]  /*4810*/  FFMA.FTZ R8, R227, c[0x0][0x2d0], -R12 ;  /* 0x0000b400e3087a23 */ /* 0x002fe2000001080c */
[----:B---3--:R-:W-:-:S06]  /*4820*/  F2FP.BF16.PACK_AB R94, R25, R26 ;  /* 0x0000001a195e723e */ /* 0x008fcc00000010ff */
[----:B------:R-:W-:Y:S01]  /*4830*/  HMMA.16816.F32.BF16 R40, R4, R38, R40 ;  /* 0x000000260428723c */ /* 0x000fe20000041828 */
[----:B------:R1:W-:Y:S06]  /*4840*/  MUFU.EX2 R24, R8 ;  /* 0x0000000800187308 */ /* 0x0003ec0000000800 */
[----:B------:R-:W-:Y:S02]  /*4850*/  FFMA.FTZ R4, R215, c[0x0][0x2d0], -R0 ;  /* 0x0000b400d7047a23 */ /* 0x000fe40000010800 */
[----:B------:R-:W-:Y:S02]  /*4860*/  FADD.FTZ R5, R232, R231 ;  /* 0x000000e7e8057221 */ /* 0x000fe40000010000 */
[----:B------:R3:W-:Y:S01]  /*4870*/  MUFU.EX2 R18, R4 ;  /* 0x0000000400127308 */ /* 0x0007e20000000800 */
[----:B-1----:R-:W-:-:S07]  /*4880*/  FFMA.FTZ R8, R207, c[0x0][0x2d0], -R12 ;  /* 0x0000b400cf087a23 */ /* 0x002fce000001080c */
[----:B------:R1:W4:Y:S01]  /*4890*/  MUFU.EX2 R23, R8 ;  /* 0x0000000800177308 */ /* 0x0003220000000800 */
[----:B---3--:R-:W-:-:S04]  /*48a0*/  FADD.FTZ R4, R252, R250 ;  /* 0x000000fafc047221 */ /* 0x008fc80000010000 */
[----:B------:R-:W-:Y:S02]  /*48b0*/  FADD.FTZ R7, R249, R4 ;  /* 0x00000004f9077221 */ /* 0x000fe40000010000 */
[----:B-1----:R-:W-:Y:S01]  /*48c0*/  FFMA.FTZ R8, R205, c[0x0][0x2d0], -R12 ;  /* 0x0000b400cd087a23 */ /* 0x002fe2000001080c */
[----:B----4-:R-:W-:-:S03]  /*48d0*/  F2FP.BF16.PACK_AB R93, R23, R24 ;  /* 0x00000018175d723e */ /* 0x010fc600000010ff */
[----:B------:R1:W-:Y:S02]  /*48e0*/  MUFU.EX2 R21, R8 ;  /* 0x0000000800157308 */ /* 0x0003e40000000800 */
[----:B-1----:R-:W-:Y:S02]  /*48f0*/  FFMA.FTZ R8, R209, c[0x0][0x2d0], -R12 ;  /* 0x0000b400d1087a23 */ /* 0x002fe4000001080c */
[----:B------:R-:W-:-:S04]  /*4900*/  FADD.FTZ R12, R235, R5 ;  /* 0x00000005eb0c7221 */ /* 0x000fc80000010000 */
[----:B------:R1:W3:Y:S01]  /*4910*/  MUFU.EX2 R22, R8 ;  /* 0x0000000800167308 */ /* 0x0002e20000000800 */
[----:B------:R-:W-:Y:S02]  /*4920*/  FADD.FTZ R4, R240, R12 ;  /* 0x0000000cf0047221 */ /* 0x000fe40000010000 */
[----:B-1----:R-:W-:Y:S01]  /*4930*/  FFMA.FTZ R8, R244, c[0x0][0x2d0], -R0 ;  /* 0x0000b400f4087a23 */ /* 0x002fe20000010800 */
[----:B---3--:R-:W-:-:S04]  /*4940*/  F2FP.BF16.PACK_AB R95, R22, R21 ;  /* 0x00000015165f723e */ /* 0x008fc800000010ff */
[----:B------:R1:W-:Y:S03]  /*4950*/  MUFU.EX2 R20, R8 ;  /* 0x0000000800147308 */ /* 0x0003e60000000800 */
[C---:B--2---:R-:W-:Y:S08]  /*4960*/  HMMA.16816.F32.BF16 R76, R92.reuse, R82, R88 ;  /* 0x000000525c4c723c */ /* 0x044ff00000041858 */
[----:B------:R-:W-:Y:S01]  /*4970*/  HMMA.16816.F32.BF16 R108, R92, R120, R108 ;  /* 0x000000785c6c723c */ /* 0x000fe2000004186c */
[----:B-1----:R-:W-:-:S02]  /*4980*/  FFMA.FTZ R8, R208, c[0x0][0x2d0], -R0 ;  /* 0x0000b400d0087a23 */ /* 0x002fc40000010800 */
[----:B------:R-:W-:Y:S02]  /*4990*/  FFMA.FTZ R0, R224, c[0x0][0x2d0], -R0 ;  /* 0x0000b400e0007a23 */ /* 0x000fe40000010800 */
[----:B------:R1:W2:Y:S03]  /*49a0*/  MUFU.EX2 R19, R8 ;  /* 0x0000000800137308 */ /* 0x0002a60000000800 */
[C---:B------:R-:W-:Y:S05]  /*49b0*/  HMMA.16816.F32.BF16 R116, R92.reuse, R122, R116 ;  /* 0x0000007a5c74723c */ /* 0x040fea0000041874 */
[----:B------:R3:W4:Y:S03]  /*49c0*/  MUFU.EX2 R17, R0 ;  /* 0x0000000000117308 */ /* 0x0007260000000800 */
[C---:B------:R-:W-:Y:S01]  /*49d0*/  HMMA.16816.F32.BF16 R128, R92.reuse, R136, R128 ;  /* 0x000000885c80723c */ /* 0x040fe20000041880 */
[----:B-1----:R-:W1:Y:S07]  /*49e0*/  LDSM.16.MT88.4 R8, [R218+0x2d00] ;  /* 0x002d0000da08783b */ /* 0x002e6e0000004200 */
[----:B------:R-:W-:Y:S01]  /*49f0*/  HMMA.16816.F32.BF16 R132, R92, R138, R132 ;  /* 0x0000008a5c84723c */ /* 0x000fe20000041884 */
[----:B---3--:R-:W-:-:S07]  /*4a00*/  FFMA.FTZ R0, R151, c[0x0][0x2d0], -R3 ;  /* 0x0000b40097007a23 */ /* 0x008fce0000010803 */
[C---:B------:R-:W-:Y:S01]  /*4a10*/  HMMA.16816.F32.BF16 R144, R92.reuse, R152, R144 ;  /* 0x000000985c90723c */ /* 0x040fe20000041890 */
[----:B------:R3:W-:Y:S07]  /*4a20*/  MUFU.EX2 R13, R0 ;  /* 0x00000000000d7308 */ /* 0x0007ee0000000800 */
[C---:B------:R-:W-:Y:S07]  /*4a30*/  HMMA.16816.F32.BF16 R148, R92.reuse, R154, R96 ;  /* 0x0000009a5c94723c */ /* 0x040fee0000041860 */
[----:B--2---:R-:W-:Y:S01]  /*4a40*/  F2FP.BF16.PACK_AB R96, R19, R20 ;  /* 0x000000141360723e */ /* 0x004fe200000010ff */
[----:B------:R-:W-:Y:S01]  /*4a50*/  HMMA.16816.F32.BF16 R160, R92, R168, R160 ;  /* 0x000000a85ca0723c */ /* 0x000fe200000418a0 */
[----:B----4-:R-:W-:Y:S01]  /*4a60*/  F2FP.BF16.PACK_AB R98, R17, R18 ;  /* 0x000000121162723e */ /* 0x010fe200000010ff */
[----:B---3--:R-:W-:-:S04]  /*4a70*/  FFMA.FTZ R0, R223, c[0x0][0x2d0], -R3 ;  /* 0x0000b400df007a23 */ /* 0x008fc80000010803 */
[----:B------:R2:W3:Y:S02]  /*4a80*/  MUFU.EX2 R14, R0 ;  /* 0x00000000000e7308 */ /* 0x0004e40000000800 */
[C---:B------:R-:W-:Y:S08]  /*4a90*/  HMMA.16816.F32.BF16 R164, R92.reuse, R170, R164 ;  /* 0x000000aa5ca4723c */ /* 0x040ff000000418a4 */
[----:B------:R-:W-:Y:S01]  /*4aa0*/  HMMA.16816.F32.BF16 R72, R92, R80, R184 ;  /* 0x000000505c48723c */ /* 0x000fe200000418b8 */
[--C-:B--2---:R-:W-:Y:S01]  /*4ab0*/  FFMA.FTZ R0, R222, c[0x0][0x2d0], -R3.reuse ;  /* 0x0000b400de007a23 */ /* 0x104fe20000010803 */
[----:B---3--:R-:W-:Y:S01]  /*4ac0*/  F2FP.BF16.PACK_AB R97, R14, R13 ;  /* 0x0000000d0e61723e */ /* 0x008fe200000010ff */
[----:B------:R-:W-:-:S05]  /*4ad0*/  FFMA.FTZ R3, R225, c[0x0][0x2d0], -R3 ;  /* 0x0000b400e1037a23 */ /* 0x000fca0000010803 */
[C---:B-1----:R-:W-:Y:S01]  /*4ae0*/  HMMA.16816.F32.BF16 R88, R92.reuse, R8, R192 ;  /* 0x000000085c58723c */ /* 0x042fe200000418c0 */
[----:B------:R1:W-:Y:S07]  /*4af0*/  MUFU.EX2 R15, R0 ;  /* 0x00000000000f7308 */ /* 0x0003ee0000000800 */
[----:B------:R-:W-:Y:S01]  /*4b00*/  HMMA.16816.F32.BF16 R92, R92, R10, R112 ;  /* 0x0000000a5c5c723c */ /* 0x000fe20000041870 */
[----:B------:R2:W3:Y:S01]  /*4b10*/  MUFU.EX2 R16, R3 ;  /* 0x0000000300107308 */ /* 0x0004e20000000800 */
[----:B-1----:R-:W-:-:S04]  /*4b20*/  FADD.FTZ R0, R241, R236 ;  /* 0x000000ecf1007221 */ /* 0x002fc80000010000 */
[----:B------:R-:W-:Y:S02]  /*4b30*/  FADD.FTZ R0, R242, R0 ;  /* 0x00000000f2007221 */ /* 0x000fe40000010000 */
[----:B--2---:R-:W-:Y:S01]  /*4b40*/  FADD.FTZ R3, R248, R246 ;  /* 0x000000f6f8037221 */ /* 0x004fe20000010000 */
[----:B---3--:R-:W-:Y:S01]  /*4b50*/  F2FP.BF16.PACK_AB R99, R16, R15 ;  /* 0x0000000f1063723e */ /* 0x008fe200000010ff */
[----:B------:R-:W-:Y:S02]  /*4b60*/  FADD.FTZ R5, R243, R0 ;  /* 0x00000000f3057221 */ /* 0x000fe40000010000 */
[----:B------:R-:W-:Y:S02]  /*4b70*/  FADD.FTZ R6, R245, R3 ;  /* 0x00000003f5067221 */ /* 0x000fe40000010000 */
[----:B------:R-:W-:Y:S02]  /*4b80*/  FADD.FTZ R3, R251, R7 ;  /* 0x00000007fb037221 */ /* 0x000fe40000010000 */
[----:B------:R-:W-:Y:S01]  /*4b90*/  FADD.FTZ R0, R247, R6 ;  /* 0x00000006f7007221 */ /* 0x000fe20000010000 */
[----:B------:R-:W-:Y:S01]  /*4ba0*/  HMMA.16816.F32.BF16 R112, R96, R120, R176 ;  /* 0x000000786070723c */ /* 0x000fe200000418b0 */
[----:B------:R-:W-:-:S02]  /*4bb0*/  FADD.FTZ R7, R214, R5 ;  /* 0x00000005d6077221 */ /* 0x000fc40000010000 */
[----:B------:R-:W-:Y:S02]  /*4bc0*/  FADD.FTZ R5, R226, R0 ;  /* 0x00000000e2057221 */ /* 0x000fe40000010000 */
[----:B------:R-:W-:Y:S02]  /*4bd0*/  FADD.FTZ R0, R213, R7 ;  /* 0x00000007d5007221 */ /* 0x000fe40000010000 */
[----:B------:R-:W-:Y:S01]  /*4be0*/  FADD.FTZ R6, R201, R4 ;  /* 0x00000004c9067221 */ /* 0x000fe20000010000 */
[----:B------:R-:W-:Y:S01]  /*4bf0*/  HMMA.16816.F32.BF16 R120, R96, R122, R156 ;  /* 0x0000007a6078723c */ /* 0x000fe2000004189c */
[----:B------:R-:W-:Y:S02]  /*4c00*/  FADD.FTZ R4, R234, R3 ;  /* 0x00000003ea047221 */ /* 0x000fe40000010000 */
[----:B------:R-:W-:Y:S02]  /*4c10*/  FADD.FTZ R0, R212, R0 ;  /* 0x00000000d4007221 */ /* 0x000fe40000010000 */
[----:B------:R-:W-:-:S02]  /*4c20*/  FADD.FTZ R3, R202, R6 ;  /* 0x00000006ca037221 */ /* 0x000fc40000010000 */
[----:B------:R-:W-:Y:S01]  /*4c30*/  FADD.FTZ R5, R230, R5 ;  /* 0x00000005e6057221 */ /* 0x000fe20000010000 */
[C---:B------:R-:W-:Y:S01]  /*4c40*/  HMMA.16816.F32.BF16 R156, R96.reuse, R168, R68 ;  /* 0x000000a8609c723c */ /* 0x040fe20000041844 */
        /* <DEDUP_REMOVED lines=44> */
[----:B------:R1:W-:Y:S01]  /*4f10*/  STL [R1], R0 ;  /* 0x0000000001007387 */ /* 0x0003e20000100800 */
[----:B------:R-:W-:Y:S01]  /*4f20*/  FADD.FTZ R4, R26, R4 ;  /* 0x000000041a047221 */ /* 0x000fe20000010000 */
[----:B------:R-:W-:Y:S01]  /*4f30*/  HMMA.16816.F32.BF16 R96, R96, R10, R40 ;  /* 0x0000000a6060723c */ /* 0x000fe20000041828 */
[----:B------:R-:W-:Y:S02]  /*4f40*/  FADD.FTZ R6, R16, R3 ;  /* 0x0000000310067221 */ /* 0x000fe40000010000 */
[----:B------:R-:W-:-:S03]  /*4f50*/  FADD.FTZ R3, R25, R4 ;  /* 0x0000000419037221 */ /* 0x000fc60000010000 */
[----:B------:R2:W-:Y:S01]  /*4f60*/  STL [R1+0x4], R6 ;  /* 0x0000040601007387 */ /* 0x0005e20000100800 */
[----:B-1----:R-:W-:-:S05]  /*4f70*/  FADD.FTZ R0, R22, R5 ;  /* 0x0000000516007221 */ /* 0x002fca0000010000 */
[----:B------:R2:W-:Y:S04]  /*4f80*/  STL [R1+0xc], R0 ;  /* 0x00000c0001007387 */ /* 0x0005e80000100800 */
[----:B------:R2:W-:Y:S01]  /*4f90*/  STL [R1+0x8], R3 ;  /* 0x0000080301007387 */ /* 0x0005e20000100800 */
[----:B------:R-:W-:Y:S05]  /*4fa0*/  @!P0 BRA `(.L_x_10) ;  /* 0x0000402000008947 */ /* 0x000fea0003800000 */
[----:B------:R-:W3:Y:S04]  /*4fb0*/  LDL.64 R30, [R1+0x40] ;  /* 0x00004000011e7983 */ /* 0x000ee80000100a00 */
[----:B------:R-:W4:Y:S04]  /*4fc0*/  LDL.64 R28, [R1+0x48] ;  /* 0x00004800011c7983 */ /* 0x000f280000100a00 */
[----:B------:R-:W5:Y:S04]  /*4fd0*/  LDL R53, [R1+0x30] ;  /* 0x0000300001357983 */ /* 0x000f680000100800 */
[----:B--2---:R-:W2:Y:S01]  /*4fe0*/  LDL.64 R54, [R1+0x38] ;  /* 0x0000380001367983 */ /* 0x004ea20000100a00 */
[----:B------:R-:W-:Y:S01]  /*4ff0*/  IMAD.MOV.U32 R106, RZ, RZ, R2 ;  /* 0x000000ffff6a7224 */ /* 0x000fe200078e0002 */
[C---:B------:R-:W-:Y:S01]  /*5000*/  IADD3 R232, R221.reuse, 0x400, RZ ;  /* 0x00000400dde87810 */ /* 0x040fe20007ffe0ff */
[----:B------:R-:W-:Y:S01]  /*5010*/  IMAD.MOV.U32 R234, RZ, RZ, R210 ;  /* 0x000000ffffea7224 */ /* 0x000fe200078e00d2 */
[C---:B------:R-:W-:Y:S01]  /*5020*/  IADD3 R231, R221.reuse, 0x800, RZ ;  /* 0x00000800dde77810 */ /* 0x040fe20007ffe0ff */
[----:B------:R-:W-:Y:S01]  /*5030*/  IMAD.MOV.U32 R100, RZ, RZ, R103 ;  /* 0x000000ffff647224 */ /* 0x000fe200078e0067 */
[C---:B------:R-:W-:Y:S01]  /*5040*/  IADD3 R230, R221.reuse, 0xc00, RZ ;  /* 0x00000c00dde67810 */ /* 0x040fe20007ffe0ff */
[----:B------:R-:W-:Y:S01]  /*5050*/  IMAD.MOV.U32 R3, RZ, RZ, R104 ;  /* 0x000000ffff037224 */ /* 0x000fe200078e0068 */
[C---:B------:R-:W-:Y:S01]  /*5060*/  IADD3 R229, R221.reuse, 0x1000, RZ ;  /* 0x00001000dde57810 */ /* 0x040fe20007ffe0ff */
[----:B------:R-:W-:Y:S01]  /*5070*/  IMAD.MOV.U32 R105, RZ, RZ, R102 ;  /* 0x000000ffff697224 */ /* 0x000fe200078e0066 */
[----:B------:R-:W-:-:S02]  /*5080*/  IADD3 R228, R221, 0x1400, RZ ;  /* 0x00001400dde47810 */ /* 0x000fc40007ffe0ff */
[C---:B------:R-:W-:Y:S02]  /*5090*/  IADD3 R227, R221.reuse, 0x1800, RZ ;  /* 0x00001800dde37810 */ /* 0x040fe40007ffe0ff */
[C---:B------:R-:W-:Y:S02]  /*50a0*/  IADD3 R226, R221.reuse, 0x1c00, RZ ;  /* 0x00001c00dde27810 */ /* 0x040fe40007ffe0ff */
[C---:B------:R-:W-:Y:S02]  /*50b0*/  IADD3 R225, R221.reuse, 0x2000, RZ ;  /* 0x00002000dde17810 */ /* 0x040fe40007ffe0ff */
[C---:B------:R-:W-:Y:S02]  /*50c0*/  IADD3 R224, R221.reuse, 0x2400, RZ ;  /* 0x00002400dde07810 */ /* 0x040fe40007ffe0ff */
[C---:B------:R-:W-:Y:S02]  /*50d0*/  IADD3 R223, R221.reuse, 0x2800, RZ ;  /* 0x00002800dddf7810 */ /* 0x040fe40007ffe0ff */
[----:B------:R-:W-:-:S02]  /*50e0*/  IADD3 R222, R221, 0x2c00, RZ ;  /* 0x00002c00ddde7810 */ /* 0x000fc40007ffe0ff */
[C---:B---3--:R-:W-:Y:S02]  /*50f0*/  IADD3 R0, P3, R30.reuse, 0x20, RZ ;  /* 0x000000201e007810 */ /* 0x048fe40007f7e0ff */
[----:B------:R-:W-:Y:S02]  /*5100*/  IADD3 R4, P2, R30, 0x40, RZ ;  /* 0x000000401e047810 */ /* 0x000fe40007f5e0ff */
[C---:B----4-:R-:W-:Y:S01]  /*5110*/  IADD3 R2, P1, R28.reuse, 0x20, RZ ;  /* 0x000000201c027810 */ /* 0x050fe20007f3e0ff */
[----:B------:R1:W-:Y:S04]  /*5120*/  STL [R1+0x2c], R0 ;  /* 0x00002c0001007387 */ /* 0x0003e80000100800 */
[----:B------:R5:W-:Y:S04]  /*5130*/  STL [R1+0x24], R4 ;  /* 0x0000240401007387 */ /* 0x000be80000100800 */
[----:B------:R2:W-:Y:S01]  /*5140*/  STL [R1+0x1c], R2 ;  /* 0x00001c0201007387 */ /* 0x0005e20000100800 */
[----:B-1----:R-:W-:Y:S01]  /*5150*/  IADD3 R0, P0, R28, 0x40, RZ ;  /* 0x000000401c007810 */ /* 0x002fe20007f1e0ff */
[----:B-----5:R-:W-:-:S04]  /*5160*/  IMAD.X R4, RZ, RZ, R53, P2 ;  /* 0x000000ffff047224 */ /* 0x020fc800010e0635 */
[----:B------:R1:W-:Y:S01]  /*5170*/  STL [R1+0x14], R0 ;  /* 0x0000140001007387 */ /* 0x0003e20000100800 */
[----:B--2---:R-:W-:Y:S02]  /*5180*/  IMAD.X R2, RZ, RZ, R55, P1 ;  /* 0x000000ffff027224 */ /* 0x004fe400008e0637 */
[----:B-1----:R-:W-:-:S05]  /*5190*/  IMAD.X R0, RZ, RZ, R53, P3 ;  /* 0x000000ffff007224 */ /* 0x002fca00018e0635 */
[----:B------:R1:W-:Y:S04]  /*51a0*/  STL [R1+0x28], R0 ;  /* 0x0000280001007387 */ /* 0x0003e80000100800 */
[----:B------:R2:W-:Y:S01]  /*51b0*/  STL [R1+0x20], R4 ;  /* 0x0000200401007387 */ /* 0x0005e20000100800 */
[----:B-1----:R-:W-:-:S05]  /*51c0*/  IMAD.X R0, RZ, RZ, R55, P0 ;  /* 0x000000ffff007224 */ /* 0x002fca00000e0637 */
[----:B------:R2:W-:Y:S04]  /*51d0*/  STL [R1+0x10], R0 ;  /* 0x0000100001007387 */ /* 0x0005e80000100800 */
[----:B------:R2:W-:Y:S02]  /*51e0*/  STL [R1+0x18], R2 ;  /* 0x0000180201007387 */ /* 0x0005e40000100800 */
.L_x_11:
[----:B--2---:R-:W2:Y:S01]  /*51f0*/  LDL R0, [R1+0x58] ;  /* 0x0000580001007983 */ /* 0x004ea20000100800 */
[----:B------:R-:W-:Y:S04]  /*5200*/  DEPBAR.LE SB0, 0x0 ;  /* 0x000080000000791a */ /* 0x000fe80000000000 */
[----:B------:R-:W3:Y:S01]  /*5210*/  LDL.64 R194, [R1+0x40] ;  /* 0x0000400001c27983 */ /* 0x000ee20000100a00 */
[----:B------:R-:W-:Y:S01]  /*5220*/  IMAD.WIDE.U32 R44, R234, c[0x0][0x208], RZ ;  /* 0x00008200ea2c7a25 */ /* 0x000fe200078e00ff */
[----:B------:R-:W-:Y:S02]  /*5230*/  MOV R54, c[0x0][0x208] ;  /* 0x0000820000367a02 */ /* 0x000fe40000000f00 */
[----:B------:R-:W-:Y:S02]  /*5240*/  MOV R55, c[0x0][0x20c] ;  /* 0x0000830000377a02 */ /* 0x000fe40000000f00 */
[----:B------:R-:W4:Y:S01]  /*5250*/  LDL R2, [R1+0x5c] ;  /* 0x00005c0001027983 */ /* 0x000f220000100800 */
[----:B------:R-:W-:Y:S03]  /*5260*/  SHF.L.U32 R52, R44, 0x6, RZ ;  /* 0x000000062c347819 */ /* 0x000fe600000006ff */
[----:B------:R-:W5:Y:S04]  /*5270*/  LDL R59, [R1+0x2c] ;  /* 0x00002c00013b7983 */ /* 0x000f680000100800 */
[----:B------:R-:W5:Y:S04]  /*5280*/  LDL R56, [R1+0x28] ;  /* 0x0000280001387983 */ /* 0x000f680000100800 */
[----:B------:R-:W5:Y:S04]  /*5290*/  LDL R57, [R1+0x30] ;  /* 0x0000300001397983 */ /* 0x000f680000100800 */
[----:B------:R-:W5:Y:S04]  /*52a0*/  LDL R58, [R1+0x24] ;  /* 0x00002400013a7983 */ /* 0x000f680000100800 */
[----:B------:R-:W5:Y:S04]  /*52b0*/  LDL R193, [R1+0x20] ;  /* 0x0000200001c17983 */ /* 0x000f680000100800 */
[----:B------:R-:W-:Y:S08]  /*52c0*/  BAR.SYNC.DEFER_BLOCKING 0x0 ;  /* 0x0000000000007b1d */ /* 0x000ff00000010000 */
[----:B------:R-:W-:Y:S08]  /*52d0*/  LDSM.16.M88.4 R64, [R219+0x6100] ;  /* 0x00610000db40783b */ /* 0x000ff00000000200 */
[----:B------:R-:W1:Y:S08]  /*52e0*/  LDSM.16.M88.4 R16, [R216+0x3100] ;  /* 0x00310000d810783b */ /* 0x000e700000000200 */
[----:B------:R-:W1:Y:S08]  /*52f0*/  LDSM.16.M88.4 R60, [R219+0x7100] ;  /* 0x00710000db3c783b */ /* 0x000e700000000200 */
[----:B------:R-:W1:Y:S08]  /*5300*/  LDSM.16.M88.4 R32, [R216+0x3500] ;  /* 0x00350000d820783b */ /* 0x000e700000000200 */
[----:B------:R-:W1:Y:S08]  /*5310*/  LDSM.16.M88.4 R48, [R216+0x3900] ;  /* 0x00390000d830783b */ /* 0x000e700000000200 */
[----:B------:R-:W2:Y:S01]  /*5320*/  LDSM.16.M88.4 R172, [R216+0x3d00] ;  /* 0x003d0000d8ac783b */ /* 0x000ea20000000200 */
[-C--:B-1----:R-:W-:Y:S07]  /*5330*/  HMMA.16816.F32.BF16 R4, R64, R16.reuse, RZ ;  /* 0x000000104004723c */ /* 0x082fee00000418ff */
[----:B------:R-:W-:Y:S01]  /*5340*/  LDSM.16.M88.4 R176, [R220+0x6100] ;  /* 0x00610000dcb0783b */ /* 0x000fe20000000200 */
[C---:B------:R-:W-:Y:S07]  /*5350*/  HMMA.16816.F32.BF16 R8, R60.reuse, R16, RZ ;  /* 0x000000103c08723c */ /* 0x040fee00000418ff */
[----:B------:R-:W1:Y:S01]  /*5360*/  LDSM.16.M88.4 R180, [R221] ;  /* 0x00000000ddb4783b */ /* 0x000e620000000200 */
[-C--:B------:R-:W-:Y:S07]  /*5370*/  HMMA.16816.F32.BF16 R12, R60, R18.reuse, RZ ;  /* 0x000000123c0c723c */ /* 0x080fee00000418ff */
[----:B------:R-:W1:Y:S01]  /*5380*/  LDSM.16.M88.4 R184, [R220+0x7100] ;  /* 0x00710000dcb8783b */ /* 0x000e620000000200 */
[C---:B------:R-:W-:Y:S07]  /*5390*/  HMMA.16816.F32.BF16 R16, R64.reuse, R18, RZ ;  /* 0x000000124010723c */ /* 0x040fee00000418ff */
[----:B------:R-:W1:Y:S01]  /*53a0*/  LDSM.16.M88.4 R188, [R232] ;  /* 0x00000000e8bc783b */ /* 0x000e620000000200 */
[-C--:B------:R-:W-:Y:S07]  /*53b0*/  HMMA.16816.F32.BF16 R20, R64, R32.reuse, RZ ;  /* 0x000000204014723c */ /* 0x080fee00000418ff */
[----:B------:R-:W-:Y:S01]  /*53c0*/  LDSM.16.M88.4 R196, [R230] ;  /* 0x00000000e6c4783b */ /* 0x000fe20000000200 */
[C---:B------:R-:W-:Y:S08]  /*53d0*/  HMMA.16816.F32.BF16 R24, R60.reuse, R32, RZ ;  /* 0x000000203c18723c */ /* 0x040ff000000418ff */
[-C--:B------:R-:W-:Y:S08]  /*53e0*/  HMMA.16816.F32.BF16 R28, R60, R34.reuse, RZ ;  /* 0x000000223c1c723c */ /* 0x080ff000000418ff */
[C---:B------:R-:W-:Y:S08]  /*53f0*/  HMMA.16816.F32.BF16 R32, R64.reuse, R34, RZ ;  /* 0x000000224020723c */ /* 0x040ff000000418ff */
[-C--:B------:R-:W-:Y:S08]  /*5400*/  HMMA.16816.F32.BF16 R36, R64, R48.reuse, RZ ;  /* 0x000000304024723c */ /* 0x080ff000000418ff */
[C---:B------:R-:W-:Y:S02]  /*5410*/  HMMA.16816.F32.BF16 R40, R60.reuse, R48, RZ ;  /* 0x000000303c28723c */ /* 0x040fe400000418ff */
[----:B--2---:R-:W-:Y:S02]  /*5420*/  ISETP.NE.AND P4, PT, R0, RZ, PT ;  /* 0x000000ff0000720c */ /* 0x004fe40003f85270 */
[----:B------:R-:W-:Y:S05]  /*5430*/  SHF.R.S32.HI R0, RZ, 0x1f, R234 ;  /* 0x0000001fff007819 */ /* 0x000fea00000114ea */
[----:B------:R-:W-:Y:S04]  /*5440*/  IMAD R0, R0, c[0x0][0x208], RZ ;  /* 0x0000820000007a24 */ /* 0x000fe800078e02ff */
[----:B------:R-:W-:Y:S01]  /*5450*/  IMAD R0, R234, c[0x0][0x20c], R0 ;  /* 0x00008300ea007a24 */ /* 0x000fe200078e0200 */
[----:B----4-:R-:W-:Y:S02]  /*5460*/  ISETP.NE.AND P5, PT, R2, RZ, PT ;  /* 0x000000ff0200720c */ /* 0x010fe40003fa5270 */
[C---:B---3--:R-:W-:Y:S02]  /*5470*/  IADD3 R2, P3, R52.reuse, R194, RZ ;  /* 0x000000c234027210 */ /* 0x048fe40007f7e0ff */
[----:B------:R-:W-:Y:S02]  /*5480*/  IADD3 R0, R45, R0, RZ ;  /* 0x000000002d007210 */ /* 0x000fe40007ffe0ff */
[----:B-----5:R-:W-:Y:S02]  /*5490*/  IADD3 R48, P1, R52, R59, RZ ;  /* 0x0000003b34307210 */ /* 0x020fe40007f3e0ff */
[----:B------:R-:W-:Y:S02]  /*54a0*/  SHF.L.U64.HI R0, R44, 0x6, R0 ;  /* 0x000000062c007819 */ /* 0x000fe40000010200 */
[-C--:B------:R-:W-:Y:S01]  /*54b0*/  HMMA.16816.F32.BF16 R44, R60, R50.reuse, RZ ;  /* 0x000000323c2c723c */ /* 0x080fe200000418ff */
[----:B------:R-:W-:Y:S02]  /*54c0*/  LEA R208, P2, R2, c[0x0][0x1f8], 0x1 ;  /* 0x00007e0002d07a11 */ /* 0x000fe400078408ff */
[----:B------:R-:W-:Y:S02]  /*54d0*/  LEA R206, P0, R48, c[0x0][0x1f8], 0x1 ;  /* 0x00007e0030ce7a11 */ /* 0x000fe400078008ff */
[C---:B------:R-:W-:Y:S02]  /*54e0*/  IADD3.X R49, R0.reuse, R57, RZ, P3, !PT ;  /* 0x0000003900317210 */ /* 0x040fe40001ffe4ff */
[----:B------:R-:W-:Y:S02]  /*54f0*/  IADD3.X R53, R0, R56, RZ, P1, !PT ;  /* 0x0000003800357210 */ /* 0x000fe40000ffe4ff */
[----:B------:R-:W-:Y:S03]  /*5500*/  LEA.HI.X R209, R2, c[0x0][0x1fc], R49, 0x1, P2 ;  /* 0x00007f0002d17a11 */ /* 0x000fe600010f0c31 */
[----:B------:R-:W-:Y:S02]  /*5510*/  LEA.HI.X R207, R48, c[0x0][0x1fc], R53, 0x1, P0 ;  /* 0x00007f0030cf7a11 */ /* 0x000fe400000f0c35 */
[C---:B------:R-:W-:Y:S02]  /*5520*/  HMMA.16816.F32.BF16 R48, R64.reuse, R50, RZ ;  /* 0x000000324030723c */ /* 0x040fe400000418ff */
[----:B------:R-:W-:Y:S02]  /*5530*/  LEA R2, P0, R54, R52, 0x5 ;  /* 0x0000003436027211 */ /* 0x000fe400078028ff */
[----:B------:R-:W-:Y:S02]  /*5540*/  IADD3 R102, P3, R52, R58, RZ ;  /* 0x0000003a34667210 */ /* 0x000fe40007f7e0ff */
[----:B------:R-:W-:Y:S02]  /*5550*/  LEA.HI.X R101, R54, R0, R55, 0x5, P0 ;  /* 0x0000000036657211 */ /* 0x000fe400000f2c37 */
[-C--:B------:R-:W-:Y:S01]  /*5560*/  HMMA.16816.F32.BF16 R52, R64, R172.reuse, RZ ;  /* 0x000000ac4034723c */ /* 0x080fe200000418ff */
[C---:B------:R-:W-:Y:S03]  /*5570*/  IADD3 R103, P2, R2.reuse, R194, RZ ;  /* 0x000000c202677210 */ /* 0x040fe60007f5e0ff */
[C---:B------:R-:W-:Y:S02]  /*5580*/  IADD3 R104, P1, R2.reuse, R59, RZ ;  /* 0x0000003b02687210 */ /* 0x040fe40007f3e0ff */
[----:B------:R-:W-:Y:S02]  /*5590*/  IADD3 R2, P0, R2, R58, RZ ;  /* 0x0000003a02027210 */ /* 0x000fe40007f1e0ff */
[C---:B------:R-:W-:Y:S04]  /*55a0*/  IADD3.X R192, R101.reuse, R56, RZ, P1, !PT ;  /* 0x0000003865c07210 */ /* 0x040fe80000ffe4ff */
[C---:B------:R-:W-:Y:S02]  /*55b0*/  IADD3.X R107, R101.reuse, R57, RZ, P2, !PT ;  /* 0x00000039656b7210 */ /* 0x040fe400017fe4ff */
[C---:B------:R-:W-:Y:S02]  /*55c0*/  HMMA.16816.F32.BF16 R56, R60.reuse, R172, RZ ;  /* 0x000000ac3c38723c */ /* 0x040fe400000418ff */
[-C--:B------:R-:W-:Y:S02]  /*55d0*/  IADD3.X R0, R0, R193.reuse, RZ, P3, !PT ;  /* 0x000000c100007210 */ /* 0x080fe40001ffe4ff */
[C---:B------:R-:W-:Y:S02]  /*55e0*/  LEA R202, P1, R104.reuse, c[0x0][0x1f8], 0x1 ;  /* 0x00007e0068ca7a11 */ /* 0x040fe400078208ff */
[----:B------:R-:W-:Y:S02]  /*55f0*/  IADD3.X R101, R101, R193, RZ, P0, !PT ;  /* 0x000000c165657210 */ /* 0x000fe400007fe4ff */
[-C--:B------:R-:W-:Y:S01]  /*5600*/  HMMA.16816.F32.BF16 R60, R60, R174.reuse, RZ ;  /* 0x000000ae3c3c723c */ /* 0x080fe200000418ff */
[----:B------:R-:W-:Y:S02]  /*5610*/  LEA.HI.X R203, R104, c[0x0][0x1fc], R192, 0x1, P1 ;  /* 0x00007f0068cb7a11 */ /* 0x000fe400008f0cc0 */
[----:B------:R-:W2:Y:S01]  /*5620*/  LDSM.16.M88.4 R192, [R231] ;  /* 0x00000000e7c0783b */ /* 0x000ea20000000200 */
[C---:B------:R-:W-:Y:S02]  /*5630*/  LEA R200, P3, R102.reuse, c[0x0][0x1f8], 0x1 ;  /* 0x00007e0066c87a11 */ /* 0x040fe400078608ff */
[C---:B------:R-:W-:Y:S02]  /*5640*/  LEA R204, P2, R103.reuse, c[0x0][0x1f8], 0x1 ;  /* 0x00007e0067cc7a11 */ /* 0x040fe400078408ff */
[----:B------:R-:W-:Y:S03]  /*5650*/  HMMA.16816.F32.BF16 R64, R64, R174, RZ ;  /* 0x000000ae4040723c */ /* 0x000fe600000418ff */
[----:B------:R-:W-:Y:S01]  /*5660*/  @!PT LDS RZ, [RZ] ;  /* 0x00000000fffff984 */ /* 0x000fe20000000800 */
[----:B------:R-:W-:Y:S01]  /*5670*/  @!PT LDS RZ, [RZ] ;  /* 0x00000000fffff984 */ /* 0x000fe20000000800 */
[----:B------:R-:W-:Y:S01]  /*5680*/  @!PT LDS RZ, [RZ] ;  /* 0x00000000fffff984 */ /* 0x000fe20000000800 */
[----:B------:R3:W-:Y:S01]  /*5690*/  LDGSTS.E.BYPASS.LTC128B.128 [R233+0x100], [R208.64], !P5 ;  /* 0x00100000d0e97fae */ /* 0x0007e2000e901d46 */
[----:B------:R-:W-:Y:S02]  /*56a0*/  LEA.HI.X R201, R102, c[0x0][0x1fc], R0, 0x1, P3 ;  /* 0x00007f0066c97a11 */ /* 0x000fe400018f0c00 */
[----:B------:R-:W-:Y:S02]  /*56b0*/  LEA.HI.X R205, R103, c[0x0][0x1fc], R107, 0x1, P2 ;  /* 0x00007f0067cd7a11 */ /* 0x000fe400010f0c6b */
[-C--:B-1----:R-:W-:Y:S03]  /*56c0*/  HMMA.16816.F32.BF16 R4, R176, R180.reuse, R4 ;  /* 0x000000b4b004723c */ /* 0x082fe60000041804 */
[----:B------:R1:W-:Y:S02]  /*56d0*/  LDGSTS.E.BYPASS.LTC128B.128 [R233+0x1100], [R206.64], !P4 ;  /* 0x01100000cee97fae */ /* 0x0003e4000e101d46 */
[C---:B------:R-:W-:Y:S03]  /*56e0*/  LEA R172, P0, R2.reuse, c[0x0][0x1f8], 0x1 ;  /* 0x00007e0002ac7a11 */ /* 0x040fe600078008ff */
[C---:B------:R-:W-:Y:S03]  /*56f0*/  HMMA.16816.F32.BF16 R8, R184.reuse, R180, R8 ;  /* 0x000000b4b808723c */ /* 0x040fe60000041808 */
[----:B------:R4:W-:Y:S01]  /*5700*/  LDGSTS.E.BYPASS.LTC128B.128 [R233+0x2100], [R200.64], !P6 ;  /* 0x02100000c8e97fae */ /* 0x0009e2000f101d46 */
[----:B------:R-:W-:Y:S04]  /*5710*/  LEA.HI.X R173, R2, c[0x0][0x1fc], R101, 0x1, P0 ;  /* 0x00007f0002ad7a11 */ /* 0x000fe800000f0c65 */
[-C--:B------:R-:W-:Y:S03]  /*5720*/  HMMA.16816.F32.BF16 R12, R184, R182.reuse, R12 ;  /* 0x000000b6b80c723c */ /* 0x080fe6000004180c */
[----:B------:R1:W-:Y:S05]  /*5730*/  LDGSTS.E.BYPASS.LTC128B.128 [R233+0x900], [R204.64], !P5 ;  /* 0x00900000cce97fae */ /* 0x0003ea000e901d46 */
[C---:B------:R-:W-:Y:S03]  /*5740*/  HMMA.16816.F32.BF16 R16, R176.reuse, R182, R16 ;  /* 0x000000b6b010723c */ /* 0x040fe60000041810 */
[----:B------:R4:W-:Y:S05]  /*5750*/  LDGSTS.E.BYPASS.LTC128B.128 [R233+0x1900], [R202.64], !P4 ;  /* 0x01900000cae97fae */ /* 0x0009ea000e101d46 */
[-C--:B------:R-:W-:Y:S03]  /*5760*/  HMMA.16816.F32.BF16 R20, R176, R188.reuse, R20 ;  /* 0x000000bcb014723c */ /* 0x080fe60000041814 */
[----:B------:R5:W-:Y:S05]  /*5770*/  LDGSTS.E.BYPASS.LTC128B.128 [R233+0x2900], [R172.64], !P6 ;  /* 0x02900000ace97fae */ /* 0x000bea000f101d46 */
[C---:B------:R-:W-:Y:S03]  /*5780*/  HMMA.16816.F32.BF16 R24, R184.reuse, R188, R24 ;  /* 0x000000bcb818723c */ /* 0x040fe60000041818 */
[----:B------:R-:W-:Y:S05]  /*5790*/  LDSM.16.M88.4 R180, [R216+0x4500] ;  /* 0x00450000d8b4783b */ /* 0x000fea0000000200 */
[-C--:B------:R-:W-:Y:S03]  /*57a0*/  HMMA.16816.F32.BF16 R28, R184, R190.reuse, R28 ;  /* 0x000000beb81c723c */ /* 0x080fe6000004181c */
[----:B------:R-:W0:Y:S05]  /*57b0*/  LDGDEPBAR ;  /* 0x00000000000079af */ /* 0x000e2a0000000000 */
[C---:B------:R-:W-:Y:S03]  /*57c0*/  HMMA.16816.F32.BF16 R32, R176.reuse, R190, R32 ;  /* 0x000000beb020723c */ /* 0x040fe60000041820 */
[----:B----4-:R-:W-:Y:S05]  /*57d0*/  LDSM.16.M88.4 R200, [R216+0x4100] ;  /* 0x00410000d8c8783b */ /* 0x010fea0000000200 */
[-C--:B--2---:R-:W-:Y:S03]  /*57e0*/  HMMA.16816.F32.BF16 R36, R176, R192.reuse, R36 ;  /* 0x000000c0b024723c */ /* 0x084fe60000041824 */
[----:B-----5:R-:W2:Y:S05]  /*57f0*/  LDSM.16.M88.4 R172, [R219+0x8100] ;  /* 0x00810000dbac783b */ /* 0x020eaa0000000200 */
[C---:B------:R-:W-:Y:S03]  /*5800*/  HMMA.16816.F32.BF16 R40, R184.reuse, R192, R40 ;  /* 0x000000c0b828723c */ /* 0x040fe60000041828 */
[----:B-1----:R-:W1:Y:S05]  /*5810*/  LDSM.16.M88.4 R204, [R219+0x9100] ;  /* 0x00910000dbcc783b */ /* 0x002e6a0000000200 */
[-C--:B------:R-:W-:Y:S03]  /*5820*/  HMMA.16816.F32.BF16 R44, R184, R194.reuse, R44 ;  /* 0x000000c2b82c723c */ /* 0x080fe6000004182c */
[----:B------:R-:W-:Y:S05]  /*5830*/  LDSM.16.M88.4 R188, [R220+0x8100] ;  /* 0x00810000dcbc783b */ /* 0x000fea0000000200 */
[C---:B------:R-:W-:Y:S03]  /*5840*/  HMMA.16816.F32.BF16 R48, R176.reuse, R194, R48 ;  /* 0x000000c2b030723c */ /* 0x040fe60000041830 */
[----:B------:R-:W-:Y:S05]  /*5850*/  LDSM.16.M88.4 R192, [R229] ;  /* 0x00000000e5c0783b */ /* 0x000fea0000000200 */
[-C--:B------:R-:W-:Y:S03]  /*5860*/  HMMA.16816.F32.BF16 R52, R176, R196.reuse, R52 ;  /* 0x000000c4b034723c */ /* 0x080fe60000041834 */
[----:B---3--:R-:W-:Y:S05]  /*5870*/  LDSM.16.M88.4 R208, [R228] ;  /* 0x00000000e4d0783b */ /* 0x008fea0000000200 */
[C---:B------:R-:W-:Y:S03]  /*5880*/  HMMA.16816.F32.BF16 R56, R184.reuse, R196, R56 ;  /* 0x000000c4b838723c */ /* 0x040fe60000041838 */
[----:B------:R-:W-:Y:S05]  /*5890*/  LDSM.16.M88.4 R212, [R225] ;  /* 0x00000000e1d4783b */ /* 0x000fea0000000200 */
[-C--:B------:R-:W-:Y:S03]  /*58a0*/  HMMA.16816.F32.BF16 R60, R184, R198.reuse, R60 ;  /* 0x000000c6b83c723c */ /* 0x080fe6000004183c */
[----:B------:R-:W-:Y:S05]  /*58b0*/  LDSM.16.M88.4 R184, [R216+0x4d00] ;  /* 0x004d0000d8b8783b */ /* 0x000fea0000000200 */
[----:B------:R-:W-:Y:S03]  /*58c0*/  HMMA.16816.F32.BF16 R64, R176, R198, R64 ;  /* 0x000000c6b040723c */ /* 0x000fe60000041840 */
[----:B------:R-:W3:Y:S05]  /*58d0*/  LDSM.16.M88.4 R176, [R216+0x4900] ;  /* 0x00490000d8b0783b */ /* 0x000eea0000000200 */
[-C--:B--2---:R-:W-:Y:S03]  /*58e0*/  HMMA.16816.F32.BF16 R4, R172, R200.reuse, R4 ;  /* 0x000000c8ac04723c */ /* 0x084fe60000041804 */
[----:B------:R-:W2:Y:S05]  /*58f0*/  LDSM.16.M88.4 R196, [R220+0x9100] ;  /* 0x00910000dcc4783b */ /* 0x000eaa0000000200 */
[C---:B-1----:R-:W-:Y:S08]  /*5900*/  HMMA.16816.F32.BF16 R8, R204.reuse, R200, R8 ;  /* 0x000000c8cc08723c */ /* 0x042ff00000041808 */
[-C--:B------:R-:W-:Y:S08]  /*5910*/  HMMA.16816.F32.BF16 R12, R204, R202.reuse, R12 ;  /* 0x000000cacc0c723c */ /* 0x080ff0000004180c */
[C---:B------:R-:W-:Y:S01]  /*5920*/  HMMA.16816.F32.BF16 R16, R172.reuse, R202, R16 ;  /* 0x000000caac10723c */ /* 0x040fe20000041810 */
[----:B------:R-:W1:Y:S07]  /*5930*/  LDSM.16.M88.4 R200, [R227] ;  /* 0x00000000e3c8783b */ /* 0x000e6e0000000200 */
[-C--:B------:R-:W-:Y:S08]  /*5940*/  HMMA.16816.F32.BF16 R20, R172, R180.reuse, R20 ;  /* 0x000000b4ac14723c */ /* 0x080ff00000041814 */
[C---:B------:R-:W-:Y:S08]  /*5950*/  HMMA.16816.F32.BF16 R24, R204.reuse, R180, R24 ;  /* 0x000000b4cc18723c */ /* 0x040ff00000041818 */
[-C--:B------:R-:W-:Y:S08]  /*5960*/  HMMA.16816.F32.BF16 R28, R204, R182.reuse, R28 ;  /* 0x000000b6cc1c723c */ /* 0x080ff0000004181c */
[C---:B------:R-:W-:Y:S01]  /*5970*/  HMMA.16816.F32.BF16 R32, R172.reuse, R182, R32 ;  /* 0x000000b6ac20723c */ /* 0x040fe20000041820 */
[----:B------:R-:W4:Y:S07]  /*5980*/  LDSM.16.M88.4 R180, [R226] ;  /* 0x00000000e2b4783b */ /* 0x000f2e0000000200 */
[-C--:B---3--:R-:W-:Y:S08]  /*5990*/  HMMA.16816.F32.BF16 R36, R172, R176.reuse, R36 ;  /* 0x000000b0ac24723c */ /* 0x088ff00000041824 */
[C---:B------:R-:W-:Y:S08]  /*59a0*/  HMMA.16816.F32.BF16 R40, R204.reuse, R176, R40 ;  /* 0x000000b0cc28723c */ /* 0x040ff00000041828 */
[-C--:B------:R-:W-:Y:S08]  /*59b0*/  HMMA.16816.F32.BF16 R44, R204, R178.reuse, R44 ;  /* 0x000000b2cc2c723c */ /* 0x080ff0000004182c */
[C---:B------:R-:W-:Y:S01]  /*59c0*/  HMMA.16816.F32.BF16 R48, R172.reuse, R178, R48 ;  /* 0x000000b2ac30723c */ /* 0x040fe20000041830 */
[----:B------:R-:W-:Y:S07]  /*59d0*/  LDSM.16.M88.4 R176, [R216+0x5100] ;  /* 0x00510000d8b0783b */ /* 0x000fee0000000200 */
[-C--:B------:R-:W-:Y:S08]  /*59e0*/  HMMA.16816.F32.BF16 R52, R172, R184.reuse, R52 ;  /* 0x000000b8ac34723c */ /* 0x080ff00000041834 */
[C---:B------:R-:W-:Y:S08]  /*59f0*/  HMMA.16816.F32.BF16 R56, R204.reuse, R184, R56 ;  /* 0x000000b8cc38723c */ /* 0x040ff00000041838 */
[-C--:B------:R-:W-:Y:S01]  /*5a00*/  HMMA.16816.F32.BF16 R60, R204, R186.reuse, R60 ;  /* 0x000000bacc3c723c */ /* 0x080fe2000004183c */
[----:B------:R-:W-:Y:S07]  /*5a10*/  LDSM.16.M88.4 R204, [R216+0x5d00] ;  /* 0x005d0000d8cc783b */ /* 0x000fee0000000200 */
[----:B------:R-:W-:Y:S01]  /*5a20*/  HMMA.16816.F32.BF16 R64, R172, R186, R64 ;  /* 0x000000baac40723c */ /* 0x000fe20000041840 */
[----:B------:R-:W3:Y:S07]  /*5a30*/  LDSM.16.M88.4 R172, [R219+0xa100] ;  /* 0x00a10000dbac783b */ /* 0x000eee0000000200 */
[-C--:B------:R-:W-:Y:S01]  /*5a40*/  HMMA.16816.F32.BF16 R4, R188, R192.reuse, R4 ;  /* 0x000000c0bc04723c */ /* 0x080fe20000041804 */
[----:B------:R-:W5:Y:S07]  /*5a50*/  LDSM.16.M88.4 R184, [R219+0xb100] ;  /* 0x00b10000dbb8783b */ /* 0x000f6e0000000200 */
[C---:B--2---:R-:W-:Y:S08]  /*5a60*/  HMMA.16816.F32.BF16 R8, R196.reuse, R192, R8 ;  /* 0x000000c0c408723c */ /* 0x044ff00000041808 */
[-C--:B------:R-:W-:Y:S08]  /*5a70*/  HMMA.16816.F32.BF16 R12, R196, R194.reuse, R12 ;  /* 0x000000c2c40c723c */ /* 0x080ff0000004180c */
[C---:B------:R-:W-:Y:S01]  /*5a80*/  HMMA.16816.F32.BF16 R16, R188.reuse, R194, R16 ;  /* 0x000000c2bc10723c */ /* 0x040fe20000041810 */
[----:B------:R-:W2:Y:S07]  /*5a90*/  LDSM.16.M88.4 R192, [R216+0x5500] ;  /* 0x00550000d8c0783b */ /* 0x000eae0000000200 */
[-C--:B------:R-:W-:Y:S08]  /*5aa0*/  HMMA.16816.F32.BF16 R20, R188, R208.reuse, R20 ;  /* 0x000000d0bc14723c */ /* 0x080ff00000041814 */
[C---:B------:R-:W-:Y:S08]  /*5ab0*/  HMMA.16816.F32.BF16 R24, R196.reuse, R208, R24 ;  /* 0x000000d0c418723c */ /* 0x040ff00000041818 */
[-C--:B------:R-:W-:Y:S08]  /*5ac0*/  HMMA.16816.F32.BF16 R28, R196, R210.reuse, R28 ;  /* 0x000000d2c41c723c */ /* 0x080ff0000004181c */
[C---:B------:R-:W-:Y:S01]  /*5ad0*/  HMMA.16816.F32.BF16 R32, R188.reuse, R210, R32 ;  /* 0x000000d2bc20723c */ /* 0x040fe20000041820 */
[----:B------:R-:W-:Y:S07]  /*5ae0*/  LDSM.16.M88.4 R208, [R220+0xa100] ;  /* 0x00a10000dcd0783b */ /* 0x000fee0000000200 */
[-C--:B-1----:R-:W-:Y:S08]  /*5af0*/  HMMA.16816.F32.BF16 R36, R188, R200.reuse, R36 ;  /* 0x000000c8bc24723c */ /* 0x082ff00000041824 */
[C---:B------:R-:W-:Y:S08]  /*5b00*/  HMMA.16816.F32.BF16 R40, R196.reuse, R200, R40 ;  /* 0x000000c8c428723c */ /* 0x040ff00000041828 */
[-C--:B------:R-:W-:Y:S08]  /*5b10*/  HMMA.16816.F32.BF16 R44, R196, R202.reuse, R44 ;  /* 0x000000cac42c723c */ /* 0x080ff0000004182c */
[C---:B------:R-:W-:Y:S01]  /*5b20*/  HMMA.16816.F32.BF16 R48, R188.reuse, R202, R48 ;  /* 0x000000cabc30723c */ /* 0x040fe20000041830 */
[----:B------:R-:W1:Y:S07]  /*5b30*/  LDSM.16.M88.4 R200, [R216+0x5900] ;  /* 0x00590000d8c8783b */ /* 0x000e6e0000000200 */
[-C--:B----4-:R-:W-:Y:S08]  /*5b40*/  HMMA.16816.F32.BF16 R52, R188, R180.reuse, R52 ;  /* 0x000000b4bc34723c */ /* 0x090ff00000041834 */
[C---:B------:R-:W-:Y:S08]  /*5b50*/  HMMA.16816.F32.BF16 R56, R196.reuse, R180, R56 ;  /* 0x000000b4c438723c */ /* 0x040ff00000041838 */
[-C--:B------:R-:W-:Y:S08]  /*5b60*/  HMMA.16816.F32.BF16 R60, R196, R182.reuse, R60 ;  /* 0x000000b6c43c723c */ /* 0x080ff0000004183c */
[----:B------:R-:W-:Y:S08]  /*5b70*/  HMMA.16816.F32.BF16 R64, R188, R182, R64 ;  /* 0x000000b6bc40723c */ /* 0x000ff00000041840 */
[-C--:B---3--:R-:W-:Y:S08]  /*5b80*/  HMMA.16816.F32.BF16 R4, R172, R176.reuse, R4 ;  /* 0x000000b0ac04723c */ /* 0x088ff00000041804 */
[C---:B-----5:R-:W-:Y:S08]  /*5b90*/  HMMA.16816.F32.BF16 R8, R184.reuse, R176, R8 ;  /* 0x000000b0b808723c */ /* 0x060ff00000041808 */
[-C--:B------:R-:W-:Y:S08]  /*5ba0*/  HMMA.16816.F32.BF16 R12, R184, R178.reuse, R12 ;  /* 0x000000b2b80c723c */ /* 0x080ff0000004180c */
[C---:B------:R-:W-:Y:S01]  /*5bb0*/  HMMA.16816.F32.BF16 R16, R172.reuse, R178, R16 ;  /* 0x000000b2ac10723c */ /* 0x040fe20000041810 */
[----:B------:R-:W3:Y:S07]  /*5bc0*/  LDSM.16.M88.4 R176, [R220+0xb100] ;  /* 0x00b10000dcb0783b */ /* 0x000eee0000000200 */
[-C--:B--2---:R-:W-:Y:S08]  /*5bd0*/  HMMA.16816.F32.BF16 R20, R172, R192.reuse, R20 ;  /* 0x000000c0ac14723c */ /* 0x084ff00000041814 */
[C---:B------:R-:W-:Y:S08]  /*5be0*/  HMMA.16816.F32.BF16 R24, R184.reuse, R192, R24 ;  /* 0x000000c0b818723c */ /* 0x040ff00000041818 */
[-C--:B------:R-:W-:Y:S08]  /*5bf0*/  HMMA.16816.F32.BF16 R28, R184, R194.reuse, R28 ;  /* 0x000000c2b81c723c */ /* 0x080ff0000004181c */
[C---:B------:R-:W-:Y:S08]  /*5c00*/  HMMA.16816.F32.BF16 R32, R172.reuse, R194, R32 ;  /* 0x000000c2ac20723c */ /* 0x040ff00000041820 */
[-C--:B-1----:R-:W-:Y:S08]  /*5c10*/  HMMA.16816.F32.BF16 R36, R172, R200.reuse, R36 ;  /* 0x000000c8ac24723c */ /* 0x082ff00000041824 */
[C---:B------:R-:W-:Y:S08]  /*5c20*/  HMMA.16816.F32.BF16 R40, R184.reuse, R200, R40 ;  /* 0x000000c8b828723c */ /* 0x040ff00000041828 */
[-C--:B------:R-:W-:Y:S08]  /*5c30*/  HMMA.16816.F32.BF16 R44, R184, R202.reuse, R44 ;  /* 0x000000cab82c723c */ /* 0x080ff0000004182c */
[C---:B------:R-:W-:Y:S08]  /*5c40*/  HMMA.16816.F32.BF16 R48, R172.reuse, R202, R48 ;  /* 0x000000caac30723c */ /* 0x040ff00000041830 */
[-C--:B------:R-:W-:Y:S08]  /*5c50*/  HMMA.16816.F32.BF16 R52, R172, R204.reuse, R52 ;  /* 0x000000ccac34723c */ /* 0x080ff00000041834 */
[C---:B------:R-:W-:Y:S08]  /*5c60*/  HMMA.16816.F32.BF16 R56, R184.reuse, R204, R56 ;  /* 0x000000ccb838723c */ /* 0x040ff00000041838 */
[-C--:B------:R-:W-:Y:S08]  /*5c70*/  HMMA.16816.F32.BF16 R60, R184, R206.reuse, R60 ;  /* 0x000000ceb83c723c */ /* 0x080ff0000004183c */
[----:B------:R-:W-:Y:S08]  /*5c80*/  HMMA.16816.F32.BF16 R64, R172, R206, R64 ;  /* 0x000000ceac40723c */ /* 0x000ff00000041840 */
[-C--:B------:R-:W-:Y:S08]  /*5c90*/  HMMA.16816.F32.BF16 R4, R208, R212.reuse, R4 ;  /* 0x000000d4d004723c */ /* 0x080ff00000041804 */
[C---:B---3--:R-:W-:Y:S08]  /*5ca0*/  HMMA.16816.F32.BF16 R8, R176.reuse, R212, R8 ;  /* 0x000000d4b008723c */ /* 0x048ff00000041808 */
[-C--:B------:R-:W-:Y:S08]  /*5cb0*/  HMMA.16816.F32.BF16 R12, R176, R214.reuse, R12 ;  /* 0x000000d6b00c723c */ /* 0x080ff0000004180c */
[----:B------:R-:W-:Y:S01]  /*5cc0*/  FMUL.FTZ R4, R4, c[0x0][0x320] ;  /* 0x0000c80004047a20 */ /* 0x000fe20000410000 */
[C---:B------:R-:W-:Y:S03]  /*5cd0*/  HMMA.16816.F32.BF16 R16, R208.reuse, R214, R16 ;  /* 0x000000d6d010723c */ /* 0x040fe60000041810 */
[----:B------:R-:W-:Y:S01]  /*5ce0*/  MUFU.TANH R175, R4 ;  /* 0x0000000400af7308 */ /* 0x000fe20000002400 */
[----:B------:R-:W-:Y:S02]  /*5cf0*/  FMUL.FTZ R5, R5, c[0x0][0x320] ;  /* 0x0000c80005057a20 */ /* 0x000fe40000410000 */
[----:B------:R-:W-:Y:S02]  /*5d00*/  FMUL.FTZ R6, R6, c[0x0][0x320] ;  /* 0x0000c80006067a20 */ /* 0x000fe40000410000 */
[----:B------:R-:W-:Y:S04]  /*5d10*/  FMUL.FTZ R7, R7, c[0x0][0x320] ;  /* 0x0000c80007077a20 */ /* 0x000fe80000410000 */
[----:B------:R-:W-:Y:S01]  /*5d20*/  FMUL.FTZ R8, R8, c[0x0][0x320] ;  /* 0x0000c80008087a20 */ /* 0x000fe20000410000 */
[----:B------:R-:W-:Y:S01]  /*5d30*/  MUFU.TANH R174, R5 ;  /* 0x0000000500ae7308 */ /* 0x000fe20000002400 */
[----:B------:R-:W-:Y:S02]  /*5d40*/  FMUL.FTZ R9, R9, c[0x0][0x320] ;  /* 0x0000c80009097a20 */ /* 0x000fe40000410000 */
[----:B------:R-:W-:Y:S02]  /*5d50*/  FMUL.FTZ R10, R10, c[0x0][0x320] ;  /* 0x0000c8000a0a7a20 */ /* 0x000fe40000410000 */
[----:B------:R-:W-:Y:S02]  /*5d60*/  FMUL.FTZ R11, R11, c[0x0][0x320] ;  /* 0x0000c8000b0b7a20 */ /* 0x000fe40000410000 */
[----:B------:R-:W-:Y:S02]  /*5d70*/  FMUL.FTZ R12, R12, c[0x0][0x320] ;  /* 0x0000c8000c0c7a20 */ /* 0x000fe40000410000 */
[----:B------:R-:W-:Y:S01]  /*5d80*/  FMUL.FTZ R13, R13, c[0x0][0x320] ;  /* 0x0000c8000d0d7a20 */ /* 0x000fe20000410000 */
[----:B------:R-:W1:Y:S01]  /*5d90*/  MUFU.TANH R181, R6 ;  /* 0x0000000600b57308 */ /* 0x000e620000002400 */
[----:B------:R-:W-:Y:S02]  /*5da0*/  FMUL.FTZ R17, R17, c[0x0][0x320] ;  /* 0x0000c80011117a20 */ /* 0x000fe40000410000 */
[----:B------:R-:W-:Y:S02]  /*5db0*/  FMUL.FTZ R16, R16, c[0x0][0x320] ;  /* 0x0000c80010107a20 */ /* 0x000fe40000410000 */
[----:B------:R-:W-:Y:S02]  /*5dc0*/  FMUL.FTZ R14, R14, c[0x0][0x320] ;  /* 0x0000c8000e0e7a20 */ /* 0x000fe40000410000 */
[----:B------:R-:W-:Y:S02]  /*5dd0*/  FMUL.FTZ R15, R15, c[0x0][0x320] ;  /* 0x0000c8000f0f7a20 */ /* 0x000fe40000410000 */
[----:B------:R-:W-:Y:S01]  /*5de0*/  FMUL.FTZ R18, R18, c[0x0][0x320] ;  /* 0x0000c80012127a20 */ /* 0x000fe20000410000 */
[----:B------:R-:W-:Y:S01]  /*5df0*/  MUFU.TANH R16, R16 ;  /* 0x0000001000107308 */ /* 0x000fe20000002400 */
[----:B------:R-:W-:Y:S09]  /*5e00*/  FMUL.FTZ R19, R19, c[0x0][0x320] ;  /* 0x0000c80013137a20 */ /* 0x000ff20000410000 */
[----:B------:R2:W3:Y:S01]  /*5e10*/  MUFU.TANH R180, R7 ;  /* 0x0000000700b47308 */ /* 0x0004e20000002400 */
[----:B-1----:R-:W-:Y:S09]  /*5e20*/  FMNMX.FTZ R2, R181, R100, !PT ;  /* 0x00000064b5027209 */ /* 0x002ff20007810000 */
[----:B------:R-:W-:Y:S10]  /*5e30*/  MUFU.TANH R184, R12 ;  /* 0x0000000c00b87308 */ /* 0x000ff40000002400 */
[----:B------:R-:W1:Y:S01]  /*5e40*/  MUFU.TANH R182, R8 ;  /* 0x0000000800b67308 */ /* 0x000e620000002400 */
[----:B--2---:R-:W2:Y:S01]  /*5e50*/  LDSM.16.M88.4 R4, [R224] ;  /* 0x00000000e004783b */ /* 0x004ea20000000200 */
[----:B---3--:R-:W-:Y:S08]  /*5e60*/  FMNMX.FTZ R2, R180, R2, !PT ;  /* 0x00000002b4027209 */ /* 0x008ff00007810000 */
[----:B------:R-:W-:Y:S10]  /*5e70*/  MUFU.TANH R183, R13 ;  /* 0x0000000d00b77308 */ /* 0x000ff40000002400 */
[----:B------:R-:W3:Y:S01]  /*5e80*/  MUFU.TANH R185, R9 ;  /* 0x0000000900b97308 */ /* 0x000ee20000002400 */
[----:B-1----:R-:W-:Y:S09]  /*5e90*/  FMNMX.FTZ R0, R182, R105, !PT ;  /* 0x00000069b6007209 */ /* 0x002ff20007810000 */
[----:B------:R-:W-:Y:S10]  /*5ea0*/  MUFU.TANH R187, R14 ;  /* 0x0000000e00bb7308 */ /* 0x000ff40000002400 */
[----:B------:R-:W-:Y:S01]  /*5eb0*/  MUFU.TANH R188, R10 ;  /* 0x0000000a00bc7308 */ /* 0x000fe20000002400 */
[-C--:B--2---:R-:W-:Y:S03]  /*5ec0*/  HMMA.16816.F32.BF16 R20, R208, R4.reuse, R20 ;  /* 0x00000004d014723c */ /* 0x084fe60000041814 */
[----:B---3--:R-:W-:Y:S06]  /*5ed0*/  FMNMX.FTZ R0, R185, R0, !PT ;  /* 0x00000000b9007209 */ /* 0x008fec0007810000 */
[----:B------:R-:W-:Y:S03]  /*5ee0*/  MUFU.TANH R186, R15 ;  /* 0x0000000f00ba7308 */ /* 0x000fe60000002400 */
[----:B------:R-:W-:Y:S01]  /*5ef0*/  FMNMX.FTZ R0, R184, R0, !PT ;  /* 0x00000000b8007209 */ /* 0x000fe20007810000 */
[C---:B------:R-:W-:Y:S04]  /*5f00*/  HMMA.16816.F32.BF16 R24, R176.reuse, R4, R24 ;  /* 0x00000004b018723c */ /* 0x040fe80000041818 */
[----:B------:R-:W-:Y:S02]  /*5f10*/  FMNMX.FTZ R0, R183, R0, !PT ;  /* 0x00000000b7007209 */ /* 0x000fe40007810000 */
[----:B------:R1:W-:Y:S02]  /*5f20*/  MUFU.TANH R189, R11 ;  /* 0x0000000b00bd7308 */ /* 0x0003e40000002400 */
[-C--:B------:R-:W-:Y:S04]  /*5f30*/  HMMA.16816.F32.BF16 R28, R176, R6.reuse, R28 ;  /* 0x00000006b01c723c */ /* 0x080fe8000004181c */
[----:B------:R-:W-:Y:S04]  /*5f40*/  FMUL.FTZ R21, R21, c[0x0][0x320] ;  /* 0x0000c80015157a20 */ /* 0x000fe80000410000 */
[C---:B------:R-:W-:Y:S01]  /*5f50*/  HMMA.16816.F32.BF16 R32, R208.reuse, R6, R32 ;  /* 0x00000006d020723c */ /* 0x040fe20000041820 */
[----:B------:R-:W-:Y:S01]  /*5f60*/  MUFU.TANH R17, R17 ;  /* 0x0000001100117308 */ /* 0x000fe20000002400 */
[----:B------:R-:W-:Y:S02]  /*5f70*/  LDSM.16.M88.4 R4, [R222] ;  /* 0x00000000de04783b */ /* 0x000fe40000000200 */
[----:B------:R-:W-:Y:S02]  /*5f80*/  FMUL.FTZ R20, R20, c[0x0][0x320] ;  /* 0x0000c80014147a20 */ /* 0x000fe40000410000 */
[----:B------:R-:W-:Y:S02]  /*5f90*/  FMUL.FTZ R22, R22, c[0x0][0x320] ;  /* 0x0000c80016167a20 */ /* 0x000fe40000410000 */
[----:B------:R-:W-:Y:S03]  /*5fa0*/  FMUL.FTZ R24, R24, c[0x0][0x320] ;  /* 0x0000c80018187a20 */ /* 0x000fe60000410000 */
[----:B------:R-:W-:Y:S01]  /*5fb0*/  MUFU.TANH R192, R20 ;  /* 0x0000001400c07308 */ /* 0x000fe20000002400 */
[----:B------:R-:W-:Y:S02]  /*5fc0*/  FMUL.FTZ R23, R23, c[0x0][0x320] ;  /* 0x0000c80017177a20 */ /* 0x000fe40000410000 */
[----:B------:R-:W-:Y:S01]  /*5fd0*/  FMUL.FTZ R26, R26, c[0x0][0x320] ;  /* 0x0000c8001a1a7a20 */ /* 0x000fe20000410000 */
[----:B-1----:R-:W1:Y:S01]  /*5fe0*/  LDSM.16.M88.4 R8, [R223] ;  /* 0x00000000df08783b */ /* 0x002e620000000200 */
[----:B------:R-:W-:Y:S04]  /*5ff0*/  DEPBAR.LE SB0, 0x0 ;  /* 0x000080000000791a */ /* 0x000fe80000000000 */
[----:B------:R-:W-:Y:S01]  /*6000*/  FMUL.FTZ R31, R31, c[0x0][0x320] ;  /* 0x0000c8001f1f7a20 */ /* 0x000fe20000410000 */
[----:B------:R2:W3:Y:S01]  /*6010*/  MUFU.TANH R199, R24 ;  /* 0x0000001800c77308 */ /* 0x0004e20000002400 */
[----:B------:R-:W-:Y:S01]  /*6020*/  FMUL.FTZ R30, R30, c[0x0][0x320] ;  /* 0x0000c8001e1e7a20 */ /* 0x000fe20000410000 */
[----:B------:R-:W-:Y:S01]  /*6030*/  BAR.SYNC.DEFER_BLOCKING 0x0 ;  /* 0x0000000000007b1d */ /* 0x000fe20000010000 */
[----:B------:R-:W-:Y:S02]  /*6040*/  FMUL.FTZ R34, R34, c[0x0][0x320] ;  /* 0x0000c80022227a20 */ /* 0x000fe40000410000 */
[----:B------:R-:W-:Y:S02]  /*6050*/  FMUL.FTZ R28, R28, c[0x0][0x320] ;  /* 0x0000c8001c1c7a20 */ /* 0x000fe40000410000 */
[----:B------:R-:W-:Y:S02]  /*6060*/  FMUL.FTZ R32, R32, c[0x0][0x320] ;  /* 0x0000c80020207a20 */ /* 0x000fe40000410000 */
[----:B------:R-:W-:Y:S01]  /*6070*/  FMUL.FTZ R33, R33, c[0x0][0x320] ;  /* 0x0000c80021217a20 */ /* 0x000fe20000410000 */
[----:B------:R-:W4:Y:S01]  /*6080*/  MUFU.TANH R18, R18 ;  /* 0x0000001200127308 */ /* 0x000f220000002400 */
[----:B------:R-:W-:Y:S02]  /*6090*/  FMUL.FTZ R35, R35, c[0x0][0x320] ;  /* 0x0000c80023237a20 */ /* 0x000fe40000410000 */
[----:B------:R-:W-:Y:S02]  /*60a0*/  FMUL.FTZ R25, R25, c[0x0][0x320] ;  /* 0x0000c80019197a20 */ /* 0x000fe40000410000 */
[----:B------:R-:W-:Y:S02]  /*60b0*/  FMUL.FTZ R29, R29, c[0x0][0x320] ;  /* 0x0000c8001d1d7a20 */ /* 0x000fe40000410000 */
[----:B------:R-:W-:Y:S03]  /*60c0*/  FMUL.FTZ R27, R27, c[0x0][0x320] ;  /* 0x0000c8001b1b7a20 */ /* 0x000fe60000410000 */
[----:B------:R-:W-:Y:S01]  /*60d0*/  MUFU.TANH R235, R31 ;  /* 0x0000001f00eb7308 */ /* 0x000fe20000002400 */
[----:B--2---:R-:W2:Y:S01]  /*60e0*/  LDL R24, [R1+0x1c] ;  /* 0x00001c0001187983 */ /* 0x004ea20000100800 */
[----:B---3--:R-:W-:Y:S08]  /*60f0*/  FMNMX.FTZ R0, R199, R0, !PT ;  /* 0x00000000c7007209 */ /* 0x008ff00007810000 */
[----:B------:R3:W-:Y:S01]  /*6100*/  MUFU.TANH R193, R21 ;  /* 0x0000001500c17308 */ /* 0x0007e20000002400 */
[-C--:B-1----:R-:W-:Y:S05]  /*6110*/  HMMA.16816.F32.BF16 R36, R208, R8.reuse, R36 ;  /* 0x00000008d024723c */ /* 0x082fea0000041824 */
[----:B----4-:R-:W-:Y:S04]  /*6120*/  FMNMX.FTZ R2, R18, R2, !PT ;  /* 0x0000000212027209 */ /* 0x010fe80007810000 */
[----:B------:R-:W1:Y:S01]  /*6130*/  MUFU.TANH R19, R19 ;  /* 0x0000001300137308 */ /* 0x000e620000002400 */
[C---:B------:R-:W-:Y:S01]  /*6140*/  HMMA.16816.F32.BF16 R40, R176.reuse, R8, R40 ;  /* 0x00000008b028723c */ /* 0x040fe20000041828 */
[----:B------:R-:W4:Y:S08]  /*6150*/  LDL R8, [R1+0x54] ;  /* 0x0000540001087983 */ /* 0x000f300000100800 */
[----:B------:R-:W-:Y:S01]  /*6160*/  MUFU.TANH R190, R32 ;  /* 0x0000002000be7308 */ /* 0x000fe20000002400 */
[-C--:B------:R-:W-:Y:S01]  /*6170*/  HMMA.16816.F32.BF16 R44, R176, R10.reuse, R44 ;  /* 0x0000000ab02c723c */ /* 0x080fe2000004182c */
[----:B---3--:R-:W3:Y:S03]  /*6180*/  LDL R21, [R1+0x18] ;  /* 0x0000180001157983 */ /* 0x008ee60000100800 */
[----:B------:R-:W-:Y:S04]  /*6190*/  FMUL.FTZ R36, R36, c[0x0][0x320] ;  /* 0x0000c80024247a20 */ /* 0x000fe80000410000 */
[C---:B------:R-:W-:Y:S01]  /*61a0*/  HMMA.16816.F32.BF16 R48, R208.reuse, R10, R48 ;  /* 0x0000000ad030723c */ /* 0x040fe20000041830 */
[----:B------:R-:W5:Y:S03]  /*61b0*/  MUFU.TANH R196, R22 ;  /* 0x0000001600c47308 */ /* 0x000f660000002400 */
[----:B------:R-:W-:Y:S01]  /*61c0*/  FMUL.FTZ R37, R37, c[0x0][0x320] ;  /* 0x0000c80025257a20 */ /* 0x000fe20000410000 */
[----:B-1----:R-:W-:Y:S01]  /*61d0*/  FMNMX.FTZ R2, R19, R2, !PT ;  /* 0x0000000213027209 */ /* 0x002fe20007810000 */
[----:B------:R-:W-:Y:S02]  /*61e0*/  FMUL.FTZ R38, R38, c[0x0][0x320] ;  /* 0x0000c80026267a20 */ /* 0x000fe40000410000 */
[-C--:B------:R-:W-:Y:S03]  /*61f0*/  HMMA.16816.F32.BF16 R52, R208, R4.reuse, R52 ;  /* 0x00000004d034723c */ /* 0x080fe60000041834 */
[----:B------:R-:W-:Y:S01]  /*6200*/  MUFU.TANH R191, R33 ;  /* 0x0000002100bf7308 */ /* 0x000fe20000002400 */
[----:B------:R-:W-:Y:S02]  /*6210*/  FMUL.FTZ R39, R39, c[0x0][0x320] ;  /* 0x0000c80027277a20 */ /* 0x000fe40000410000 */
[----:B------:R-:W-:Y:S02]  /*6220*/  FMUL.FTZ R43, R43, c[0x0][0x320] ;  /* 0x0000c8002b2b7a20 */ /* 0x000fe40000410000 */
[C---:B------:R-:W-:Y:S04]  /*6230*/  HMMA.16816.F32.BF16 R56, R176.reuse, R4, R56 ;  /* 0x00000004b038723c */ /* 0x040fe80000041838 */
[----:B------:R-:W-:Y:S01]  /*6240*/  FMUL.FTZ R45, R45, c[0x0][0x320] ;  /* 0x0000c8002d2d7a20 */ /* 0x000fe20000410000 */
[----:B------:R1:W1:Y:S01]  /*6250*/  MUFU.TANH R197, R23 ;  /* 0x0000001700c57308 */ /* 0x0002620000002400 */
[----:B------:R-:W-:Y:S01]  /*6260*/  FMUL.FTZ R44, R44, c[0x0][0x320] ;  /* 0x0000c8002c2c7a20 */ /* 0x000fe20000410000 */
[----:B------:R-:W-:Y:S01]  /*6270*/  FMNMX.FTZ R4, R175, R3, !PT ;  /* 0x00000003af047209 */ /* 0x000fe20007810000 */
[-C--:B------:R-:W-:Y:S04]  /*6280*/  HMMA.16816.F32.BF16 R60, R176, R6.reuse, R60 ;  /* 0x00000006b03c723c */ /* 0x080fe8000004183c */
[----:B------:R-:W-:Y:S01]  /*6290*/  FMNMX.FTZ R4, R174, R4, !PT ;  /* 0x00000004ae047209 */ /* 0x000fe20007810000 */
[----:B------:R-:W-:Y:S01]  /*62a0*/  FMUL.FTZ R49, R49, c[0x0][0x320] ;  /* 0x0000c80031317a20 */ /* 0x000fe20000410000 */
[----:B-----5:R-:W-:Y:S01]  /*62b0*/  FMNMX.FTZ R2, R196, R2, !PT ;  /* 0x00000002c4027209 */ /* 0x020fe20007810000 */
[----:B------:R-:W-:Y:S01]  /*62c0*/  MUFU.TANH R176, R43 ;  /* 0x0000002b00b07308 */ /* 0x000fe20000002400 */
[----:B------:R-:W-:Y:S01]  /*62d0*/  FMUL.FTZ R55, R55, c[0x0][0x320] ;  /* 0x0000c80037377a20 */ /* 0x000fe20000410000 */
[----:B------:R-:W-:Y:S04]  /*62e0*/  HMMA.16816.F32.BF16 R64, R208, R6, R64 ;  /* 0x00000006d040723c */ /* 0x000fe80000041840 */
[----:B------:R-:W-:Y:S01]  /*62f0*/  FMNMX.FTZ R4, R16, R4, !PT ;  /* 0x0000000410047209 */ /* 0x000fe20007810000 */
[----:B------:R-:W-:Y:S01]  /*6300*/  FMUL.FTZ R52, R52, c[0x0][0x320] ;  /* 0x0000c80034347a20 */ /* 0x000fe20000410000 */
[----:B------:R-:W-:Y:S01]  /*6310*/  FMNMX.FTZ R5, R188, R106, !PT ;  /* 0x0000006abc057209 */ /* 0x000fe20007810000 */
[----:B------:R-:W-:Y:S01]  /*6320*/  FMUL.FTZ R53, R53, c[0x0][0x320] ;  /* 0x0000c80035357a20 */ /* 0x000fe20000410000 */
[----:B------:R-:W5:Y:S01]  /*6330*/  MUFU.TANH R241, R55 ;  /* 0x0000003700f17308 */ /* 0x000f620000002400 */
[----:B------:R-:W-:Y:S01]  /*6340*/  FMNMX.FTZ R4, R17, R4, !PT ;  /* 0x0000000411047209 */ /* 0x000fe20007810000 */
[----:B-1----:R-:W2:Y:S02]  /*6350*/  LDL.64 R22, [R1+0x38] ;  /* 0x0000380001167983 */ /* 0x002ea40000100a00 */
[----:B------:R-:W-:Y:S01]  /*6360*/  FMUL.FTZ R54, R54, c[0x0][0x320] ;  /* 0x0000c80036367a20 */ /* 0x000fe20000410000 */
[----:B------:R-:W-:Y:S01]  /*6370*/  FMNMX.FTZ R4, R192, R4, !PT ;  /* 0x00000004c0047209 */ /* 0x000fe20007810000 */
[----:B------:R-:W-:Y:S01]  /*6380*/  FMUL.FTZ R50, R50, c[0x0][0x320] ;  /* 0x0000c80032327a20 */ /* 0x000fe20000410000 */
[----:B------:R-:W-:Y:S01]  /*6390*/  FMNMX.FTZ R2, R197, R2, !PT ;  /* 0x00000002c5027209 */ /* 0x000fe20007810000 */
[----:B------:R-:W-:Y:S02]  /*63a0*/  FMUL.FTZ R51, R51, c[0x0][0x320] ;  /* 0x0000c80033337a20 */ /* 0x000fe40000410000 */
[----:B------:R-:W1:Y:S01]  /*63b0*/  MUFU.TANH R214, R36 ;  /* 0x0000002400d67308 */ /* 0x000e620000002400 */
[----:B------:R-:W-:Y:S01]  /*63c0*/  FMUL.FTZ R56, R56, c[0x0][0x320] ;  /* 0x0000c80038387a20 */ /* 0x000fe20000410000 */
[----:B------:R-:W-:Y:S01]  /*63d0*/  FMNMX.FTZ R4, R193, R4, !PT ;  /* 0x00000004c1047209 */ /* 0x000fe20007810000 */
[----:B------:R-:W-:Y:S01]  /*63e0*/  FMUL.FTZ R57, R57, c[0x0][0x320] ;  /* 0x0000c80039397a20 */ /* 0x000fe20000410000 */
[----:B------:R-:W-:Y:S01]  /*63f0*/  FMNMX.FTZ R5, R189, R5, !PT ;  /* 0x00000005bd057209 */ /* 0x000fe20007810000 */
[----:B------:R-:W-:Y:S01]  /*6400*/  FMUL.FTZ R60, R60, c[0x0][0x320] ;  /* 0x0000c8003c3c7a20 */ /* 0x000fe20000410000 */
[----:B------:R-:W-:Y:S01]  /*6410*/  FMNMX.FTZ R4, R190, R4, !PT ;  /* 0x00000004be047209 */ /* 0x000fe20007810000 */
[----:B------:R-:W-:Y:S01]  /*6420*/  FMUL.FTZ R65, R65, c[0x0][0x320] ;  /* 0x0000c80041417a20 */ /* 0x000fe20000410000 */
[----:B------:R-:W-:Y:S01]  /*6430*/  FMNMX.FTZ R5, R187, R5, !PT ;  /* 0x00000005bb057209 */ /* 0x000fe20007810000 */
[----:B------:R-:W-:Y:S01]  /*6440*/  FMUL.FTZ R66, R66, c[0x0][0x320] ;  /* 0x0000c80042427a20 */ /* 0x000fe20000410000 */
[----:B------:R-:W1:Y:S01]  /*6450*/  MUFU.TANH R194, R34 ;  /* 0x0000002200c27308 */ /* 0x000e620000002400 */
[----:B------:R-:W-:Y:S01]  /*6460*/  FMUL.FTZ R67, R67, c[0x0][0x320] ;  /* 0x0000c80043437a20 */ /* 0x000fe20000410000 */
[----:B------:R-:W-:Y:S01]  /*6470*/  FMNMX.FTZ R5, R186, R5, !PT ;  /* 0x00000005ba057209 */ /* 0x000fe20007810000 */
[----:B------:R-:W-:Y:S01]  /*6480*/  FMUL.FTZ R64, R64, c[0x0][0x320] ;  /* 0x0000c80040407a20 */ /* 0x000fe20000410000 */
[----:B-----5:R-:W-:Y:S01]  /*6490*/  MOV R211, R241 ;  /* 0x000000f100d37202 */ /* 0x020fe20000000f00 */
[----:B------:R-:W-:Y:S01]  /*64a0*/  FMUL.FTZ R61, R61, c[0x0][0x320] ;  /* 0x0000c8003d3d7a20 */ /* 0x000fe20000410000 */
[----:B------:R-:W-:Y:S01]  /*64b0*/  FMNMX.FTZ R4, R191, R4, !PT ;  /* 0x00000004bf047209 */ /* 0x000fe20007810000 */
[----:B------:R-:W-:Y:S02]  /*64c0*/  FMUL.FTZ R42, R42, c[0x0][0x320] ;  /* 0x0000c8002a2a7a20 */ /* 0x000fe40000410000 */
[----:B------:R-:W-:Y:S01]  /*64d0*/  FMUL.FTZ R46, R46, c[0x0][0x320] ;  /* 0x0000c8002e2e7a20 */ /* 0x000fe20000410000 */
[----:B------:R-:W5:Y:S01]  /*64e0*/  MUFU.TANH R215, R37 ;  /* 0x0000002500d77308 */ /* 0x000f620000002400 */
[----:B------:R-:W-:Y:S02]  /*64f0*/  FMUL.FTZ R48, R48, c[0x0][0x320] ;  /* 0x0000c80030307a20 */ /* 0x000fe40000410000 */
[----:B------:R-:W-:Y:S01]  /*6500*/  FMUL.FTZ R58, R58, c[0x0][0x320] ;  /* 0x0000c8003a3a7a20 */ /* 0x000fe20000410000 */
[----:B-1----:R-:W-:Y:S01]  /*6510*/  FMNMX.FTZ R4, R214, R4, !PT ;  /* 0x00000004d6047209 */ /* 0x002fe20007810000 */
[----:B------:R-:W-:Y:S02]  /*6520*/  FMUL.FTZ R59, R59, c[0x0][0x320] ;  /* 0x0000c8003b3b7a20 */ /* 0x000fe40000410000 */
[----:B------:R-:W-:Y:S02]  /*6530*/  FMUL.FTZ R62, R62, c[0x0][0x320] ;  /* 0x0000c8003e3e7a20 */ /* 0x000fe40000410000 */
[----:B------:R-:W-:Y:S01]  /*6540*/  FMUL.FTZ R40, R40, c[0x0][0x320] ;  /* 0x0000c80028287a20 */ /* 0x000fe20000410000 */
[----:B------:R-:W1:Y:S01]  /*6550*/  MUFU.TANH R195, R35 ;  /* 0x0000002300c37308 */ /* 0x000e620000002400 */
[----:B------:R-:W-:Y:S02]  /*6560*/  FMUL.FTZ R41, R41, c[0x0][0x320] ;  /* 0x0000c80029297a20 */ /* 0x000fe40000410000 */
[----:B------:R-:W-:Y:S01]  /*6570*/  FMUL.FTZ R47, R47, c[0x0][0x320] ;  /* 0x0000c8002f2f7a20 */ /* 0x000fe20000410000 */
[----:B------:R-:W-:Y:S06]  /*6580*/  FMNMX.FTZ R2, R194, R2, !PT ;  /* 0x00000002c2027209 */ /* 0x000fec0007810000 */
[----:B------:R-:W1:Y:S01]  /*6590*/  MUFU.TANH R243, R45 ;  /* 0x0000002d00f37308 */ /* 0x000e620000002400 */
[----:B-----5:R-:W-:Y:S09]  /*65a0*/  FMNMX.FTZ R4, R215, R4, !PT ;  /* 0x00000004d7047209 */ /* 0x020ff20007810000 */
[----:B------:R-:W5:Y:S01]  /*65b0*/  MUFU.TANH R202, R48 ;  /* 0x0000003000ca7308 */ /* 0x000f620000002400 */
[----:B-1----:R-:W-:Y:S09]  /*65c0*/  FMNMX.FTZ R2, R195, R2, !PT ;  /* 0x00000002c3027209 */ /* 0x002ff20007810000 */
[----:B------:R-:W1:Y:S01]  /*65d0*/  MUFU.TANH R236, R38 ;  /* 0x0000002600ec7308 */ /* 0x000e620000002400 */
[----:B------:R-:W-:Y:S09]  /*65e0*/  MOV R210, R243 ;  /* 0x000000f300d27202 */ /* 0x000ff20000000f00 */
[----:B------:R-:W1:Y:S01]  /*65f0*/  MUFU.TANH R198, R25 ;  /* 0x0000001900c67308 */ /* 0x000e620000002400 */
[----:B-----5:R-:W-:Y:S09]  /*6600*/  FMNMX.FTZ R4, R202, R4, !PT ;  /* 0x00000004ca047209 */ /* 0x020ff20007810000 */
[----:B------:R-:W5:Y:S01]  /*6610*/  MUFU.TANH R242, R44 ;  /* 0x0000002c00f27308 */ /* 0x000f620000002400 */
[----:B-1----:R-:W-:Y:S09]  /*6620*/  FMNMX.FTZ R2, R236, R2, !PT ;  /* 0x00000002ec027209 */ /* 0x002ff20007810000 */
[----:B------:R-:W1:Y:S01]  /*6630*/  MUFU.TANH R212, R49 ;  /* 0x0000003100d47308 */ /* 0x000e620000002400 */
[----:B------:R-:W-:Y:S09]  /*6640*/  FMNMX.FTZ R0, R198, R0, !PT ;  /* 0x00000000c6007209 */ /* 0x000ff20007810000 */
[----:B------:R-:W1:Y:S01]  /*6650*/  MUFU.TANH R246, R39 ;  /* 0x0000002700f67308 */ /* 0x000e620000002400 */
[----:B-----5:R-:W-:Y:S09]  /*6660*/  MOV R209, R242 ;  /* 0x000000f200d17202 */ /* 0x020ff20000000f00 */
[----:B------:R-:W5:Y:S01]  /*6670*/  MUFU.TANH R201, R28 ;  /* 0x0000001c00c97308 */ /* 0x000f620000002400 */
[----:B-1----:R-:W-:Y:S09]  /*6680*/  FMNMX.FTZ R4, R212, R4, !PT ;  /* 0x00000004d4047209 */ /* 0x002ff20007810000 */
[----:B------:R-:W1:Y:S01]  /*6690*/  MUFU.TANH R248, R52 ;  /* 0x0000003400f87308 */ /* 0x000e620000002400 */
[----:B------:R-:W-:Y:S09]  /*66a0*/  FMNMX.FTZ R2, R246, R2, !PT ;  /* 0x00000002f6027209 */ /* 0x000ff20007810000 */
[----:B------:R-:W1:Y:S01]  /*66b0*/  MUFU.TANH R249, R50 ;  /* 0x0000003200f97308 */ /* 0x000e620000002400 */
[----:B-----5:R-:W-:Y:S02]  /*66c0*/  FMNMX.FTZ R0, R201, R0, !PT ;  /* 0x00000000c9007209 */ /* 0x020fe40007810000 */
[----:B------:R-:W-:Y:S07]  /*66d0*/  MOV R28, 0x5 ;  /* 0x00000005001c7802 */ /* 0x000fee0000000f00 */
[----:B------:R-:W5:Y:S01]  /*66e0*/  MUFU.TANH R200, R29 ;  /* 0x0000001d00c87308 */ /* 0x000f620000002400 */
[----:B-1----:R-:W-:Y:S09]  /*66f0*/  FMNMX.FTZ R4, R248, R4, !PT ;  /* 0x00000004f8047209 */ /* 0x002ff20007810000 */
[----:B------:R-:W1:Y:S01]  /*6700*/  MUFU.TANH R244, R53 ;  /* 0x0000003500f47308 */ /* 0x000e620000002400 */
[----:B------:R-:W-:Y:S09]  /*6710*/  FMNMX.FTZ R2, R249, R2, !PT ;  /* 0x00000002f9027209 */ /* 0x000ff20007810000 */
[----:B------:R-:W1:Y:S01]  /*6720*/  MUFU.TANH R237, R51 ;  /* 0x0000003300ed7308 */ /* 0x000e620000002400 */
[----:B-----5:R-:W-:Y:S09]  /*6730*/  FMNMX.FTZ R0, R200, R0, !PT ;  /* 0x00000000c8007209 */ /* 0x020ff20007810000 */
        /* <DEDUP_REMOVED lines=9> */
[----:B------:R-:W-:Y:S04]  /*67d0*/  FMNMX.FTZ R2, R240, R2, !PT ;  /* 0x00000002f0027209 */ /* 0x000fe80007810000 */
[----:B------:R-:W-:Y:S05]  /*67e0*/  FMNMX.FTZ R2, R211, R2, !PT ;  /* 0x00000002d3027209 */ /* 0x000fea0007810000 */
[----:B------:R-:W3:Y:S01]  /*67f0*/  MUFU.TANH R243, R66 ;  /* 0x0000004200f37308 */ /* 0x000ee20000002400 */
[----:B-----5:R-:W-:Y:S04]  /*6800*/  FMNMX.FTZ R0, R247, R0, !PT ;  /* 0x00000000f7007209 */ /* 0x020fe80007810000 */
[----:B------:R-:W-:Y:S05]  /*6810*/  FMNMX.FTZ R0, R209, R0, !PT ;  /* 0x00000000d1007209 */ /* 0x000fea0007810000 */
[----:B------:R-:W5:Y:S01]  /*6820*/  MUFU.TANH R242, R67 ;  /* 0x0000004300f27308 */ /* 0x000f620000002400 */
[----:B------:R-:W-:Y:S02]  /*6830*/  FMNMX.FTZ R0, R210, R0, !PT ;  /* 0x00000000d2007209 */ /* 0x000fe40007810000 */
[C---:B----4-:R-:W-:Y:S02]  /*6840*/  ISETP.GT.AND P0, PT, R234.reuse, R8, PT ;  /* 0x00000008ea00720c */ /* 0x050fe40003f04270 */
[----:B------:R-:W-:Y:S02]  /*6850*/  IADD3 R234, R234, -0x1, RZ ;  /* 0xffffffffeaea7810 */ /* 0x000fe40007ffe0ff */
[----:B------:R-:W-:Y:S03]  /*6860*/  MOV R8, c[0x0][0x1e0] ;  /* 0x0000780000087a02 */ /* 0x000fe60000000f00 */
[----:B------:R-:W4:Y:S01]  /*6870*/  MUFU.TANH R51, R56 ;  /* 0x0000003800337308 */ /* 0x000f220000002400 */
[----:B-1----:R-:W-:Y:S02]  /*6880*/  FMNMX.FTZ R4, R179, R4, !PT ;  /* 0x00000004b3047209 */ /* 0x002fe40007810000 */
[----:B------:R-:W-:Y:S02]  /*6890*/  SHF.L.U32 R8, R8, 0x5, RZ ;  /* 0x0000000508087819 */ /* 0x000fe400000006ff */
[----:B---3--:R-:W-:Y:S01]  /*68a0*/  FMNMX.FTZ R2, R243, R2, !PT ;  /* 0x00000002f3027209 */ /* 0x008fe20007810000 */
[----:B------:R-:W1:Y:S04]  /*68b0*/  SHFL.BFLY PT, R7, R4, 0x2, 0x1f ;  /* 0x0c401f0004077f89 */ /* 0x000e6800000e0000 */
[----:B------:R-:W3:Y:S01]  /*68c0*/  MUFU.TANH R49, R57 ;  /* 0x0000003900317308 */ /* 0x000ee20000002400 */
[----:B-----5:R-:W-:Y:S05]  /*68d0*/  FMNMX.FTZ R2, R242, R2, !PT ;  /* 0x00000002f2027209 */ /* 0x020fea0007810000 */
[----:B------:R-:W5:Y:S04]  /*68e0*/  SHFL.BFLY PT, R6, R2, 0x2, 0x1f ;  /* 0x0c401f0002067f89 */ /* 0x000f6800000e0000 */
[----:B------:R-:W5:Y:S01]  /*68f0*/  MUFU.TANH R50, R60 ;  /* 0x0000003c00327308 */ /* 0x000f620000002400 */
[----:B----4-:R-:W-:Y:S09]  /*6900*/  FMNMX.FTZ R0, R51, R0, !PT ;  /* 0x0000000033007209 */ /* 0x010ff20007810000 */
[----:B------:R-:W4:Y:S01]  /*6910*/  MUFU.TANH R48, R61 ;  /* 0x0000003d00307308 */ /* 0x000f220000002400 */
[----:B-1----:R-:W-:Y:S02]  /*6920*/  FMNMX.FTZ R4, R4, R7, !PT ;  /* 0x0000000704047209 */ /* 0x002fe40007810000 */
[----:B---3--:R-:W-:Y:S03]  /*6930*/  FMNMX.FTZ R0, R49, R0, !PT ;  /* 0x0000000031007209 */ /* 0x008fe60007810000 */
[----:B------:R-:W1:Y:S04]  /*6940*/  SHFL.BFLY PT, R104, R4, 0x1, 0x1f ;  /* 0x0c201f0004687f89 */ /* 0x000e6800000e0000 */
[----:B------:R-:W3:Y:S01]  /*6950*/  MUFU.TANH R203, R26 ;  /* 0x0000001a00cb7308 */ /* 0x000ee20000002400 */
[----:B-----5:R-:W-:Y:S02]  /*6960*/  FMNMX.FTZ R2, R2, R6, !PT ;  /* 0x0000000602027209 */ /* 0x020fe40007810000 */
[----:B------:R-:W-:Y:S03]  /*6970*/  FMNMX.FTZ R0, R50, R0, !PT ;  /* 0x0000000032007209 */ /* 0x000fe60007810000 */
[----:B------:R-:W5:Y:S04]  /*6980*/  SHFL.BFLY PT, R103, R2, 0x1, 0x1f ;  /* 0x0c201f0002677f89 */ /* 0x000f6800000e0000 */
[----:B------:R-:W2:Y:S01]  /*6990*/  MUFU.TANH R204, R27 ;  /* 0x0000001b00cc7308 */ /* 0x000ea20000002400 */
[----:B----4-:R-:W-:Y:S05]  /*69a0*/  FMNMX.FTZ R0, R48, R0, !PT ;  /* 0x0000000030007209 */ /* 0x010fea0007810000 */
[----:B------:R-:W4:Y:S04]  /*69b0*/  SHFL.BFLY PT, R102, R0, 0x2, 0x1f ;  /* 0x0c401f0000667f89 */ /* 0x000f2800000e0000 */
[----:B------:R4:W4:Y:S01]  /*69c0*/  MUFU.TANH R213, R30 ;  /* 0x0000001e00d57308 */ /* 0x0009220000002400 */
[----:B-1----:R-:W-:Y:S02]  /*69d0*/  FMNMX.FTZ R104, R4, R104, !PT ;  /* 0x0000006804687209 */ /* 0x002fe40007810000 */
[----:B---3--:R-:W-:Y:S03]  /*69e0*/  FMNMX.FTZ R5, R203, R5, !PT ;  /* 0x00000005cb057209 */ /* 0x008fe60007810000 */
[----:B------:R-:W-:Y:S04]  /*69f0*/  FMUL.FTZ R173, R104, c[0x0][0x2d0] ;  /* 0x0000b40068ad7a20 */ /* 0x000fe80000410000 */
[----:B------:R-:W1:Y:S01]  /*6a00*/  MUFU.TANH R239, R42 ;  /* 0x0000002a00ef7308 */ /* 0x000e620000002400 */
[--C-:B------:R-:W-:Y:S01]  /*6a10*/  FFMA.FTZ R40, R193, c[0x0][0x2d0], -R173.reuse ;  /* 0x0000b400c1287a23 */ /* 0x100fe200000108ad */
[----:B-----5:R-:W-:Y:S02]  /*6a20*/  FMNMX.FTZ R103, R2, R103, !PT ;  /* 0x0000006702677209 */ /* 0x020fe40007810000 */
[----:B--2---:R-:W-:Y:S02]  /*6a30*/  FMNMX.FTZ R5, R204, R5, !PT ;  /* 0x00000005cc057209 */ /* 0x004fe40007810000 */
[----:B------:R-:W-:Y:S04]  /*6a40*/  MOV R27, c[0x0][0x1e0] ;  /* 0x00007800001b7a02 */ /* 0x000fe80000000f00 */
[----:B------:R-:W2:Y:S01]  /*6a50*/  MUFU.TANH R177, R46 ;  /* 0x0000002e00b17308 */ /* 0x000ea20000002400 */
[----:B------:R-:W-:Y:S02]  /*6a60*/  SHF.L.U64.HI R27, R27, R28, c[0x0][0x1e4] ;  /* 0x000079001b1b7619 */ /* 0x000fe4000001021c */
[----:B----4-:R-:W-:Y:S01]  /*6a70*/  FMNMX.FTZ R102, R0, R102, !PT ;  /* 0x0000006600667209 */ /* 0x010fe20007810000 */
[----:B------:R-:W3:Y:S01]  /*6a80*/  LDL.64 R30, [R1+0x48] ;  /* 0x00004800011e7983 */ /* 0x000ee20000100a00 */
[----:B------:R-:W-:Y:S04]  /*6a90*/  FMNMX.FTZ R5, R213, R5, !PT ;  /* 0x00000005d5057209 */ /* 0x000fe80007810000 */
[----:B------:R-:W-:Y:S01]  /*6aa0*/  FMNMX.FTZ R0, R235, R5, !PT ;  /* 0x00000005eb007209 */ /* 0x000fe20007810000 */
[----:B------:R-:W4:Y:S01]  /*6ab0*/  MUFU.TANH R178, R47 ;  /* 0x0000002f00b27308 */ /* 0x000f220000002400 */
[----:B------:R-:W5:Y:S02]  /*6ac0*/  SHFL.BFLY PT, R6, R102, 0x1, 0x1f ;  /* 0x0c201f0066067f89 */ /* 0x000f6400000e0000 */
[----:B-1----:R-:W-:Y:S01]  /*6ad0*/  FMNMX.FTZ R5, R239, R0, !PT ;  /* 0x00000000ef057209 */ /* 0x002fe20007810000 */
[----:B------:R-:W-:Y:S03]  /*6ae0*/  FMUL.FTZ R0, R63, c[0x0][0x320] ;  /* 0x0000c8003f007a20 */ /* 0x000fe60000410000 */
[----:B------:R-:W-:Y:S01]  /*6af0*/  FMNMX.FTZ R4, R176, R5, !PT ;  /* 0x00000005b0047209 */ /* 0x000fe20007810000 */
[--C-:B------:R-:W-:Y:S02]  /*6b00*/  FFMA.FTZ R5, R17, c[0x0][0x2d0], -R173.reuse ;  /* 0x0000b40011057a23 */ /* 0x100fe400000108ad */
[----:B------:R1:W-:Y:S01]  /*6b10*/  MUFU.TANH R172, R0 ;  /* 0x0000000000ac7308 */ /* 0x0003e20000002400 */
[----:B------:R-:W3:Y:S01]  /*6b20*/  LDL R17, [R1+0x14] ;  /* 0x0000140001117983 */ /* 0x000ee20000100800 */
[----:B--2---:R-:W-:Y:S08]  /*6b30*/  FMNMX.FTZ R4, R177, R4, !PT ;  /* 0x00000004b1047209 */ /* 0x004ff00007810000 */
[----:B------:R-:W2:Y:S01]  /*6b40*/  MUFU.EX2 R20, R5 ;  /* 0x0000000500147308 */ /* 0x000ea20000000800 */
[----:B----4-:R-:W-:Y:S01]  /*6b50*/  FMNMX.FTZ R2, R178, R4, !PT ;  /* 0x00000004b2027209 */ /* 0x010fe20007810000 */
[----:B------:R-:W-:Y:S01]  /*6b60*/  FFMA.FTZ R4, R175, c[0x0][0x2d0], -R173 ;  /* 0x0000b400af047a23 */ /* 0x000fe200000108ad */
[----:B-----5:R-:W-:Y:S01]  /*6b70*/  FMNMX.FTZ R102, R102, R6, !PT ;  /* 0x0000000666667209 */ /* 0x020fe20007810000 */
[----:B------:R-:W-:Y:S06]  /*6b80*/  @P0 IMAD.WIDE.U32 R6, R234, c[0x0][0x1e0], RZ ;  /* 0x00007800ea060a25 */ /* 0x000fec00078e00ff */
[----:B------:R4:W-:Y:S01]  /*6b90*/  MUFU.EX2 R42, R4 ;  /* 0x00000004002a7308 */ /* 0x0009e20000000800 */
[----:B------:R-:W-:Y:S02]  /*6ba0*/  FMUL.FTZ R175, R102, c[0x0][0x2d0] ;  /* 0x0000b40066af7a20 */ /* 0x000fe40000410000 */
[----:B-1----:R-:W-:Y:S02]  /*6bb0*/  FADD.FTZ R0, -R104, R3 ;  /* 0x0000000368007221 */ /* 0x002fe40000010100 */
[----:B------:R-:W-:Y:S02]  /*6bc0*/  FFMA.FTZ R11, R182, c[0x0][0x2d0], -R175 ;  /* 0x0000b400b60b7a23 */ /* 0x000fe400000108af */
[----:B------:R-:W-:Y:S03]  /*6bd0*/  FMUL.FTZ R0, R0, c[0x0][0x2d0] ;  /* 0x0000b40000007a20 */ /* 0x000fe60000410000 */
[----:B------:R-:W1:Y:S01]  /*6be0*/  MUFU.TANH R25, R58 ;  /* 0x0000003a00197308 */ /* 0x000e620000002400 */
[----:B--2---:R-:W-:Y:S09]  /*6bf0*/  MOV R182, R20 ;  /* 0x0000001400b67202 */ /* 0x004ff20000000f00 */
[----:B------:R2:W5:Y:S01]  /*6c00*/  MUFU.EX2 R101, R0 ;  /* 0x0000000000657308 */ /* 0x0005620000000800 */
[--C-:B----4-:R-:W-:Y:S02]  /*6c10*/  FFMA.FTZ R4, R174, c[0x0][0x2d0], -R173.reuse ;  /* 0x0000b400ae047a23 */ /* 0x110fe400000108ad */
[----:B------:R-:W-:Y:S07]  /*6c20*/  FMUL.FTZ R174, R103, c[0x0][0x2d0] ;  /* 0x0000b40067ae7a20 */ /* 0x000fee0000410000 */
[----:B------:R4:W-:Y:S01]  /*6c30*/  MUFU.EX2 R26, R4 ;  /* 0x00000004001a7308 */ /* 0x0009e20000000800 */
[--C-:B------:R-:W-:Y:S02]  /*6c40*/  FFMA.FTZ R5, R18, c[0x0][0x2d0], -R174.reuse ;  /* 0x0000b40012057a23 */ /* 0x100fe400000108ae */
[--C-:B------:R-:W-:Y:S01]  /*6c50*/  FFMA.FTZ R64, R195, c[0x0][0x2d0], -R174.reuse ;  /* 0x0000b400c3407a23 */ /* 0x100fe200000108ae */
[----:B-1----:R-:W-:Y:S01]  /*6c60*/  FMNMX.FTZ R2, R25, R2, !PT ;  /* 0x0000000219027209 */ /* 0x002fe20007810000 */
[--C-:B------:R-:W-:Y:S02]  /*6c70*/  FFMA.FTZ R56, R197, c[0x0][0x2d0], -R174.reuse ;  /* 0x0000b400c5387a23 */ /* 0x100fe400000108ae */
[----:B------:R-:W-:Y:S03]  /*6c80*/  FFMA.FTZ R60, R194, c[0x0][0x2d0], -R174 ;  /* 0x0000b400c23c7a23 */ /* 0x000fe600000108ae */
[----:B------:R1:W-:Y:S01]  /*6c90*/  MUFU.EX2 R46, R5 ;  /* 0x00000005002e7308 */ /* 0x0003e20000000800 */
[----:B--2---:R-:W-:Y:S02]  /*6ca0*/  FADD.FTZ R0, -R103, R100 ;  /* 0x0000006467007221 */ /* 0x004fe40000010100 */
[C---:B-----5:R-:W-:Y:S01]  /*6cb0*/  FMUL.FTZ R32, R101.reuse, R136 ;  /* 0x0000008865207220 */ /* 0x060fe20000410000 */
[----:B------:R-:W-:Y:S01]  /*6cc0*/  MOV R136, R243 ;  /* 0x000000f300887202 */ /* 0x000fe20000000f00 */
[----:B------:R-:W-:Y:S05]  /*6cd0*/  FMUL.FTZ R3, R0, c[0x0][0x2d0] ;  /* 0x0000b40000037a20 */ /* 0x000fea0000410000 */
[----:B------:R-:W2:Y:S01]  /*6ce0*/  MUFU.TANH R44, R59 ;  /* 0x0000003b002c7308 */ /* 0x000ea20000002400 */
[C---:B------:R-:W-:Y:S01]  /*6cf0*/  FMUL.FTZ R33, R101.reuse, R137 ;  /* 0x0000008965217220 */ /* 0x040fe20000410000 */
[----:B------:R-:W-:Y:S01]  /*6d00*/  MOV R137, R242 ;  /* 0x000000f200897202 */ /* 0x000fe20000000f00 */
[C---:B------:R-:W-:Y:S02]  /*6d10*/  FMUL.FTZ R65, R101.reuse, R169 ;  /* 0x000000a965417220 */ /* 0x040fe40000410000 */
[----:B----4-:R-:W-:Y:S02]  /*6d20*/  FFMA.FTZ R4, R16, c[0x0][0x2d0], -R173 ;  /* 0x0000b40010047a23 */ /* 0x010fe400000108ad */
[----:B------:R-:W4:Y:S01]  /*6d30*/  LDL R16, [R1+0x10] ;  /* 0x0000100001107983 */ /* 0x000f220000100800 */
[C---:B------:R-:W-:Y:S02]  /*6d40*/  FMUL.FTZ R68, R101.reuse, R68 ;  /* 0x0000004465447220 */ /* 0x040fe40000410000 */
[----:B------:R5:W-:Y:S01]  /*6d50*/  MUFU.EX2 R245, R4 ;  /* 0x0000000400f57308 */ /* 0x000be20000000800 */
[C---:B------:R-:W-:Y:S02]  /*6d60*/  FMUL.FTZ R69, R101.reuse, R69 ;  /* 0x0000004565457220 */ /* 0x040fe40000410000 */
[C---:B------:R-:W-:Y:S01]  /*6d70*/  FMUL.FTZ R80, R101.reuse, R80 ;  /* 0x0000005065507220 */ /* 0x040fe20000410000 */
[----:B-1----:R-:W-:Y:S01]  /*6d80*/  @P0 SHF.L.U32 R5, R6, 0x6, RZ ;  /* 0x0000000606050819 */ /* 0x002fe200000006ff */
[C---:B------:R-:W-:Y:S02]  /*6d90*/  FMUL.FTZ R81, R101.reuse, R81 ;  /* 0x0000005165517220 */ /* 0x040fe40000410000 */
[C---:B------:R-:W-:Y:S02]  /*6da0*/  FMUL.FTZ R84, R101.reuse, R84 ;  /* 0x0000005465547220 */ /* 0x040fe40000410000 */
[C---:B------:R-:W-:Y:S01]  /*6db0*/  FMUL.FTZ R85, R101.reuse, R85 ;  /* 0x0000005565557220 */ /* 0x040fe20000410000 */
[----:B------:R-:W-:Y:S01]  /*6dc0*/  MUFU.EX2 R43, R11 ;  /* 0x0000000b002b7308 */ /* 0x000fe20000000800 */
[C---:B------:R-:W-:Y:S02]  /*6dd0*/  FMUL.FTZ R96, R101.reuse, R96 ;  /* 0x0000006065607220 */ /* 0x040fe40000410000 */
[----:B------:R-:W-:Y:S01]  /*6de0*/  FMUL.FTZ R97, R101, R97 ;  /* 0x0000006165617220 */ /* 0x000fe20000410000 */
[----:B--2---:R-:W-:Y:S06]  /*6df0*/  FMNMX.FTZ R2, R44, R2, !PT ;  /* 0x000000022c027209 */ /* 0x004fec0007810000 */
[----:B------:R-:W1:Y:S01]  /*6e00*/  MUFU.TANH R107, R62 ;  /* 0x0000003e006b7308 */ /* 0x000e620000002400 */
[--C-:B-----5:R-:W-:Y:S09]  /*6e10*/  FFMA.FTZ R4, R181, c[0x0][0x2d0], -R174.reuse ;  /* 0x0000b400b5047a23 */ /* 0x120ff200000108ae */
[----:B------:R2:W-:Y:S10]  /*6e20*/  MUFU.EX2 R45, R4 ;  /* 0x00000004002d7308 */ /* 0x0005f40000000800 */
[----:B------:R5:W5:Y:S01]  /*6e30*/  MUFU.EX2 R100, R3 ;  /* 0x0000000300647308 */ /* 0x000b620000000800 */
[----:B-1----:R-:W-:Y:S01]  /*6e40*/  FMNMX.FTZ R0, R107, R2, !PT ;  /* 0x000000026b007209 */ /* 0x002fe20007810000 */
[----:B------:R-:W-:Y:S03]  /*6e50*/  FADD.FTZ R2, -R102, R105 ;  /* 0x0000006966027221 */ /* 0x000fe60000010100 */
[----:B------:R-:W-:Y:S05]  /*6e60*/  FMNMX.FTZ R0, R172, R0, !PT ;  /* 0x00000000ac007209 */ /* 0x000fea0007810000 */
[----:B------:R-:W-:Y:S01]  /*6e70*/  MUFU.EX2 R250, R40 ;  /* 0x0000002800fa7308 */ /* 0x000fe20000000800 */
[----:B--2---:R-:W-:Y:S09]  /*6e80*/  FFMA.FTZ R4, R180, c[0x0][0x2d0], -R174 ;  /* 0x0000b400b4047a23 */ /* 0x004ff200000108ae */
[----:B------:R1:W-:Y:S01]  /*6e90*/  MUFU.EX2 R181, R4 ;  /* 0x0000000400b57308 */ /* 0x0003e20000000800 */
[----:B-----5:R-:W-:Y:S02]  /*6ea0*/  FMUL.FTZ R3, R2, c[0x0][0x2d0] ;  /* 0x0000b40002037a20 */ /* 0x020fe40000410000 */
[----:B------:R-:W2:Y:S01]  /*6eb0*/  SHFL.BFLY PT, R2, R0, 0x2, 0x1f ;  /* 0x0c401f0000027f89 */ /* 0x000ea200000e0000 */
[C---:B------:R-:W-:Y:S01]  /*6ec0*/  FMUL.FTZ R34, R100.reuse, R138 ;  /* 0x0000008a64227220 */ /* 0x040fe20000410000 */
[----:B------:R-:W-:Y:S01]  /*6ed0*/  MOV R138, R241 ;  /* 0x000000f1008a7202 */ /* 0x000fe20000000f00 */
[C---:B------:R-:W-:Y:S04]  /*6ee0*/  FMUL.FTZ R35, R100.reuse, R139 ;  /* 0x0000008b64237220 */ /* 0x040fe80000410000 */
[----:B------:R-:W5:Y:S01]  /*6ef0*/  MUFU.EX2 R3, R3 ;  /* 0x0000000300037308 */ /* 0x000f620000000800 */
[----:B------:R-:W-:Y:S01]  /*6f00*/  MOV R139, R51 ;  /* 0x00000033008b7202 */ /* 0x000fe20000000f00 */
[C---:B------:R-:W-:Y:S02]  /*6f10*/  FMUL.FTZ R51, R100.reuse, R155 ;  /* 0x0000009b64337220 */ /* 0x040fe40000410000 */
[C---:B------:R-:W-:Y:S02]  /*6f20*/  FMUL.FTZ R66, R100.reuse, R170 ;  /* 0x000000aa64427220 */ /* 0x040fe40000410000 */
[C---:B------:R-:W-:Y:S02]  /*6f30*/  FMUL.FTZ R67, R100.reuse, R171 ;  /* 0x000000ab64437220 */ /* 0x040fe40000410000 */
[C---:B------:R-:W-:Y:S02]  /*6f40*/  FMUL.FTZ R70, R100.reuse, R70 ;  /* 0x0000004664467220 */ /* 0x040fe40000410000 */
[C---:B------:R-:W-:Y:S02]  /*6f50*/  FMUL.FTZ R71, R100.reuse, R71 ;  /* 0x0000004764477220 */ /* 0x040fe40000410000 */
[C---:B------:R-:W-:Y:S01]  /*6f60*/  FMUL.FTZ R82, R100.reuse, R82 ;  /* 0x0000005264527220 */ /* 0x040fe20000410000 */
[----:B-1----:R-:W-:Y:S01]  /*6f70*/  @P0 SHF.R.S32.HI R4, RZ, 0x1f, R234 ;  /* 0x0000001fff040819 */ /* 0x002fe200000114ea */
[C---:B------:R-:W-:Y:S02]  /*6f80*/  FMUL.FTZ R83, R100.reuse, R83 ;  /* 0x0000005364537220 */ /* 0x040fe40000410000 */
[----:B------:R-:W-:Y:S02]  /*6f90*/  FMUL.FTZ R86, R100, R86 ;  /* 0x0000005664567220 */ /* 0x000fe40000410000 */
[----:B------:R-:W-:Y:S01]  /*6fa0*/  @P0 IMAD R4, R4, c[0x0][0x1e0], RZ ;  /* 0x0000780004040a24 */ /* 0x000fe200078e02ff */
[----:B--2---:R-:W-:Y:S01]  /*6fb0*/  FMNMX.FTZ R0, R0, R2, !PT ;  /* 0x0000000200007209 */ /* 0x004fe20007810000 */
[----:B------:R-:W-:Y:S02]  /*6fc0*/  FMUL.FTZ R87, R100, R87 ;  /* 0x0000005764577220 */ /* 0x000fe40000410000 */
[----:B------:R-:W-:Y:S02]  /*6fd0*/  @P0 IMAD R4, R234, c[0x0][0x1e4], R4 ;  /* 0x00007900ea040a24 */ /* 0x000fe400078e0204 */
[----:B------:R-:W1:Y:S01]  /*6fe0*/  SHFL.BFLY PT, R2, R0, 0x1, 0x1f ;  /* 0x0c201f0000027f89 */ /* 0x000e6200000e0000 */
[C---:B-----5:R-:W-:Y:S01]  /*6ff0*/  FMUL.FTZ R28, R3.reuse, R132 ;  /* 0x00000084031c7220 */ /* 0x060fe20000410000 */
[----:B------:R-:W-:Y:S01]  /*7000*/  MOV R132, R43 ;  /* 0x0000002b00847202 */ /* 0x000fe20000000f00 */
[----:B------:R-:W-:Y:S01]  /*7010*/  FMUL.FTZ R29, R3, R133 ;  /* 0x00000085031d7220 */ /* 0x000fe20000410000 */
[----:B------:R-:W-:Y:S01]  /*7020*/  @P0 IADD3 R4, R7, R4, RZ ;  /* 0x0000000407040210 */ /* 0x000fe20007ffe0ff */
[C---:B------:R-:W-:Y:S01]  /*7030*/  FMUL.FTZ R40, R3.reuse, R144 ;  /* 0x0000009003287220 */ /* 0x040fe20000410000 */
[----:B------:R-:W-:Y:S01]  /*7040*/  MOV R144, R237 ;  /* 0x000000ed00907202 */ /* 0x000fe20000000f00 */
[C---:B------:R-:W-:Y:S01]  /*7050*/  FMUL.FTZ R41, R3.reuse, R145 ;  /* 0x0000009103297220 */ /* 0x040fe20000410000 */
[----:B------:R-:W-:Y:S01]  /*7060*/  @P0 SHF.L.U64.HI R4, R6, 0x6, R4 ;  /* 0x0000000606040819 */ /* 0x000fe20000010204 */
[C---:B------:R-:W-:Y:S01]  /*7070*/  FMUL.FTZ R57, R3.reuse, R161 ;  /* 0x000000a103397220 */ /* 0x040fe20000410000 */
[----:B------:R-:W-:Y:S01]  /*7080*/  MOV R145, R246 ;  /* 0x000000f600917202 */ /* 0x000fe20000000f00 */
[C---:B------:R-:W-:Y:S01]  /*7090*/  FMUL.FTZ R61, R3.reuse, R165 ;  /* 0x000000a5033d7220 */ /* 0x040fe20000410000 */
[----:B------:R-:W-:Y:S01]  /*70a0*/  MOV R133, R46 ;  /* 0x0000002e00857202 */ /* 0x000fe20000000f00 */
[----:B------:R2:W-:Y:S01]  /*70b0*/  MUFU.EX2 R246, R56 ;  /* 0x0000003800f67308 */ /* 0x0005e20000000800 */
[C---:B------:R-:W-:Y:S02]  /*70c0*/  FMUL.FTZ R72, R3.reuse, R72 ;  /* 0x0000004803487220 */ /* 0x040fe40000410000 */
[C---:B------:R-:W-:Y:S02]  /*70d0*/  FMUL.FTZ R73, R3.reuse, R73 ;  /* 0x0000004903497220 */ /* 0x040fe40000410000 */
[C---:B------:R-:W-:Y:S02]  /*70e0*/  FMUL.FTZ R76, R3.reuse, R76 ;  /* 0x0000004c034c7220 */ /* 0x040fe40000410000 */
[C---:B------:R-:W-:Y:S02]  /*70f0*/  FMUL.FTZ R77, R3.reuse, R77 ;  /* 0x0000004d034d7220 */ /* 0x040fe40000410000 */
[----:B------:R-:W-:Y:S01]  /*7100*/  FMUL.FTZ R88, R3, R88 ;  /* 0x0000005803587220 */ /* 0x000fe20000410000 */
[----:B-1----:R-:W-:Y:S01]  /*7110*/  FMNMX.FTZ R2, R0, R2, !PT ;  /* 0x0000000200027209 */ /* 0x002fe20007810000 */
[----:B------:R-:W-:Y:S02]  /*7120*/  FFMA.FTZ R0, R19, c[0x0][0x2d0], -R174 ;  /* 0x0000b40013007a23 */ /* 0x000fe400000108ae */
[----:B------:R-:W-:Y:S01]  /*7130*/  FFMA.FTZ R19, R184, c[0x0][0x2d0], -R175 ;  /* 0x0000b400b8137a23 */ /* 0x000fe200000108af */
[----:B------:R-:W-:Y:S01]  /*7140*/  MOV R184, R25 ;  /* 0x0000001900b87202 */ /* 0x000fe20000000f00 */
[----:B------:R-:W-:Y:S01]  /*7150*/  FMUL.FTZ R105, R2, c[0x0][0x2d0] ;  /* 0x0000b40002697a20 */ /* 0x000fe20000410000 */
[----:B------:R1:W-:Y:S01]  /*7160*/  MUFU.EX2 R180, R0 ;  /* 0x0000000000b47308 */ /* 0x0003e20000000800 */
[C---:B------:R-:W-:Y:S01]  /*7170*/  FMUL.FTZ R25, R3.reuse, R129 ;  /* 0x0000008103197220 */ /* 0x040fe20000410000 */
[----:B------:R-:W-:Y:S01]  /*7180*/  MOV R129, R44 ;  /* 0x0000002c00817202 */ /* 0x000fe20000000f00 */
[----:B------:R-:W-:Y:S02]  /*7190*/  FFMA.FTZ R44, R190, c[0x0][0x2d0], -R173 ;  /* 0x0000b400be2c7a23 */ /* 0x000fe400000108ad */
[C---:B------:R-:W-:Y:S02]  /*71a0*/  FMUL.FTZ R89, R3.reuse, R89 ;  /* 0x0000005903597220 */ /* 0x040fe40000410000 */
[C---:B--2---:R-:W-:Y:S02]  /*71b0*/  FMUL.FTZ R56, R3.reuse, R160 ;  /* 0x000000a003387220 */ /* 0x044fe40000410000 */
[C---:B------:R-:W-:Y:S01]  /*71c0*/  FMUL.FTZ R92, R3.reuse, R92 ;  /* 0x0000005c035c7220 */ /* 0x040fe20000410000 */
[----:B------:R2:W-:Y:S01]  /*71d0*/  MUFU.EX2 R20, R19 ;  /* 0x0000001300147308 */ /* 0x0005e20000000800 */
[----:B------:R-:W-:Y:S02]  /*71e0*/  FMUL.FTZ R93, R3, R93 ;  /* 0x0000005d035d7220 */ /* 0x000fe40000410000 */
[C---:B------:R-:W-:Y:S02]  /*71f0*/  FMUL.FTZ R98, R100.reuse, R98 ;  /* 0x0000006264627220 */ /* 0x040fe40000410000 */
[----:B------:R-:W-:Y:S02]  /*7200*/  FMUL.FTZ R99, R100, R99 ;  /* 0x0000006364637220 */ /* 0x000fe40000410000 */
[----:B------:R-:W-:Y:S06]  /*7210*/  FFMA.FTZ R107, R107, c[0x0][0x2d0], -R105 ;  /* 0x0000b4006b6b7a23 */ /* 0x000fec0000010869 */
[----:B------:R-:W-:Y:S01]  /*7220*/  MUFU.EX2 R107, R107 ;  /* 0x0000006b006b7308 */ /* 0x000fe20000000800 */
[----:B-1----:R-:W-:Y:S02]  /*7230*/  FADD.FTZ R0, -R2, R106 ;  /* 0x0000006a02007221 */ /* 0x002fe40000010100 */
[--C-:B------:R-:W-:Y:S02]  /*7240*/  FFMA.FTZ R106, R199, c[0x0][0x2d0], -R175.reuse ;  /* 0x0000b400c76a7a23 */ /* 0x100fe400000108af */
[----:B------:R-:W-:Y:S05]  /*7250*/  FMUL.FTZ R0, R0, c[0x0][0x2d0] ;  /* 0x0000b40000007a20 */ /* 0x000fea0000410000 */
[----:B------:R1:W-:Y:S01]  /*7260*/  MUFU.EX2 R243, R106 ;  /* 0x0000006a00f37308 */ /* 0x0003e20000000800 */
[----:B--2---:R-:W-:Y:S09]  /*7270*/  FMUL.FTZ R19, R100, R123 ;  /* 0x0000007b64137220 */ /* 0x004ff20000410000 */
[----:B------:R-:W2:Y:S01]  /*7280*/  MUFU.EX2 R0, R0 ;  /* 0x0000000000007308 */ /* 0x000ea20000000800 */
[--C-:B-1----:R-:W-:Y:S09]  /*7290*/  FFMA.FTZ R106, R198, c[0x0][0x2d0], -R175.reuse ;  /* 0x0000b400c66a7a23 */ /* 0x102ff200000108af */
[----:B------:R1:W-:Y:S01]  /*72a0*/  MUFU.EX2 R242, R106 ;  /* 0x0000006a00f27308 */ /* 0x0003e20000000800 */
[C---:B--2---:R-:W-:Y:S02]  /*72b0*/  FMUL.FTZ R47, R0.reuse, R151 ;  /* 0x00000097002f7220 */ /* 0x044fe40000410000 */
[C---:B------:R-:W-:Y:S02]  /*72c0*/  FMUL.FTZ R58, R0.reuse, R162 ;  /* 0x000000a2003a7220 */ /* 0x040fe40000410000 */
[C---:B------:R-:W-:Y:S02]  /*72d0*/  FMUL.FTZ R59, R0.reuse, R163 ;  /* 0x000000a3003b7220 */ /* 0x040fe40000410000 */
[C---:B------:R-:W-:Y:S02]  /*72e0*/  FMUL.FTZ R62, R0.reuse, R166 ;  /* 0x000000a6003e7220 */ /* 0x040fe40000410000 */
[C---:B------:R-:W-:Y:S02]  /*72f0*/  FMUL.FTZ R63, R0.reuse, R167 ;  /* 0x000000a7003f7220 */ /* 0x040fe40000410000 */
[C---:B------:R-:W-:Y:S01]  /*7300*/  FMUL.FTZ R74, R0.reuse, R74 ;  /* 0x0000004a004a7220 */ /* 0x040fe20000410000 */
[----:B---3--:R-:W-:Y:S01]  /*7310*/  @P0 IADD3 R7, P2, R5, R30, RZ ;  /* 0x0000001e05070210 */ /* 0x008fe20007f5e0ff */
[C---:B------:R-:W-:Y:S01]  /*7320*/  FMUL.FTZ R31, R0.reuse, R135 ;  /* 0x00000087001f7220 */ /* 0x040fe20000410000 */
[----:B------:R-:W-:Y:S01]  /*7330*/  MOV R135, R244 ;  /* 0x000000f400877202 */ /* 0x000fe20000000f00 */
[----:B------:R-:W-:Y:S01]  /*7340*/  FMUL.FTZ R75, R0, R75 ;  /* 0x0000004b004b7220 */ /* 0x000fe20000410000 */
[----:B------:R-:W-:Y:S01]  /*7350*/  @P0 LEA R14, P1, R7, c[0x0][0x1c8], 0x1 ;  /* 0x00007200070e0a11 */ /* 0x000fe200078208ff */
[----:B------:R2:W-:Y:S01]  /*7360*/  MUFU.EX2 R244, R64 ;  /* 0x0000004000f47308 */ /* 0x0005e20000000800 */
[----:B------:R-:W-:Y:S01]  /*7370*/  @P0 IADD3.X R6, R4, R23, RZ, P2, !PT ;  /* 0x0000001704060210 */ /* 0x000fe200017fe4ff */
[--C-:B-1----:R-:W-:Y:S02]  /*7380*/  FFMA.FTZ R106, R201, c[0x0][0x2d0], -R175.reuse ;  /* 0x0000b400c96a7a23 */ /* 0x102fe400000108af */
[C---:B------:R-:W-:Y:S01]  /*7390*/  FMUL.FTZ R78, R0.reuse, R78 ;  /* 0x0000004e004e7220 */ /* 0x040fe20000410000 */
[----:B------:R-:W-:Y:S01]  /*73a0*/  @P0 LEA.HI.X R15, R7, c[0x0][0x1cc], R6, 0x1, P1 ;  /* 0x00007300070f0a11 */ /* 0x000fe200008f0c06 */
[C---:B------:R-:W-:Y:S01]  /*73b0*/  FMUL.FTZ R79, R0.reuse, R79 ;  /* 0x0000004f004f7220 */ /* 0x040fe20000410000 */
[C---:B------:R-:W-:Y:S01]  /*73c0*/  @P0 IADD3 R6, P3, R5.reuse, R24, RZ ;  /* 0x0000001805060210 */ /* 0x040fe20007f7e0ff */
[C---:B------:R-:W-:Y:S02]  /*73d0*/  FMUL.FTZ R90, R0.reuse, R90 ;  /* 0x0000005a005a7220 */ /* 0x040fe40000410000 */
[----:B------:R1:W-:Y:S01]  /*73e0*/  @P0 LDGSTS.E.BYPASS.LTC128B.128 [R233+0x3100], [R14.64], !P5 ;  /* 0x031000000ee90fae */ /* 0x0003e2000e901d46 */
[----:B------:R3:W-:Y:S01]  /*73f0*/  MUFU.EX2 R241, R106 ;  /* 0x0000006a00f17308 */ /* 0x0007e20000000800 */
[----:B------:R-:W-:Y:S01]  /*7400*/  @P0 IADD3 R7, P2, R5, R17, RZ ;  /* 0x0000001105070210 */ /* 0x000fe20007f5e0ff */
[----:B------:R-:W-:Y:S01]  /*7410*/  FMUL.FTZ R91, R0, R91 ;  /* 0x0000005b005b7220 */ /* 0x000fe20000410000 */
[----:B------:R-:W-:Y:S01]  /*7420*/  @P0 IADD3 R5, P1, R8, R5, RZ ;  /* 0x0000000508050210 */ /* 0x000fe20007f3e0ff */
[----:B------:R-:W-:Y:S01]  /*7430*/  FMUL.FTZ R94, R0, R94 ;  /* 0x0000005e005e7220 */ /* 0x000fe20000410000 */
[----:B------:R-:W-:Y:S01]  /*7440*/  @P0 IADD3.X R8, R4, R21, RZ, P3, !PT ;  /* 0x0000001504080210 */ /* 0x000fe20001ffe4ff */
[----:B------:R-:W-:Y:S01]  /*7450*/  FMUL.FTZ R95, R0, R95 ;  /* 0x0000005f005f7220 */ /* 0x000fe20000410000 */
[C---:B------:R-:W-:Y:S04]  /*7460*/  @P0 LEA R10, P3, R6.reuse, c[0x0][0x1c8], 0x1 ;  /* 0x00007200060a0a11 */ /* 0x040fe800078608ff */
[----:B------:R-:W-:Y:S01]  /*7470*/  @P0 LEA.HI.X R11, R6, c[0x0][0x1cc], R8, 0x1, P3 ;  /* 0x00007300060b0a11 */ /* 0x000fe200018f0c08 */
[--C-:B------:R-:W-:Y:S01]  /*7480*/  FFMA.FTZ R6, R185, c[0x0][0x2d0], -R175.reuse ;  /* 0x0000b400b9067a23 */ /* 0x100fe200000108af */
[----:B------:R-:W-:Y:S01]  /*7490*/  MOV R185, R248 ;  /* 0x000000f800b97202 */ /* 0x000fe20000000f00 */
[----:B--2---:R-:W-:Y:S02]  /*74a0*/  FMUL.FTZ R64, R101, R168 ;  /* 0x000000a865407220 */ /* 0x004fe40000410000 */
[----:B------:R2:W-:Y:S01]  /*74b0*/  @P0 LDGSTS.E.BYPASS.LTC128B.128 [R233+0x4100], [R10.64], !P4 ;  /* 0x041000000ae90fae */ /* 0x0005e2000e101d46 */
[----:B---3--:R-:W-:Y:S02]  /*74c0*/  FFMA.FTZ R106, R200, c[0x0][0x2d0], -R175 ;  /* 0x0000b400c86a7a23 */ /* 0x008fe400000108af */
[C---:B-1----:R-:W-:Y:S02]  /*74d0*/  FMUL.FTZ R14, R0.reuse, R118 ;  /* 0x00000076000e7220 */ /* 0x042fe40000410000 */
[----:B------:R-:W-:Y:S02]  /*74e0*/  FMUL.FTZ R15, R0, R119 ;  /* 0x00000077000f7220 */ /* 0x000fe40000410000 */
[----:B--2---:R-:W-:Y:S01]  /*74f0*/  FFMA.FTZ R10, R188, c[0x0][0x2d0], -R105 ;  /* 0x0000b400bc0a7a23 */ /* 0x004fe20000010869 */
[----:B------:R-:W-:Y:S01]  /*7500*/  MOV R188, R247 ;  /* 0x000000f700bc7202 */ /* 0x000fe20000000f00 */
[C---:B------:R-:W-:Y:S02]  /*7510*/  FMUL.FTZ R11, R0.reuse, R111 ;  /* 0x0000006f000b7220 */ /* 0x040fe40000410000 */
[----:B------:R1:W-:Y:S02]  /*7520*/  MUFU.EX2 R205, R10 ;  /* 0x0000000a00cd7308 */ /* 0x0003e40000000800 */
[----:B-1----:R-:W-:Y:S01]  /*7530*/  FMUL.FTZ R10, R0, R110 ;  /* 0x0000006e000a7220 */ /* 0x002fe20000410000 */
[----:B----4-:R-:W-:Y:S02]  /*7540*/  @P0 IADD3.X R9, R4, R16, RZ, P2, !PT ;  /* 0x0000001004090210 */ /* 0x010fe400017fe4ff */
[----:B------:R-:W-:Y:S02]  /*7550*/  @P0 LEA R12, P2, R7, c[0x0][0x1c8], 0x1 ;  /* 0x00007200070c0a11 */ /* 0x000fe400078408ff */
[----:B------:R-:W-:Y:S01]  /*7560*/  @P0 IADD3.X R4, R27, R4, RZ, P1, !PT ;  /* 0x000000041b040210 */ /* 0x000fe20000ffe4ff */
[C---:B------:R-:W-:Y:S01]  /*7570*/  FMUL.FTZ R27, R0.reuse, R131 ;  /* 0x00000083001b7220 */ /* 0x040fe20000410000 */
[----:B------:R-:W-:Y:S02]  /*7580*/  @P0 LEA.HI.X R13, R7, c[0x0][0x1cc], R9, 0x1, P2 ;  /* 0x00007300070d0a11 */ /* 0x000fe400010f0c09 */
[C---:B------:R-:W-:Y:S02]  /*7590*/  @P0 IADD3 R7, P2, R5.reuse, R24, RZ ;  /* 0x0000001805070210 */ /* 0x040fe40007f5e0ff */
[----:B------:R1:W-:Y:S01]  /*75a0*/  MUFU.EX2 R24, R6 ;  /* 0x0000000600187308 */ /* 0x0003e20000000800 */
[C---:B------:R-:W-:Y:S01]  /*75b0*/  @P0 IADD3 R9, P3, R5.reuse, R30, RZ ;  /* 0x0000001e05090210 */ /* 0x040fe20007f7e0ff */
[----:B------:R2:W-:Y:S01]  /*75c0*/  @P0 LDGSTS.E.BYPASS.LTC128B.128 [R233+0x5100], [R12.64], !P6 ;  /* 0x051000000ce90fae */ /* 0x0005e2000f101d46 */
[----:B------:R-:W-:Y:S01]  /*75d0*/  @P0 IADD3 R5, P1, R5, R17, RZ ;  /* 0x0000001105050210 */ /* 0x000fe20007f3e0ff */
[----:B------:R-:W-:Y:S01]  /*75e0*/  FMUL.FTZ R30, R0, R134 ;  /* 0x00000086001e7220 */ /* 0x000fe20000410000 */
[C---:B------:R-:W-:Y:S02]  /*75f0*/  @P0 IADD3.X R17, R4.reuse, R23, RZ, P3, !PT ;  /* 0x0000001704110210 */ /* 0x040fe40001ffe4ff */
[C---:B------:R-:W-:Y:S02]  /*7600*/  @P0 LEA R8, P3, R9.reuse, c[0x0][0x1c8], 0x1 ;  /* 0x0000720009080a11 */ /* 0x040fe400078608ff */
[C---:B------:R-:W-:Y:S02]  /*7610*/  @P0 IADD3.X R18, R4.reuse, R21, RZ, P2, !PT ;  /* 0x0000001504120210 */ /* 0x040fe400017fe4ff */
[----:B------:R-:W-:Y:S01]  /*7620*/  @P0 LEA.HI.X R9, R9, c[0x0][0x1cc], R17, 0x1, P3 ;  /* 0x0000730009090a11 */ /* 0x000fe200018f0c11 */
[----:B------:R-:W-:Y:S01]  /*7630*/  FMUL.FTZ R17, R101, R121 ;  /* 0x0000007965117220 */ /* 0x000fe20000410000 */
[----:B------:R-:W-:Y:S02]  /*7640*/  @P0 IADD3.X R16, R4, R16, RZ, P1, !PT ;  /* 0x0000001004100210 */ /* 0x000fe40000ffe4ff */
[C---:B------:R-:W-:Y:S01]  /*7650*/  @P0 LEA R4, P1, R5.reuse, c[0x0][0x1c8], 0x1 ;  /* 0x0000720005040a11 */ /* 0x040fe200078208ff */
[----:B------:R3:W-:Y:S01]  /*7660*/  @P0 LDGSTS.E.BYPASS.LTC128B.128 [R233+0x3900], [R8.64], !P5 ;  /* 0x0390000008e90fae */ /* 0x0007e2000e901d46 */
[----:B------:R-:W-:Y:S02]  /*7670*/  MOV R131, R42 ;  /* 0x0000002a00837202 */ /* 0x000fe40000000f00 */
[----:B------:R-:W-:Y:S01]  /*7680*/  @P0 LEA.HI.X R5, R5, c[0x0][0x1cc], R16, 0x1, P1 ;  /* 0x0000730005050a11 */ /* 0x000fe200008f0c10 */
[----:B------:R-:W-:Y:S01]  /*7690*/  FFMA.FTZ R16, R183, c[0x0][0x2d0], -R175 ;  /* 0x0000b400b7107a23 */ /* 0x000fe200000108af */
[----:B------:R-:W-:Y:S02]  /*76a0*/  MOV R183, R20 ;  /* 0x0000001400b77202 */ /* 0x000fe40000000f00 */
[----:B------:R-:W-:Y:S01]  /*76b0*/  MOV R134, R245 ;  /* 0x000000f500867202 */ /* 0x000fe20000000f00 */
[----:B------:R-:W4:Y:S01]  /*76c0*/  MUFU.EX2 R252, R16 ;  /* 0x0000001000fc7308 */ /* 0x000f220000000800 */
[C---:B-1----:R-:W-:Y:S04]  /*76d0*/  @P0 LEA R6, P2, R7.reuse, c[0x0][0x1c8], 0x1 ;  /* 0x0000720007060a11 */ /* 0x042fe800078408ff */
[----:B------:R-:W-:Y:S01]  /*76e0*/  @P0 LEA.HI.X R7, R7, c[0x0][0x1cc], R18, 0x1, P2 ;  /* 0x0000730007070a11 */ /* 0x000fe200010f0c12 */
[C---:B--2---:R-:W-:Y:S02]  /*76f0*/  FMUL.FTZ R12, R3.reuse, R116 ;  /* 0x00000074030c7220 */ /* 0x044fe40000410000 */
[C---:B------:R-:W-:Y:S02]  /*7700*/  FMUL.FTZ R13, R3.reuse, R117 ;  /* 0x00000075030d7220 */ /* 0x040fe40000410000 */
[----:B------:R1:W-:Y:S01]  /*7710*/  @P0 LDGSTS.E.BYPASS.LTC128B.128 [R233+0x4900], [R6.64], !P4 ;  /* 0x0490000006e90fae */ /* 0x0003e2000e101d46 */
[----:B------:R-:W-:Y:S07]  /*7720*/  FMUL.FTZ R18, R100, R122 ;  /* 0x0000007a64127220 */ /* 0x000fee0000410000 */
[----:B------:R2:W-:Y:S01]  /*7730*/  @P0 LDGSTS.E.BYPASS.LTC128B.128 [R233+0x5900], [R4.64], !P6 ;  /* 0x0590000004e90fae */ /* 0x0005e2000f101d46 */
[C---:B---3--:R-:W-:Y:S02]  /*7740*/  FMUL.FTZ R8, R3.reuse, R108 ;  /* 0x0000006c03087220 */ /* 0x048fe40000410000 */
[----:B------:R-:W-:Y:S01]  /*7750*/  FMUL.FTZ R9, R3, R109 ;  /* 0x0000006d03097220 */ /* 0x000fe20000410000 */
[----:B----4-:R-:W-:Y:S01]  /*7760*/  F2FP.BF16.PACK_AB R110, R252, R183 ;  /* 0x000000b7fc6e723e */ /* 0x010fe200000010ff */
[----:B------:R-:W-:Y:S03]  /*7770*/  FMUL.FTZ R16, R101, R120 ;  /* 0x0000007865107220 */ /* 0x000fe60000410000 */
[----:B------:R-:W3:Y:S08]  /*7780*/  LDSM.16.MT88.4 R20, [R217+0x100] ;  /* 0x00010000d914783b */ /* 0x000ef00000004200 */
[----:B------:R-:W4:Y:S01]  /*7790*/  LDSM.16.MT88.4 R36, [R218+0x100] ;  /* 0x00010000da24783b */ /* 0x000f220000004200 */
[----:B-1----:R-:W-:Y:S01]  /*77a0*/  FMUL.FTZ R6, R100, R114 ;  /* 0x0000007264067220 */ /* 0x002fe20000410000 */
[----:B------:R-:W-:Y:S01]  /*77b0*/  F2FP.BF16.PACK_AB R114, R182, R245 ;  /* 0x000000f5b672723e */ /* 0x000fe200000010ff */
[----:B------:R-:W-:Y:S01]  /*77c0*/  FMUL.FTZ R7, R100, R115 ;  /* 0x0000007364077220 */ /* 0x000fe20000410000 */
[----:B------:R-:W-:Y:S01]  /*77d0*/  F2FP.BF16.PACK_AB R115, R180, R46 ;  /* 0x0000002eb473723e */ /* 0x000fe200000010ff */
[C---:B------:R-:W-:Y:S03]  /*77e0*/  FMUL.FTZ R46, R0.reuse, R150 ;  /* 0x00000096002e7220 */ /* 0x040fe60000410000 */
[----:B------:R-:W1:Y:S01]  /*77f0*/  LDSM.16.MT88.4 R52, [R217+0x1100] ;  /* 0x00110000d934783b */ /* 0x000e620000004200 */
[----:B------:R5:W-:Y:S01]  /*7800*/  MUFU.EX2 R245, R60 ;  /* 0x0000003c00f57308 */ /* 0x000be20000000800 */
[----:B--2---:R-:W-:Y:S01]  /*7810*/  FFMA.FTZ R4, R189, c[0x0][0x2d0], -R105 ;  /* 0x0000b400bd047a23 */ /* 0x004fe20000010869 */
[----:B------:R-:W-:Y:S01]  /*7820*/  MOV R189, R48 ;  /* 0x0000003000bd7202 */ /* 0x000fe20000000f00 */
[----:B------:R-:W-:Y:S01]  /*7830*/  FMUL.FTZ R5, R101, R113 ;  /* 0x0000007165057220 */ /* 0x000fe20000410000 */
[----:B------:R-:W-:Y:S01]  /*7840*/  F2FP.BF16.PACK_AB R113, R181, R45 ;  /* 0x0000002db571723e */ /* 0x000fe200000010ff */
[----:B------:R-:W-:Y:S02]  /*7850*/  FFMA.FTZ R48, R191, c[0x0][0x2d0], -R173 ;  /* 0x0000b400bf307a23 */ /* 0x000fe400000108ad */
[----:B------:R-:W2:Y:S01]  /*7860*/  LDSM.16.MT88.4 R116, [R218+0x1100] ;  /* 0x00110000da74783b */ /* 0x000ea20000004200 */
[----:B------:R-:W-:Y:S02]  /*7870*/  MOV R191, R185 ;  /* 0x000000b900bf7202 */ /* 0x000fe40000000f00 */
[----:B------:R3:W3:Y:S05]  /*7880*/  MUFU.EX2 R206, R4 ;  /* 0x0000000400ce7308 */ /* 0x0006ea0000000800 */
[----:B------:R-:W1:Y:S05]  /*7890*/  LDSM.16.MT88.4 R120, [R217+0x2100] ;  /* 0x00210000d978783b */ /* 0x000e6a0000004200 */
[----:B------:R4:W-:Y:S03]  /*78a0*/  MUFU.EX2 R248, R48 ;  /* 0x0000003000f87308 */ /* 0x0009e60000000800 */
[----:B------:R-:W-:Y:S01]  /*78b0*/  LDSM.16.MT88.4 R168, [R218+0x1d00] ;  /* 0x001d0000daa8783b */ /* 0x000fe20000004200 */
[----:B-----5:R-:W-:Y:S07]  /*78c0*/  FMUL.FTZ R60, R3, R164 ;  /* 0x000000a4033c7220 */ /* 0x020fee0000410000 */
[----:B------:R-:W0:Y:S01]  /*78d0*/  LDGDEPBAR ;  /* 0x00000000000079af */ /* 0x000e220000000000 */
[--C-:B---3--:R-:W-:Y:S01]  /*78e0*/  FFMA.FTZ R4, R187, c[0x0][0x2d0], -R105.reuse ;  /* 0x0000b400bb047a23 */ /* 0x108fe20000010869 */
[----:B------:R-:W-:Y:S01]  /*78f0*/  MOV R187, R26 ;  /* 0x0000001a00bb7202 */ /* 0x000fe20000000f00 */
[----:B------:R-:W-:Y:S01]  /*7900*/  FMUL.FTZ R26, R0, R130 ;  /* 0x00000082001a7220 */ /* 0x000fe20000410000 */
[----:B------:R-:W-:Y:S01]  /*7910*/  F2FP.BF16.PACK_AB R109, R206, R205 ;  /* 0x000000cdce6d723e */ /* 0x000fe200000010ff */
[----:B------:R3:W-:Y:S01]  /*7920*/  MUFU.EX2 R207, R4 ;  /* 0x0000000400cf7308 */ /* 0x0007e20000000800 */
[----:B------:R-:W-:Y:S01]  /*7930*/  MOV R130, R45 ;  /* 0x0000002d00827202 */ /* 0x000fe20000000f00 */
[----:B------:R-:W-:Y:S02]  /*7940*/  FMUL.FTZ R45, R3, R149 ;  /* 0x00000095032d7220 */ /* 0x000fe40000410000 */
[----:B----4-:R-:W-:Y:S02]  /*7950*/  FMUL.FTZ R48, R101, R152 ;  /* 0x0000009865307220 */ /* 0x010fe40000410000 */
[----:B---3--:R-:W-:Y:S01]  /*7960*/  FFMA.FTZ R4, R186, c[0x0][0x2d0], -R105 ;  /* 0x0000b400ba047a23 */ /* 0x008fe20000010869 */
[----:B------:R-:W-:Y:S01]  /*7970*/  MOV R186, R24 ;  /* 0x0000001800ba7202 */ /* 0x000fe20000000f00 */
[----:B------:R-:W-:Y:S01]  /*7980*/  FMUL.FTZ R24, R3, R128 ;  /* 0x0000008003187220 */ /* 0x000fe20000410000 */
[----:B------:R-:W-:Y:S01]  /*7990*/  MOV R128, R249 ;  /* 0x000000f900807202 */ /* 0x000fe20000000f00 */
[----:B------:R3:W4:Y:S01]  /*79a0*/  MUFU.EX2 R208, R4 ;  /* 0x0000000400d07308 */ /* 0x0007220000000800 */
[----:B------:R-:W-:Y:S01]  /*79b0*/  F2FP.BF16.PACK_AB R108, R186, R43 ;  /* 0x0000002bba6c723e */ /* 0x000fe200000010ff */
[----:B------:R-:W-:Y:S01]  /*79c0*/  FMUL.FTZ R43, R0, R147 ;  /* 0x00000093002b7220 */ /* 0x000fe20000410000 */
[----:B------:R-:W-:Y:S01]  /*79d0*/  MOV R147, R135 ;  /* 0x0000008700937202 */ /* 0x000fe20000000f00 */
[--C-:B------:R-:W-:Y:S01]  /*79e0*/  FFMA.FTZ R128, R128, c[0x0][0x2d0], -R174.reuse ;  /* 0x0000b40080807a23 */ /* 0x100fe200000108ae */
[----:B------:R-:W-:Y:S02]  /*79f0*/  MOV R135, R133 ;  /* 0x0000008500877202 */ /* 0x000fe40000000f00 */
[----:B------:R-:W-:Y:S03]  /*7a00*/  MOV R133, R131 ;  /* 0x0000008300857202 */ /* 0x000fe60000000f00 */
[----:B------:R5:W-:Y:S01]  /*7a10*/  MUFU.EX2 R249, R44 ;  /* 0x0000002c00f97308 */ /* 0x000be20000000800 */
[----:B---3--:R-:W-:Y:S01]  /*7a20*/  FMUL.FTZ R4, R101, R112 ;  /* 0x0000007065047220 */ /* 0x008fe20000410000 */
[----:B------:R-:W-:Y:S01]  /*7a30*/  F2FP.BF16.PACK_AB R112, R187, R42 ;  /* 0x0000002abb70723e */ /* 0x000fe200000010ff */
[----:B------:R-:W-:Y:S01]  /*7a40*/  FMUL.FTZ R42, R0, R146 ;  /* 0x00000092002a7220 */ /* 0x000fe20000410000 */
[----:B----4-:R-:W-:Y:S02]  /*7a50*/  F2FP.BF16.PACK_AB R111, R208, R207 ;  /* 0x000000cfd06f723e */ /* 0x010fe400000010ff */
[----:B------:R-:W-:Y:S03]  /*7a60*/  MOV R146, R236 ;  /* 0x000000ec00927202 */ /* 0x000fe60000000f00 */
[-C--:B------:R-:W-:Y:S05]  /*7a70*/  HMMA.16816.F32.BF16 R4, R112, R20.reuse, R4 ;  /* 0x000000147004723c */ /* 0x080fea0000041804 */
[----:B-----5:R-:W-:Y:S03]  /*7a80*/  FMUL.FTZ R44, R3, R148 ;  /* 0x00000094032c7220 */ /* 0x020fe60000410000 */
[C---:B------:R-:W-:Y:S07]  /*7a90*/  HMMA.16816.F32.BF16 R8, R108.reuse, R20, R8 ;  /* 0x000000146c08723c */ /* 0x040fee0000041808 */
[C---:B------:R-:W-:Y:S01]  /*7aa0*/  FMUL.FTZ R20, R101.reuse, R124 ;  /* 0x0000007c65147220 */ /* 0x040fe20000410000 */
[-C--:B------:R-:W-:Y:S04]  /*7ab0*/  HMMA.16816.F32.BF16 R12, R108, R22.reuse, R12 ;  /* 0x000000166c0c723c */ /* 0x080fe8000004180c */
[C---:B------:R-:W-:Y:S04]  /*7ac0*/  FMUL.FTZ R21, R101.reuse, R125 ;  /* 0x0000007d65157220 */ /* 0x040fe80000410000 */
[C---:B------:R-:W-:Y:S07]  /*7ad0*/  HMMA.16816.F32.BF16 R16, R112.reuse, R22, R16 ;  /* 0x000000167010723c */ /* 0x040fee0000041810 */
[C---:B------:R-:W-:Y:S02]  /*7ae0*/  FMUL.FTZ R22, R100.reuse, R126 ;  /* 0x0000007e64167220 */ /* 0x040fe40000410000 */
[----:B------:R-:W-:Y:S02]  /*7af0*/  FMUL.FTZ R23, R100, R127 ;  /* 0x0000007f64177220 */ /* 0x000fe40000410000 */
[----:B------:R-:W-:Y:S05]  /*7b00*/  LDSM.16.MT88.4 R124, [R218+0x500] ;  /* 0x00050000da7c783b */ /* 0x000fea0000004200 */
[-C--:B------:R-:W-:Y:S08]  /*7b10*/  HMMA.16816.F32.BF16 R20, R112, R36.reuse, R20 ;  /* 0x000000247014723c */ /* 0x080ff00000041814 */
[C---:B------:R-:W-:Y:S07]  /*7b20*/  HMMA.16816.F32.BF16 R24, R108.reuse, R36, R24 ;  /* 0x000000246c18723c */ /* 0x040fee0000041818 */
[----:B------:R-:W-:Y:S01]  /*7b30*/  FFMA.FTZ R36, R192, c[0x0][0x2d0], -R173 ;  /* 0x0000b400c0247a23 */ /* 0x000fe200000108ad */
[-C--:B------:R-:W-:Y:S03]  /*7b40*/  HMMA.16816.F32.BF16 R28, R108, R38.reuse, R28 ;  /* 0x000000266c1c723c */ /* 0x080fe6000004181c */
[----:B------:R3:W4:Y:S01]  /*7b50*/  MUFU.EX2 R251, R36 ;  /* 0x0000002400fb7308 */ /* 0x0007220000000800 */
[----:B------:R-:W-:Y:S01]  /*7b60*/  MOV R192, R50 ;  /* 0x0000003200c07202 */ /* 0x000fe20000000f00 */
[C---:B------:R-:W-:Y:S02]  /*7b70*/  FMUL.FTZ R50, R100.reuse, R154 ;  /* 0x0000009a64327220 */ /* 0x040fe40000410000 */
[C---:B------:R-:W-:Y:S01]  /*7b80*/  FMUL.FTZ R37, R101.reuse, R141 ;  /* 0x0000008d65257220 */ /* 0x040fe20000410000 */
[C---:B------:R-:W-:Y:S04]  /*7b90*/  HMMA.16816.F32.BF16 R32, R112.reuse, R38, R32 ;  /* 0x000000267020723c */ /* 0x040fe80000041820 */
[----:B------:R-:W-:Y:S02]  /*7ba0*/  MOV R141, R240 ;  /* 0x000000f0008d7202 */ /* 0x000fe40000000f00 */
[----:B------:R5:W-:Y:S01]  /*7bb0*/  MUFU.EX2 R240, R106 ;  /* 0x0000006a00f07308 */ /* 0x000be20000000800 */
[C---:B------:R-:W-:Y:S01]  /*7bc0*/  FMUL.FTZ R38, R100.reuse, R142 ;  /* 0x0000008e64267220 */ /* 0x040fe20000410000 */
[----:B------:R-:W-:Y:S01]  /*7bd0*/  MOV R142, R239 ;  /* 0x000000ef008e7202 */ /* 0x000fe20000000f00 */
[----:B------:R-:W-:Y:S03]  /*7be0*/  FMUL.FTZ R39, R100, R143 ;  /* 0x0000008f64277220 */ /* 0x000fe60000410000 */
[----:B------:R-:W-:Y:S01]  /*7bf0*/  MOV R143, R238 ;  /* 0x000000ee008f7202 */ /* 0x000fe20000000f00 */
[C---:B---3--:R-:W-:Y:S01]  /*7c00*/  FMUL.FTZ R36, R101.reuse, R140 ;  /* 0x0000008c65247220 */ /* 0x048fe20000410000 */
[----:B------:R-:W-:Y:S01]  /*7c10*/  MOV R140, R49 ;  /* 0x00000031008c7202 */ /* 0x000fe20000000f00 */
[----:B------:R-:W-:Y:S02]  /*7c20*/  FMUL.FTZ R49, R101, R153 ;  /* 0x0000009965317220 */ /* 0x000fe40000410000 */
[----:B------:R-:W-:Y:S03]  /*7c30*/  LDSM.16.MT88.4 R152, [R217+0x1d00] ;  /* 0x001d0000d998783b */ /* 0x000fe60000004200 */
[-C--:B-1----:R-:W-:Y:S03]  /*7c40*/  HMMA.16816.F32.BF16 R36, R112, R52.reuse, R36 ;  /* 0x000000347024723c */ /* 0x082fe60000041824 */
[--C-:B-----5:R-:W-:Y:S05]  /*7c50*/  FFMA.FTZ R106, R203, c[0x0][0x2d0], -R105.reuse ;  /* 0x0000b400cb6a7a23 */ /* 0x120fea0000010869 */
[C---:B------:R-:W-:Y:S07]  /*7c60*/  HMMA.16816.F32.BF16 R40, R108.reuse, R52, R40 ;  /* 0x000000346c28723c */ /* 0x040fee0000041828 */
[--C-:B------:R-:W-:Y:S01]  /*7c70*/  FFMA.FTZ R52, R196, c[0x0][0x2d0], -R174.reuse ;  /* 0x0000b400c4347a23 */ /* 0x100fe200000108ae */
[-C--:B------:R-:W-:Y:S01]  /*7c80*/  HMMA.16816.F32.BF16 R44, R108, R54.reuse, R44 ;  /* 0x000000366c2c723c */ /* 0x080fe2000004182c */
[----:B------:R1:W-:Y:S03]  /*7c90*/  MUFU.EX2 R196, R106 ;  /* 0x0000006a00c47308 */ /* 0x0003e60000000800 */
[C---:B------:R-:W-:Y:S04]  /*7ca0*/  FMUL.FTZ R53, R101.reuse, R157 ;  /* 0x0000009d65357220 */ /* 0x040fe80000410000 */
[C---:B------:R-:W-:Y:S03]  /*7cb0*/  HMMA.16816.F32.BF16 R48, R112.reuse, R54, R48 ;  /* 0x000000367030723c */ /* 0x040fe60000041830 */
[----:B------:R3:W5:Y:S04]  /*7cc0*/  MUFU.EX2 R247, R52 ;  /* 0x0000003400f77308 */ /* 0x0007680000000800 */
[C---:B------:R-:W-:Y:S02]  /*7cd0*/  FMUL.FTZ R54, R100.reuse, R158 ;  /* 0x0000009e64367220 */ /* 0x040fe40000410000 */
[----:B------:R-:W-:Y:S03]  /*7ce0*/  FMUL.FTZ R55, R100, R159 ;  /* 0x0000009f64377220 */ /* 0x000fe60000410000 */
[--C-:B-1----:R-:W-:Y:S04]  /*7cf0*/  FFMA.FTZ R106, R204, c[0x0][0x2d0], -R105.reuse ;  /* 0x0000b400cc6a7a23 */ /* 0x102fe80000010869 */
[----:B------:R1:W1:Y:S01]  /*7d00*/  MUFU.EX2 R195, R106 ;  /* 0x0000006a00c37308 */ /* 0x0002620000000800 */
[----:B---3--:R-:W-:Y:S07]  /*7d10*/  FMUL.FTZ R52, R101, R156 ;  /* 0x0000009c65347220 */ /* 0x008fee0000410000 */
[-C--:B--2---:R-:W-:Y:S08]  /*7d20*/  HMMA.16816.F32.BF16 R52, R112, R116.reuse, R52 ;  /* 0x000000747034723c */ /* 0x084ff00000041834 */
[C---:B------:R-:W-:Y:S04]  /*7d30*/  HMMA.16816.F32.BF16 R56, R108.reuse, R116, R56 ;  /* 0x000000746c38723c */ /* 0x040fe80000041838 */
[--C-:B-1----:R-:W-:Y:S02]  /*7d40*/  FFMA.FTZ R106, R213, c[0x0][0x2d0], -R105.reuse ;  /* 0x0000b400d56a7a23 */ /* 0x102fe40000010869 */
[----:B------:R-:W-:Y:S02]  /*7d50*/  MUFU.EX2 R213, R128 ;  /* 0x0000008000d57308 */ /* 0x000fe40000000800 */
[-C--:B------:R-:W-:Y:S08]  /*7d60*/  HMMA.16816.F32.BF16 R60, R108, R118.reuse, R60 ;  /* 0x000000766c3c723c */ /* 0x080ff0000004183c */
[C---:B------:R-:W-:Y:S01]  /*7d70*/  HMMA.16816.F32.BF16 R64, R112.reuse, R118, R64 ;  /* 0x000000767040723c */ /* 0x040fe20000041840 */
[----:B------:R1:W-:Y:S01]  /*7d80*/  MUFU.EX2 R190, R106 ;  /* 0x0000006a00be7308 */ /* 0x0003e20000000800 */
[----:B------:R-:W2:Y:S06]  /*7d90*/  LDSM.16.MT88.4 R116, [R218+0x2100] ;  /* 0x00210000da74783b */ /* 0x000eac0000004200 */
[-C--:B------:R-:W-:Y:S08]  /*7da0*/  HMMA.16816.F32.BF16 R68, R112, R120.reuse, R68 ;  /* 0x000000787044723c */ /* 0x080ff00000041844 */
[C---:B------:R-:W-:Y:S08]  /*7db0*/  HMMA.16816.F32.BF16 R72, R108.reuse, R120, R72 ;  /* 0x000000786c48723c */ /* 0x040ff00000041848 */
[-C--:B------:R-:W-:Y:S04]  /*7dc0*/  HMMA.16816.F32.BF16 R76, R108, R122.reuse, R76 ;  /* 0x0000007a6c4c723c */ /* 0x080fe8000004184c */
[----:B-1----:R-:W-:Y:S04]  /*7dd0*/  FFMA.FTZ R106, R235, c[0x0][0x2d0], -R105 ;  /* 0x0000b400eb6a7a23 */ /* 0x002fe80000010869 */
[C---:B------:R-:W-:Y:S01]  /*7de0*/  HMMA.16816.F32.BF16 R80, R112.reuse, R122, R80 ;  /* 0x0000007a7050723c */ /* 0x040fe20000041850 */
[----:B------:R1:W3:Y:S01]  /*7df0*/  MUFU.EX2 R193, R106 ;  /* 0x0000006a00c17308 */ /* 0x0002e20000000800 */
[----:B------:R-:W3:Y:S06]  /*7e00*/  LDSM.16.MT88.4 R120, [R217+0x500] ;  /* 0x00050000d978783b */ /* 0x000eec0000004200 */
[-C--:B--2---:R-:W-:Y:S08]  /*7e10*/  HMMA.16816.F32.BF16 R84, R112, R116.reuse, R84 ;  /* 0x000000747054723c */ /* 0x084ff00000041854 */
[C---:B------:R-:W-:Y:S04]  /*7e20*/  HMMA.16816.F32.BF16 R88, R108.reuse, R116, R88 ;  /* 0x000000746c58723c */ /* 0x040fe80000041858 */
[--C-:B-1----:R-:W-:Y:S04]  /*7e30*/  FFMA.FTZ R106, R214, c[0x0][0x2d0], -R173.reuse ;  /* 0x0000b400d66a7a23 */ /* 0x102fe800000108ad */
[-C--:B------:R-:W-:Y:S01]  /*7e40*/  HMMA.16816.F32.BF16 R92, R108, R118.reuse, R92 ;  /* 0x000000766c5c723c */ /* 0x080fe2000004185c */
[----:B------:R1:W-:Y:S06]  /*7e50*/  MUFU.EX2 R239, R106 ;  /* 0x0000006a00ef7308 */ /* 0x0003ec0000000800 */
[----:B----4-:R-:W-:Y:S01]  /*7e60*/  F2FP.BF16.PACK_AB R108, R250, R251 ;  /* 0x000000fbfa6c723e */ /* 0x010fe200000010ff */
[----:B------:R-:W-:Y:S01]  /*7e70*/  HMMA.16816.F32.BF16 R96, R112, R118, R96 ;  /* 0x000000767060723c */ /* 0x000fe20000041860 */
[----:B------:R-:W2:Y:S03]  /*7e80*/  LDSM.16.MT88.4 R116, [R217+0x1500] ;  /* 0x00150000d974783b */ /* 0x000ea60000004200 */
[----:B------:R-:W-:Y:S02]  /*7e90*/  F2FP.BF16.PACK_AB R110, R248, R249 ;  /* 0x000000f9f86e723e */ /* 0x000fe400000010ff */
[----:B-----5:R-:W-:Y:S02]  /*7ea0*/  F2FP.BF16.PACK_AB R109, R246, R247 ;  /* 0x000000f7f66d723e */ /* 0x020fe400000010ff */
[----:B------:R-:W-:Y:S04]  /*7eb0*/  F2FP.BF16.PACK_AB R111, R244, R245 ;  /* 0x000000f5f46f723e */ /* 0x000fe800000010ff */
[----:B------:R-:W-:Y:S02]  /*7ec0*/  F2FP.BF16.PACK_AB R112, R242, R243 ;  /* 0x000000f3f270723e */ /* 0x000fe400000010ff */
[----:B------:R-:W-:Y:S01]  /*7ed0*/  F2FP.BF16.PACK_AB R114, R240, R241 ;  /* 0x000000f1f072723e */ /* 0x000fe200000010ff */
[-C--:B---3--:R-:W-:Y:S05]  /*7ee0*/  HMMA.16816.F32.BF16 R4, R108, R120.reuse, R4 ;  /* 0x000000786c04723c */ /* 0x088fea0000041804 */
[--C-:B-1----:R-:W-:Y:S01]  /*7ef0*/  FFMA.FTZ R106, R215, c[0x0][0x2d0], -R173.reuse ;  /* 0x0000b400d76a7a23 */ /* 0x102fe200000108ad */
[----:B------:R-:W-:Y:S02]  /*7f00*/  F2FP.BF16.PACK_AB R113, R195, R196 ;  /* 0x000000c4c371723e */ /* 0x000fe400000010ff */
[----:B------:R-:W-:Y:S01]  /*7f10*/  F2FP.BF16.PACK_AB R115, R193, R190 ;  /* 0x000000bec173723e */ /* 0x000fe200000010ff */
[----:B------:R1:W3:Y:S06]  /*7f20*/  MUFU.EX2 R237, R106 ;  /* 0x0000006a00ed7308 */ /* 0x0002ec0000000800 */
[C---:B------:R-:W-:Y:S08]  /*7f30*/  HMMA.16816.F32.BF16 R8, R112.reuse, R120, R8 ;  /* 0x000000787008723c */ /* 0x040ff00000041808 */
[-C--:B------:R-:W-:Y:S08]  /*7f40*/  HMMA.16816.F32.BF16 R12, R112, R122.reuse, R12 ;  /* 0x0000007a700c723c */ /* 0x080ff0000004180c */
[C---:B------:R-:W-:Y:S01]  /*7f50*/  HMMA.16816.F32.BF16 R16, R108.reuse, R122, R16 ;  /* 0x0000007a6c10723c */ /* 0x040fe20000041810 */
[----:B------:R-:W4:Y:S03]  /*7f60*/  LDSM.16.MT88.4 R120, [R218+0x1500] ;  /* 0x00150000da78783b */ /* 0x000f260000004200 */
[--C-:B-1----:R-:W-:Y:S04]  /*7f70*/  FFMA.FTZ R106, R202, c[0x0][0x2d0], -R173.reuse ;  /* 0x0000b400ca6a7a23 */ /* 0x102fe800000108ad */
[-C--:B------:R-:W-:Y:S01]  /*7f80*/  HMMA.16816.F32.BF16 R20, R108, R124.reuse, R20 ;  /* 0x0000007c6c14723c */ /* 0x080fe20000041814 */
[----:B------:R1:W-:Y:S07]  /*7f90*/  MUFU.EX2 R238, R106 ;  /* 0x0000006a00ee7308 */ /* 0x0003ee0000000800 */
[C---:B------:R-:W-:Y:S08]  /*7fa0*/  HMMA.16816.F32.BF16 R24, R112.reuse, R124, R24 ;  /* 0x0000007c7018723c */ /* 0x040ff00000041818 */
[-C--:B------:R-:W-:Y:S08]  /*7fb0*/  HMMA.16816.F32.BF16 R28, R112, R126.reuse, R28 ;  /* 0x0000007e701c723c */ /* 0x080ff0000004181c */
[C---:B------:R-:W-:Y:S01]  /*7fc0*/  HMMA.16816.F32.BF16 R32, R108.reuse, R126, R32 ;  /* 0x0000007e6c20723c */ /* 0x040fe20000041820 */
[----:B------:R-:W5:Y:S03]  /*7fd0*/  LDSM.16.MT88.4 R124, [R217+0x2500] ;  /* 0x00250000d97c783b */ /* 0x000f660000004200 */
[----:B-1----:R-:W-:Y:S04]  /*7fe0*/  FFMA.FTZ R106, R212, c[0x0][0x2d0], -R173 ;  /* 0x0000b400d46a7a23 */ /* 0x002fe800000108ad */
[-C--:B--2---:R-:W-:Y:S01]  /*7ff0*/  HMMA.16816.F32.BF16 R36, R108, R116.reuse, R36 ;  /* 0x000000746c24723c */ /* 0x084fe20000041824 */
[----:B------:R1:W2:Y:S07]  /*8000*/  MUFU.EX2 R236, R106 ;  /* 0x0000006a00ec7308 */ /* 0x0002ae0000000800 */
[C---:B------:R-:W-:Y:S08]  /*8010*/  HMMA.16816.F32.BF16 R40, R112.reuse, R116, R40 ;  /* 0x000000747028723c */ /* 0x040ff00000041828 */
[-C--:B------:R-:W-:Y:S08]  /*8020*/  HMMA.16816.F32.BF16 R44, R112, R118.reuse, R44 ;  /* 0x00000076702c723c */ /* 0x080ff0000004182c */
[C---:B------:R-:W-:Y:S01]  /*8030*/  HMMA.16816.F32.BF16 R48, R108.reuse, R118, R48 ;  /* 0x000000766c30723c */ /* 0x040fe20000041830 */
[----:B------:R-:W2:Y:S03]  /*8040*/  LDSM.16.MT88.4 R116, [R218+0x2500] ;  /* 0x00250000da74783b */ /* 0x000ea60000004200 */
[--C-:B-1----:R-:W-:Y:S01]  /*8050*/  FFMA.FTZ R106, R146, c[0x0][0x2d0], -R174.reuse ;  /* 0x0000b400926a7a23 */ /* 0x102fe200000108ae */
[----:B------:R-:W-:Y:S02]  /*8060*/  MOV R146, R138 ;  /* 0x0000008a00927202 */ /* 0x000fe40000000f00 */
[----:B------:R-:W-:Y:S01]  /*8070*/  MOV R138, R134 ;  /* 0x00000086008a7202 */ /* 0x000fe20000000f00 */
[-C--:B----4-:R-:W-:Y:S01]  /*8080*/  HMMA.16816.F32.BF16 R52, R108, R120.reuse, R52 ;  /* 0x000000786c34723c */ /* 0x090fe20000041834 */
[----:B------:R1:W-:Y:S03]  /*8090*/  MUFU.EX2 R235, R106 ;  /* 0x0000006a00eb7308 */ /* 0x0003e60000000800 */
[----:B------:R-:W-:Y:S02]  /*80a0*/  MOV R134, R132 ;  /* 0x0000008400867202 */ /* 0x000fe40000000f00 */
[----:B------:R-:W-:Y:S02]  /*80b0*/  MOV R132, R130 ;  /* 0x0000008200847202 */ /* 0x000fe40000000f00 */
[C---:B------:R-:W-:Y:S08]  /*80c0*/  HMMA.16816.F32.BF16 R56, R112.reuse, R120, R56 ;  /* 0x000000787038723c */ /* 0x040ff00000041838 */
[-C--:B------:R-:W-:Y:S08]  /*80d0*/  HMMA.16816.F32.BF16 R60, R112, R122.reuse, R60 ;  /* 0x0000007a703c723c */ /* 0x080ff0000004183c */
[C---:B------:R-:W-:Y:S01]  /*80e0*/  HMMA.16816.F32.BF16 R64, R108.reuse, R122, R64 ;  /* 0x0000007a6c40723c */ /* 0x040fe20000041840 */
[----:B------:R-:W-:Y:S03]  /*80f0*/  LDSM.16.MT88.4 R120, [R218+0x900] ;  /* 0x00090000da78783b */ /* 0x000fe60000004200 */
[--C-:B-1----:R-:W-:Y:S01]  /*8100*/  FFMA.FTZ R106, R145, c[0x0][0x2d0], -R174.reuse ;  /* 0x0000b400916a7a23 */ /* 0x102fe200000108ae */
[----:B------:R-:W-:Y:S02]  /*8110*/  MOV R145, R141 ;  /* 0x0000008d00917202 */ /* 0x000fe40000000f00 */
[----:B------:R-:W-:Y:S01]  /*8120*/  MOV R141, R140 ;  /* 0x0000008c008d7202 */ /* 0x000fe20000000f00 */
[-C--:B-----5:R-:W-:Y:S01]  /*8130*/  HMMA.16816.F32.BF16 R68, R108, R124.reuse, R68 ;  /* 0x0000007c6c44723c */ /* 0x0a0fe20000041844 */
[----:B------:R1:W4:Y:S03]  /*8140*/  MUFU.EX2 R215, R106 ;  /* 0x0000006a00d77308 */ /* 0x0003260000000800 */
[----:B------:R-:W-:Y:S02]  /*8150*/  MOV R140, R192 ;  /* 0x000000c0008c7202 */ /* 0x000fe40000000f00 */
[----:B------:R-:W-:Y:S02]  /*8160*/  MOV R192, R139 ;  /* 0x0000008b00c07202 */ /* 0x000fe40000000f00 */
[C---:B------:R-:W-:Y:S04]  /*8170*/  HMMA.16816.F32.BF16 R72, R112.reuse, R124, R72 ;  /* 0x0000007c7048723c */ /* 0x040fe80000041848 */
[----:B------:R-:W-:Y:S02]  /*8180*/  MOV R139, R129 ;  /* 0x00000081008b7202 */ /* 0x000fe40000000f00 */
[----:B------:R-:W5:Y:S02]  /*8190*/  LDSM.16.MT88.4 R128, [R217+0x900] ;  /* 0x00090000d980783b */ /* 0x000f640000004200 */
[-C--:B------:R-:W-:Y:S08]  /*81a0*/  HMMA.16816.F32.BF16 R76, R112, R126.reuse, R76 ;  /* 0x0000007e704c723c */ /* 0x080ff0000004184c */
[C---:B------:R-:W-:Y:S01]  /*81b0*/  HMMA.16816.F32.BF16 R80, R108.reuse, R126, R80 ;  /* 0x0000007e6c50723c */ /* 0x040fe20000041850 */
[----:B------:R-:W-:Y:S03]  /*81c0*/  LDSM.16.MT88.4 R124, [R218+0x1900] ;  /* 0x00190000da7c783b */ /* 0x000fe60000004200 */
[--C-:B-1----:R-:W-:Y:S04]  /*81d0*/  FFMA.FTZ R106, R144, c[0x0][0x2d0], -R174.reuse ;  /* 0x0000b400906a7a23 */ /* 0x102fe800000108ae */
[-C--:B--2---:R-:W-:Y:S01]  /*81e0*/  HMMA.16816.F32.BF16 R84, R108, R116.reuse, R84 ;  /* 0x000000746c54723c */ /* 0x084fe20000041854 */
[----:B------:R1:W2:Y:S07]  /*81f0*/  MUFU.EX2 R214, R106 ;  /* 0x0000006a00d67308 */ /* 0x0002ae0000000800 */
[C---:B------:R-:W-:Y:S08]  /*8200*/  HMMA.16816.F32.BF16 R88, R112.reuse, R116, R88 ;  /* 0x000000747058723c */ /* 0x040ff00000041858 */
[-C--:B------:R-:W-:Y:S08]  /*8210*/  HMMA.16816.F32.BF16 R92, R112, R118.reuse, R92 ;  /* 0x00000076705c723c */ /* 0x080ff0000004185c */
[----:B------:R-:W-:Y:S01]  /*8220*/  HMMA.16816.F32.BF16 R96, R108, R118, R96 ;  /* 0x000000766c60723c */ /* 0x000fe20000041860 */
[----:B------:R-:W5:Y:S03]  /*8230*/  LDSM.16.MT88.4 R116, [R217+0x1900] ;  /* 0x00190000d974783b */ /* 0x000f660000004200 */
[--C-:B-1----:R-:W-:Y:S01]  /*8240*/  FFMA.FTZ R106, R143, c[0x0][0x2d0], -R175.reuse ;  /* 0x0000b4008f6a7a23 */ /* 0x102fe200000108af */
[----:B------:R-:W-:Y:S02]  /*8250*/  MOV R143, R136 ;  /* 0x00000088008f7202 */ /* 0x000fe40000000f00 */
[----:B------:R-:W-:Y:S01]  /*8260*/  MOV R136, R187 ;  /* 0x000000bb00887202 */ /* 0x000fe20000000f00 */
[----:B------:R1:W-:Y:S01]  /*8270*/  MUFU.EX2 R212, R106 ;  /* 0x0000006a00d47308 */ /* 0x0003e20000000800 */
[----:B---3--:R-:W-:Y:S03]  /*8280*/  F2FP.BF16.PACK_AB R108, R237, R239 ;  /* 0x000000efed6c723e */ /* 0x008fe600000010ff */
[----:B------:R-:W-:Y:S02]  /*8290*/  F2FP.BF16.PACK_AB R110, R236, R238 ;  /* 0x000000eeec6e723e */ /* 0x000fe400000010ff */
[----:B----4-:R-:W-:Y:S02]  /*82a0*/  F2FP.BF16.PACK_AB R109, R215, R235 ;  /* 0x000000ebd76d723e */ /* 0x010fe400000010ff */
[----:B--2---:R-:W-:Y:S07]  /*82b0*/  F2FP.BF16.PACK_AB R111, R214, R213 ;  /* 0x000000d5d66f723e */ /* 0x004fee00000010ff */
[-C--:B-----5:R-:W-:Y:S03]  /*82c0*/  HMMA.16816.F32.BF16 R4, R108, R128.reuse, R4 ;  /* 0x000000806c04723c */ /* 0x0a0fe60000041804 */
[--C-:B-1----:R-:W-:Y:S01]  /*82d0*/  FFMA.FTZ R106, R188, c[0x0][0x2d0], -R175.reuse ;  /* 0x0000b400bc6a7a23 */ /* 0x102fe200000108af */
[----:B------:R-:W-:Y:S03]  /*82e0*/  MOV R188, R211 ;  /* 0x000000d300bc7202 */ /* 0x000fe60000000f00 */
[----:B------:R1:W2:Y:S01]  /*82f0*/  MUFU.EX2 R211, R106 ;  /* 0x0000006a00d37308 */ /* 0x0002a20000000800 */
[----:B------:R-:W-:Y:S01]  /*8300*/  MOV R144, R188 ;  /* 0x000000bc00907202 */ /* 0x000fe20000000f00 */
[--C-:B-1----:R-:W-:Y:S03]  /*8310*/  FFMA.FTZ R106, R209, c[0x0][0x2d0], -R175.reuse ;  /* 0x0000b400d16a7a23 */ /* 0x102fe600000108af */
[----:B--2---:R-:W-:Y:S05]  /*8320*/  F2FP.BF16.PACK_AB R112, R211, R212 ;  /* 0x000000d4d370723e */ /* 0x004fea00000010ff */
[----:B------:R1:W-:Y:S02]  /*8330*/  MUFU.EX2 R209, R106 ;  /* 0x0000006a00d17308 */ /* 0x0003e40000000800 */
[----:B-1----:R-:W-:Y:S08]  /*8340*/  FFMA.FTZ R106, R210, c[0x0][0x2d0], -R175 ;  /* 0x0000b400d26a7a23 */ /* 0x002ff000000108af */
[----:B------:R1:W2:Y:S02]  /*8350*/  MUFU.EX2 R210, R106 ;  /* 0x0000006a00d27308 */ /* 0x0002a40000000800 */
[--C-:B-1----:R-:W-:Y:S01]  /*8360*/  FFMA.FTZ R106, R142, c[0x0][0x2d0], -R105.reuse ;  /* 0x0000b4008e6a7a23 */ /* 0x102fe20000010869 */
[----:B------:R-:W-:Y:S02]  /*8370*/  MOV R142, R137 ;  /* 0x00000089008e7202 */ /* 0x000fe40000000f00 */
[----:B------:R-:W-:Y:S05]  /*8380*/  MOV R137, R186 ;  /* 0x000000ba00897202 */ /* 0x000fea0000000f00 */
[----:B------:R1:W-:Y:S01]  /*8390*/  MUFU.EX2 R188, R106 ;  /* 0x0000006a00bc7308 */ /* 0x0003e20000000800 */
[----:B--2---:R-:W-:Y:S01]  /*83a0*/  F2FP.BF16.PACK_AB R114, R210, R209 ;  /* 0x000000d1d272723e */ /* 0x004fe200000010ff */
[--C-:B-1----:R-:W-:Y:S08]  /*83b0*/  FFMA.FTZ R106, R176, c[0x0][0x2d0], -R105.reuse ;  /* 0x0000b400b06a7a23 */ /* 0x102ff00000010869 */
[----:B------:R1:W2:Y:S02]  /*83c0*/  MUFU.EX2 R187, R106 ;  /* 0x0000006a00bb7308 */ /* 0x0002a40000000800 */
[--C-:B-1----:R-:W-:Y:S01]  /*83d0*/  FFMA.FTZ R106, R177, c[0x0][0x2d0], -R105.reuse ;  /* 0x0000b400b16a7a23 */ /* 0x102fe20000010869 */
[----:B--2---:R-:W-:Y:S07]  /*83e0*/  F2FP.BF16.PACK_AB R113, R187, R188 ;  /* 0x000000bcbb71723e */ /* 0x004fee00000010ff */
[----:B------:R1:W-:Y:S02]  /*83f0*/  MUFU.EX2 R186, R106 ;  /* 0x0000006a00ba7308 */ /* 0x0003e40000000800 */
[----:B-1----:R-:W-:Y:S08]  /*8400*/  FFMA.FTZ R106, R178, c[0x0][0x2d0], -R105 ;  /* 0x0000b400b26a7a23 */ /* 0x002ff00000010869 */
[----:B------:R1:W2:Y:S02]  /*8410*/  MUFU.EX2 R185, R106 ;  /* 0x0000006a00b97308 */ /* 0x0002a40000000800 */
[--C-:B-1----:R-:W-:Y:S01]  /*8420*/  FFMA.FTZ R106, R191, c[0x0][0x2d0], -R173.reuse ;  /* 0x0000b400bf6a7a23 */ /* 0x102fe200000108ad */
[----:B--2---:R-:W-:Y:S07]  /*8430*/  F2FP.BF16.PACK_AB R115, R185, R186 ;  /* 0x000000bab973723e */ /* 0x004fee00000010ff */
[----:B------:R1:W-:Y:S01]  /*8440*/  MUFU.EX2 R203, R106 ;  /* 0x0000006a00cb7308 */ /* 0x0003e20000000800 */
[C---:B------:R-:W-:Y:S07]  /*8450*/  HMMA.16816.F32.BF16 R8, R112.reuse, R128, R8 ;  /* 0x000000807008723c */ /* 0x040fee0000041808 */
[--C-:B------:R-:W-:Y:S01]  /*8460*/  FFMA.FTZ R128, R146, c[0x0][0x2d0], -R173.reuse ;  /* 0x0000b40092807a23 */ /* 0x100fe200000108ad */
[-C--:B------:R-:W-:Y:S03]  /*8470*/  HMMA.16816.F32.BF16 R12, R112, R130.reuse, R12 ;  /* 0x00000082700c723c */ /* 0x080fe6000004180c */
[----:B------:R-:W-:Y:S01]  /*8480*/  MUFU.EX2 R202, R128 ;  /* 0x0000008000ca7308 */ /* 0x000fe20000000800 */
[----:B------:R-:W-:Y:S04]  /*8490*/  MOV R146, R136 ;  /* 0x0000008800927202 */ /* 0x000fe80000000f00 */
[C---:B------:R-:W-:Y:S04]  /*84a0*/  HMMA.16816.F32.BF16 R16, R108.reuse, R130, R16 ;  /* 0x000000826c10723c */ /* 0x040fe80000041810 */
[--C-:B-1----:R-:W-:Y:S04]  /*84b0*/  FFMA.FTZ R106, R147, c[0x0][0x2d0], -R173.reuse ;  /* 0x0000b400936a7a23 */ /* 0x102fe800000108ad */
[-C--:B------:R-:W-:Y:S01]  /*84c0*/  HMMA.16816.F32.BF16 R20, R108, R120.reuse, R20 ;  /* 0x000000786c14723c */ /* 0x080fe20000041814 */
[----:B------:R1:W-:Y:S07]  /*84d0*/  MUFU.EX2 R204, R106 ;  /* 0x0000006a00cc7308 */ /* 0x0003ee0000000800 */
[C---:B------:R-:W-:Y:S08]  /*84e0*/  HMMA.16816.F32.BF16 R24, R112.reuse, R120, R24 ;  /* 0x000000787018723c */ /* 0x040ff00000041818 */
[-C--:B------:R-:W-:Y:S08]  /*84f0*/  HMMA.16816.F32.BF16 R28, R112, R122.reuse, R28 ;  /* 0x0000007a701c723c */ /* 0x080ff0000004181c */
[C---:B------:R-:W-:Y:S01]  /*8500*/  HMMA.16816.F32.BF16 R32, R108.reuse, R122, R32 ;  /* 0x0000007a6c20723c */ /* 0x040fe20000041820 */
[----:B------:R-:W2:Y:S03]  /*8510*/  LDSM.16.MT88.4 R120, [R217+0x2900] ;  /* 0x00290000d978783b */ /* 0x000ea60000004200 */
[----:B-1----:R-:W-:Y:S04]  /*8520*/  FFMA.FTZ R106, R179, c[0x0][0x2d0], -R173 ;  /* 0x0000b400b36a7a23 */ /* 0x002fe800000108ad */
[-C--:B------:R-:W-:Y:S01]  /*8530*/  HMMA.16816.F32.BF16 R36, R108, R116.reuse, R36 ;  /* 0x000000746c24723c */ /* 0x080fe20000041824 */
[----:B------:R1:W-:Y:S07]  /*8540*/  MUFU.EX2 R201, R106 ;  /* 0x0000006a00c97308 */ /* 0x0003ee0000000800 */
[C---:B------:R-:W-:Y:S08]  /*8550*/  HMMA.16816.F32.BF16 R40, R112.reuse, R116, R40 ;  /* 0x000000747028723c */ /* 0x040ff00000041828 */
[-C--:B------:R-:W-:Y:S08]  /*8560*/  HMMA.16816.F32.BF16 R44, R112, R118.reuse, R44 ;  /* 0x00000076702c723c */ /* 0x080ff0000004182c */
[C---:B------:R-:W-:Y:S01]  /*8570*/  HMMA.16816.F32.BF16 R48, R108.reuse, R118, R48 ;  /* 0x000000766c30723c */ /* 0x040fe20000041830 */
[----:B------:R-:W3:Y:S03]  /*8580*/  LDSM.16.MT88.4 R116, [R218+0x2900] ;  /* 0x00290000da74783b */ /* 0x000ee60000004200 */
[--C-:B-1----:R-:W-:Y:S01]  /*8590*/  FFMA.FTZ R106, R145, c[0x0][0x2d0], -R174.reuse ;  /* 0x0000b400916a7a23 */ /* 0x102fe200000108ae */
[----:B------:R-:W-:Y:S03]  /*85a0*/  MOV R145, R183 ;  /* 0x000000b700917202 */ /* 0x000fe60000000f00 */
[-C--:B------:R-:W-:Y:S01]  /*85b0*/  HMMA.16816.F32.BF16 R52, R108, R124.reuse, R52 ;  /* 0x0000007c6c34723c */ /* 0x080fe20000041834 */
[----:B------:R1:W-:Y:S07]  /*85c0*/  MUFU.EX2 R199, R106 ;  /* 0x0000006a00c77308 */ /* 0x0003ee0000000800 */
[C---:B------:R-:W-:Y:S07]  /*85d0*/  HMMA.16816.F32.BF16 R56, R112.reuse, R124, R56 ;  /* 0x0000007c7038723c */ /* 0x040fee0000041838 */
[--C-:B------:R-:W-:Y:S01]  /*85e0*/  FFMA.FTZ R124, R141, c[0x0][0x2d0], -R175.reuse ;  /* 0x0000b4008d7c7a23 */ /* 0x100fe200000108af */
[-C--:B------:R-:W-:Y:S03]  /*85f0*/  HMMA.16816.F32.BF16 R60, R112, R126.reuse, R60 ;  /* 0x0000007e703c723c */ /* 0x080fe6000004183c */
[----:B------:R4:W-:Y:S01]  /*8600*/  MUFU.EX2 R194, R124 ;  /* 0x0000007c00c27308 */ /* 0x0009e20000000800 */
[----:B------:R-:W-:Y:S04]  /*8610*/  MOV R141, R137 ;  /* 0x00000089008d7202 */ /* 0x000fe80000000f00 */
[C---:B------:R-:W-:Y:S04]  /*8620*/  HMMA.16816.F32.BF16 R64, R108.reuse, R126, R64 ;  /* 0x0000007e6c40723c */ /* 0x040fe80000041840 */
[--C-:B-1----:R-:W-:Y:S01]  /*8630*/  FFMA.FTZ R106, R144, c[0x0][0x2d0], -R174.reuse ;  /* 0x0000b400906a7a23 */ /* 0x102fe200000108ae */
[----:B------:R-:W-:Y:S03]  /*8640*/  MOV R144, R182 ;  /* 0x000000b600907202 */ /* 0x000fe60000000f00 */
[-C--:B--2---:R-:W-:Y:S01]  /*8650*/  HMMA.16816.F32.BF16 R68, R108, R120.reuse, R68 ;  /* 0x000000786c44723c */ /* 0x084fe20000041844 */
[----:B------:R1:W2:Y:S07]  /*8660*/  MUFU.EX2 R200, R106 ;  /* 0x0000006a00c87308 */ /* 0x0002ae0000000800 */
[C---:B------:R-:W-:Y:S01]  /*8670*/  HMMA.16816.F32.BF16 R72, R112.reuse, R120, R72 ;  /* 0x000000787048723c */ /* 0x040fe20000041848 */
[----:B----4-:R-:W4:Y:S07]  /*8680*/  LDSM.16.MT88.4 R124, [R217+0xd00] ;  /* 0x000d0000d97c783b */ /* 0x010f2e0000004200 */
[-C--:B------:R-:W-:Y:S08]  /*8690*/  HMMA.16816.F32.BF16 R76, R112, R122.reuse, R76 ;  /* 0x0000007a704c723c */ /* 0x080ff0000004184c */
[C---:B------:R-:W-:Y:S04]  /*86a0*/  HMMA.16816.F32.BF16 R80, R108.reuse, R122, R80 ;  /* 0x0000007a6c50723c */ /* 0x040fe80000041850 */
[--C-:B-1----:R-:W-:Y:S01]  /*86b0*/  FFMA.FTZ R106, R143, c[0x0][0x2d0], -R174.reuse ;  /* 0x0000b4008f6a7a23 */ /* 0x102fe200000108ae */
[----:B------:R-:W-:Y:S02]  /*86c0*/  MOV R143, R180 ;  /* 0x000000b4008f7202 */ /* 0x000fe40000000f00 */
[----:B--2---:R-:W-:Y:S01]  /*86d0*/  F2FP.BF16.PACK_AB R173, R200, R199 ;  /* 0x000000c7c8ad723e */ /* 0x004fe200000010ff */
[-C--:B---3--:R-:W-:Y:S01]  /*86e0*/  HMMA.16816.F32.BF16 R84, R108, R116.reuse, R84 ;  /* 0x000000746c54723c */ /* 0x088fe20000041854 */
[----:B------:R1:W-:Y:S07]  /*86f0*/  MUFU.EX2 R198, R106 ;  /* 0x0000006a00c67308 */ /* 0x0003ee0000000800 */
[C---:B------:R-:W-:Y:S08]  /*8700*/  HMMA.16816.F32.BF16 R88, R112.reuse, R116, R88 ;  /* 0x000000747058723c */ /* 0x040ff00000041858 */
[-C--:B------:R-:W-:Y:S08]  /*8710*/  HMMA.16816.F32.BF16 R92, R112, R118.reuse, R92 ;  /* 0x00000076705c723c */ /* 0x080ff0000004185c */
[----:B------:R-:W-:Y:S04]  /*8720*/  HMMA.16816.F32.BF16 R96, R108, R118, R96 ;  /* 0x000000766c60723c */ /* 0x000fe80000041860 */
[----:B-1----:R-:W-:Y:S01]  /*8730*/  FFMA.FTZ R106, R142, c[0x0][0x2d0], -R174 ;  /* 0x0000b4008e6a7a23 */ /* 0x002fe200000108ae */
[----:B------:R-:W-:Y:S02]  /*8740*/  F2FP.BF16.PACK_AB R174, R201, R202 ;  /* 0x000000cac9ae723e */ /* 0x000fe400000010ff */
[----:B------:R-:W-:Y:S01]  /*8750*/  MOV R142, R181 ;  /* 0x000000b5008e7202 */ /* 0x000fe20000000f00 */
[----:B------:R1:W-:Y:S01]  /*8760*/  MUFU.EX2 R197, R106 ;  /* 0x0000006a00c57308 */ /* 0x0003e20000000800 */
[----:B------:R-:W-:Y:S03]  /*8770*/  LDSM.16.MT88.4 R180, [R217+0x2d00] ;  /* 0x002d0000d9b4783b */ /* 0x000fe60000004200 */
[--C-:B-1----:R-:W-:Y:S06]  /*8780*/  FFMA.FTZ R106, R192, c[0x0][0x2d0], -R175.reuse ;  /* 0x0000b400c06a7a23 */ /* 0x102fec00000108af */
[----:B------:R1:W2:Y:S02]  /*8790*/  MUFU.EX2 R192, R106 ;  /* 0x0000006a00c07308 */ /* 0x0002a40000000800 */
[--C-:B-1----:R-:W-:Y:S01]  /*87a0*/  FFMA.FTZ R106, R140, c[0x0][0x2d0], -R175.reuse ;  /* 0x0000b4008c6a7a23 */ /* 0x102fe200000108af */
[----:B------:R-:W-:Y:S02]  /*87b0*/  MOV R140, R138 ;  /* 0x0000008a008c7202 */ /* 0x000fe40000000f00 */
[----:B--2---:R-:W-:Y:S05]  /*87c0*/  F2FP.BF16.PACK_AB R176, R194, R192 ;  /* 0x000000c0c2b0723e */ /* 0x004fea00000010ff */
[----:B------:R1:W-:Y:S02]  /*87d0*/  MUFU.EX2 R191, R106 ;  /* 0x0000006a00bf7308 */ /* 0x0003e40000000800 */
[----:B-1----:R-:W-:Y:S01]  /*87e0*/  FFMA.FTZ R106, R189, c[0x0][0x2d0], -R175 ;  /* 0x0000b400bd6a7a23 */ /* 0x002fe200000108af */
[----:B------:R-:W-:Y:S07]  /*87f0*/  F2FP.BF16.PACK_AB R175, R197, R198 ;  /* 0x000000c6c5af723e */ /* 0x000fee00000010ff */
[----:B------:R1:W2:Y:S02]  /*8800*/  MUFU.EX2 R189, R106 ;  /* 0x0000006a00bd7308 */ /* 0x0002a40000000800 */
[--C-:B-1----:R-:W-:Y:S01]  /*8810*/  FFMA.FTZ R106, R184, c[0x0][0x2d0], -R105.reuse ;  /* 0x0000b400b86a7a23 */ /* 0x102fe20000010869 */
[----:B--2---:R-:W-:Y:S07]  /*8820*/  F2FP.BF16.PACK_AB R178, R189, R191 ;  /* 0x000000bfbdb2723e */ /* 0x004fee00000010ff */
[----:B------:R1:W-:Y:S02]  /*8830*/  MUFU.EX2 R184, R106 ;  /* 0x0000006a00b87308 */ /* 0x0003e40000000800 */
[--C-:B-1----:R-:W-:Y:S02]  /*8840*/  FFMA.FTZ R106, R139, c[0x0][0x2d0], -R105.reuse ;  /* 0x0000b4008b6a7a23 */ /* 0x102fe40000010869 */
[----:B------:R-:W-:Y:S01]  /*8850*/  FFMA.FTZ R105, R172, c[0x0][0x2d0], -R105 ;  /* 0x0000b400ac697a23 */ /* 0x000fe20000010869 */
[----:B------:R-:W-:Y:S01]  /*8860*/  F2FP.BF16.PACK_AB R172, R204, R203 ;  /* 0x000000cbccac723e */ /* 0x000fe200000010ff */
[----:B------:R-:W1:Y:S04]  /*8870*/  LDSM.16.MT88.4 R136, [R218+0xd00] ;  /* 0x000d0000da88783b */ /* 0x000e680000004200 */
[----:B------:R-:W2:Y:S02]  /*8880*/  MUFU.EX2 R106, R106 ;  /* 0x0000006a006a7308 */ /* 0x000ea40000000800 */
[-C--:B----4-:R-:W-:Y:S02]  /*8890*/  HMMA.16816.F32.BF16 R112, R172, R124.reuse, R4 ;  /* 0x0000007cac70723c */ /* 0x090fe40000041804 */
[----:B------:R-:W3:Y:S06]  /*88a0*/  LDSM.16.MT88.4 R4, [R218+0x2d00] ;  /* 0x002d0000da04783b */ /* 0x000eec0000004200 */
[----:B------:R-:W4:Y:S01]  /*88b0*/  MUFU.EX2 R105, R105 ;  /* 0x0000006900697308 */ /* 0x000f220000000800 */
[----:B--2---:R-:W-:Y:S03]  /*88c0*/  F2FP.BF16.PACK_AB R177, R106, R184 ;  /* 0x000000b86ab1723e */ /* 0x004fe600000010ff */
[----:B----4-:R-:W-:Y:S07]  /*88d0*/  F2FP.BF16.PACK_AB R179, R105, R107 ;  /* 0x0000006b69b3723e */ /* 0x010fee00000010ff */
[C---:B------:R-:W-:Y:S07]  /*88e0*/  HMMA.16816.F32.BF16 R108, R176.reuse, R124, R8 ;  /* 0x0000007cb06c723c */ /* 0x040fee0000041808 */
[----:B------:R-:W-:Y:S01]  /*88f0*/  MOV R11, R143 ;  /* 0x0000008f000b7202 */ /* 0x000fe20000000f00 */
[-C--:B------:R-:W-:Y:S04]  /*8900*/  HMMA.16816.F32.BF16 R116, R176, R126.reuse, R12 ;  /* 0x0000007eb074723c */ /* 0x080fe8000004180c */
[----:B------:R-:W-:Y:S02]  /*8910*/  MOV R10, R144 ;  /* 0x00000090000a7202 */ /* 0x000fe40000000f00 */
[----:B------:R-:W-:Y:S02]  /*8920*/  MOV R8, R145 ;  /* 0x0000009100087202 */ /* 0x000fe40000000f00 */
[C---:B------:R-:W-:Y:S01]  /*8930*/  HMMA.16816.F32.BF16 R120, R172.reuse, R126, R16 ;  /* 0x0000007eac78723c */ /* 0x040fe20000041810 */
[----:B------:R-:W2:Y:S03]  /*8940*/  LDL.LU R16, [R1+0x4] ;  /* 0x0000040001107983 */ /* 0x000ea60000300800 */
[----:B------:R-:W-:Y:S01]  /*8950*/  MOV R13, R141 ;  /* 0x0000008d000d7202 */ /* 0x000fe20000000f00 */
[----:B------:R-:W4:Y:S01]  /*8960*/  LDL.LU R18, [R1+0x8] ;  /* 0x0000080001127983 */ /* 0x000f220000300800 */
[----:B------:R-:W-:Y:S02]  /*8970*/  MOV R14, R140 ;  /* 0x0000008c000e7202 */ /* 0x000fe40000000f00 */
[-C--:B-1----:R-:W-:Y:S01]  /*8980*/  HMMA.16816.F32.BF16 R124, R172, R136.reuse, R20 ;  /* 0x00000088ac7c723c */ /* 0x082fe20000041814 */
[----:B------:R-:W5:Y:S03]  /*8990*/  LDL.LU R19, [R1+0xc] ;  /* 0x00000c0001137983 */ /* 0x000f660000300800 */
[----:B------:R-:W-:Y:S01]  /*89a0*/  MOV R15, R135 ;  /* 0x00000087000f7202 */ /* 0x000fe20000000f00 */
[----:B------:R-:W5:Y:S01]  /*89b0*/  LDL.LU R22, [R1] ;  /* 0x0000000001167983 */ /* 0x000f620000300800 */
[----:B------:R-:W-:Y:S02]  /*89c0*/  MOV R17, R134 ;  /* 0x0000008600117202 */ /* 0x000fe40000000f00 */
[C---:B------:R-:W-:Y:S04]  /*89d0*/  HMMA.16816.F32.BF16 R128, R176.reuse, R136, R24 ;  /* 0x00000088b080723c */ /* 0x040fe80000041818 */
[----:B------:R-:W-:Y:S02]  /*89e0*/  MOV R21, R133 ;  /* 0x0000008500157202 */ /* 0x000fe40000000f00 */
[----:B------:R-:W-:Y:S02]  /*89f0*/  MOV R23, R132 ;  /* 0x0000008400177202 */ /* 0x000fe40000000f00 */
[-C--:B------:R-:W-:Y:S04]  /*8a00*/  HMMA.16816.F32.BF16 R132, R176, R138.reuse, R28 ;  /* 0x0000008ab084723c */ /* 0x080fe8000004181c */
[----:B------:R-:W-:Y:S02]  /*8a10*/  MOV R9, R146 ;  /* 0x0000009200097202 */ /* 0x000fe40000000f00 */
[----:B------:R-:W-:Y:S02]  /*8a20*/  MOV R12, R142 ;  /* 0x0000008e000c7202 */ /* 0x000fe40000000f00 */
[C---:B------:R-:W-:Y:S08]  /*8a30*/  HMMA.16816.F32.BF16 R136, R172.reuse, R138, R32 ;  /* 0x0000008aac88723c */ /* 0x040ff00000041820 */
[-C--:B------:R-:W-:Y:S08]  /*8a40*/  HMMA.16816.F32.BF16 R140, R172, R152.reuse, R36 ;  /* 0x00000098ac8c723c */ /* 0x080ff00000041824 */
        /* <DEDUP_REMOVED lines=11> */
[-C--:B---3--:R-:W-:Y:S08]  /*8b00*/  HMMA.16816.F32.BF16 R84, R172, R4.reuse, R84 ;  /* 0x00000004ac54723c */ /* 0x088ff00000041854 */
[C---:B------:R-:W-:Y:S08]  /*8b10*/  HMMA.16816.F32.BF16 R88, R176.reuse, R4, R88 ;  /* 0x00000004b058723c */ /* 0x040ff00000041858 */
[-C--:B------:R-:W-:Y:S08]  /*8b20*/  HMMA.16816.F32.BF16 R92, R176, R6.reuse, R92 ;  /* 0x00000006b05c723c */ /* 0x080ff0000004185c */
[----:B------:R-:W-:Y:S04]  /*8b30*/  HMMA.16816.F32.BF16 R96, R172, R6, R96 ;  /* 0x00000006ac60723c */ /* 0x000fe80000041860 */
[----:B--2---:R-:W-:Y:S02]  /*8b40*/  FFMA.FTZ R100, R100, R16, R23 ;  /* 0x0000001064647223 */ /* 0x004fe40000010017 */
[----:B----4-:R-:W-:Y:S02]  /*8b50*/  FFMA.FTZ R3, R3, R18, R17 ;  /* 0x0000001203037223 */ /* 0x010fe40000010011 */
[----:B------:R-:W-:Y:S01]  /*8b60*/  FADD.FTZ R12, R12, R100 ;  /* 0x000000640c0c7221 */ /* 0x000fe20000010000 */
[----:B------:R-:W-:Y:S03]  /*8b70*/  MOV R100, R103 ;  /* 0x0000006700647202 */ /* 0x000fe60000000f00 */
[----:B-----5:R-:W-:Y:S02]  /*8b80*/  FFMA.FTZ R0, R0, R19, R205 ;  /* 0x0000001300007223 */ /* 0x020fe400000100cd */
[----:B------:R-:W-:Y:S02]  /*8b90*/  FADD.FTZ R3, R13, R3 ;  /* 0x000000030d037221 */ /* 0x000fe40000010000 */
[----:B------:R-:W-:Y:S02]  /*8ba0*/  FFMA.FTZ R101, R101, R22, R21 ;  /* 0x0000001665657223 */ /* 0x000fe40000010015 */
[----:B------:R-:W-:Y:S02]  /*8bb0*/  FADD.FTZ R0, R206, R0 ;  /* 0x00000000ce007221 */ /* 0x000fe40000010000 */
        /* <DEDUP_REMOVED lines=51> */
[----:B------:R-:W-:Y:S01]  /*8ef0*/  FADD.FTZ R7, R106, R4 ;  /* 0x000000046a077221 */ /* 0x000fe20000010000 */
[----:B------:R-:W-:Y:S01]  /*8f00*/  MOV R106, R2 ;  /* 0x00000002006a7202 */ /* 0x000fe20000000f00 */
[----:B------:R-:W-:Y:S01]  /*8f10*/  FADD.FTZ R4, R198, R0 ;  /* 0x00000000c6047221 */ /* 0x000fe20000010000 */
[----:B------:R-:W-:Y:S01]  /*8f20*/  STL [R1], R5 ;  /* 0x0000000501007387 */ /* 0x000fe20000100800 */
[----:B------:R-:W-:Y:S02]  /*8f30*/  FADD.FTZ R3, R189, R3 ;  /* 0x00000003bd037221 */ /* 0x000fe40000010000 */
[----:B------:R-:W-:Y:S02]  /*8f40*/  FADD.FTZ R4, R197, R4 ;  /* 0x00000004c5047221 */ /* 0x000fe40000010000 */
[----:B------:R-:W-:Y:S03]  /*8f50*/  FADD.FTZ R0, R107, R7 ;  /* 0x000000076b007221 */ /* 0x000fe60000010000 */
[----:B------:R-:W-:Y:S01]  /*8f60*/  STL [R1+0x4], R4 ;  /* 0x0000040401007387 */ /* 0x000fe20000100800 */
[----:B------:R-:W-:Y:S01]  /*8f70*/  FADD.FTZ R0, R105, R0 ;  /* 0x0000000069007221 */ /* 0x000fe20000010000 */
[----:B------:R-:W-:Y:S02]  /*8f80*/  MOV R105, R102 ;  /* 0x0000006600697202 */ /* 0x000fe40000000f00 */
[----:B------:R1:W-:Y:S04]  /*8f90*/  STL [R1+0x8], R3 ;  /* 0x0000080301007387 */ /* 0x0003e80000100800 */
[----:B------:R2:W-:Y:S01]  /*8fa0*/  STL [R1+0xc], R0 ;  /* 0x00000c0001007387 */ /* 0x0005e20000100800 */
[----:B-1----:R-:W-:Y:S01]  /*8fb0*/  MOV R3, R104 ;  /* 0x0000006800037202 */ /* 0x002fe20000000f00 */
[----:B------:R-:W-:-:S05]  /*8fc0*/  @P0 BRA `(.L_x_11) ;  /* 0xffffc22000000947 */ /* 0x000fca000383ffff */
.L_x_10:
[----:B--2---:R-:W2:Y:S04]  /*8fd0*/  LDL.LU R0, [R1] ;  /* 0x0000000001007983 */ /* 0x004ea80000300800 */
[----:B------:R-:W3:Y:S04]  /*8fe0*/  LDL.LU R4, [R1+0x4] ;  /* 0x0000040001047983 */ /* 0x000ee80000300800 */
[----:B------:R-:W4:Y:S04]  /*8ff0*/  LDL.LU R8, [R1+0x8] ;  /* 0x0000080001087983 */ /* 0x000f280000300800 */
[----:B------:R-:W5:Y:S01]  /*9000*/  LDL.LU R5, [R1+0xc] ;  /* 0x00000c0001057983 */ /* 0x000f620000300800 */
[----:B------:R-:W-:-:S02]  /*9010*/  MOV R18, 0xff800000 ;  /* 0xff80000000127802 */ /* 0x000fc40000000f00 */
[----:B------:R-:W-:Y:S02]  /*9020*/  MOV R19, 0xff800000 ;  /* 0xff80000000137802 */ /* 0x000fe40000000f00 */
[----:B------:R-:W-:Y:S02]  /*9030*/  MOV R20, 0xff800000 ;  /* 0xff80000000147802 */ /* 0x000fe40000000f00 */
[----:B------:R-:W-:Y:S02]  /*9040*/  MOV R21, 0xff800000 ;  /* 0xff80000000157802 */ /* 0x000fe40000000f00 */
[----:B------:R-:W-:Y:S01]  /*9050*/  PLOP3.LUT P4, PT, PT, PT, PT, 0x8, 0x0 ;  /* 0x000000000000781c */ /* 0x000fe20003f8e170 */
[----:B--2---:R-:W1:Y:S04]  /*9060*/  SHFL.BFLY PT, R11, R0, 0x2, 0x1f ;  /* 0x0c401f00000b7f89 */ /* 0x004e6800000e0000 */
[----:B---3--:R-:W2:Y:S04]  /*9070*/  SHFL.BFLY PT, R9, R4, 0x2, 0x1f ;  /* 0x0c401f0004097f89 */ /* 0x008ea800000e0000 */
[----:B----4-:R-:W3:Y:S04]  /*9080*/  SHFL.BFLY PT, R7, R8, 0x2, 0x1f ;  /* 0x0c401f0008077f89 */ /* 0x010ee800000e0000 */
[----:B-----5:R-:W4:Y:S01]  /*9090*/  SHFL.BFLY PT, R6, R5, 0x2, 0x1f ;  /* 0x0c401f0005067f89 */ /* 0x020f2200000e0000 */
[----:B-1----:R-:W-:-:S02]  /*90a0*/  FADD.FTZ R11, R11, R0 ;  /* 0x000000000b0b7221 */ /* 0x002fc40000010000 */
[----:B--2---:R-:W-:-:S03]  /*90b0*/  FADD.FTZ R9, R9, R4 ;  /* 0x0000000409097221 */ /* 0x004fc60000010000 */
[----:B------:R-:W1:Y:S01]  /*90c0*/  SHFL.BFLY PT, R0, R11, 0x1, 0x1f ;  /* 0x0c201f000b007f89 */ /* 0x000e6200000e0000 */
[----:B---3--:R-:W-:-:S03]  /*90d0*/  FADD.FTZ R7, R7, R8 ;  /* 0x0000000807077221 */ /* 0x008fc60000010000 */
[----:B------:R-:W2:Y:S01]  /*90e0*/  SHFL.BFLY PT, R4, R9, 0x1, 0x1f ;  /* 0x0c201f0009047f89 */ /* 0x000ea200000e0000 */
[----:B----4-:R-:W-:-:S03]  /*90f0*/  FADD.FTZ R6, R6, R5 ;  /* 0x0000000506067221 */ /* 0x010fc60000010000 */
[----:B------:R-:W3:Y:S04]  /*9100*/  SHFL.BFLY PT, R3, R7, 0x1, 0x1f ;  /* 0x0c201f0007037f89 */ /* 0x000ee800000e0000 */
[----:B------:R-:W4:Y:S01]  /*9110*/  SHFL.BFLY PT, R5, R6, 0x1, 0x1f ;  /* 0x0c201f0006057f89 */ /* 0x000f2200000e0000 */
[----:B-1----:R-:W-:Y:S01]  /*9120*/  FADD.FTZ R11, R11, R0 ;  /* 0x000000000b0b7221 */ /* 0x002fe20000010000 */
[----:B------:R-:W-:Y:S01]  /*9130*/  MOV R0, RZ ;  /* 0x000000ff00007202 */ /* 0x000fe20000000f00 */
[----:B--2---:R-:W-:-:S03]  /*9140*/  FADD.FTZ R9, R9, R4 ;  /* 0x0000000409097221 */ /* 0x004fc60000010000 */
[----:B------:R-:W-:Y:S02]  /*9150*/  FSETP.NE.FTZ.AND P3, PT, R11, RZ, PT ;  /* 0x000000ff0b00720b */ /* 0x000fe40003f75000 */
[----:B------:R-:W-:Y:S01]  /*9160*/  MOV R4, RZ ;  /* 0x000000ff00047202 */ /* 0x000fe20000000f00 */
[----:B---3--:R-:W-:Y:S01]  /*9170*/  FADD.FTZ R7, R7, R3 ;  /* 0x0000000307077221 */ /* 0x008fe20000010000 */
[----:B------:R-:W-:Y:S02]  /*9180*/  FSETP.NE.FTZ.AND P2, PT, R9, RZ, PT ;  /* 0x000000ff0900720b */ /* 0x000fe40003f55000 */
[----:B------:R-:W-:Y:S01]  /*9190*/  MOV R3, RZ ;  /* 0x000000ff00037202 */ /* 0x000fe20000000f00 */
[----:B----4-:R-:W-:Y:S01]  /*91a0*/  FADD.FTZ R6, R5, R6 ;  /* 0x0000000605067221 */ /* 0x010fe20000010000 */
[----:B------:R-:W-:-:S04]  /*91b0*/  FSETP.NE.FTZ.AND P1, PT, R7, RZ, PT ;  /* 0x000000ff0700720b */ /* 0x000fc80003f35000 */
[----:B------:R-:W-:Y:S01]  /*91c0*/  FSETP.NE.FTZ.AND P0, PT, R6, RZ, PT ;  /* 0x000000ff0600720b */ /* 0x000fe20003f15000 */
[----:B------:R-:W1:Y:S08]  /*91d0*/  @P3 MUFU.RCP R0, R11 ;  /* 0x0000000b00003308 */ /* 0x000e700000001000 */
[----:B------:R-:W2:Y:S04]  /*91e0*/  @P1 MUFU.RCP R3, R7 ;  /* 0x0000000700031308 */ /* 0x000ea80000001000 */
[----:B------:R-:W-:Y:S01]  /*91f0*/  @P0 MOV R8, 0x3f317218 ;  /* 0x3f31721800080802 */ /* 0x000fe20000000f00 */
[----:B-1----:R-:W-:-:S03]  /*9200*/  FMUL.FTZ R112, R0, R112 ;  /* 0x0000007000707220 */ /* 0x002fc60000410000 */
[----:B------:R-:W1:Y:S01]  /*9210*/  @P2 MUFU.RCP R4, R9 ;  /* 0x0000000900042308 */ /* 0x000e620000001000 */
[C---:B------:R-:W-:Y:S02]  /*9220*/  FMUL.FTZ R113, R0.reuse, R113 ;  /* 0x0000007100717220 */ /* 0x040fe40000410000 */
[C---:B------:R-:W-:Y:S02]  /*9230*/  FMUL.FTZ R120, R0.reuse, R120 ;  /* 0x0000007800787220 */ /* 0x040fe40000410000 */
[C---:B------:R-:W-:Y:S02]  /*9240*/  FMUL.FTZ R121, R0.reuse, R121 ;  /* 0x0000007900797220 */ /* 0x040fe40000410000 */
[C---:B------:R-:W-:Y:S01]  /*9250*/  FMUL.FTZ R124, R0.reuse, R124 ;  /* 0x0000007c007c7220 */ /* 0x040fe20000410000 */
[----:B------:R-:W-:Y:S01]  /*9260*/  @P3 MUFU.LG2 R11, R11 ;  /* 0x0000000b000b3308 */ /* 0x000fe20000000c00 */
[C---:B------:R-:W-:Y:S02]  /*9270*/  FMUL.FTZ R125, R0.reuse, R125 ;  /* 0x0000007d007d7220 */ /* 0x040fe40000410000 */
[----:B------:R-:W-:-:S02]  /*9280*/  FMUL.FTZ R136, R0, R136 ;  /* 0x0000008800887220 */ /* 0x000fc40000410000 */
[C---:B------:R-:W-:Y:S02]  /*9290*/  FMUL.FTZ R137, R0.reuse, R137 ;  /* 0x0000008900897220 */ /* 0x040fe40000410000 */
[C---:B------:R-:W-:Y:S01]  /*92a0*/  FMUL.FTZ R140, R0.reuse, R140 ;  /* 0x0000008c008c7220 */ /* 0x040fe20000410000 */
[----:B------:R-:W-:Y:S01]  /*92b0*/  @P2 MUFU.LG2 R9, R9 ;  /* 0x0000000900092308 */ /* 0x000fe20000000c00 */
[C---:B------:R-:W-:Y:S02]  /*92c0*/  FMUL.FTZ R141, R0.reuse, R141 ;  /* 0x0000008d008d7220 */ /* 0x040fe40000410000 */
[C---:B------:R-:W-:Y:S02]  /*92d0*/  FMUL.FTZ R152, R0.reuse, R152 ;  /* 0x0000009800987220 */ /* 0x040fe40000410000 */
[C---:B------:R-:W-:Y:S02]  /*92e0*/  FMUL.FTZ R153, R0.reuse, R153 ;  /* 0x0000009900997220 */ /* 0x040fe40000410000 */
[C---:B------:R-:W-:Y:S01]  /*92f0*/  FMUL.FTZ R156, R0.reuse, R156 ;  /* 0x0000009c009c7220 */ /* 0x040fe20000410000 */
[----:B------:R-:W-:Y:S01]  /*9300*/  @P1 MUFU.LG2 R7, R7 ;  /* 0x0000000700071308 */ /* 0x000fe20000000c00 */
[----:B------:R-:W-:-:S02]  /*9310*/  FMUL.FTZ R157, R0, R157 ;  /* 0x0000009d009d7220 */ /* 0x000fc40000410000 */
[C---:B------:R-:W-:Y:S02]  /*9320*/  FMUL.FTZ R168, R0.reuse, R168 ;  /* 0x000000a800a87220 */ /* 0x040fe40000410000 */
[C---:B------:R-:W-:Y:S02]  /*9330*/  FMUL.FTZ R169, R0.reuse, R169 ;  /* 0x000000a900a97220 */ /* 0x040fe40000410000 */
[C---:B------:R-:W-:Y:S02]  /*9340*/  FMUL.FTZ R68, R0.reuse, R68 ;  /* 0x0000004400447220 */ /* 0x040fe40000410000 */
[C---:B------:R-:W-:Y:S02]  /*9350*/  FMUL.FTZ R69, R0.reuse, R69 ;  /* 0x0000004500457220 */ /* 0x040fe40000410000 */
[C---:B------:R-:W-:Y:S02]  /*9360*/  FMUL.FTZ R80, R0.reuse, R80 ;  /* 0x0000005000507220 */ /* 0x040fe40000410000 */
[----:B------:R-:W-:-:S02]  /*9370*/  FMUL.FTZ R81, R0, R81 ;  /* 0x0000005100517220 */ /* 0x000fc40000410000 */
[C---:B------:R-:W-:Y:S02]  /*9380*/  FMUL.FTZ R84, R0.reuse, R84 ;  /* 0x0000005400547220 */ /* 0x040fe40000410000 */
[C---:B------:R-:W-:Y:S02]  /*9390*/  FMUL.FTZ R85, R0.reuse, R85 ;  /* 0x0000005500557220 */ /* 0x040fe40000410000 */
[C---:B------:R-:W-:Y:S02]  /*93a0*/  FMUL.FTZ R96, R0.reuse, R96 ;  /* 0x0000006000607220 */ /* 0x040fe40000410000 */
[----:B------:R-:W-:Y:S01]  /*93b0*/  FMUL.FTZ R97, R0, R97 ;  /* 0x0000006100617220 */ /* 0x000fe20000410000 */
[----:B------:R-:W-:Y:S01]  /*93c0*/  MOV R0, RZ ;  /* 0x000000ff00007202 */ /* 0x000fe20000000f00 */
[C---:B--2---:R-:W-:Y:S02]  /*93d0*/  FMUL.FTZ R108, R3.reuse, R108 ;  /* 0x0000006c036c7220 */ /* 0x044fe40000410000 */
[----:B------:R-:W-:-:S02]  /*93e0*/  FMUL.FTZ R109, R3, R109 ;  /* 0x0000006d036d7220 */ /* 0x000fc40000410000 */
[C---:B------:R-:W-:Y:S01]  /*93f0*/  FMUL.FTZ R116, R3.reuse, R116 ;  /* 0x0000007403747220 */ /* 0x040fe20000410000 */
[----:B------:R-:W2:Y:S01]  /*9400*/  @P0 MUFU.RCP R0, R6 ;  /* 0x0000000600000308 */ /* 0x000ea20000001000 */
[C---:B------:R-:W-:Y:S02]  /*9410*/  FMUL.FTZ R117, R3.reuse, R117 ;  /* 0x0000007503757220 */ /* 0x040fe40000410000 */
[C---:B------:R-:W-:Y:S02]  /*9420*/  FMUL.FTZ R128, R3.reuse, R128 ;  /* 0x0000008003807220 */ /* 0x040fe40000410000 */
[C---:B------:R-:W-:Y:S02]  /*9430*/  FMUL.FTZ R129, R3.reuse, R129 ;  /* 0x0000008103817220 */ /* 0x040fe40000410000 */
[C---:B------:R-:W-:Y:S01]  /*9440*/  FMUL.FTZ R132, R3.reuse, R132 ;  /* 0x0000008403847220 */ /* 0x040fe20000410000 */
[----:B------:R-:W3:Y:S01]  /*9450*/  @P0 MUFU.LG2 R6, R6 ;  /* 0x0000000600060308 */ /* 0x000ee20000000c00 */
        /* <DEDUP_REMOVED lines=17> */
[----:B------:R-:W-:Y:S01]  /*9570*/  @P2 MOV R3, 0x3f317218 ;  /* 0x3f31721800032802 */ /* 0x000fe20000000f00 */
[C---:B-1----:R-:W-:Y:S02]  /*9580*/  FMUL.FTZ R114, R4.reuse, R114 ;  /* 0x0000007204727220 */ /* 0x042fe40000410000 */
        /* <DEDUP_REMOVED lines=24> */
[C---:B--2---:R-:W-:Y:S02]  /*9710*/  FMUL.FTZ R110, R0.reuse, R110 ;  /* 0x0000006e006e7220 */ /* 0x044fe40000410000 */
        /* <DEDUP_REMOVED lines=24> */
[----:B------:R-:W-:Y:S02]  /*98a0*/  @P2 FMUL.FTZ R5, R3, c[0x0][0x2d0] ;  /* 0x0000b40003052a20 */ /* 0x000fe40000410000 */
[----:B------:R-:W-:-:S02]  /*98b0*/  @P3 FMUL.FTZ R10, R4, c[0x0][0x2d0] ;  /* 0x0000b400040a3a20 */ /* 0x000fc40000410000 */
[----:B------:R-:W-:Y:S02]  /*98c0*/  @P1 FMUL.FTZ R3, R0, c[0x0][0x2d0] ;  /* 0x0000b40000031a20 */ /* 0x000fe40000410000 */
[----:B------:R-:W-:Y:S02]  /*98d0*/  @P3 FMUL.FTZ R11, R11, 0.69314718246459960938 ;  /* 0x3f3172180b0b3820 */ /* 0x000fe40000410000 */
[----:B------:R-:W-:Y:S02]  /*98e0*/  @P2 FMUL.FTZ R9, R9, 0.69314718246459960938 ;  /* 0x3f31721809092820 */ /* 0x000fe40000410000 */
[----:B------:R-:W-:Y:S02]  /*98f0*/  @P1 FMUL.FTZ R7, R7, 0.69314718246459960938 ;  /* 0x3f31721807071820 */ /* 0x000fe40000410000 */
[----:B---3--:R-:W-:Y:S02]  /*9900*/  @P0 FMUL.FTZ R4, R6, 0.69314718246459960938 ;  /* 0x3f31721806040820 */ /* 0x008fe40000410000 */
[----:B------:R-:W-:-:S02]  /*9910*/  @P0 FMUL.FTZ R0, R8, c[0x0][0x2d0] ;  /* 0x0000b40008000a20 */ /* 0x000fc40000410000 */
[----:B------:R-:W-:Y:S02]  /*9920*/  @P3 FFMA.FTZ R18, R10, R104, R11 ;  /* 0x000000680a123223 */ /* 0x000fe4000001000b */
[----:B------:R-:W-:Y:S02]  /*9930*/  @P2 FFMA.FTZ R19, R5, R103, R9 ;  /* 0x0000006705132223 */ /* 0x000fe40000010009 */
[----:B------:R-:W-:Y:S02]  /*9940*/  @P1 FFMA.FTZ R20, R3, R102, R7 ;  /* 0x0000006603141223 */ /* 0x000fe40000010007 */
[----:B------:R-:W-:Y:S02]  /*9950*/  @P0 FFMA.FTZ R21, R0, R2, R4 ;  /* 0x0000000200150223 */ /* 0x000fe40000010004 */
.L_x_3:
[----:B-1----:R-:W-:Y:S05]  /*9960*/  @P4 BRA `(.L_x_12) ;  /* 0x00001a2000004947 */ /* 0x002fea0003800000 */
[----:B------:R-:W2:Y:S01]  /*9970*/  LDL.LU R14, [R1+0x50] ;  /* 0x00005000010e7983 */ /* 0x000ea20000300800 */
[----:B------:R-:W-:Y:S01]  /*9980*/  MOV R24, c[0x0][0x4e8] ;  /* 0x00013a0000187a02 */ /* 0x000fe20000000f00 */
[----:B------:R-:W-:Y:S02]  /*9990*/  BSSY B0, `(.L_x_13) ;  /* 0x00000c1000007945 */ /* 0x000fe40003800000 */
[----:B------:R-:W1:Y:S01]  /*99a0*/  S2R R16, SR_TID.X ;  /* 0x0000000000107919 */ /* 0x000e620000002100 */
[C---:B------:R-:W-:Y:S01]  /*99b0*/  ISETP.NE.AND P0, PT, R24.reuse, 0x1, PT ;  /* 0x000000011800780c */ /* 0x040fe20003f05270 */
[----:B------:R-:W-:-:S02]  /*99c0*/  IMAD R24, R24, c[0x0][0x388], RZ ;  /* 0x0000e20018187a24 */ /* 0x000fc400078e02ff */
[----:B------:R-:W3:Y:S04]  /*99d0*/  S2R R12, SR_CTAID.Y ;  /* 0x00000000000c7919 */ /* 0x000ee80000002600 */
[----:B------:R-:W4:Y:S04]  /*99e0*/  S2R R13, SR_CTAID.Z ;  /* 0x00000000000d7919 */ /* 0x000f280000002700 */
[----:B------:R-:W5:Y:S01]  /*99f0*/  S2R R15, SR_CTAID.X ;  /* 0x00000000000f7919 */ /* 0x000f620000002500 */
[----:B-1----:R-:W-:-:S04]  /*9a00*/  SHF.R.S32.HI R11, RZ, 0x1f, R16 ;  /* 0x0000001fff0b7819 */ /* 0x002fc80000011410 */
[CC--:B------:R-:W-:Y:S02]  /*9a10*/  LEA.HI R4, R11.reuse, R16.reuse, RZ, 0x2 ;  /* 0x000000100b047211 */ /* 0x0c0fe400078f10ff */
[----:B------:R-:W-:Y:S02]  /*9a20*/  LEA.HI R11, R11, R16, RZ, 0x5 ;  /* 0x000000100b0b7211 */ /* 0x000fe400078f28ff */
[----:B------:R-:W-:Y:S02]  /*9a30*/  LOP3.LUT R4, R4, 0xfffffffc, RZ, 0xc0, !PT ;  /* 0xfffffffc04047812 */ /* 0x000fe400078ec0ff */
[--C-:B------:R-:W-:Y:S02]  /*9a40*/  SHF.R.S32.HI R6, RZ, 0x5, R11.reuse ;  /* 0x00000005ff067819 */ /* 0x100fe4000001140b */
[----:B------:R-:W-:Y:S02]  /*9a50*/  SHF.R.S32.HI R5, RZ, 0x1f, R11 ;  /* 0x0000001fff057819 */ /* 0x000fe4000001140b */
[----:B------:R-:W-:Y:S01]  /*9a60*/  LOP3.LUT R11, R11, 0xffffffe0, RZ, 0xc0, !PT ;  /* 0xffffffe00b0b7812 */ /* 0x000fe200078ec0ff */
[----:B------:R-:W-:Y:S01]  /*9a70*/  BAR.SYNC.DEFER_BLOCKING 0x1, 0x80 ;  /* 0x0042000000007b1d */ /* 0x000fe20000010000 */
[----:B--2---:R-:W-:Y:S01]  /*9a80*/  SHF.R.S32.HI R10, RZ, 0x1f, R14 ;  /* 0x0000001fff0a7819 */ /* 0x004fe2000001140e */
[----:B------:R-:W-:-:S04]  /*9a90*/  IMAD.WIDE.U32 R2, R14, c[0x0][0x4d0], RZ ;  /* 0x000134000e027a25 */ /* 0x000fc800078e00ff */
[----:B------:R-:W-:Y:S02]  /*9aa0*/  IMAD R0, R10, c[0x0][0x4d0], RZ ;  /* 0x000134000a007a24 */ /* 0x000fe400078e02ff */
[----:B------:R-:W-:Y:S02]  /*9ab0*/  IMAD.MOV R9, RZ, RZ, -R14 ;  /* 0x000000ffff097224 */ /* 0x000fe400078e0a0e */
[----:B------:R-:W-:Y:S02]  /*9ac0*/  IMAD R8, R14, c[0x0][0x4d4], R0 ;  /* 0x000135000e087a24 */ /* 0x000fe400078e0200 */
[----:B------:R-:W-:Y:S01]  /*9ad0*/  IMAD.IADD R0, R16, 0x1, -R4 ;  /* 0x0000000110007824 */ /* 0x000fe200078e0a04 */
[----:B------:R-:W-:Y:S01]  /*9ae0*/  LEA.HI R4, R5, R6, RZ, 0x2 ;  /* 0x0000000605047211 */ /* 0x000fe200078f10ff */
[----:B------:R-:W-:Y:S01]  /*9af0*/  IMAD.IADD R5, R3, 0x1, R8 ;  /* 0x0000000103057824 */ /* 0x000fe200078e0208 */
[----:B------:R-:W-:Y:S01]  /*9b00*/  IADD3 R16, -R11, R16, RZ ;  /* 0x000000100b107210 */ /* 0x000fe20007ffe1ff */
[----:B---3--:R-:W-:Y:S01]  /*9b10*/  IMAD R12, R9, c[0x0][0x550], R12 ;  /* 0x00015400090c7a24 */ /* 0x008fe200078e020c */
[----:B------:R-:W-:-:S02]  /*9b20*/  LEA.HI R7, R0, R0, RZ, 0x1 ;  /* 0x0000000000077211 */ /* 0x000fc400078f08ff */
[----:B------:R-:W-:Y:S01]  /*9b30*/  LOP3.LUT R8, R4, 0xffffffc, RZ, 0xc0, !PT ;  /* 0x0ffffffc04087812 */ /* 0x000fe200078ec0ff */
[----:B------:R-:W-:Y:S01]  /*9b40*/  IMAD.MOV.U32 R4, RZ, RZ, R2 ;  /* 0x000000ffff047224 */ /* 0x000fe200078e0002 */
[C---:B------:R-:W-:Y:S01]  /*9b50*/  LOP3.LUT R3, R7.reuse, 0x1ffffffe, RZ, 0xc0, !PT ;  /* 0x1ffffffe07037812 */ /* 0x040fe200078ec0ff */
[----:B------:R-:W-:Y:S01]  /*9b60*/  IMAD.SHL.U32 R2, R7, 0x20, RZ ;  /* 0x0000002007027824 */ /* 0x000fe200078e00ff */
[----:B------:R-:W-:Y:S01]  /*9b70*/  SHF.R.S32.HI R7, RZ, 0x1f, R16 ;  /* 0x0000001fff077819 */ /* 0x000fe20000011410 */
[----:B------:R-:W-:Y:S01]  /*9b80*/  IMAD.IADD R9, R6, 0x1, -R8 ;  /* 0x0000000106097824 */ /* 0x000fe200078e0a08 */
[----:B------:R-:W-:Y:S01]  /*9b90*/  IADD3 R8, R0, -R3, RZ ;  /* 0x8000000300087210 */ /* 0x000fe20007ffe0ff */
[----:B------:R-:W-:Y:S01]  /*9ba0*/  IMAD R0, R10, c[0x0][0x438], RZ ;  /* 0x00010e000a007a24 */ /* 0x000fe200078e02ff */
[----:B------:R-:W-:Y:S01]  /*9bb0*/  LEA.HI R17, R7, R16, RZ, 0x2 ;  /* 0x0000001007117211 */ /* 0x000fe200078f10ff */
[----:B----4-:R-:W-:Y:S01]  /*9bc0*/  IMAD.WIDE.U32 R4, R13, c[0x0][0x4d8], R4 ;  /* 0x000136000d047a25 */ /* 0x010fe200078e0004 */
[----:B------:R-:W-:-:S02]  /*9bd0*/  SHF.R.S32.HI R10, RZ, 0x1f, R13 ;  /* 0x0000001fff0a7819 */ /* 0x000fc4000001140d */
[----:B------:R-:W-:Y:S01]  /*9be0*/  SHF.R.S32.HI R7, RZ, 0x2, R17 ;  /* 0x00000002ff077819 */ /* 0x000fe20000011411 */
[----:B------:R-:W-:Y:S01]  /*9bf0*/  IMAD R6, R14, c[0x0][0x43c], R0 ;  /* 0x00010f000e067a24 */ /* 0x000fe200078e0200 */
[----:B------:R-:W-:Y:S01]  /*9c00*/  LOP3.LUT R0, R2, 0xffffffc0, RZ, 0xc0, !PT ;  /* 0xffffffc002007812 */ /* 0x000fe200078ec0ff */
[----:B------:R-:W-:Y:S01]  /*9c10*/  IMAD.WIDE.U32 R2, R14, c[0x0][0x438], RZ ;  /* 0x00010e000e027a25 */ /* 0x000fe200078e00ff */
[----:B------:R-:W-:-:S03]  /*9c20*/  LOP3.LUT P1, RZ, R16, 0x3, RZ, 0xc0, !PT ;  /* 0x0000000310ff7812 */ /* 0x000fc6000782c0ff */
[----:B------:R-:W-:Y:S02]  /*9c30*/  IMAD R8, R8, 0x8, R0 ;  /* 0x0000000808087824 */ /* 0x000fe400078e0200 */
[----:B------:R-:W-:Y:S02]  /*9c40*/  IMAD R14, R9, 0x10, R7 ;  /* 0x00000010090e7824 */ /* 0x000fe400078e0207 */
[----:B------:R-:W-:Y:S02]  /*9c50*/  IMAD R11, R10, c[0x0][0x4d8], RZ ;  /* 0x000136000a0b7a24 */ /* 0x000fe400078e02ff */
[----:B------:R-:W-:Y:S02]  /*9c60*/  IMAD.IADD R8, R14, 0x1, R8 ;  /* 0x000000010e087824 */ /* 0x000fe400078e0208 */
[----:B------:R-:W-:Y:S02]  /*9c70*/  IMAD.IADD R3, R3, 0x1, R6 ;  /* 0x0000000103037824 */ /* 0x000fe400078e0206 */
[----:B------:R-:W-:-:S02]  /*9c80*/  IMAD R6, R10, c[0x0][0x440], RZ ;  /* 0x000110000a067a24 */ /* 0x000fc400078e02ff */
[----:B-----5:R-:W-:Y:S02]  /*9c90*/  IMAD R8, R15, 0x80, R8 ;  /* 0x000000800f087824 */ /* 0x020fe400078e0208 */
[C---:B------:R-:W-:Y:S02]  /*9ca0*/  IMAD R0, R13.reuse, c[0x0][0x4dc], R11 ;  /* 0x000137000d007a24 */ /* 0x040fe400078e020b */
[C---:B------:R-:W-:Y:S02]  /*9cb0*/  IMAD R6, R13.reuse, c[0x0][0x444], R6 ;  /* 0x000111000d067a24 */ /* 0x040fe400078e0206 */
[----:B------:R-:W-:Y:S01]  /*9cc0*/  IMAD.WIDE.U32 R2, R13, c[0x0][0x440], R2 ;  /* 0x000110000d027a25 */ /* 0x000fe200078e0002 */
[----:B------:R-:W-:Y:S02]  /*9cd0*/  IADD3 R5, R5, R0, RZ ;  /* 0x0000000005057210 */ /* 0x000fe40007ffe0ff */
[----:B------:R-:W-:Y:S01]  /*9ce0*/  SHF.R.S32.HI R0, RZ, 0x1f, R12 ;  /* 0x0000001fff007819 */ /* 0x000fe2000001140c */
[----:B------:R-:W-:Y:S01]  /*9cf0*/  @P0 IMAD.HI.U32 R11, R8, c[0x0][0x4ec], RZ ;  /* 0x00013b00080b0a27 */ /* 0x000fe200078e00ff */
[----:B------:R-:W-:-:S03]  /*9d00*/  IADD3 R3, R3, R6, RZ ;  /* 0x0000000603037210 */ /* 0x000fc60007ffe0ff */
[----:B------:R-:W-:-:S04]  /*9d10*/  @P0 IMAD.HI.U32 R10, R8, c[0x0][0x4ec], RZ ;  /* 0x00013b00080a0a27 */ /* 0x000fc800078e00ff */
[--C-:B------:R-:W-:Y:S01]  /*9d20*/  IMAD.MOV.U32 R6, RZ, RZ, R8.reuse ;  /* 0x000000ffff067224 */ /* 0x100fe200078e0008 */
[----:B------:R-:W-:Y:S01]  /*9d30*/  @P0 SHF.R.U32.HI R6, RZ, c[0x0][0x4f0], R11 ;  /* 0x00013c00ff060a19 */ /* 0x000fe2000001160b */
[----:B------:R-:W-:Y:S01]  /*9d40*/  IMAD.MOV.U32 R7, RZ, RZ, R8 ;  /* 0x000000ffff077224 */ /* 0x000fe200078e0008 */
[----:B------:R-:W-:Y:S01]  /*9d50*/  @P0 SHF.R.U32.HI R7, RZ, c[0x0][0x4f0], R10 ;  /* 0x00013c00ff070a19 */ /* 0x000fe2000001160a */
[----:B------:R-:W-:Y:S01]  /*9d60*/  IMAD R9, R0, c[0x0][0x448], RZ ;  /* 0x0001120000097a24 */ /* 0x000fe200078e02ff */
[----:B------:R-:W-:Y:S01]  /*9d70*/  IADD3 R10, -R6, RZ, RZ ;  /* 0x000000ff060a7210 */ /* 0x000fe20007ffe1ff */
[----:B------:R-:W-:Y:S02]  /*9d80*/  IMAD R0, R0, c[0x0][0x4e0], RZ ;  /* 0x0001380000007a24 */ /* 0x000fe400078e02ff */
[C---:B------:R-:W-:Y:S01]  /*9d90*/  IMAD R11, R12.reuse, c[0x0][0x44c], R9 ;  /* 0x000113000c0b7a24 */ /* 0x040fe200078e0209 */
[----:B------:R-:W-:Y:S01]  /*9da0*/  SHF.R.S32.HI R9, RZ, 0x1f, R7 ;  /* 0x0000001fff097819 */ /* 0x000fe20000011407 */
[----:B------:R-:W-:-:S02]  /*9db0*/  IMAD R13, R12, c[0x0][0x4e4], R0 ;  /* 0x000139000c0d7a24 */ /* 0x000fc400078e0200 */
[----:B------:R-:W-:-:S04]  /*9dc0*/  IMAD.WIDE.U32 R4, R12, c[0x0][0x4e0], R4 ;  /* 0x000138000c047a25 */ /* 0x000fc800078e0004 */
[----:B------:R-:W-:Y:S01]  /*9dd0*/  IMAD R0, R10, c[0x0][0x4e8], R8 ;  /* 0x00013a000a007a24 */ /* 0x000fe200078e0208 */
[----:B------:R-:W-:Y:S01]  /*9de0*/  SHF.R.S32.HI R10, RZ, 0x1f, R6 ;  /* 0x0000001fff0a7819 */ /* 0x000fe20000011406 */
[----:B------:R-:W-:Y:S01]  /*9df0*/  IMAD R9, R9, c[0x0][0x430], RZ ;  /* 0x00010c0009097a24 */ /* 0x000fe200078e02ff */
[----:B------:R-:W-:Y:S01]  /*9e00*/  IADD3 R4, P0, R6, R4, RZ ;  /* 0x0000000406047210 */ /* 0x000fe20007f1e0ff */
[----:B------:R-:W-:Y:S01]  /*9e10*/  IMAD.WIDE.U32 R2, R12, c[0x0][0x448], R2 ;  /* 0x000112000c027a25 */ /* 0x000fe200078e0002 */
[----:B------:R-:W-:Y:S02]  /*9e20*/  SHF.R.S32.HI R6, RZ, 0x1f, R0 ;  /* 0x0000001fff067819 */ /* 0x000fe40000011400 */
[----:B------:R-:W-:Y:S01]  /*9e30*/  IADD3.X R5, R10, R5, R13, P0, !PT ;  /* 0x000000050a057210 */ /* 0x000fe200007fe40d */
[----:B------:R-:W-:Y:S02]  /*9e40*/  IMAD R10, R7, c[0x0][0x434], R9 ;  /* 0x00010d00070a7a24 */ /* 0x000fe400078e0209 */
[----:B------:R-:W-:-:S02]  /*9e50*/  IMAD R9, R6, c[0x0][0x4c8], RZ ;  /* 0x0001320006097a24 */ /* 0x000fc400078e02ff */
[----:B------:R-:W-:Y:S02]  /*9e60*/  IMAD.MOV R6, RZ, RZ, -R7 ;  /* 0x000000ffff067224 */ /* 0x000fe400078e0a07 */
[----:B------:R-:W-:-:S04]  /*9e70*/  IMAD.WIDE.U32 R4, R0, c[0x0][0x4c8], R4 ;  /* 0x0001320000047a25 */ /* 0x000fc800078e0004 */
[----:B------:R-:W-:Y:S02]  /*9e80*/  IMAD R0, R0, c[0x0][0x4cc], R9 ;  /* 0x0001330000007a24 */ /* 0x000fe400078e0209 */
[----:B------:R-:W-:Y:S02]  /*9e90*/  IMAD.IADD R3, R3, 0x1, R11 ;  /* 0x0000000103037824 */ /* 0x000fe400078e020b */
[----:B------:R-:W-:Y:S01]  /*9ea0*/  IMAD R13, R6, c[0x0][0x4e8], R8 ;  /* 0x00013a00060d7a24 */ /* 0x000fe200078e0208 */
[C---:B------:R-:W-:Y:S01]  /*9eb0*/  LEA R6, P0, R4.reuse, c[0x0][0x4a8], 0x2 ;  /* 0x00012a0004067a11 */ /* 0x040fe200078010ff */
[----:B------:R-:W-:Y:S02]  /*9ec0*/  IMAD.IADD R0, R5, 0x1, R0 ;  /* 0x0000000105007824 */ /* 0x000fe400078e0200 */
[----:B------:R-:W-:Y:S01]  /*9ed0*/  IMAD.WIDE.U32 R2, R7, c[0x0][0x430], R2 ;  /* 0x00010c0007027a25 */ /* 0x000fe200078e0002 */
[----:B------:R-:W-:Y:S01]  /*9ee0*/  SHF.R.S32.HI R7, RZ, 0x1f, R13 ;  /* 0x0000001fff077819 */ /* 0x000fe2000001140d */
[----:B------:R-:W-:Y:S01]  /*9ef0*/  SHFL.IDX PT, R8, R6, 0x2, 0x1c1f ;  /* 0x005c1f0006087f89 */ /* 0x000fe200000e0000 */
[----:B------:R-:W-:Y:S01]  /*9f00*/  LEA.HI.X R0, R4, c[0x0][0x4ac], R0, 0x2, P0 ;  /* 0x00012b0004007a11 */ /* 0x000fe200000f1400 */
[----:B------:R-:W-:Y:S01]  /*9f10*/  IMAD R12, R15, 0x80, R14 ;  /* 0x000000800f0c7824 */ /* 0x000fe200078e020e */
[----:B------:R-:W-:Y:S01]  /*9f20*/  IADD3 R3, R3, R10, RZ ;  /* 0x0000000a03037210 */ /* 0x000fe20007ffe0ff */
[----:B------:R-:W-:Y:S01]  /*9f30*/  IMAD R7, R7, c[0x0][0x428], RZ ;  /* 0x00010a0007077a24 */ /* 0x000fe200078e02ff */
[----:B------:R-:W-:Y:S02]  /*9f40*/  SHFL.IDX PT, R4, R6, RZ, 0x1c1f ;  /* 0x001c1fff06047589 */ /* 0x000fe400000e0000 */
[C---:B------:R-:W-:Y:S01]  /*9f50*/  IADD3 R14, R12.reuse, 0x40, RZ ;  /* 0x000000400c0e7810 */ /* 0x040fe20007ffe0ff */
[C---:B------:R-:W-:Y:S01]  /*9f60*/  IMAD R15, R13.reuse, c[0x0][0x42c], R7 ;  /* 0x00010b000d0f7a24 */ /* 0x040fe200078e0207 */
[----:B------:R-:W1:Y:S01]  /*9f70*/  SHFL.IDX PT, R5, R0, RZ, 0x1c1f ;  /* 0x001c1fff00057589 */ /* 0x000e6200000e0000 */
[----:B------:R-:W-:Y:S01]  /*9f80*/  IMAD.WIDE.U32 R2, R13, c[0x0][0x428], R2 ;  /* 0x00010a000d027a25 */ /* 0x000fe200078e0002 */
[----:B------:R-:W-:-:S02]  /*9f90*/  IADD3 R13, R12, 0x48, RZ ;  /* 0x000000480c0d7810 */ /* 0x000fc40007ffe0ff */
[----:B------:R-:W-:Y:S01]  /*9fa0*/  SHFL.IDX PT, R10, R6, 0x1, 0x1c1f ;  /* 0x003c1f00060a7f89 */ /* 0x000fe200000e0000 */
[-C--:B------:R-:W-:Y:S02]  /*9fb0*/  ISETP.GE.OR P4, PT, R12, R24.reuse, P1 ;  /* 0x000000180c00720c */ /* 0x080fe40000f86670 */
[-C--:B------:R-:W-:Y:S01]  /*9fc0*/  ISETP.GE.OR P2, PT, R14, R24.reuse, P1 ;  /* 0x000000180e00720c */ /* 0x080fe20000f46670 */
[----:B------:R-:W2:Y:S01]  /*9fd0*/  SHFL.IDX PT, R11, R0, 0x1, 0x1c1f ;  /* 0x003c1f00000b7f89 */ /* 0x000ea200000e0000 */
[----:B------:R-:W-:Y:S02]  /*9fe0*/  IADD3 R3, R3, R15, RZ ;  /* 0x0000000f03037210 */ /* 0x000fe40007ffe0ff */
[----:B------:R-:W-:Y:S01]  /*9ff0*/  LEA R23, P0, R2, c[0x0][0x400], 0x2 ;  /* 0x0001000002177a11 */ /* 0x000fe200078010ff */
[----:B------:R-:W3:Y:S01]  /*a000*/  SHFL.IDX PT, R9, R0, 0x2, 0x1c1f ;  /* 0x005c1f0000097f89 */ /* 0x000ee200000e0000 */
[-C--:B------:R-:W-:Y:S02]  /*a010*/  ISETP.GE.AND P5, PT, R14, R24.reuse, PT ;  /* 0x000000180e00720c */ /* 0x080fe40003fa6270 */
[----:B------:R-:W-:Y:S01]  /*a020*/  LEA.HI.X R22, R2, c[0x0][0x404], R3, 0x2, P0 ;  /* 0x0001010002167a11 */ /* 0x000fe200000f1403 */
[----:B------:R-:W-:Y:S01]  /*a030*/  SHFL.IDX PT, R6, R6, 0x3, 0x1c1f ;  /* 0x007c1f0006067f89 */ /* 0x000fe200000e0000 */
[----:B------:R-:W-:-:S03]  /*a040*/  ISETP.GE.AND P6, PT, R13, R24, PT ;  /* 0x000000180d00720c */ /* 0x000fc60003fc6270 */
[----:B------:R4:W5:Y:S04]  /*a050*/  SHFL.IDX PT, R7, R0, 0x3, 0x1c1f ;  /* 0x007c1f0000077f89 */ /* 0x00096800000e0000 */
[----:B-1----:R1:W-:Y:S04]  /*a060*/  @!P4 ST.E [R4.64], R18 ;  /* 0x000000120400c985 */ /* 0x0023e8000c101906 */
[----:B------:R1:W1:Y:S04]  /*a070*/  SHFL.IDX PT, R2, R23, RZ, 0x1c1f ;  /* 0x001c1fff17027589 */ /* 0x00026800000e0000 */
[----:B------:R1:W1:Y:S01]  /*a080*/  SHFL.IDX PT, R3, R22, RZ, 0x1c1f ;  /* 0x001c1fff16037589 */ /* 0x00026200000e0000 */
[----:B----4-:R-:W-:-:S04]  /*a090*/  IADD3 R0, R12, 0x8, RZ ;  /* 0x000000080c007810 */ /* 0x010fc80007ffe0ff */
[CC--:B------:R-:W-:Y:S02]  /*a0a0*/  ISETP.GE.OR P3, PT, R0.reuse, R24.reuse, P1 ;  /* 0x000000180000720c */ /* 0x0c0fe40000f66670 */
[-C--:B------:R-:W-:Y:S02]  /*a0b0*/  ISETP.GE.OR P1, PT, R13, R24.reuse, P1 ;  /* 0x000000180d00720c */ /* 0x080fe40000f26670 */
[----:B------:R-:W-:Y:S02]  /*a0c0*/  ISETP.GE.AND P0, PT, R0, R24, PT ;  /* 0x000000180000720c */ /* 0x000fe40003f06270 */
[----:B------:R-:W-:-:S05]  /*a0d0*/  LOP3.LUT R0, R17, 0x7ffffffc, RZ, 0xc0, !PT ;  /* 0x7ffffffc11007812 */ /* 0x000fca00078ec0ff */
[----:B------:R-:W-:Y:S02]  /*a0e0*/  IMAD.IADD R0, R16, 0x1, -R0 ;  /* 0x0000000110007824 */ /* 0x000fe400078e0a00 */
[----:B--2---:R2:W-:Y:S03]  /*a0f0*/  @!P3 ST.E [R10.64], R19 ;  /* 0x000000130a00b985 */ /* 0x0045e6000c101906 */
[----:B------:R-:W-:Y:S01]  /*a100*/  SHF.L.U32 R0, R0, 0x1, RZ ;  /* 0x0000000100007819 */ /* 0x000fe200000006ff */
[----:B---3--:R2:W-:Y:S04]  /*a110*/  @!P2 ST.E [R8.64], R20 ;  /* 0x000000140800a985 */ /* 0x0085e8000c101906 */
[----:B-----5:R2:W-:Y:S01]  /*a120*/  @!P1 ST.E [R6.64], R21 ;  /* 0x0000001506009985 */ /* 0x0205e2000c101906 */
[----:B------:R-:W-:-:S13]  /*a130*/  ISETP.GE.AND P1, PT, R12, R24, PT ;  /* 0x000000180c00720c */ /* 0x000fda0003f26270 */
[----:B------:R-:W-:Y:S05]  /*a140*/  @P1 BRA `(.L_x_14) ;  /* 0x0000045000001947 */ /* 0x000fea0003800000 */
[C---:B-12---:R-:W-:Y:S02]  /*a150*/  IADD3 R6, R0.reuse, 0x8, RZ ;  /* 0x0000000800067810 */ /* 0x046fe40007ffe0ff */
[----:B------:R-:W-:Y:S02]  /*a160*/  IADD3 R5, R0, 0x10, RZ ;  /* 0x0000001000057810 */ /* 0x000fe40007ffe0ff */
[----:B------:R-:W-:Y:S02]  /*a170*/  ISETP.GE.AND P3, PT, R6, c[0x0][0x3c8], PT ;  /* 0x0000f20006007a0c */ /* 0x000fe40003f66270 */
[----:B------:R-:W-:Y:S02]  /*a180*/  ISETP.GE.AND P2, PT, R5, c[0x0][0x3c8], PT ;  /* 0x0000f20005007a0c */ /* 0x000fe40003f46270 */
[C---:B------:R-:W-:Y:S02]  /*a190*/  IADD3 R4, R0.reuse, 0x18, RZ ;  /* 0x0000001800047810 */ /* 0x040fe40007ffe0ff */
[----:B------:R-:W-:-:S02]  /*a1a0*/  ISETP.GE.AND P4, PT, R0, c[0x0][0x3c8], PT ;  /* 0x0000f20000007a0c */ /* 0x000fc40003f86270 */
[----:B------:R-:W-:-:S05]  /*a1b0*/  ISETP.GE.AND P1, PT, R4, c[0x0][0x3c8], PT ;  /* 0x0000f20004007a0c */ /* 0x000fca0003f26270 */
[----:B------:R-:W-:Y:S02]  /*a1c0*/  @!P3 LEA.HI R6, R6, R6, RZ, 0x1 ;  /* 0x000000060606b211 */ /* 0x000fe400078f08ff */
[----:B------:R-:W-:Y:S02]  /*a1d0*/  @!P2 LEA.HI R5, R5, R5, RZ, 0x1 ;  /* 0x000000050505a211 */ /* 0x000fe400078f08ff */
[----:B------:R-:W-:Y:S02]  /*a1e0*/  @!P3 LOP3.LUT R6, R6, 0xfffffffe, RZ, 0xc0, !PT ;  /* 0xfffffffe0606b812 */ /* 0x000fe400078ec0ff */
[----:B------:R-:W-:Y:S01]  /*a1f0*/  @!P2 LOP3.LUT R5, R5, 0xfffffffe, RZ, 0xc0, !PT ;  /* 0xfffffffe0505a812 */ /* 0x000fe200078ec0ff */
[----:B------:R-:W-:Y:S01]  /*a200*/  @!P4 IMAD.WIDE R8, R0, 0x4, R2 ;  /* 0x000000040008c825 */ /* 0x000fe200078e0202 */
[----:B------:R-:W-:-:S03]  /*a210*/  @!P1 LEA.HI R10, R4, R4, RZ, 0x1 ;  /* 0x00000004040a9211 */ /* 0x000fc600078f08ff */
[--C-:B------:R-:W-:Y:S01]  /*a220*/  @!P3 IMAD.WIDE R6, R6, 0x4, R2.reuse ;  /* 0x000000040606b825 */ /* 0x100fe200078e0202 */
[----:B------:R1:W-:Y:S03]  /*a230*/  @!P4 ST.E.64 [R8.64], R112 ;  /* 0x000000700800c985 */ /* 0x0003e6000c101b06 */
[----:B------:R-:W-:Y:S01]  /*a240*/  @!P2 IMAD.WIDE R4, R5, 0x4, R2 ;  /* 0x000000040504a825 */ /* 0x000fe200078e0202 */
[----:B------:R2:W-:Y:S04]  /*a250*/  @!P3 ST.E.64 [R6.64], R120 ;  /* 0x000000780600b985 */ /* 0x0005e8000c101b06 */
[----:B------:R3:W-:Y:S01]  /*a260*/  @!P2 ST.E.64 [R4.64], R124 ;  /* 0x0000007c0400a985 */ /* 0x0007e2000c101b06 */
[----:B-1----:R-:W-:-:S02]  /*a270*/  @!P1 LOP3.LUT R8, R10, 0xfffffffe, RZ, 0xc0, !PT ;  /* 0xfffffffe0a089812 */ /* 0x002fc400078ec0ff */
[----:B------:R-:W-:-:S03]  /*a280*/  IADD3 R9, R0, 0x20, RZ ;  /* 0x0000002000097810 */ /* 0x000fc60007ffe0ff */
[----:B--2---:R-:W-:Y:S01]  /*a290*/  @!P1 IMAD.WIDE R6, R8, 0x4, R2 ;  /* 0x0000000408069825 */ /* 0x004fe200078e0202 */
[----:B------:R-:W-:Y:S02]  /*a2a0*/  ISETP.GE.AND P4, PT, R9, c[0x0][0x3c8], PT ;  /* 0x0000f20009007a0c */ /* 0x000fe40003f86270 */
[C---:B---3--:R-:W-:Y:S02]  /*a2b0*/  IADD3 R5, R0.reuse, 0x28, RZ ;  /* 0x0000002800057810 */ /* 0x048fe40007ffe0ff */
[C---:B------:R-:W-:Y:S01]  /*a2c0*/  IADD3 R4, R0.reuse, 0x30, RZ ;  /* 0x0000003000047810 */ /* 0x040fe20007ffe0ff */
[----:B------:R1:W-:Y:S01]  /*a2d0*/  @!P1 ST.E.64 [R6.64], R136 ;  /* 0x0000008806009985 */ /* 0x0003e2000c101b06 */
[----:B------:R-:W-:Y:S02]  /*a2e0*/  IADD3 R8, R0, 0x38, RZ ;  /* 0x0000003800087810 */ /* 0x000fe40007ffe0ff */
[----:B------:R-:W-:Y:S02]  /*a2f0*/  ISETP.GE.AND P3, PT, R5, c[0x0][0x3c8], PT ;  /* 0x0000f20005007a0c */ /* 0x000fe40003f66270 */
[----:B------:R-:W-:-:S02]  /*a300*/  ISETP.GE.AND P2, PT, R4, c[0x0][0x3c8], PT ;  /* 0x0000f20004007a0c */ /* 0x000fc40003f46270 */
[----:B------:R-:W-:Y:S02]  /*a310*/  ISETP.GE.AND P1, PT, R8, c[0x0][0x3c8], PT ;  /* 0x0000f20008007a0c */ /* 0x000fe40003f26270 */
[----:B------:R-:W-:-:S09]  /*a320*/  @!P4 LEA.HI R9, R9, R9, RZ, 0x1 ;  /* 0x000000090909c211 */ /* 0x000fd200078f08ff */
[----:B------:R-:W-:Y:S02]  /*a330*/  @!P2 LEA.HI R4, R4, R4, RZ, 0x1 ;  /* 0x000000040404a211 */ /* 0x000fe400078f08ff */
[----:B------:R-:W-:-:S04]  /*a340*/  @!P1 LEA.HI R8, R8, R8, RZ, 0x1 ;  /* 0x0000000808089211 */ /* 0x000fc800078f08ff */
[----:B------:R-:W-:Y:S02]  /*a350*/  @!P1 LOP3.LUT R10, R8, 0xfffffffe, RZ, 0xc0, !PT ;  /* 0xfffffffe080a9812 */ /* 0x000fe400078ec0ff */
[----:B-1----:R-:W-:Y:S02]  /*a360*/  @!P3 LEA.HI R6, R5, R5, RZ, 0x1 ;  /* 0x000000050506b211 */ /* 0x002fe400078f08ff */
[----:B------:R-:W-:Y:S02]  /*a370*/  @!P4 LOP3.LUT R5, R9, 0xfffffffe, RZ, 0xc0, !PT ;  /* 0xfffffffe0905c812 */ /* 0x000fe400078ec0ff */
[----:B------:R-:W-:Y:S02]  /*a380*/  @!P3 LOP3.LUT R9, R6, 0xfffffffe, RZ, 0xc0, !PT ;  /* 0xfffffffe0609b812 */ /* 0x000fe400078ec0ff */
[----:B------:R-:W-:Y:S01]  /*a390*/  @!P2 LOP3.LUT R6, R4, 0xfffffffe, RZ, 0xc0, !PT ;  /* 0xfffffffe0406a812 */ /* 0x000fe200078ec0ff */
[----:B------:R-:W-:-:S04]  /*a3a0*/  @!P4 IMAD.WIDE R4, R5, 0x4, R2 ;  /* 0x000000040504c825 */ /* 0x000fc800078e0202 */
[--C-:B------:R-:W-:Y:S01]  /*a3b0*/  @!P3 IMAD.WIDE R8, R9, 0x4, R2.reuse ;  /* 0x000000040908b825 */ /* 0x100fe200078e0202 */
[----:B------:R1:W-:Y:S03]  /*a3c0*/  @!P4 ST.E.64 [R4.64], R140 ;  /* 0x0000008c0400c985 */ /* 0x0003e6000c101b06 */
[--C-:B------:R-:W-:Y:S01]  /*a3d0*/  @!P2 IMAD.WIDE R6, R6, 0x4, R2.reuse ;  /* 0x000000040606a825 */ /* 0x100fe200078e0202 */
[----:B------:R2:W-:Y:S04]  /*a3e0*/  @!P3 ST.E.64 [R8.64], R152 ;  /* 0x000000980800b985 */ /* 0x0005e8000c101b06 */
[----:B------:R3:W-:Y:S01]  /*a3f0*/  @!P2 ST.E.64 [R6.64], R156 ;  /* 0x0000009c0600a985 */ /* 0x0007e2000c101b06 */
[----:B-1----:R-:W-:Y:S01]  /*a400*/  @!P1 IMAD.WIDE R4, R10, 0x4, R2 ;  /* 0x000000040a049825 */ /* 0x002fe200078e0202 */
[----:B--2---:R-:W-:-:S04]  /*a410*/  IADD3 R8, R0, 0x40, RZ ;  /* 0x0000004000087810 */ /* 0x004fc80007ffe0ff */
[----:B------:R1:W-:Y:S01]  /*a420*/  @!P1 ST.E.64 [R4.64], R168 ;  /* 0x000000a804009985 */ /* 0x0003e2000c101b06 */
[----:B---3--:R-:W-:Y:S02]  /*a430*/  IADD3 R6, R0, 0x48, RZ ;  /* 0x0000004800067810 */ /* 0x008fe40007ffe0ff */
[----:B------:R-:W-:Y:S02]  /*a440*/  ISETP.GE.AND P4, PT, R8, c[0x0][0x3c8], PT ;  /* 0x0000f20008007a0c */ /* 0x000fe40003f86270 */
[----:B------:R-:W-:-:S11]  /*a450*/  ISETP.GE.AND P3, PT, R6, c[0x0][0x3c8], PT ;  /* 0x0000f20006007a0c */ /* 0x000fd60003f66270 */
[----:B------:R-:W-:Y:S02]  /*a460*/  @!P4 LEA.HI R8, R8, R8, RZ, 0x1 ;  /* 0x000000080808c211 */ /* 0x000fe400078f08ff */
[----:B------:R-:W-:-:S04]  /*a470*/  @!P3 LEA.HI R7, R6, R6, RZ, 0x1 ;  /* 0x000000060607b211 */ /* 0x000fc800078f08ff */
[----:B------:R-:W-:Y:S02]  /*a480*/  @!P3 LOP3.LUT R7, R7, 0xfffffffe, RZ, 0xc0, !PT ;  /* 0xfffffffe0707b812 */ /* 0x000fe400078ec0ff */
[C---:B-1----:R-:W-:Y:S02]  /*a490*/  IADD3 R5, R0.reuse, 0x50, RZ ;  /* 0x0000005000057810 */ /* 0x042fe40007ffe0ff */
[----:B------:R-:W-:Y:S02]  /*a4a0*/  IADD3 R4, R0, 0x58, RZ ;  /* 0x0000005800047810 */ /* 0x000fe40007ffe0ff */
[----:B------:R-:W-:Y:S02]  /*a4b0*/  ISETP.GE.AND P2, PT, R5, c[0x0][0x3c8], PT ;  /* 0x0000f20005007a0c */ /* 0x000fe40003f46270 */
[----:B------:R-:W-:-:S11]  /*a4c0*/  ISETP.GE.AND P1, PT, R4, c[0x0][0x3c8], PT ;  /* 0x0000f20004007a0c */ /* 0x000fd60003f26270 */
[----:B------:R-:W-:Y:S02]  /*a4d0*/  @!P2 LEA.HI R6, R5, R5, RZ, 0x1 ;  /* 0x000000050506a211 */ /* 0x000fe400078f08ff */
[----:B------:R-:W-:Y:S02]  /*a4e0*/  @!P1 LEA.HI R4, R4, R4, RZ, 0x1 ;  /* 0x0000000404049211 */ /* 0x000fe400078f08ff */
[----:B------:R-:W-:Y:S02]  /*a4f0*/  @!P4 LOP3.LUT R5, R8, 0xfffffffe, RZ, 0xc0, !PT ;  /* 0xfffffffe0805c812 */ /* 0x000fe400078ec0ff */
[----:B------:R-:W-:Y:S01]  /*a500*/  @!P2 LOP3.LUT R10, R6, 0xfffffffe, RZ, 0xc0, !PT ;  /* 0xfffffffe060aa812 */ /* 0x000fe200078ec0ff */
[----:B------:R-:W-:Y:S01]  /*a510*/  @!P3 IMAD.WIDE R6, R7, 0x4, R2 ;  /* 0x000000040706b825 */ /* 0x000fe200078e0202 */
[----:B------:R-:W-:-:S03]  /*a520*/  @!P1 LOP3.LUT R11, R4, 0xfffffffe, RZ, 0xc0, !PT ;  /* 0xfffffffe040b9812 */ /* 0x000fc600078ec0ff */
[----:B------:R-:W-:-:S04]  /*a530*/  @!P4 IMAD.WIDE R8, R5, 0x4, R2 ;  /* 0x000000040508c825 */ /* 0x000fc800078e0202 */
[--C-:B------:R-:W-:Y:S01]  /*a540*/  @!P2 IMAD.WIDE R4, R10, 0x4, R2.reuse ;  /* 0x000000040a04a825 */ /* 0x100fe200078e0202 */
[----:B------:R1:W-:Y:S03]  /*a550*/  @!P4 ST.E.64 [R8.64], R68 ;  /* 0x000000440800c985 */ /* 0x0003e6000c101b06 */
[----:B------:R-:W-:Y:S01]  /*a560*/  @!P1 IMAD.WIDE R2, R11, 0x4, R2 ;  /* 0x000000040b029825 */ /* 0x000fe200078e0202 */
[----:B------:R1:W-:Y:S04]  /*a570*/  @!P3 ST.E.64 [R6.64], R80 ;  /* 0x000000500600b985 */ /* 0x0003e8000c101b06 */
[----:B------:R1:W-:Y:S04]  /*a580*/  @!P2 ST.E.64 [R4.64], R84 ;  /* 0x000000540400a985 */ /* 0x0003e8000c101b06 */
[----:B------:R1:W-:Y:S02]  /*a590*/  @!P1 ST.E.64 [R2.64], R96 ;  /* 0x0000006002009985 */ /* 0x0003e4000c101b06 */
.L_x_14:
[----:B-1----:R-:W-:Y:S05]  /*a5a0*/  BSYNC B0 ;  /* 0x0000000000007941 */ /* 0x002fea0003800000 */
.L_x_13:
[----:B------:R1:W3:Y:S01]  /*a5b0*/  SHFL.IDX PT, R3, R22, 0x1, 0x1c1f ;  /* 0x003c1f0016037f89 */ /* 0x0002e200000e0000 */
[----:B------:R-:W-:Y:S03]  /*a5c0*/  BSSY B0, `(.L_x_15) ;  /* 0x0000048000007945 */ /* 0x000fe60003800000 */
[----:B------:R1:W4:Y:S01]  /*a5d0*/  SHFL.IDX PT, R2, R23, 0x1, 0x1c1f ;  /* 0x003c1f0017027f89 */ /* 0x00032200000e0000 */
[----:B------:R-:W-:Y:S05]  /*a5e0*/  @P0 BRA `(.L_x_16) ;  /* 0x0000045000000947 */ /* 0x000fea0003800000 */
[C---:B------:R-:W-:Y:S02]  /*a5f0*/  IADD3 R4, R0.reuse, 0x8, RZ ;  /* 0x0000000800047810 */ /* 0x040fe40007ffe0ff */
[----:B------:R-:W-:-:S02]  /*a600*/  ISETP.GE.AND P1, PT, R0, c[0x0][0x3c8], PT ;  /* 0x0000f20000007a0c */ /* 0x000fc40003f26270 */
[----:B------:R-:W-:Y:S02]  /*a610*/  ISETP.GE.AND P0, PT, R4, c[0x0][0x3c8], PT ;  /* 0x0000f20004007a0c */ /* 0x000fe40003f06270 */
[C---:B--2---:R-:W-:Y:S02]  /*a620*/  IADD3 R8, R0.reuse, 0x10, RZ ;  /* 0x0000001000087810 */ /* 0x044fe40007ffe0ff */
[C---:B------:R-:W-:Y:S02]  /*a630*/  IADD3 R9, R0.reuse, 0x18, RZ ;  /* 0x0000001800097810 */ /* 0x040fe40007ffe0ff */
[C---:B------:R-:W-:Y:S02]  /*a640*/  IADD3 R10, R0.reuse, 0x20, RZ ;  /* 0x00000020000a7810 */ /* 0x040fe40007ffe0ff */
[----:B------:R-:W-:Y:S02]  /*a650*/  IADD3 R11, R0, 0x28, RZ ;  /* 0x00000028000b7810 */ /* 0x000fe40007ffe0ff */
[----:B------:R-:W-:Y:S01]  /*a660*/  ISETP.GE.AND P4, PT, R8, c[0x0][0x3c8], PT ;  /* 0x0000f20008007a0c */ /* 0x000fe20003f86270 */
[C---:B---34-:R-:W-:Y:S01]  /*a670*/  @!P1 IMAD.WIDE R6, R0.reuse, 0x4, R2 ;  /* 0x0000000400069825 */ /* 0x058fe200078e0202 */
[----:B------:R-:W-:-:S02]  /*a680*/  IADD3 R12, R0, 0x30, RZ ;  /* 0x00000030000c7810 */ /* 0x000fc40007ffe0ff */
[----:B------:R-:W-:Y:S02]  /*a690*/  @!P0 LEA.HI R4, R4, R4, RZ, 0x1 ;  /* 0x0000000404048211 */ /* 0x000fe400078f08ff */
[----:B------:R-:W-:Y:S01]  /*a6a0*/  ISETP.GE.AND P3, PT, R9, c[0x0][0x3c8], PT ;  /* 0x0000f20009007a0c */ /* 0x000fe20003f66270 */
[----:B------:R2:W-:Y:S01]  /*a6b0*/  @!P1 ST.E.64 [R6.64], R114 ;  /* 0x0000007206009985 */ /* 0x0005e2000c101b06 */
[----:B------:R-:W-:Y:S02]  /*a6c0*/  @!P0 LOP3.LUT R4, R4, 0xfffffffe, RZ, 0xc0, !PT ;  /* 0xfffffffe04048812 */ /* 0x000fe400078ec0ff */
[----:B------:R-:W-:Y:S02]  /*a6d0*/  ISETP.GE.AND P2, PT, R10, c[0x0][0x3c8], PT ;  /* 0x0000f2000a007a0c */ /* 0x000fe40003f46270 */
[----:B------:R-:W-:Y:S01]  /*a6e0*/  ISETP.GE.AND P1, PT, R11, c[0x0][0x3c8], PT ;  /* 0x0000f2000b007a0c */ /* 0x000fe20003f26270 */
[----:B------:R-:W-:-:S05]  /*a6f0*/  @!P0 IMAD.WIDE R4, R4, 0x4, R2 ;  /* 0x0000000404048825 */ /* 0x000fca00078e0202 */
[----:B------:R3:W-:Y:S01]  /*a700*/  @!P0 ST.E.64 [R4.64], R122 ;  /* 0x0000007a04008985 */ /* 0x0007e2000c101b06 */
[----:B------:R-:W-:-:S13]  /*a710*/  ISETP.GE.AND P0, PT, R12, c[0x0][0x3c8], PT ;  /* 0x0000f2000c007a0c */ /* 0x000fda0003f06270 */
[----:B------:R-:W-:Y:S02]  /*a720*/  @!P0 LEA.HI R12, R12, R12, RZ, 0x1 ;  /* 0x0000000c0c0c8211 */ /* 0x000fe400078f08ff */
[----:B--2---:R-:W-:Y:S02]  /*a730*/  @!P3 LEA.HI R6, R9, R9, RZ, 0x1 ;  /* 0x000000090906b211 */ /* 0x004fe400078f08ff */
[----:B------:R-:W-:Y:S02]  /*a740*/  @!P1 LEA.HI R7, R11, R11, RZ, 0x1 ;  /* 0x0000000b0b079211 */ /* 0x000fe400078f08ff */
[----:B------:R-:W-:Y:S02]  /*a750*/  @!P3 LOP3.LUT R6, R6, 0xfffffffe, RZ, 0xc0, !PT ;  /* 0xfffffffe0606b812 */ /* 0x000fe400078ec0ff */
[----:B------:R-:W-:Y:S02]  /*a760*/  @!P1 LOP3.LUT R7, R7, 0xfffffffe, RZ, 0xc0, !PT ;  /* 0xfffffffe07079812 */ /* 0x000fe400078ec0ff */
[----:B------:R-:W-:-:S02]  /*a770*/  @!P0 LOP3.LUT R12, R12, 0xfffffffe, RZ, 0xc0, !PT ;  /* 0xfffffffe0c0c8812 */ /* 0x000fc400078ec0ff */
[----:B---3--:R-:W-:Y:S01]  /*a780*/  @!P4 LEA.HI R4, R8, R8, RZ, 0x1 ;  /* 0x000000080804c211 */ /* 0x008fe200078f08ff */
[--C-:B------:R-:W-:Y:S01]  /*a790*/  @!P3 IMAD.WIDE R8, R6, 0x4, R2.reuse ;  /* 0x000000040608b825 */ /* 0x100fe200078e0202 */
[----:B------:R-:W-:Y:S02]  /*a7a0*/  @!P2 LEA.HI R5, R10, R10, RZ, 0x1 ;  /* 0x0000000a0a05a211 */ /* 0x000fe400078f08ff */
[----:B------:R-:W-:Y:S01]  /*a7b0*/  @!P4 LOP3.LUT R4, R4, 0xfffffffe, RZ, 0xc0, !PT ;  /* 0xfffffffe0404c812 */ /* 0x000fe200078ec0ff */
[----:B------:R-:W-:Y:S01]  /*a7c0*/  @!P1 IMAD.WIDE R6, R7, 0x4, R2 ;  /* 0x0000000407069825 */ /* 0x000fe200078e0202 */
[----:B------:R-:W-:-:S03]  /*a7d0*/  @!P2 LOP3.LUT R10, R5, 0xfffffffe, RZ, 0xc0, !PT ;  /* 0xfffffffe050aa812 */ /* 0x000fc600078ec0ff */
[----:B------:R-:W-:-:S04]  /*a7e0*/  @!P4 IMAD.WIDE R4, R4, 0x4, R2 ;  /* 0x000000040404c825 */ /* 0x000fc800078e0202 */
[--C-:B------:R-:W-:Y:S01]  /*a7f0*/  @!P2 IMAD.WIDE R10, R10, 0x4, R2.reuse ;  /* 0x000000040a0aa825 */ /* 0x100fe200078e0202 */
[----:B------:R2:W-:Y:S04]  /*a800*/  @!P4 ST.E.64 [R4.64], R126 ;  /* 0x0000007e0400c985 */ /* 0x0005e8000c101b06 */
[----:B------:R3:W-:Y:S04]  /*a810*/  @!P3 ST.E.64 [R8.64], R138 ;  /* 0x0000008a0800b985 */ /* 0x0007e8000c101b06 */
[----:B------:R-:W-:Y:S04]  /*a820*/  @!P2 ST.E.64 [R10.64], R142 ;  /* 0x0000008e0a00a985 */ /* 0x000fe8000c101b06 */
[----:B------:R4:W-:Y:S01]  /*a830*/  @!P1 ST.E.64 [R6.64], R154 ;  /* 0x0000009a06009985 */ /* 0x0009e2000c101b06 */
[----:B--2---:R-:W-:Y:S01]  /*a840*/  @!P0 IMAD.WIDE R4, R12, 0x4, R2 ;  /* 0x000000040c048825 */ /* 0x004fe200078e0202 */
[----:B---3--:R-:W-:-:S04]  /*a850*/  IADD3 R8, R0, 0x38, RZ ;  /* 0x0000003800087810 */ /* 0x008fc80007ffe0ff */
[----:B------:R2:W-:Y:S01]  /*a860*/  @!P0 ST.E.64 [R4.64], R158 ;  /* 0x0000009e04008985 */ /* 0x0005e2000c101b06 */
[----:B------:R-:W-:Y:S02]  /*a870*/  ISETP.GE.AND P4, PT, R8, c[0x0][0x3c8], PT ;  /* 0x0000f20008007a0c */ /* 0x000fe40003f86270 */
[C---:B----4-:R-:W-:Y:S02]  /*a880*/  IADD3 R7, R0.reuse, 0x40, RZ ;  /* 0x0000004000077810 */ /* 0x050fe40007ffe0ff */
[----:B------:R-:W-:Y:S02]  /*a890*/  IADD3 R6, R0, 0x48, RZ ;  /* 0x0000004800067810 */ /* 0x000fe40007ffe0ff */
[----:B------:R-:W-:Y:S02]  /*a8a0*/  ISETP.GE.AND P3, PT, R7, c[0x0][0x3c8], PT ;  /* 0x0000f20007007a0c */ /* 0x000fe40003f66270 */
[----:B------:R-:W-:-:S05]  /*a8b0*/  ISETP.GE.AND P2, PT, R6, c[0x0][0x3c8], PT ;  /* 0x0000f20006007a0c */ /* 0x000fca0003f46270 */
[----:B------:R-:W-:-:S06]  /*a8c0*/  @!P4 LEA.HI R9, R8, R8, RZ, 0x1 ;  /* 0x000000080809c211 */ /* 0x000fcc00078f08ff */
[----:B------:R-:W-:Y:S02]  /*a8d0*/  @!P3 LEA.HI R8, R7, R7, RZ, 0x1 ;  /* 0x000000070708b211 */ /* 0x000fe400078f08ff */
[----:B------:R-:W-:Y:S02]  /*a8e0*/  @!P2 LEA.HI R7, R6, R6, RZ, 0x1 ;  /* 0x000000060607a211 */ /* 0x000fe400078f08ff */
[----:B------:R-:W-:Y:S02]  /*a8f0*/  @!P3 LOP3.LUT R8, R8, 0xfffffffe, RZ, 0xc0, !PT ;  /* 0xfffffffe0808b812 */ /* 0x000fe400078ec0ff */
[C---:B--2---:R-:W-:Y:S02]  /*a900*/  IADD3 R5, R0.reuse, 0x50, RZ ;  /* 0x0000005000057810 */ /* 0x044fe40007ffe0ff */
[----:B------:R-:W-:Y:S02]  /*a910*/  IADD3 R4, R0, 0x58, RZ ;  /* 0x0000005800047810 */ /* 0x000fe40007ffe0ff */
[----:B------:R-:W-:-:S02]  /*a920*/  ISETP.GE.AND P1, PT, R5, c[0x0][0x3c8], PT ;  /* 0x0000f20005007a0c */ /* 0x000fc40003f26270 */
[----:B------:R-:W-:Y:S02]  /*a930*/  ISETP.GE.AND P0, PT, R4, c[0x0][0x3c8], PT ;  /* 0x0000f20004007a0c */ /* 0x000fe40003f06270 */
[----:B------:R-:W-:-:S09]  /*a940*/  @!P2 LOP3.LUT R7, R7, 0xfffffffe, RZ, 0xc0, !PT ;  /* 0xfffffffe0707a812 */ /* 0x000fd200078ec0ff */
[----:B------:R-:W-:Y:S02]  /*a950*/  @!P1 LEA.HI R6, R5, R5, RZ, 0x1 ;  /* 0x0000000505069211 */ /* 0x000fe400078f08ff */
[----:B------:R-:W-:Y:S02]  /*a960*/  @!P0 LEA.HI R4, R4, R4, RZ, 0x1 ;  /* 0x0000000404048211 */ /* 0x000fe400078f08ff */
[----:B------:R-:W-:Y:S01]  /*a970*/  @!P4 LOP3.LUT R5, R9, 0xfffffffe, RZ, 0xc0, !PT ;  /* 0xfffffffe0905c812 */ /* 0x000fe200078ec0ff */
[--C-:B------:R-:W-:Y:S01]  /*a980*/  @!P3 IMAD.WIDE R8, R8, 0x4, R2.reuse ;  /* 0x000000040808b825 */ /* 0x100fe200078e0202 */
[----:B------:R-:W-:Y:S02]  /*a990*/  @!P1 LOP3.LUT R12, R6, 0xfffffffe, RZ, 0xc0, !PT ;  /* 0xfffffffe060c9812 */ /* 0x000fe400078ec0ff */
[----:B------:R-:W-:Y:S01]  /*a9a0*/  @!P0 LOP3.LUT R13, R4, 0xfffffffe, RZ, 0xc0, !PT ;  /* 0xfffffffe040d8812 */ /* 0x000fe200078ec0ff */
[----:B------:R-:W-:-:S04]  /*a9b0*/  @!P4 IMAD.WIDE R10, R5, 0x4, R2 ;  /* 0x00000004050ac825 */ /* 0x000fc800078e0202 */
[--C-:B------:R-:W-:Y:S01]  /*a9c0*/  @!P2 IMAD.WIDE R6, R7, 0x4, R2.reuse ;  /* 0x000000040706a825 */ /* 0x100fe200078e0202 */
[----:B------:R2:W-:Y:S03]  /*a9d0*/  @!P4 ST.E.64 [R10.64], R170 ;  /* 0x000000aa0a00c985 */ /* 0x0005e6000c101b06 */
[--C-:B------:R-:W-:Y:S01]  /*a9e0*/  @!P1 IMAD.WIDE R4, R12, 0x4, R2.reuse ;  /* 0x000000040c049825 */ /* 0x100fe200078e0202 */
[----:B------:R2:W-:Y:S03]  /*a9f0*/  @!P3 ST.E.64 [R8.64], R70 ;  /* 0x000000460800b985 */ /* 0x0005e6000c101b06 */
[----:B------:R-:W-:Y:S01]  /*aa00*/  @!P0 IMAD.WIDE R2, R13, 0x4, R2 ;  /* 0x000000040d028825 */ /* 0x000fe200078e0202 */
[----:B------:R2:W-:Y:S04]  /*aa10*/  @!P2 ST.E.64 [R6.64], R82 ;  /* 0x000000520600a985 */ /* 0x0005e8000c101b06 */
[----:B------:R2:W-:Y:S04]  /*aa20*/  @!P1 ST.E.64 [R4.64], R86 ;  /* 0x0000005604009985 */ /* 0x0005e8000c101b06 */
[----:B------:R2:W-:Y:S02]  /*aa30*/  @!P0 ST.E.64 [R2.64], R98 ;  /* 0x0000006202008985 */ /* 0x0005e4000c101b06 */
.L_x_16:
[----:B------:R-:W-:Y:S05]  /*aa40*/  BSYNC B0 ;  /* 0x0000000000007941 */ /* 0x000fea0003800000 */
.L_x_15:
[----:B--23--:R2:W3:Y:S01]  /*aa50*/  SHFL.IDX PT, R3, R22, 0x2, 0x1c1f ;  /* 0x005c1f0016037f89 */ /* 0x00c4e200000e0000 */
[----:B------:R-:W-:Y:S03]  /*aa60*/  BSSY B0, `(.L_x_17) ;  /* 0x0000048000007945 */ /* 0x000fe60003800000 */
[----:B----4-:R2:W4:Y:S01]  /*aa70*/  SHFL.IDX PT, R2, R23, 0x2, 0x1c1f ;  /* 0x005c1f0017027f89 */ /* 0x01052200000e0000 */
[----:B------:R-:W-:Y:S05]  /*aa80*/  @P5 BRA `(.L_x_18) ;  /* 0x0000045000005947 */ /* 0x000fea0003800000 */
[C---:B------:R-:W-:Y:S02]  /*aa90*/  IADD3 R6, R0.reuse, 0x8, RZ ;  /* 0x0000000800067810 */ /* 0x040fe40007ffe0ff */
[----:B------:R-:W-:-:S02]  /*aaa0*/  IADD3 R5, R0, 0x10, RZ ;  /* 0x0000001000057810 */ /* 0x000fc40007ffe0ff */
[C---:B------:R-:W-:Y:S02]  /*aab0*/  IADD3 R4, R0.reuse, 0x18, RZ ;  /* 0x0000001800047810 */ /* 0x040fe40007ffe0ff */
[C---:B------:R-:W-:Y:S02]  /*aac0*/  ISETP.GE.AND P5, PT, R0.reuse, c[0x0][0x3c8], PT ;  /* 0x0000f20000007a0c */ /* 0x040fe40003fa6270 */
[----:B------:R-:W-:Y:S02]  /*aad0*/  IADD3 R7, R0, 0x20, RZ ;  /* 0x0000002000077810 */ /* 0x000fe40007ffe0ff */
[----:B------:R-:W-:Y:S02]  /*aae0*/  ISETP.GE.AND P4, PT, R6, c[0x0][0x3c8], PT ;  /* 0x0000f20006007a0c */ /* 0x000fe40003f86270 */
[----:B------:R-:W-:Y:S02]  /*aaf0*/  IADD3 R10, R0, 0x28, RZ ;  /* 0x00000028000a7810 */ /* 0x000fe40007ffe0ff */
[----:B------:R-:W-:-:S02]  /*ab00*/  ISETP.GE.AND P3, PT, R5, c[0x0][0x3c8], PT ;  /* 0x0000f20005007a0c */ /* 0x000fc40003f66270 */
[----:B------:R-:W-:Y:S02]  /*ab10*/  ISETP.GE.AND P2, PT, R4, c[0x0][0x3c8], PT ;  /* 0x0000f20004007a0c */ /* 0x000fe40003f46270 */
[----:B------:R-:W-:Y:S01]  /*ab20*/  ISETP.GE.AND P1, PT, R7, c[0x0][0x3c8], PT ;  /* 0x0000f20007007a0c */ /* 0x000fe20003f26270 */
[----:B---34-:R-:W-:Y:S01]  /*ab30*/  @!P5 IMAD.WIDE R8, R0, 0x4, R2 ;  /* 0x000000040008d825 */ /* 0x018fe200078e0202 */
[----:B------:R-:W-:-:S03]  /*ab40*/  ISETP.GE.AND P0, PT, R10, c[0x0][0x3c8], PT ;  /* 0x0000f2000a007a0c */ /* 0x000fc60003f06270 */
[----:B------:R-:W-:Y:S01]  /*ab50*/  @!P4 LEA.HI R6, R6, R6, RZ, 0x1 ;  /* 0x000000060606c211 */ /* 0x000fe200078f08ff */
[----:B------:R3:W-:Y:S03]  /*ab60*/  @!P5 ST.E.64 [R8.64], R108 ;  /* 0x0000006c0800d985 */ /* 0x0007e6000c101b06 */
[----:B------:R-:W-:Y:S02]  /*ab70*/  @!P3 LEA.HI R5, R5, R5, RZ, 0x1 ;  /* 0x000000050505b211 */ /* 0x000fe400078f08ff */
[----:B------:R-:W-:Y:S02]  /*ab80*/  @!P2 LEA.HI R4, R4, R4, RZ, 0x1 ;  /* 0x000000040404a211 */ /* 0x000fe400078f08ff */
[----:B------:R-:W-:Y:S02]  /*ab90*/  @!P4 LOP3.LUT R6, R6, 0xfffffffe, RZ, 0xc0, !PT ;  /* 0xfffffffe0606c812 */ /* 0x000fe400078ec0ff */
[----:B------:R-:W-:-:S02]  /*aba0*/  @!P1 LEA.HI R7, R7, R7, RZ, 0x1 ;  /* 0x0000000707079211 */ /* 0x000fc400078f08ff */
[----:B------:R-:W-:Y:S02]  /*abb0*/  @!P0 LEA.HI R10, R10, R10, RZ, 0x1 ;  /* 0x0000000a0a0a8211 */ /* 0x000fe400078f08ff */
[----:B------:R-:W-:Y:S02]  /*abc0*/  @!P2 LOP3.LUT R11, R4, 0xfffffffe, RZ, 0xc0, !PT ;  /* 0xfffffffe040ba812 */ /* 0x000fe400078ec0ff */
[----:B------:R-:W-:Y:S02]  /*abd0*/  @!P1 LOP3.LUT R7, R7, 0xfffffffe, RZ, 0xc0, !PT ;  /* 0xfffffffe07079812 */ /* 0x000fe400078ec0ff */
[----:B------:R-:W-:Y:S01]  /*abe0*/  @!P0 LOP3.LUT R12, R10, 0xfffffffe, RZ, 0xc0, !PT ;  /* 0xfffffffe0a0c8812 */ /* 0x000fe200078ec0ff */
[----:B------:R-:W-:Y:S01]  /*abf0*/  @!P2 IMAD.WIDE R10, R11, 0x4, R2 ;  /* 0x000000040b0aa825 */ /* 0x000fe200078e0202 */
[----:B---3--:R-:W-:-:S03]  /*ac00*/  @!P3 LOP3.LUT R8, R5, 0xfffffffe, RZ, 0xc0, !PT ;  /* 0xfffffffe0508b812 */ /* 0x008fc600078ec0ff */
[----:B------:R-:W-:-:S04]  /*ac10*/  @!P4 IMAD.WIDE R4, R6, 0x4, R2 ;  /* 0x000000040604c825 */ /* 0x000fc800078e0202 */
[--C-:B------:R-:W-:Y:S01]  /*ac20*/  @!P3 IMAD.WIDE R8, R8, 0x4, R2.reuse ;  /* 0x000000040808b825 */ /* 0x100fe200078e0202 */
[----:B------:R3:W-:Y:S03]  /*ac30*/  @!P4 ST.E.64 [R4.64], R116 ;  /* 0x000000740400c985 */ /* 0x0007e6000c101b06 */
[--C-:B------:R-:W-:Y:S01]  /*ac40*/  @!P1 IMAD.WIDE R6, R7, 0x4, R2.reuse ;  /* 0x0000000407069825 */ /* 0x100fe200078e0202 */
[----:B------:R4:W-:Y:S04]  /*ac50*/  @!P3 ST.E.64 [R8.64], R128 ;  /* 0x000000800800b985 */ /* 0x0009e8000c101b06 */
[----:B------:R-:W-:Y:S04]  /*ac60*/  @!P2 ST.E.64 [R10.64], R132 ;  /* 0x000000840a00a985 */ /* 0x000fe8000c101b06 */
[----:B------:R5:W-:Y:S01]  /*ac70*/  @!P1 ST.E.64 [R6.64], R144 ;  /* 0x0000009006009985 */ /* 0x000be2000c101b06 */
[----:B---3--:R-:W-:Y:S01]  /*ac80*/  @!P0 IMAD.WIDE R4, R12, 0x4, R2 ;  /* 0x000000040c048825 */ /* 0x008fe200078e0202 */
[----:B----4-:R-:W-:-:S04]  /*ac90*/  IADD3 R9, R0, 0x30, RZ ;  /* 0x0000003000097810 */ /* 0x010fc80007ffe0ff */
[----:B------:R3:W-:Y:S01]  /*aca0*/  @!P0 ST.E.64 [R4.64], R148 ;  /* 0x0000009404008985 */ /* 0x0007e2000c101b06 */
[----:B------:R-:W-:Y:S02]  /*acb0*/  IADD3 R8, R0, 0x38, RZ ;  /* 0x0000003800087810 */ /* 0x000fe40007ffe0ff */
[----:B------:R-:W-:Y:S02]  /*acc0*/  ISETP.GE.AND P5, PT, R9, c[0x0][0x3c8], PT ;  /* 0x0000f20009007a0c */ /* 0x000fe40003fa6270 */
[----:B------:R-:W-:Y:S02]  /*acd0*/  ISETP.GE.AND P4, PT, R8, c[0x0][0x3c8], PT ;  /* 0x0000f20008007a0c */ /* 0x000fe40003f86270 */
[C---:B-----5:R-:W-:Y:S02]  /*ace0*/  IADD3 R7, R0.reuse, 0x40, RZ ;  /* 0x0000004000077810 */ /* 0x060fe40007ffe0ff */
[----:B------:R-:W-:Y:S02]  /*acf0*/  IADD3 R6, R0, 0x48, RZ ;  /* 0x0000004800067810 */ /* 0x000fe40007ffe0ff */
[----:B------:R-:W-:-:S02]  /*ad00*/  ISETP.GE.AND P3, PT, R7, c[0x0][0x3c8], PT ;  /* 0x0000f20007007a0c */ /* 0x000fc40003f66270 */
[----:B------:R-:W-:-:S03]  /*ad10*/  ISETP.GE.AND P2, PT, R6, c[0x0][0x3c8], PT ;  /* 0x0000f20006007a0c */ /* 0x000fc60003f46270 */
[----:B------:R-:W-:Y:S02]  /*ad20*/  @!P5 LEA.HI R9, R9, R9, RZ, 0x1 ;  /* 0x000000090909d211 */ /* 0x000fe400078f08ff */
[----:B------:R-:W-:-:S04]  /*ad30*/  @!P4 LEA.HI R10, R8, R8, RZ, 0x1 ;  /* 0x00000008080ac211 */ /* 0x000fc800078f08ff */
[----:B------:R-:W-:Y:S02]  /*ad40*/  @!P4 LOP3.LUT R10, R10, 0xfffffffe, RZ, 0xc0, !PT ;  /* 0xfffffffe0a0ac812 */ /* 0x000fe400078ec0ff */
[----:B------:R-:W-:Y:S02]  /*ad50*/  @!P3 LEA.HI R8, R7, R7, RZ, 0x1 ;  /* 0x000000070708b211 */ /* 0x000fe400078f08ff */
[----:B------:R-:W-:Y:S01]  /*ad60*/  @!P2 LEA.HI R7, R6, R6, RZ, 0x1 ;  /* 0x000000060607a211 */ /* 0x000fe200078f08ff */
[----:B------:R-:W-:Y:S01]  /*ad70*/  @!P4 IMAD.WIDE R10, R10, 0x4, R2 ;  /* 0x000000040a0ac825 */ /* 0x000fe200078e0202 */
[----:B------:R-:W-:Y:S02]  /*ad80*/  @!P3 LOP3.LUT R8, R8, 0xfffffffe, RZ, 0xc0, !PT ;  /* 0xfffffffe0808b812 */ /* 0x000fe400078ec0ff */
[C---:B---3--:R-:W-:Y:S02]  /*ad90*/  IADD3 R5, R0.reuse, 0x50, RZ ;  /* 0x0000005000057810 */ /* 0x048fe40007ffe0ff */
[----:B------:R-:W-:-:S02]  /*ada0*/  IADD3 R4, R0, 0x58, RZ ;  /* 0x0000005800047810 */ /* 0x000fc40007ffe0ff */
[----:B------:R-:W-:Y:S02]  /*adb0*/  ISETP.GE.AND P1, PT, R5, c[0x0][0x3c8], PT ;  /* 0x0000f20005007a0c */ /* 0x000fe40003f26270 */
[----:B------:R-:W-:Y:S02]  /*adc0*/  ISETP.GE.AND P0, PT, R4, c[0x0][0x3c8], PT ;  /* 0x0000f20004007a0c */ /* 0x000fe40003f06270 */
[----:B------:R-:W-:-:S09]  /*add0*/  @!P2 LOP3.LUT R7, R7, 0xfffffffe, RZ, 0xc0, !PT ;  /* 0xfffffffe0707a812 */ /* 0x000fd200078ec0ff */
[----:B------:R-:W-:Y:S02]  /*ade0*/  @!P1 LEA.HI R6, R5, R5, RZ, 0x1 ;  /* 0x0000000505069211 */ /* 0x000fe400078f08ff */
[----:B------:R-:W-:Y:S01]  /*adf0*/  @!P5 LOP3.LUT R5, R9, 0xfffffffe, RZ, 0xc0, !PT ;  /* 0xfffffffe0905d812 */ /* 0x000fe200078ec0ff */
[--C-:B------:R-:W-:Y:S01]  /*ae00*/  @!P3 IMAD.WIDE R8, R8, 0x4, R2.reuse ;  /* 0x000000040808b825 */ /* 0x100fe200078e0202 */
[----:B------:R-:W-:Y:S02]  /*ae10*/  @!P0 LEA.HI R4, R4, R4, RZ, 0x1 ;  /* 0x0000000404048211 */ /* 0x000fe400078f08ff */
[----:B------:R-:W-:Y:S01]  /*ae20*/  @!P1 LOP3.LUT R14, R6, 0xfffffffe, RZ, 0xc0, !PT ;  /* 0xfffffffe060e9812 */ /* 0x000fe200078ec0ff */
[----:B------:R-:W-:Y:S01]  /*ae30*/  @!P5 IMAD.WIDE R12, R5, 0x4, R2 ;  /* 0x00000004050cd825 */ /* 0x000fe200078e0202 */
[----:B------:R-:W-:-:S03]  /*ae40*/  @!P0 LOP3.LUT R15, R4, 0xfffffffe, RZ, 0xc0, !PT ;  /* 0xfffffffe040f8812 */ /* 0x000fc600078ec0ff */
[--C-:B------:R-:W-:Y:S01]  /*ae50*/  @!P2 IMAD.WIDE R6, R7, 0x4, R2.reuse ;  /* 0x000000040706a825 */ /* 0x100fe200078e0202 */
[----:B------:R3:W-:Y:S03]  /*ae60*/  @!P5 ST.E.64 [R12.64], R160 ;  /* 0x000000a00c00d985 */ /* 0x0007e6000c101b06 */
[--C-:B------:R-:W-:Y:S01]  /*ae70*/  @!P1 IMAD.WIDE R4, R14, 0x4, R2.reuse ;  /* 0x000000040e049825 */ /* 0x100fe200078e0202 */
[----:B------:R3:W-:Y:S03]  /*ae80*/  @!P4 ST.E.64 [R10.64], R164 ;  /* 0x000000a40a00c985 */ /* 0x0007e6000c101b06 */
[----:B------:R-:W-:Y:S01]  /*ae90*/  @!P0 IMAD.WIDE R2, R15, 0x4, R2 ;  /* 0x000000040f028825 */ /* 0x000fe200078e0202 */
[----:B------:R3:W-:Y:S04]  /*aea0*/  @!P3 ST.E.64 [R8.64], R72 ;  /* 0x000000480800b985 */ /* 0x0007e8000c101b06 */
[----:B------:R3:W-:Y:S04]  /*aeb0*/  @!P2 ST.E.64 [R6.64], R76 ;  /* 0x0000004c0600a985 */ /* 0x0007e8000c101b06 */
[----:B------:R3:W-:Y:S04]  /*aec0*/  @!P1 ST.E.64 [R4.64], R88 ;  /* 0x0000005804009985 */ /* 0x0007e8000c101b06 */
[----:B------:R3:W-:Y:S02]  /*aed0*/  @!P0 ST.E.64 [R2.64], R92 ;  /* 0x0000005c02008985 */ /* 0x0007e4000c101b06 */
.L_x_18:
[----:B------:R-:W-:Y:S05]  /*aee0*/  BSYNC B0 ;  /* 0x0000000000007941 */ /* 0x000fea0003800000 */
.L_x_17:
[----:B---3--:R3:W1:Y:S04]  /*aef0*/  SHFL.IDX PT, R3, R22, 0x3, 0x1c1f ;  /* 0x007c1f0016037f89 */ /* 0x00866800000e0000 */
[----:B----4-:R3:W4:Y:S01]  /*af00*/  SHFL.IDX PT, R2, R23, 0x3, 0x1c1f ;  /* 0x007c1f0017027f89 */ /* 0x01072200000e0000 */
[----:B------:R-:W-:Y:S05]  /*af10*/  @P6 EXIT ;  /* 0x000000000000694d */ /* 0x000fea0003800000 */
[C---:B------:R-:W-:Y:S02]  /*af20*/  IADD3 R6, R0.reuse, 0x8, RZ ;  /* 0x0000000800067810 */ /* 0x040fe40007ffe0ff */
[----:B------:R-:W-:-:S02]  /*af30*/  IADD3 R5, R0, 0x10, RZ ;  /* 0x0000001000057810 */ /* 0x000fc40007ffe0ff */
[----:B------:R-:W-:Y:S02]  /*af40*/  IADD3 R4, R0, 0x18, RZ ;  /* 0x0000001800047810 */ /* 0x000fe40007ffe0ff */
[----:B------:R-:W-:Y:S02]  /*af50*/  ISETP.GE.AND P2, PT, R6, c[0x0][0x3c8], PT ;  /* 0x0000f20006007a0c */ /* 0x000fe40003f46270 */
[----:B------:R-:W-:Y:S02]  /*af60*/  ISETP.GE.AND P1, PT, R5, c[0x0][0x3c8], PT ;  /* 0x0000f20005007a0c */ /* 0x000fe40003f26270 */
[----:B------:R-:W-:Y:S02]  /*af70*/  ISETP.GE.AND P0, PT, R4, c[0x0][0x3c8], PT ;  /* 0x0000f20004007a0c */ /* 0x000fe40003f06270 */
[C---:B------:R-:W-:Y:S02]  /*af80*/  ISETP.GE.AND P3, PT, R0.reuse, c[0x0][0x3c8], PT ;  /* 0x0000f20000007a0c */ /* 0x040fe40003f66270 */
[----:B------:R-:W-:-:S02]  /*af90*/  IADD3 R13, R0, 0x20, RZ ;  /* 0x00000020000d7810 */ /* 0x000fc40007ffe0ff */
[----:B------:R-:W-:Y:S02]  /*afa0*/  IADD3 R14, R0, 0x28, RZ ;  /* 0x00000028000e7810 */ /* 0x000fe40007ffe0ff */
[----:B------:R-:W-:Y:S02]  /*afb0*/  ISETP.GE.AND P6, PT, R13, c[0x0][0x3c8], PT ;  /* 0x0000f2000d007a0c */ /* 0x000fe40003fc6270 */
[----:B------:R-:W-:Y:S02]  /*afc0*/  @!P2 LEA.HI R8, R6, R6, RZ, 0x1 ;  /* 0x000000060608a211 */ /* 0x000fe400078f08ff */
[----:B------:R-:W-:Y:S02]  /*afd0*/  @!P1 LEA.HI R5, R5, R5, RZ, 0x1 ;  /* 0x0000000505059211 */ /* 0x000fe400078f08ff */
[----:B------:R-:W-:Y:S01]  /*afe0*/  @!P0 LEA.HI R4, R4, R4, RZ, 0x1 ;  /* 0x0000000404048211 */ /* 0x000fe200078f08ff */
[----:B-1--4-:R-:W-:Y:S01]  /*aff0*/  @!P3 IMAD.WIDE R10, R0, 0x4, R2 ;  /* 0x00000004000ab825 */ /* 0x012fe200078e0202 */
[----:B------:R-:W-:-:S02]  /*b000*/  @!P2 LOP3.LUT R8, R8, 0xfffffffe, RZ, 0xc0, !PT ;  /* 0xfffffffe0808a812 */ /* 0x000fc400078ec0ff */
[----:B------:R-:W-:Y:S02]  /*b010*/  @!P1 LOP3.LUT R5, R5, 0xfffffffe, RZ, 0xc0, !PT ;  /* 0xfffffffe05059812 */ /* 0x000fe400078ec0ff */
[----:B------:R-:W-:Y:S01]  /*b020*/  ISETP.GE.AND P5, PT, R14, c[0x0][0x3c8], PT ;  /* 0x0000f2000e007a0c */ /* 0x000fe20003fa6270 */
[--C-:B------:R-:W-:Y:S01]  /*b030*/  @!P2 IMAD.WIDE R8, R8, 0x4, R2.reuse ;  /* 0x000000040808a825 */ /* 0x100fe200078e0202 */
[----:B------:R-:W-:Y:S01]  /*b040*/  @!P0 LOP3.LUT R4, R4, 0xfffffffe, RZ, 0xc0, !PT ;  /* 0xfffffffe04048812 */ /* 0x000fe200078ec0ff */
[----:B------:R1:W-:Y:S01]  /*b050*/  @!P3 ST.E.64 [R10.64], R110 ;  /* 0x0000006e0a00b985 */ /* 0x0003e2000c101b06 */
[----:B------:R-:W-:Y:S01]  /*b060*/  IADD3 R12, R0, 0x50, RZ ;  /* 0x00000050000c7810 */ /* 0x000fe20007ffe0ff */
[--C-:B------:R-:W-:Y:S02]  /*b070*/  @!P1 IMAD.WIDE R6, R5, 0x4, R2.reuse ;  /* 0x0000000405069825 */ /* 0x100fe400078e0202 */
[----:B------:R4:W-:Y:S02]  /*b080*/  @!P2 ST.E.64 [R8.64], R118 ;  /* 0x000000760800a985 */ /* 0x0009e4000c101b06 */
[----:B------:R-:W-:-:S02]  /*b090*/  @!P0 IMAD.WIDE R4, R4, 0x4, R2 ;  /* 0x0000000404048825 */ /* 0x000fc400078e0202 */
[----:B------:R-:W-:Y:S04]  /*b0a0*/  @!P1 ST.E.64 [R6.64], R130 ;  /* 0x0000008206009985 */ /* 0x000fe8000c101b06 */
[----:B------:R5:W-:Y:S01]  /*b0b0*/  @!P0 ST.E.64 [R4.64], R134 ;  /* 0x0000008604008985 */ /* 0x000be2000c101b06 */
[----:B------:R-:W-:Y:S02]  /*b0c0*/  ISETP.GE.AND P0, PT, R12, c[0x0][0x3c8], PT ;  /* 0x0000f2000c007a0c */ /* 0x000fe40003f06270 */
[C---:B-1----:R-:W-:Y:S02]  /*b0d0*/  IADD3 R10, R0.reuse, 0x40, RZ ;  /* 0x00000040000a7810 */ /* 0x042fe40007ffe0ff */
[C---:B------:R-:W-:Y:S02]  /*b0e0*/  IADD3 R11, R0.reuse, 0x48, RZ ;  /* 0x00000048000b7810 */ /* 0x040fe40007ffe0ff */
[----:B----4-:R-:W-:-:S02]  /*b0f0*/  IADD3 R8, R0, 0x30, RZ ;  /* 0x0000003000087810 */ /* 0x010fc40007ffe0ff */
[----:B------:R-:W-:Y:S02]  /*b100*/  IADD3 R9, R0, 0x38, RZ ;  /* 0x0000003800097810 */ /* 0x000fe40007ffe0ff */
[----:B------:R-:W-:Y:S02]  /*b110*/  ISETP.GE.AND P4, PT, R8, c[0x0][0x3c8], PT ;  /* 0x0000f20008007a0c */ /* 0x000fe40003f86270 */
[----:B------:R-:W-:Y:S02]  /*b120*/  ISETP.GE.AND P3, PT, R9, c[0x0][0x3c8], PT ;  /* 0x0000f20009007a0c */ /* 0x000fe40003f66270 */
[----:B-----5:R-:W-:Y:S02]  /*b130*/  @!P6 LEA.HI R4, R13, R13, RZ, 0x1 ;  /* 0x0000000d0d04e211 */ /* 0x020fe400078f08ff */
[----:B------:R-:W-:Y:S02]  /*b140*/  @!P5 LEA.HI R5, R14, R14, RZ, 0x1 ;  /* 0x0000000e0e05d211 */ /* 0x000fe400078f08ff */
[----:B------:R-:W-:-:S02]  /*b150*/  @!P6 LOP3.LUT R4, R4, 0xfffffffe, RZ, 0xc0, !PT ;  /* 0xfffffffe0404e812 */ /* 0x000fc400078ec0ff */
[----:B------:R-:W-:Y:S02]  /*b160*/  ISETP.GE.AND P2, PT, R10, c[0x0][0x3c8], PT ;  /* 0x0000f2000a007a0c */ /* 0x000fe40003f46270 */
[----:B------:R-:W-:Y:S01]  /*b170*/  @!P5 LOP3.LUT R5, R5, 0xfffffffe, RZ, 0xc0, !PT ;  /* 0xfffffffe0505d812 */ /* 0x000fe200078ec0ff */
[--C-:B------:R-:W-:Y:S01]  /*b180*/  @!P6 IMAD.WIDE R6, R4, 0x4, R2.reuse ;  /* 0x000000040406e825 */ /* 0x100fe200078e0202 */
[----:B------:R-:W-:Y:S02]  /*b190*/  ISETP.GE.AND P1, PT, R11, c[0x0][0x3c8], PT ;  /* 0x0000f2000b007a0c */ /* 0x000fe40003f26270 */
[----:B------:R-:W-:Y:S01]  /*b1a0*/  IADD3 R0, R0, 0x58, RZ ;  /* 0x0000005800007810 */ /* 0x000fe20007ffe0ff */
[----:B------:R-:W-:Y:S01]  /*b1b0*/  @!P5 IMAD.WIDE R4, R5, 0x4, R2 ;  /* 0x000000040504d825 */ /* 0x000fe200078e0202 */
[----:B------:R1:W-:Y:S04]  /*b1c0*/  @!P6 ST.E.64 [R6.64], R146 ;  /* 0x000000920600e985 */ /* 0x0003e8000c101b06 */
[----:B------:R4:W-:Y:S01]  /*b1d0*/  @!P5 ST.E.64 [R4.64], R150 ;  /* 0x000000960400d985 */ /* 0x0009e2000c101b06 */
[----:B-1----:R-:W-:-:S04]  /*b1e0*/  @!P2 LEA.HI R7, R10, R10, RZ, 0x1 ;  /* 0x0000000a0a07a211 */ /* 0x002fc800078f08ff */
[----:B------:R-:W-:Y:S02]  /*b1f0*/  @!P1 LEA.HI R6, R11, R11, RZ, 0x1 ;  /* 0x0000000b0b069211 */ /* 0x000fe400078f08ff */
[----:B----4-:R-:W-:Y:S02]  /*b200*/  @!P4 LEA.HI R4, R8, R8, RZ, 0x1 ;  /* 0x000000080804c211 */ /* 0x010fe400078f08ff */
[----:B------:R-:W-:Y:S02]  /*b210*/  @!P3 LEA.HI R8, R9, R9, RZ, 0x1 ;  /* 0x000000090908b211 */ /* 0x000fe400078f08ff */
[----:B------:R-:W-:Y:S02]  /*b220*/  @!P0 LEA.HI R5, R12, R12, RZ, 0x1 ;  /* 0x0000000c0c058211 */ /* 0x000fe400078f08ff */
[----:B------:R-:W-:Y:S02]  /*b230*/  @!P4 LOP3.LUT R4, R4, 0xfffffffe, RZ, 0xc0, !PT ;  /* 0xfffffffe0404c812 */ /* 0x000fe400078ec0ff */
[----:B------:R-:W-:-:S02]  /*b240*/  @!P3 LOP3.LUT R8, R8, 0xfffffffe, RZ, 0xc0, !PT ;  /* 0xfffffffe0808b812 */ /* 0x000fc400078ec0ff */
[----:B------:R-:W-:Y:S01]  /*b250*/  @!P2 LOP3.LUT R7, R7, 0xfffffffe, RZ, 0xc0, !PT ;  /* 0xfffffffe0707a812 */ /* 0x000fe200078ec0ff */
[--C-:B------:R-:W-:Y:S01]  /*b260*/  @!P4 IMAD.WIDE R12, R4, 0x4, R2.reuse ;  /* 0x00000004040cc825 */ /* 0x100fe200078e0202 */
[----:B------:R-:W-:Y:S02]  /*b270*/  @!P1 LOP3.LUT R6, R6, 0xfffffffe, RZ, 0xc0, !PT ;  /* 0xfffffffe06069812 */ /* 0x000fe400078ec0ff */
[----:B------:R-:W-:Y:S01]  /*b280*/  @!P0 LOP3.LUT R5, R5, 0xfffffffe, RZ, 0xc0, !PT ;  /* 0xfffffffe05058812 */ /* 0x000fe200078ec0ff */
[--C-:B------:R-:W-:Y:S01]  /*b290*/  @!P3 IMAD.WIDE R10, R8, 0x4, R2.reuse ;  /* 0x00000004080ab825 */ /* 0x100fe200078e0202 */
[----:B------:R1:W-:Y:S03]  /*b2a0*/  @!P4 ST.E.64 [R12.64], R162 ;  /* 0x000000a20c00c985 */ /* 0x0003e6000c101b06 */
[--C-:B------:R-:W-:Y:S01]  /*b2b0*/  @!P2 IMAD.WIDE R8, R7, 0x4, R2.reuse ;  /* 0x000000040708a825 */ /* 0x100fe200078e0202 */
[----:B------:R1:W-:Y:S03]  /*b2c0*/  @!P3 ST.E.64 [R10.64], R166 ;  /* 0x000000a60a00b985 */ /* 0x0003e6000c101b06 */
[--C-:B------:R-:W-:Y:S01]  /*b2d0*/  @!P1 IMAD.WIDE R6, R6, 0x4, R2.reuse ;  /* 0x0000000406069825 */ /* 0x100fe200078e0202 */
[----:B------:R1:W-:Y:S03]  /*b2e0*/  @!P2 ST.E.64 [R8.64], R74 ;  /* 0x0000004a0800a985 */ /* 0x0003e6000c101b06 */
[----:B------:R-:W-:Y:S01]  /*b2f0*/  @!P0 IMAD.WIDE R4, R5, 0x4, R2 ;  /* 0x0000000405048825 */ /* 0x000fe200078e0202 */
[----:B------:R1:W-:Y:S04]  /*b300*/  @!P1 ST.E.64 [R6.64], R78 ;  /* 0x0000004e06009985 */ /* 0x0003e8000c101b06 */
[----:B------:R1:W-:Y:S01]  /*b310*/  @!P0 ST.E.64 [R4.64], R90 ;  /* 0x0000005a04008985 */ /* 0x0003e2000c101b06 */
[----:B------:R-:W-:-:S13]  /*b320*/  ISETP.GE.AND P0, PT, R0, c[0x0][0x3c8], PT ;  /* 0x0000f20000007a0c */ /* 0x000fda0003f06270 */
[----:B------:R-:W-:Y:S05]  /*b330*/  @P0 EXIT ;  /* 0x000000000000094d */ /* 0x000fea0003800000 */
[----:B------:R-:W-:-:S04]  /*b340*/  LEA.HI R0, R0, R0, RZ, 0x1 ;  /* 0x0000000000007211 */ /* 0x000fc800078f08ff */
[----:B------:R-:W-:-:S05]  /*b350*/  LOP3.LUT R0, R0, 0xfffffffe, RZ, 0xc0, !PT ;  /* 0xfffffffe00007812 */ /* 0x000fca00078ec0ff */
[----:B------:R-:W-:-:S05]  /*b360*/  IMAD.WIDE R2, R0, 0x4, R2 ;  /* 0x0000000400027825 */ /* 0x000fca00078e0202 */
[----:B------:R-:W-:Y:S01]  /*b370*/  ST.E.64 [R2.64], R94 ;  /* 0x0000005e02007985 */ /* 0x000fe2000c101b06 */
[----:B------:R-:W-:Y:S05]  /*b380*/  EXIT ;  /* 0x000000000000794d */ /* 0x000fea0003800000 */
.L_x_12:
[----:B------:R-:W1:Y:S02]  /*b390*/  S2R R0, SR_TID.X ;  /* 0x0000000000007919 */ /* 0x000e640000002100 */
[----:B-1----:R-:W-:-:S13]  /*b3a0*/  ISETP.GT.AND P0, PT, R0, 0x7f, PT ;  /* 0x0000007f0000780c */ /* 0x002fda0003f04270 */
[----:B------:R-:W-:Y:S05]  /*b3b0*/  @P0 EXIT ;  /* 0x000000000000094d */ /* 0x000fea0003800000 */
[----:B------:R-:W1:Y:S01]  /*b3c0*/  S2R R8, SR_CTAID.X ;  /* 0x0000000000087919 */ /* 0x000e620000002500 */
[----:B------:R-:W-:-:S05]  /*b3d0*/  MOV R3, c[0x0][0x4e8] ;  /* 0x00013a0000037a02 */ /* 0x000fca0000000f00 */
[----:B------:R-:W-:Y:S01]  /*b3e0*/  IMAD R2, R3, c[0x0][0x388], RZ ;  /* 0x0000e20003027a24 */ /* 0x000fe200078e02ff */
[----:B-1----:R-:W-:-:S04]  /*b3f0*/  LEA R8, R8, R0, 0x7 ;  /* 0x0000000008087211 */ /* 0x002fc800078e38ff */
[----:B------:R-:W-:-:S13]  /*b400*/  ISETP.GE.AND P0, PT, R8, R2, PT ;  /* 0x000000020800720c */ /* 0x000fda0003f06270 */
[----:B------:R-:W-:Y:S05]  /*b410*/  @P0 EXIT ;  /* 0x000000000000094d */ /* 0x000fea0003800000 */
[----:B------:R-:W2:Y:S01]  /*b420*/  LDL.LU R4, [R1+0x50] ;  /* 0x0000500001047983 */ /* 0x000ea20000300800 */
[----:B------:R-:W-:-:S03]  /*b430*/  ISETP.NE.AND P0, PT, R3, 0x1, PT ;  /* 0x000000010300780c */ /* 0x000fc60003f05270 */
[----:B------:R-:W1:Y:S04]  /*b440*/  S2R R9, SR_CTAID.Z ;  /* 0x0000000000097919 */ /* 0x000e680000002700 */
[----:B------:R-:W3:Y:S06]  /*b450*/  S2R R10, SR_CTAID.Y ;  /* 0x00000000000a7919 */ /* 0x000eec0000002600 */
[----:B------:R-:W-:Y:S01]  /*b460*/  @P0 IMAD.HI.U32 R6, R8, c[0x0][0x4ec], RZ ;  /* 0x00013b0008060a27 */ /* 0x000fe200078e00ff */
[----:B-1----:R-:W-:-:S02]  /*b470*/  SHF.R.S32.HI R7, RZ, 0x1f, R9 ;  /* 0x0000001fff077819 */ /* 0x002fc40000011409 */
[----:B--2---:R-:W-:Y:S01]  /*b480*/  SHF.R.S32.HI R0, RZ, 0x1f, R4 ;  /* 0x0000001fff007819 */ /* 0x004fe20000011404 */
[C---:B------:R-:W-:Y:S01]  /*b490*/  IMAD.WIDE.U32 R2, R4.reuse, c[0x0][0x4d0], RZ ;  /* 0x0001340004027a25 */ /* 0x040fe200078e00ff */
[----:B------:R-:W-:-:S03]  /*b4a0*/  IADD3 R5, -R4, RZ, RZ ;  /* 0x000000ff04057210 */ /* 0x000fc60007ffe1ff */
[----:B------:R-:W-:-:S04]  /*b4b0*/  IMAD R0, R0, c[0x0][0x4d0], RZ ;  /* 0x0001340000007a24 */ /* 0x000fc800078e02ff */
[----:B------:R-:W-:Y:S01]  /*b4c0*/  IMAD R0, R4, c[0x0][0x4d4], R0 ;  /* 0x0001350004007a24 */ /* 0x000fe200078e0200 */
[----:B------:R-:W-:Y:S02]  /*b4d0*/  MOV R4, R8 ;  /* 0x0000000800047202 */ /* 0x000fe40000000f00 */
[----:B------:R-:W-:Y:S02]  /*b4e0*/  @P0 SHF.R.U32.HI R4, RZ, c[0x0][0x4f0], R6 ;  /* 0x00013c00ff040a19 */ /* 0x000fe40000011606 */
[----:B------:R-:W-:Y:S01]  /*b4f0*/  IADD3 R3, R3, R0, RZ ;  /* 0x0000000003037210 */ /* 0x000fe20007ffe0ff */
[----:B------:R-:W-:Y:S02]  /*b500*/  IMAD R0, R7, c[0x0][0x4d8], RZ ;  /* 0x0001360007007a24 */ /* 0x000fe400078e02ff */
[----:B---3--:R-:W-:Y:S01]  /*b510*/  IMAD R7, R5, c[0x0][0x550], R10 ;  /* 0x0001540005077a24 */ /* 0x008fe200078e020a */
[----:B------:R-:W-:Y:S01]  /*b520*/  IADD3 R5, -R4, RZ, RZ ;  /* 0x000000ff04057210 */ /* 0x000fe20007ffe1ff */
[----:B------:R-:W-:-:S02]  /*b530*/  IMAD R0, R9, c[0x0][0x4dc], R0 ;  /* 0x0001370009007a24 */ /* 0x000fc400078e0200 */
[----:B------:R-:W-:Y:S01]  /*b540*/  IMAD.WIDE.U32 R2, R9, c[0x0][0x4d8], R2 ;  /* 0x0001360009027a25 */ /* 0x000fe200078e0002 */
[----:B------:R-:W-:-:S03]  /*b550*/  SHF.R.S32.HI R6, RZ, 0x1f, R7 ;  /* 0x0000001fff067819 */ /* 0x000fc60000011407 */
[----:B------:R-:W-:Y:S01]  /*b560*/  IMAD R5, R5, c[0x0][0x4e8], R8 ;  /* 0x00013a0005057a24 */ /* 0x000fe200078e0208 */
[----:B------:R-:W-:Y:S01]  /*b570*/  IADD3 R3, R0, R3, RZ ;  /* 0x0000000300037210 */ /* 0x000fe20007ffe0ff */
[----:B------:R-:W-:-:S03]  /*b580*/  IMAD R6, R6, c[0x0][0x4e0], RZ ;  /* 0x0001380006067a24 */ /* 0x000fc600078e02ff */
[----:B------:R-:W-:Y:S01]  /*b590*/  SHF.R.S32.HI R0, RZ, 0x1f, R5 ;  /* 0x0000001fff007819 */ /* 0x000fe20000011405 */
[----:B------:R-:W-:-:S04]  /*b5a0*/  IMAD.WIDE.U32 R2, R7, c[0x0][0x4e0], R2 ;  /* 0x0001380007027a25 */ /* 0x000fc800078e0002 */
[----:B------:R-:W-:Y:S01]  /*b5b0*/  IMAD R7, R7, c[0x0][0x4e4], R6 ;  /* 0x0001390007077a24 */ /* 0x000fe200078e0206 */
[----:B------:R-:W-:Y:S01]  /*b5c0*/  SHF.R.S32.HI R6, RZ, 0x1f, R4 ;  /* 0x0000001fff067819 */ /* 0x000fe20000011404 */
[----:B------:R-:W-:Y:S01]  /*b5d0*/  IMAD R0, R0, c[0x0][0x4c8], RZ ;  /* 0x0001320000007a24 */ /* 0x000fe200078e02ff */
[----:B------:R-:W-:-:S03]  /*b5e0*/  IADD3 R2, P0, R4, R2, RZ ;  /* 0x0000000204027210 */ /* 0x000fc60007f1e0ff */
[----:B------:R-:W-:Y:S01]  /*b5f0*/  IMAD R0, R5, c[0x0][0x4cc], R0 ;  /* 0x0001330005007a24 */ /* 0x000fe200078e0200 */
[----:B------:R-:W-:-:S05]  /*b600*/  IADD3.X R3, R6, R3, R7, P0, !PT ;  /* 0x0000000306037210 */ /* 0x000fca00007fe407 */
[----:B------:R-:W-:-:S05]  /*b610*/  IMAD.WIDE.U32 R2, R5, c[0x0][0x4c8], R2 ;  /* 0x0001320005027a25 */ /* 0x000fca00078e0002 */
[----:B------:R-:W-:Y:S02]  /*b620*/  IADD3 R0, R3, R0, RZ ;  /* 0x0000000003007210 */ /* 0x000fe40007ffe0ff */
[----:B------:R-:W-:-:S04]  /*b630*/  LEA R4, P0, R2, c[0x0][0x4a8], 0x2 ;  /* 0x00012a0002047a11 */ /* 0x000fc800078010ff */
[----:B------:R-:W-:Y:S02]  /*b640*/  LEA.HI.X R5, R2, c[0x0][0x4ac], R0, 0x2, P0 ;  /* 0x00012b0002057a11 */ /* 0x000fe400000f1400 */
[----:B------:R-:W-:-:S05]  /*b650*/  MOV R0, 0xff800000 ;  /* 0xff80000000007802 */ /* 0x000fca0000000f00 */
[----:B------:R-:W-:Y:S01]  /*b660*/  STG.E [R4.64], R0 ;  /* 0x0000000004007986 */ /* 0x000fe2000c101906 */
[----:B------:R-:W-:Y:S05]  /*b670*/  EXIT ;  /* 0x000000000000794d */ /* 0x000fea0003800000 */
.L_x_19:
[----:B------:R-:W-:-:S00]  /*b680*/  BRA `(.L_x_19) ;  /* 0xfffffff000007947 */ /* 0x000fc0000383ffff */
[----:B------:R-:W-:-:S00]  /*b690*/  NOP ;  /* 0x0000000000007918 */ /* 0x000fc00000000000 */
        /* <DEDUP_REMOVED lines=14> */
.L_x_1424:


//--------------------- .text._ZN7cutlass13device_kernelIN5flash19enable_sm80_to_sm89INS1_16FlashAttnFwdSm80INS1_25CollectiveMainloopFwdSm80ILi4ELi1ELb0EN4cute5tupleIJNS5_1CILi128EEENS7_ILi48EEENS7_ILi96EEEEEELi96ENS_10bfloat16_tEfNS_4arch4Sm80ELb0ELb0ELb1ELb1ELb0ELb0ELb1ELb1EEENS1_21CollectiveEpilogueFwdINS6_IJS8_SA_S9_EEENS6_IJNS7_ILi1EEESI_SI_EEESC_SE_Li128ELb1ELb1ELb1ELb0EEENS1_36VarlenDynamicPersistentTileSchedulerILi128ELi48ELi128ELi128ELb1ELb1ELb0ELb0ELb1ELb1EEEEEEEEEvNT_6ParamsE --------------------------
	.section	.text._ZN7cutlass13device_kernelIN5flash19enable_sm80_to_sm89INS1_16FlashAttnFwdSm80INS1_25CollectiveMainloopFwdSm80ILi4ELi1ELb0EN4cute5tupleIJNS5_1CILi128EEENS7_ILi48EEENS7_ILi96EEEEEELi96ENS_10bfloat16_tEfNS_4arch4Sm80ELb0ELb0ELb1ELb1ELb0ELb0ELb1ELb1EEENS1_21CollectiveEpilogueFwdINS6_IJS8_SA_S9_EEENS6_IJNS7_ILi1EEESI_SI_EEESC_SE_Li128ELb1ELb1ELb1ELb0EEENS1_36VarlenDynamicPersistentTileSchedulerILi128ELi48ELi128ELi128ELb1ELb1ELb0ELb0ELb1ELb1EEEEEEEEEvNT_6ParamsE,"ax",@progbits
	.sectioninfo	@"SHI_REGISTERS=255"
	.align	128
.text._ZN7cutlass13device_kernelIN5flash19enable_sm80_to_sm89INS1_16FlashAttnFwdSm80INS1_25CollectiveMainloopFwdSm80ILi4ELi1ELb0EN4cute5tupleIJNS5_1CILi128EEENS7_ILi48EEENS7_ILi96EEEEEELi96ENS_10bfloat16_tEfNS_4arch4Sm80ELb0ELb0ELb1ELb1ELb0ELb0ELb1ELb1EEENS1_21CollectiveEpilogueFwdINS6_IJS8_SA_S9_EEENS6_IJNS7_ILi1EEESI_SI_EEESC_SE_Li128ELb1ELb1ELb1ELb0EEENS1_36VarlenDynamicPersistentTileSchedulerILi128ELi48ELi128ELi128ELb1ELb1ELb0ELb0ELb1ELb1EEEEEEEEEvNT_6ParamsE:
        .type           _ZN7cutlass13device_kernelIN5flash19enable_sm80_to_sm89INS1_16FlashAttnFwdSm80INS1_25CollectiveMainloopFwdSm80ILi4ELi1ELb0EN4cute5tupleIJNS5_1CILi128EEENS7_ILi48EEENS7_ILi96EEEEEELi96ENS_10bfloat16_tEfNS_4arch4Sm80ELb0ELb0ELb1ELb1ELb0ELb0ELb1ELb1EEENS1_21CollectiveEpilogueFwdINS6_IJS8_SA_S9_EEENS6_IJNS7_ILi1EEESI_SI_EEESC_SE_Li128ELb1ELb1ELb1ELb0EEENS1_36VarlenDynamicPersistentTileSchedulerILi128ELi48ELi128ELi128ELb1ELb1ELb0ELb0ELb1ELb1EEEEEEEEEvNT_6ParamsE,@function
        .size           _ZN7cutlass13device_kernelIN5flash19enable_sm80_to_sm89INS1_16FlashAttnFwdSm80INS1_25CollectiveMainloopFwdSm80ILi4ELi1ELb0EN4cute5tupleIJNS5_1CILi128EEENS7_ILi48EEENS7_ILi96EEEEEELi96ENS_10bfloat16_tEfNS_4arch4Sm80ELb0ELb0ELb1ELb1ELb0ELb0ELb1ELb1EEENS1_21CollectiveEpilogueFwdINS6_IJS8_SA_S9_EEENS6_IJNS7_ILi1EEESI_SI_EEESC_SE_Li128ELb1ELb1ELb1ELb0EEENS1_36VarlenDynamicPersistentTileSchedulerILi128ELi48ELi128ELi128ELb1ELb1ELb0ELb0ELb1ELb1EEEEEEEEEvNT_6ParamsE,(.L_x_1425 - _ZN7cutlass13device_kernelIN5flash19enable_sm80_to_sm89INS1_16FlashAttnFwdSm80INS1_25CollectiveMainloopFwdSm80ILi4ELi1ELb0EN4cute5tupleIJNS5_1CILi128EEENS7_ILi48EEENS7_ILi96EEEEEELi96ENS_10bfloat16_tEfNS_4arch4Sm80ELb0ELb0ELb1ELb1ELb0ELb0ELb1ELb1EEENS1_21CollectiveEpilogueFwdINS6_IJS8_SA_S9_EEENS6_IJNS7_ILi1EEESI_SI_EEESC_SE_Li128ELb1ELb1ELb1ELb0EEENS1_36VarlenDynamicPersistentTileSchedulerILi128ELi48ELi128ELi128ELb1ELb1ELb0ELb0ELb1ELb1EEEEEEEEEvNT_6ParamsE)
        .other          _ZN7cutlass13device_kernelIN5flash19enable_sm80_to_sm89INS1_16FlashAttnFwdSm80INS1_25CollectiveMainloopFwdSm80ILi4ELi1ELb0EN4cute5tupleIJNS5_1CILi128EEENS7_ILi48EEENS7_ILi96EEEEEELi96ENS_10bfloat16_tEfNS_4arch4Sm80ELb0ELb0ELb1ELb1ELb0ELb0ELb1ELb1EEENS1_21CollectiveEpilogueFwdINS6_IJS8_SA_S9_EEENS6_IJNS7_ILi1EEESI_SI_EEESC_SE_Li128ELb1ELb1ELb1ELb0EEENS1_36VarlenDynamicPersistentTileSchedulerILi128ELi48ELi128ELi128ELb1ELb1ELb0ELb0ELb1ELb1EEEEEEEEEvNT_6ParamsE,@"STO_CUDA_ENTRY STV_DEFAULT"
_ZN7cutlass13device_kernelIN5flash19enable_sm80_to_sm89INS1_16FlashAttnFwdSm80INS1_25CollectiveMainloopFwdSm80ILi4ELi1ELb0EN4cute5tupleIJNS5_1CILi128EEENS7_ILi48EEENS7_ILi96EEEEEELi96ENS_10bfloat16_tEfNS_4arch4Sm80ELb0ELb0ELb1ELb1ELb0ELb0ELb1ELb1EEENS1_21CollectiveEpilogueFwdINS6_IJS8_SA_S9_EEENS6_IJNS7_ILi1EEESI_SI_EEESC_SE_Li128ELb1ELb1ELb1ELb0EEENS1_36VarlenDynamicPersistentTileSchedulerILi128ELi48ELi128ELi128ELb1ELb1ELb0ELb0ELb1ELb1EEEEEEEEEvNT_6ParamsE:
[----:B------:R-:W-:-:S03]  /*0000*/  MOV R1, c[0x0][0x28] ;  /* 0x00000a0000017a02 */ /* 0x000fc60000000f00 */
[----:B------:R-:W1:Y:S01]  /*0010*/  S2R R2, SR_TID.X ;  /* 0x0000000000027919 */ /* 0x000e620000002100 */
[----:B------:R-:W-:Y:S01]  /*0020*/  IADD3 R1, R1, -0xb8, RZ ;  /* 0xffffff4801017810 */ /* 0x000fe20007ffe0ff */
[----:B------:R-:W-:Y:S01]  /*0030*/  ULDC.64 UR6, c[0x0][0x118] ;  /* 0x0000460000067ab9 */ /* 0x000fe20000000a00 */
[----:B-1----:R-:W-:-:S05]  /*0040*/  SHF.R.U32.HI R0, RZ, 0x5, R2 ;  /* 0x00000005ff007819 */ /* 0x002fca0000011602 */
[----:B------:R-:W1:Y:S02]  /*0050*/  SHFL.IDX PT, R3, R0, RZ, 0x1f ;  /* 0x00001fff00037589 */ /* 0x000e6400000e0000 */
[----:B-1----:R-:W-:Y:S02]  /*0060*/  ISETP.NE.AND P0, PT, R3, RZ, PT ;  /* 0x000000ff0300720c */ /* 0x002fe40003f05270 */
[----:B------:R-:W-:Y:S11]  /*0070*/  STL [R1+0xa8], R3 ;  /* 0x0000a80301007387 */ /* 0x000ff60000100800 */
[----:B------:R-:W-:Y:S06]  /*0080*/  @P0 BAR.SYNC.DEFER_BLOCKING 0x5, 0x80 ;  /* 0x0142000000000b1d */ /* 0x000fec0000010000 */
[----:B------:R-:W1:Y:S04]  /*0090*/  @P0 LDS.128 R4, [0xc080] ;  /* 0x00c08000ff040984 */ /* 0x000e680000000c00 */
[----:B-1----:R1:W-:Y:S04]  /*00a0*/  @P0 STL.64 [R1+0x10], R4 ;  /* 0x0000100401000387 */ /* 0x0023e80000100a00 */
[----:B------:R1:W-:Y:S04]  /*00b0*/  @P0 STL.64 [R1+0x18], R6 ;  /* 0x0000180601000387 */ /* 0x0003e80000100a00 */
[----:B------:R-:W-:Y:S06]  /*00c0*/  @P0 BAR.ARV 0x4, 0x80 ;  /* 0x0102000000000b1d */ /* 0x000fec0000002000 */
[----:B------:R-:W-:Y:S05]  /*00d0*/  @P0 BRA `(.L_x_20) ;  /* 0x00000b1000000947 */ /* 0x000fea0003800000 */
[----:B------:R-:W-:Y:S01]  /*00e0*/  LOP3.LUT R14, R2, 0x1f, RZ, 0xc0, !PT ;  /* 0x0000001f020e7812 */ /* 0x000fe200078ec0ff */
[----:B------:R-:W-:Y:S01]  /*00f0*/  CS2R R8, SRZ ;  /* 0x0000000000087805 */ /* 0x000fe2000001ff00 */
[----:B-1----:R-:W-:-:S02]  /*0100*/  IMAD.MOV.U32 R7, RZ, RZ, RZ ;  /* 0x000000ffff077224 */ /* 0x002fc400078e00ff */
[----:B------:R-:W-:-:S04]  /*0110*/  ISETP.NE.AND P6, PT, R14, 0x1f, PT ;  /* 0x0000001f0e00780c */ /* 0x000fc80003fc5270 */
[----:B------:R-:W-:-:S13]  /*0120*/  ISETP.GE.OR P0, PT, R14, c[0x0][0x53c], !P6 ;  /* 0x00014f000e007a0c */ /* 0x000fda0007706670 */
[----:B------:R-:W-:Y:S02]  /*0130*/  @!P0 IMAD.MOV.U32 R4, RZ, RZ, 0x4 ;  /* 0x00000004ff048424 */ /* 0x000fe400078e00ff */
[----:B------:R-:W-:Y:S02]  /*0140*/  @!P0 IMAD.MOV.U32 R2, RZ, RZ, 0x4 ;  /* 0x00000004ff028424 */ /* 0x000fe400078e00ff */
[----:B------:R-:W-:-:S04]  /*0150*/  @!P0 IMAD.WIDE.U32 R4, R14, R4, c[0x0][0x580] ;  /* 0x000160000e048625 */ /* 0x000fc800078e0004 */
[C---:B------:R-:W-:Y:S01]  /*0160*/  @!P0 IMAD.WIDE.U32 R2, R14.reuse, R2, c[0x0][0x578] ;  /* 0x00015e000e028625 */ /* 0x040fe200078e0002 */
[----:B------:R-:W2:Y:S04]  /*0170*/  @!P0 LDG.E R8, [R4.64] ;  /* 0x0000000604088981 */ /* 0x000ea8000c1e1900 */
[----:B------:R-:W2:Y:S01]  /*0180*/  @!P0 LDG.E R7, [R2.64] ;  /* 0x0000000602078981 */ /* 0x000ea2000c1e1900 */
[C---:B------:R-:W-:Y:S01]  /*0190*/  ISETP.NE.AND P5, PT, R14.reuse, RZ, PT ;  /* 0x000000ff0e00720c */ /* 0x040fe20003fa5270 */
[----:B------:R-:W1:Y:S01]  /*01a0*/  S2UR UR4, SR_CTAID.X ;  /* 0x00000000000479c3 */ /* 0x000e620000002500 */
[C---:B------:R-:W-:Y:S02]  /*01b0*/  ISETP.GE.U32.AND P4, PT, R14.reuse, 0x2, PT ;  /* 0x000000020e00780c */ /* 0x040fe40003f86070 */
[----:B------:R-:W-:-:S02]  /*01c0*/  ISETP.GE.U32.AND P3, PT, R14, 0x4, PT ;  /* 0x000000040e00780c */ /* 0x000fc40003f66070 */
[C---:B------:R-:W-:Y:S02]  /*01d0*/  ISETP.GE.U32.AND P2, PT, R14.reuse, 0x8, PT ;  /* 0x000000080e00780c */ /* 0x040fe40003f46070 */
[----:B------:R-:W-:Y:S01]  /*01e0*/  ISETP.GE.U32.AND P1, PT, R14, 0x10, PT ;  /* 0x000000100e00780c */ /* 0x000fe20003f26070 */
[----:B--2---:R-:W-:-:S05]  /*01f0*/  IMAD R4, R8, R7, RZ ;  /* 0x0000000708047224 */ /* 0x004fca00078e02ff */
[----:B------:R-:W2:Y:S02]  /*0200*/  SHFL.UP PT, R0, R4, 0x1, RZ ;  /* 0x0420000004007989 */ /* 0x000ea400000e00ff */
[----:B--2---:R-:W-:-:S05]  /*0210*/  SEL R0, R0, RZ, P5 ;  /* 0x000000ff00007207 */ /* 0x004fca0002800000 */
[----:B------:R-:W-:-:S05]  /*0220*/  IMAD.IADD R4, R4, 0x1, R0 ;  /* 0x0000000104047824 */ /* 0x000fca00078e0200 */
        /* <DEDUP_REMOVED lines=12> */
[----:B------:R-:W2:Y:S02]  /*02f0*/  SHFL.IDX PT, R6, R4, 0x1f, 0x1f ;  /* 0x03e01f0004067f89 */ /* 0x000ea400000e0000 */
[----:B--2---:R-:W-:-:S04]  /*0300*/  IMAD R6, R6, c[0x0][0x538], RZ ;  /* 0x00014e0006067a24 */ /* 0x004fc800078e02ff */
[----:B------:R-:W-:Y:S01]  /*0310*/  IMAD.MOV.U32 R0, RZ, RZ, R6 ;  /* 0x000000ffff007224 */ /* 0x000fe200078e0006 */
[----:B-1----:R-:W-:-:S13]  /*0320*/  ISETP.GT.AND P0, PT, R6, UR4, PT ;  /* 0x0000000406007c0c */ /* 0x002fda000bf04270 */
[----:B------:R-:W-:Y:S05]  /*0330*/  @P0 BRA `(.L_x_21) ;  /* 0x0000027000000947 */ /* 0x000fea0003800000 */
[----:B------:R-:W-:Y:S02]  /*0340*/  MOV R6, R0 ;  /* 0x0000000000067202 */ /* 0x000fe40000000f00 */
[----:B------:R-:W-:-:S04]  /*0350*/  MOV R9, RZ ;  /* 0x000000ff00097202 */ /* 0x000fc80000000f00 */
.L_x_25:
[----:B------:R-:W-:-:S04]  /*0360*/  IADD3 R0, R9, 0x1f, RZ ;  /* 0x0000001f09007810 */ /* 0x000fc80007ffe0ff */
[----:B------:R-:W-:-:S13]  /*0370*/  ISETP.GE.AND P0, PT, R0, c[0x0][0x53c], PT ;  /* 0x00014f0000007a0c */ /* 0x000fda0003f06270 */
[----:B------:R-:W-:Y:S05]  /*0380*/  @P0 BRA `(.L_x_22) ;  /* 0x0000078000000947 */ /* 0x000fea0003800000 */
[----:B------:R-:W-:Y:S01]  /*0390*/  MOV R9, R0 ;  /* 0x0000000000097202 */ /* 0x000fe20000000f00 */
[----:B------:R-:W-:Y:S01]  /*03a0*/  IMAD.MOV.U32 R7, RZ, RZ, RZ ;  /* 0x000000ffff077224 */ /* 0x000fe200078e00ff */
[----:B------:R-:W-:Y:S02]  /*03b0*/  MOV R8, RZ ;  /* 0x000000ff00087202 */ /* 0x000fe40000000f00 */
[----:B------:R-:W-:-:S04]  /*03c0*/  IADD3 R0, R14, R9, RZ ;  /* 0x000000090e007210 */ /* 0x000fc80007ffe0ff */
[----:B------:R-:W-:-:S13]  /*03d0*/  ISETP.GE.OR P0, PT, R0, c[0x0][0x53c], !P6 ;  /* 0x00014f0000007a0c */ /* 0x000fda0007706670 */
[----:B------:R-:W-:Y:S01]  /*03e0*/  @!P0 MOV R2, 0x4 ;  /* 0x0000000400028802 */ /* 0x000fe20000000f00 */
[----:B------:R-:W-:-:S04]  /*03f0*/  @!P0 IMAD.MOV.U32 R3, RZ, RZ, 0x4 ;  /* 0x00000004ff038424 */ /* 0x000fc800078e00ff */
[----:B------:R-:W-:-:S04]  /*0400*/  @!P0 IMAD.WIDE R4, R0, R2, c[0x0][0x580] ;  /* 0x0001600000048625 */ /* 0x000fc800078e0202 */
[----:B------:R-:W-:Y:S01]  /*0410*/  @!P0 IMAD.WIDE R2, R0, R3, c[0x0][0x578] ;  /* 0x00015e0000028625 */ /* 0x000fe200078e0203 */
[----:B------:R-:W2:Y:S04]  /*0420*/  @!P0 LDG.E R8, [R4.64] ;  /* 0x0000000604088981 */ /* 0x000ea8000c1e1900 */
[----:B------:R-:W2:Y:S02]  /*0430*/  @!P0 LDG.E R7, [R2.64] ;  /* 0x0000000602078981 */ /* 0x000ea4000c1e1900 */
[----:B--2---:R-:W-:Y:S01]  /*0440*/  IMAD R5, R8, R7, RZ ;  /* 0x0000000708057224 */ /* 0x004fe200078e02ff */
[----:B------:R-:W-:Y:S05]  /*0450*/  BRA.DIV ~URZ, `(.L_x_23) ;  /* 0x0000d6827f007947 */ /* 0x000fea000b800000 */
[----:B------:R1:W2:Y:S02]  /*0460*/  SHFL.UP PT, R0, R5, 0x1, RZ ;  /* 0x0420000005007989 */ /* 0x0002a400000e00ff */
.L_x_122:
[----:B--2---:R-:W-:-:S04]  /*0470*/  SEL R0, R0, RZ, P5 ;  /* 0x000000ff00007207 */ /* 0x004fc80002800000 */
[----:B-1----:R-:W-:Y:S01]  /*0480*/  IADD3 R5, R5, R0, RZ ;  /* 0x0000000005057210 */ /* 0x002fe20007ffe0ff */
[----:B------:R-:W-:Y:S05]  /*0490*/  BRA.DIV ~URZ, `(.L_x_24) ;  /* 0x0000d6a27f007947 */ /* 0x000fea000b800000 */
[----:B------:R-:W1:Y:S02]  /*04a0*/  SHFL.UP PT, R0, R5, 0x2, RZ ;  /* 0x0440000005007989 */ /* 0x000e6400000e00ff */
[----:B-1----:R-:W-:-:S05]  /*04b0*/  SEL R0, R0, RZ, P4 ;  /* 0x000000ff00007207 */ /* 0x002fca0002000000 */
[----:B------:R-:W-:-:S05]  /*04c0*/  IMAD.IADD R0, R5, 0x1, R0 ;  /* 0x0000000105007824 */ /* 0x000fca00078e0200 */
        /* <DEDUP_REMOVED lines=9> */
[----:B------:R1:W2:Y:S02]  /*0560*/  SHFL.IDX PT, R0, R4, 0x1f, 0x1f ;  /* 0x03e01f0004007f89 */ /* 0x0002a400000e0000 */
.L_x_123:
[----:B--2---:R-:W-:-:S05]  /*0570*/  IMAD R0, R0, c[0x0][0x538], RZ ;  /* 0x00014e0000007a24 */ /* 0x004fca00078e02ff */
[----:B------:R-:W-:-:S04]  /*0580*/  IADD3 R6, R0, R6, RZ ;  /* 0x0000000600067210 */ /* 0x000fc80007ffe0ff */
[----:B------:R-:W-:-:S13]  /*0590*/  ISETP.GT.AND P0, PT, R6, UR4, PT ;  /* 0x0000000406007c0c */ /* 0x000fda000bf04270 */
[----:B-1----:R-:W-:Y:S05]  /*05a0*/  @!P0 BRA `(.L_x_25) ;  /* 0xfffffdb000008947 */ /* 0x002fea000383ffff */
.L_x_21:
[----:B------:R-:W-:-:S05]  /*05b0*/  IADD3 R12, -R0, R6, RZ ;  /* 0x00000006000c7210 */ /* 0x000fca0007ffe1ff */
[----:B------:R-:W-:-:S05]  /*05c0*/  IMAD R0, R4, c[0x0][0x538], R12 ;  /* 0x00014e0004007a24 */ /* 0x000fca00078e020c */
[----:B------:R-:W-:Y:S01]  /*05d0*/  ISETP.GT.AND P0, PT, R0, UR4, PT ;  /* 0x0000000400007c0c */ /* 0x000fe2000bf04270 */
[----:B------:R-:W-:-:S12]  /*05e0*/  BRA.DIV ~URZ, `(.L_x_26) ;  /* 0x0000d7027f007947 */ /* 0x000fd8000b800000 */
[----:B------:R-:W-:-:S04]  /*05f0*/  VOTE.ANY R6, PT, !P0 ;  /* 0x0000000000067806 */ /* 0x000fc800040e0100 */
.L_x_124:
[----:B------:R1:W2:Y:S01]  /*0600*/  POPC R13, R6 ;  /* 0x00000006000d7309 */ /* 0x0002a20000000000 */
[----:B------:R-:W-:Y:S05]  /*0610*/  BRA.DIV ~URZ, `(.L_x_27) ;  /* 0x0000d7227f007947 */ /* 0x000fea000b800000 */
[----:B--2---:R-:W2:Y:S04]  /*0620*/  SHFL.IDX PT, R11, R8, R13, 0x1f ;  /* 0x00001f0d080b7589 */ /* 0x004ea800000e0000 */
[----:B------:R3:W4:Y:S02]  /*0630*/  SHFL.IDX PT, R10, R7, R13, 0x1f ;  /* 0x00001f0d070a7589 */ /* 0x00072400000e0000 */
[----:B---3--:R-:W-:Y:S02]  /*0640*/  MOV R7, RZ ;  /* 0x000000ff00077202 */ /* 0x008fe40000000f00 */
.L_x_125:
[----:B--2-4-:R-:W-:Y:S01]  /*0650*/  ISETP.NE.AND P0, PT, R6, RZ, PT ;  /* 0x000000ff0600720c */ /* 0x014fe20003f05270 */
[----:B------:R-:W-:-:S12]  /*0660*/  BSSY B0, `(.L_x_28) ;  /* 0x0000005000007945 */ /* 0x000fd80003800000 */
[----:B------:R-:W-:Y:S05]  /*0670*/  @!P0 BRA `(.L_x_29) ;  /* 0x0000003000008947 */ /* 0x000fea0003800000 */
[----:B------:R-:W-:Y:S01]  /*0680*/  IADD3 R3, R13, -0x1, RZ ;  /* 0xffffffff0d037810 */ /* 0x000fe20007ffe0ff */
[----:B------:R-:W-:Y:S05]  /*0690*/  BRA.DIV ~URZ, `(.L_x_30) ;  /* 0x0000d7827f007947 */ /* 0x000fea000b800000 */
[----:B------:R2:W3:Y:S02]  /*06a0*/  SHFL.IDX PT, R7, R4, R3, 0x1f ;  /* 0x00001f0304077589 */ /* 0x0004e400000e0000 */
.L_x_29:
[----:B------:R-:W-:Y:S05]  /*06b0*/  BSYNC B0 ;  /* 0x0000000000007941 */ /* 0x000fea0003800000 */
.L_x_28:
[----:B------:R-:W-:Y:S01]  /*06c0*/  IABS R0, R11 ;  /* 0x0000000b00007213 */ /* 0x000fe20000000000 */
[----:B--23--:R-:W-:-:S04]  /*06d0*/  IMAD R4, R7, c[0x0][0x538], R12 ;  /* 0x00014e0007047a24 */ /* 0x00cfc800078e020c */
[----:B------:R-:W-:Y:S01]  /*06e0*/  IMAD.MOV.U32 R5, RZ, RZ, R0 ;  /* 0x000000ffff057224 */ /* 0x000fe200078e0000 */
[----:B------:R-:W-:Y:S01]  /*06f0*/  IABS R0, R10 ;  /* 0x0000000a00007213 */ /* 0x000fe20000000000 */
[----:B------:R2:W-:Y:S01]  /*0700*/  STL [R1+0x10], R4 ;  /* 0x0000100401007387 */ /* 0x0005e20000100800 */
[----:B------:R-:W-:Y:S01]  /*0710*/  IADD3 R12, -R4, UR4, RZ ;  /* 0x00000004040c7c10 */ /* 0x000fe2000fffe1ff */
[----:B------:R-:W3:Y:S02]  /*0720*/  I2F.RP R2, R5 ;  /* 0x0000000500027306 */ /* 0x000ee40000209400 */
[----:B------:R-:W-:Y:S01]  /*0730*/  IMAD.MOV.U32 R7, RZ, RZ, R0 ;  /* 0x000000ffff077224 */ /* 0x000fe200078e0000 */
[----:B-1----:R-:W-:Y:S02]  /*0740*/  IABS R6, R12 ;  /* 0x0000000c00067213 */ /* 0x002fe40000000000 */
[----:B------:R-:W-:-:S03]  /*0750*/  IABS R0, R11 ;  /* 0x0000000b00007213 */ /* 0x000fc60000000000 */
[----:B------:R-:W-:Y:S01]  /*0760*/  I2F.RP R8, R7 ;  /* 0x0000000700087306 */ /* 0x000fe20000209400 */
[----:B------:R-:W-:-:S07]  /*0770*/  IADD3 R0, RZ, -R0, RZ ;  /* 0x80000000ff007210 */ /* 0x000fce0007ffe0ff */
[----:B---3--:R-:W1:Y:S02]  /*0780*/  MUFU.RCP R2, R2 ;  /* 0x0000000200027308 */ /* 0x008e640000001000 */
[----:B-1----:R-:W-:-:S06]  /*0790*/  IADD3 R2, R2, 0xffffffe, RZ ;  /* 0x0ffffffe02027810 */ /* 0x002fcc0007ffe0ff */
[----:B------:R-:W1:Y:S02]  /*07a0*/  F2I.FTZ.U32.TRUNC.NTZ R3, R2 ;  /* 0x0000000200037305 */ /* 0x000e64000021f000 */
[----:B-1----:R-:W-:-:S04]  /*07b0*/  IMAD.MOV R2, RZ, RZ, -R3 ;  /* 0x000000ffff027224 */ /* 0x002fc800078e0a03 */
[----:B--2---:R-:W-:Y:S02]  /*07c0*/  IMAD R4, R2, R5, RZ ;  /* 0x0000000502047224 */ /* 0x004fe400078e02ff */
[----:B------:R-:W-:-:S04]  /*07d0*/  IMAD.MOV.U32 R2, RZ, RZ, RZ ;  /* 0x000000ffff027224 */ /* 0x000fc800078e00ff */
[----:B------:R-:W-:-:S04]  /*07e0*/  IMAD.HI.U32 R2, R3, R4, R2 ;  /* 0x0000000403027227 */ /* 0x000fc800078e0002 */
[----:B------:R-:W-:-:S04]  /*07f0*/  IMAD.MOV.U32 R3, RZ, RZ, R6 ;  /* 0x000000ffff037224 */ /* 0x000fc800078e0006 */
[----:B------:R-:W-:-:S04]  /*0800*/  IMAD.HI.U32 R2, R2, R3, RZ ;  /* 0x0000000302027227 */ /* 0x000fc800078e00ff */
[----:B------:R-:W-:Y:S02]  /*0810*/  IMAD R0, R2, R0, R3 ;  /* 0x0000000002007224 */ /* 0x000fe400078e0203 */
[----:B------:R-:W1:Y:S03]  /*0820*/  MUFU.RCP R3, R8 ;  /* 0x0000000800037308 */ /* 0x000e660000001000 */
[----:B------:R-:W-:-:S13]  /*0830*/  ISETP.GT.U32.AND P0, PT, R5, R0, PT ;  /* 0x000000000500720c */ /* 0x000fda0003f04070 */
[----:B------:R-:W-:Y:S01]  /*0840*/  @!P0 IMAD.IADD R0, R0, 0x1, -R5 ;  /* 0x0000000100008824 */ /* 0x000fe200078e0a05 */
[----:B-1----:R-:W-:Y:S02]  /*0850*/  IADD3 R3, R3, 0xffffffe, RZ ;  /* 0x0ffffffe03037810 */ /* 0x002fe40007ffe0ff */
[----:B------:R-:W-:Y:S02]  /*0860*/  @!P0 IADD3 R2, R2, 0x1, RZ ;  /* 0x0000000102028810 */ /* 0x000fe40007ffe0ff */
[----:B------:R-:W-:Y:S02]  /*0870*/  ISETP.GE.U32.AND P2, PT, R0, R5, PT ;  /* 0x000000050000720c */ /* 0x000fe40003f46070 */
[----:B------:R-:W1:Y:S01]  /*0880*/  F2I.FTZ.U32.TRUNC.NTZ R3, R3 ;  /* 0x0000000300037305 */ /* 0x000e62000021f000 */
[----:B------:R-:W-:Y:S02]  /*0890*/  LOP3.LUT R0, R12, R11, RZ, 0x3c, !PT ;  /* 0x0000000b0c007212 */ /* 0x000fe400078e3cff */
[----:B------:R-:W-:-:S02]  /*08a0*/  ISETP.NE.AND P0, PT, R11, RZ, PT ;  /* 0x000000ff0b00720c */ /* 0x000fc40003f05270 */
[----:B------:R-:W-:-:S06]  /*08b0*/  ISETP.GE.AND P1, PT, R0, RZ, PT ;  /* 0x000000ff0000720c */ /* 0x000fcc0003f26270 */
[----:B------:R-:W-:Y:S02]  /*08c0*/  @P2 IADD3 R2, R2, 0x1, RZ ;  /* 0x0000000102022810 */ /* 0x000fe40007ffe0ff */
[----:B-1----:R-:W-:-:S03]  /*08d0*/  IADD3 R0, RZ, -R3, RZ ;  /* 0x80000003ff007210 */ /* 0x002fc60007ffe0ff */
[----:B------:R-:W-:Y:S01]  /*08e0*/  IMAD.MOV.U32 R4, RZ, RZ, R2 ;  /* 0x000000ffff047224 */ /* 0x000fe200078e0002 */
[----:B------:R-:W-:-:S03]  /*08f0*/  MOV R2, RZ ;  /* 0x000000ff00027202 */ /* 0x000fc60000000f00 */
[----:B------:R-:W-:Y:S01]  /*0900*/  @!P1 IMAD.MOV R4, RZ, RZ, -R4 ;  /* 0x000000ffff049224 */ /* 0x000fe200078e0a04 */
[----:B------:R-:W-:Y:S01]  /*0910*/  @!P0 LOP3.LUT R4, RZ, R11, RZ, 0x33, !PT ;  /* 0x0000000bff048212 */ /* 0x000fe200078e33ff */
[----:B------:R-:W-:Y:S01]  /*0920*/  IMAD.MOV.U32 R5, RZ, RZ, R0 ;  /* 0x000000ffff057224 */ /* 0x000fe200078e0000 */
[----:B------:R-:W-:Y:S02]  /*0930*/  IABS R0, R10 ;  /* 0x0000000a00007213 */ /* 0x000fe40000000000 */
[----:B------:R-:W-:Y:S01]  /*0940*/  IABS R8, R4 ;  /* 0x0000000400087213 */ /* 0x000fe20000000000 */
[----:B------:R-:W-:Y:S02]  /*0950*/  IMAD R5, R5, R7, RZ ;  /* 0x0000000705057224 */ /* 0x000fe400078e02ff */
[----:B------:R-:W-:Y:S02]  /*0960*/  IMAD.MOV R6, RZ, RZ, -R0 ;  /* 0x000000ffff067224 */ /* 0x000fe400078e0a00 */
[----:B------:R-:W-:-:S04]  /*0970*/  IMAD.HI.U32 R0, R3, R5, R2 ;  /* 0x0000000503007227 */ /* 0x000fc800078e0002 */
[----:B------:R-:W-:Y:S02]  /*0980*/  IMAD.MOV.U32 R2, RZ, RZ, R8 ;  /* 0x000000ffff027224 */ /* 0x000fe400078e0008 */
[----:B------:R-:W-:Y:S02]  /*0990*/  IMAD.MOV.U32 R3, RZ, RZ, R6 ;  /* 0x000000ffff037224 */ /* 0x000fe400078e0006 */
[----:B------:R-:W-:-:S04]  /*09a0*/  IMAD.HI.U32 R0, R0, R2, RZ ;  /* 0x0000000200007227 */ /* 0x000fc800078e00ff */
[----:B------:R-:W-:Y:S02]  /*09b0*/  IMAD R2, R0, R3, R2 ;  /* 0x0000000300027224 */ /* 0x000fe400078e0202 */
[----:B------:R-:W-:-:S03]  /*09c0*/  IMAD R3, R4, R11, RZ ;  /* 0x0000000b04037224 */ /* 0x000fc600078e02ff */
[----:B------:R-:W-:Y:S02]  /*09d0*/  ISETP.GT.U32.AND P0, PT, R7, R2, PT ;  /* 0x000000020700720c */ /* 0x000fe40003f04070 */
[----:B------:R-:W-:-:S11]  /*09e0*/  IADD3 R3, R12, -R3, RZ ;  /* 0x800000030c037210 */ /* 0x000fd60007ffe0ff */
[----:B------:R-:W-:Y:S01]  /*09f0*/  @!P0 IMAD.IADD R2, R2, 0x1, -R7 ;  /* 0x0000000102028824 */ /* 0x000fe200078e0a07 */
[----:B------:R-:W-:Y:S02]  /*0a00*/  @!P0 IADD3 R0, R0, 0x1, RZ ;  /* 0x0000000100008810 */ /* 0x000fe40007ffe0ff */
[----:B------:R-:W-:Y:S02]  /*0a10*/  ISETP.NE.AND P0, PT, R10, RZ, PT ;  /* 0x000000ff0a00720c */ /* 0x000fe40003f05270 */
[----:B------:R-:W-:Y:S02]  /*0a20*/  ISETP.GE.U32.AND P2, PT, R2, R7, PT ;  /* 0x000000070200720c */ /* 0x000fe40003f46070 */
[----:B------:R-:W-:-:S04]  /*0a30*/  LOP3.LUT R2, R4, R10, RZ, 0x3c, !PT ;  /* 0x0000000a04027212 */ /* 0x000fc800078e3cff */
[----:B------:R-:W-:-:S07]  /*0a40*/  ISETP.GE.AND P1, PT, R2, RZ, PT ;  /* 0x000000ff0200720c */ /* 0x000fce0003f26270 */
[----:B------:R-:W-:-:S06]  /*0a50*/  @P2 IADD3 R0, R0, 0x1, RZ ;  /* 0x0000000100002810 */ /* 0x000fcc0007ffe0ff */
[----:B------:R-:W-:Y:S02]  /*0a60*/  @!P1 IADD3 R0, -R0, RZ, RZ ;  /* 0x000000ff00009210 */ /* 0x000fe40007ffe1ff */
[----:B------:R-:W-:-:S05]  /*0a70*/  @!P0 LOP3.LUT R0, RZ, R10, RZ, 0x33, !PT ;  /* 0x0000000aff008212 */ /* 0x000fca00078e33ff */
[--C-:B------:R-:W-:Y:S02]  /*0a80*/  IMAD.MOV R2, RZ, RZ, -R0.reuse ;  /* 0x000000ffff027224 */ /* 0x100fe400078e0a00 */
[C---:B------:R-:W-:Y:S02]  /*0a90*/  IMAD R0, R10.reuse, 0x1000000, R0 ;  /* 0x010000000a007824 */ /* 0x040fe400078e0200 */
[----:B------:R-:W-:Y:S02]  /*0aa0*/  IMAD R2, R10, R2, R4 ;  /* 0x000000020a027224 */ /* 0x000fe400078e0204 */
[----:B------:R-:W-:Y:S02]  /*0ab0*/  IMAD.IADD R4, R13, 0x1, R9 ;  /* 0x000000010d047824 */ /* 0x000fe400078e0209 */
[----:B------:R-:W-:-:S03]  /*0ac0*/  IMAD R0, R2, 0x10000, R0 ;  /* 0x0001000002007824 */ /* 0x000fc600078e0200 */
[----:B------:R1:W-:Y:S04]  /*0ad0*/  STL [R1+0x1c], R4 ;  /* 0x00001c0401007387 */ /* 0x0003e80000100800 */
[----:B------:R1:W-:Y:S04]  /*0ae0*/  STL [R1+0x18], R0 ;  /* 0x0000180001007387 */ /* 0x0003e80000100800 */
[----:B------:R1:W-:Y:S01]  /*0af0*/  STL [R1+0x14], R3 ;  /* 0x0000140301007387 */ /* 0x0003e20000100800 */
[----:B------:R-:W-:Y:S05]  /*0b00*/  BRA `(.L_x_31) ;  /* 0x0000006000007947 */ /* 0x000fea0003800000 */
.L_x_22:
[----:B------:R-:W-:Y:S01]  /*0b10*/  MOV R0, UR4 ;  /* 0x0000000400007c02 */ /* 0x000fe20008000f00 */
[----:B------:R-:W-:Y:S04]  /*0b20*/  STL [R1+0x14], RZ ;  /* 0x000014ff01007387 */ /* 0x000fe80000100800 */
[----:B------:R-:W-:Y:S04]  /*0b30*/  STL [R1+0x18], RZ ;  /* 0x000018ff01007387 */ /* 0x000fe80000100800 */
[----:B------:R1:W-:Y:S02]  /*0b40*/  STL [R1+0x10], R0 ;  /* 0x0000100001007387 */ /* 0x0003e40000100800 */
[----:B-1----:R-:W-:-:S05]  /*0b50*/  MOV R0, c[0x0][0x53c] ;  /* 0x00014f0000007a02 */ /* 0x002fca0000000f00 */
[----:B------:R1:W-:Y:S02]  /*0b60*/  STL [R1+0x1c], R0 ;  /* 0x00001c0001007387 */ /* 0x0003e40000100800 */
.L_x_31:
[----:B-1----:R-:W2:Y:S04]  /*0b70*/  LDL R4, [R1+0x10] ;  /* 0x0000100001047983 */ /* 0x002ea80000100800 */
[----:B------:R-:W2:Y:S04]  /*0b80*/  LDL R5, [R1+0x14] ;  /* 0x0000140001057983 */ /* 0x000ea80000100800 */
[----:B------:R-:W2:Y:S04]  /*0b90*/  LDL R6, [R1+0x18] ;  /* 0x0000180001067983 */ /* 0x000ea80000100800 */
[----:B------:R-:W2:Y:S01]  /*0ba0*/  LDL R7, [R1+0x1c] ;  /* 0x00001c0001077983 */ /* 0x000ea20000100800 */
[----:B------:R-:W-:Y:S01]  /*0bb0*/  ISETP.NE.AND P0, PT, R14, RZ, PT ;  /* 0x000000ff0e00720c */ /* 0x000fe20003f05270 */
[----:B------:R-:W-:-:S12]  /*0bc0*/  WARPSYNC 0xffffffff ;  /* 0xffffffff00007948 */ /* 0x000fd80003800000 */
[----:B--2---:R1:W-:Y:S04]  /*0bd0*/  @!P0 STS.128 [0xc080], R4 ;  /* 0x00c08004ff008388 */ /* 0x0043e80000000c00 */
[----:B------:R-:W-:Y:S06]  /*0be0*/  BAR.ARV 0x5, 0x80 ;  /* 0x0142000000007b1d */ /* 0x000fec0000002000 */
.L_x_20:
[----:B------:R-:W2:Y:S02]  /*0bf0*/  LDL R0, [R1+0x1c] ;  /* 0x00001c0001007983 */ /* 0x000ea40000100800 */
[----:B--2---:R-:W-:-:S13]  /*0c00*/  ISETP.GE.AND P0, PT, R0, c[0x0][0x53c], PT ;  /* 0x00014f0000007a0c */ /* 0x004fda0003f06270 */
[----:B------:R-:W-:Y:S05]  /*0c10*/  @P0 EXIT ;  /* 0x000000000000094d */ /* 0x000fea0003800000 */
[----:B------:R-:W2:Y:S02]  /*0c20*/  S2R R12, SR_TID.X ;  /* 0x00000000000c7919 */ /* 0x000ea40000002100 */
[----:B--2---:R-:W-:-:S04]  /*0c30*/  SHF.R.S32.HI R9, RZ, 0x1f, R12 ;  /* 0x0000001fff097819 */ /* 0x004fc8000001140c */
[CC--:B------:R-:W-:Y:S02]  /*0c40*/  LEA.HI R17, R9.reuse, R12.reuse, RZ, 0x3 ;  /* 0x0000000c09117211 */ /* 0x0c0fe400078f18ff */
[----:B------:R-:W-:Y:S02]  /*0c50*/  LEA.HI R3, R9, R12, RZ, 0x4 ;  /* 0x0000000c09037211 */ /* 0x000fe400078f20ff */
[----:B------:R-:W-:Y:S02]  /*0c60*/  LOP3.LUT R2, R17, 0xfffffff8, RZ, 0xc0, !PT ;  /* 0xfffffff811027812 */ /* 0x000fe400078ec0ff */
[----:B-1----:R-:W-:Y:S02]  /*0c70*/  SHF.R.S32.HI R5, RZ, 0x4, R3 ;  /* 0x00000004ff057819 */ /* 0x002fe40000011403 */
[C---:B------:R-:W-:Y:S01]  /*0c80*/  LOP3.LUT R0, R3.reuse, 0xfffffff0, RZ, 0xc0, !PT ;  /* 0xfffffff003007812 */ /* 0x040fe200078ec0ff */
[----:B------:R-:W-:Y:S01]  /*0c90*/  IMAD.IADD R2, R12, 0x1, -R2 ;  /* 0x000000010c027824 */ /* 0x000fe200078e0a02 */
[----:B------:R-:W-:-:S03]  /*0ca0*/  LEA.HI R3, R3, R5, RZ, 0x1 ;  /* 0x0000000503037211 */ /* 0x000fc600078f08ff */
[----:B------:R-:W-:Y:S01]  /*0cb0*/  IMAD.IADD R0, R12, 0x1, -R0 ;  /* 0x000000010c007824 */ /* 0x000fe200078e0a00 */
[----:B------:R-:W-:Y:S02]  /*0cc0*/  LEA.HI R8, R2, R2, RZ, 0x1 ;  /* 0x0000000202087211 */ /* 0x000fe400078f08ff */
[----:B------:R-:W-:Y:S02]  /*0cd0*/  LOP3.LUT R4, R3, 0xfffffffe, RZ, 0xc0, !PT ;  /* 0xfffffffe03047812 */ /* 0x000fe400078ec0ff */
[----:B------:R-:W-:Y:S02]  /*0ce0*/  LOP3.LUT R3, R8, 0x3fffffe, RZ, 0xc0, !PT ;  /* 0x03fffffe08037812 */ /* 0x000fe400078ec0ff */
[----:B------:R-:W-:Y:S01]  /*0cf0*/  LEA.HI R10, R0, R0, RZ, 0x1 ;  /* 0x00000000000a7211 */ /* 0x000fe200078f08ff */
[----:B------:R-:W-:Y:S01]  /*0d00*/  IMAD.IADD R11, R5, 0x1, -R4 ;  /* 0x00000001050b7824 */ /* 0x000fe200078e0a04 */
[----:B------:R-:W-:Y:S01]  /*0d10*/  LEA.HI R5, R9, R12, RZ, 0x2 ;  /* 0x0000000c09057211 */ /* 0x000fe200078f10ff */
[----:B------:R-:W-:Y:S01]  /*0d20*/  IMAD.IADD R15, R2, 0x1, -R3 ;  /* 0x00000001020f7824 */ /* 0x000fe200078e0a03 */
[----:B------:R-:W-:-:S02]  /*0d30*/  LOP3.LUT R2, R10, 0x7fffffe, RZ, 0xc0, !PT ;  /* 0x07fffffe0a027812 */ /* 0x000fc400078ec0ff */
[----:B------:R-:W-:Y:S02]  /*0d40*/  SHF.R.S32.HI R3, RZ, 0x1f, R0 ;  /* 0x0000001fff037819 */ /* 0x000fe40000011400 */
[----:B------:R-:W-:Y:S01]  /*0d50*/  SHF.R.S32.HI R4, RZ, 0x3, R17 ;  /* 0x00000003ff047819 */ /* 0x000fe20000011411 */
[----:B------:R-:W-:Y:S01]  /*0d60*/  IMAD.IADD R13, R0, 0x1, -R2 ;  /* 0x00000001000d7824 */ /* 0x000fe200078e0a02 */
[----:B------:R-:W-:Y:S02]  /*0d70*/  LOP3.LUT R6, R5, 0xfffffffc, RZ, 0xc0, !PT ;  /* 0xfffffffc05067812 */ /* 0x000fe400078ec0ff */
[----:B------:R-:W-:Y:S01]  /*0d80*/  LEA.HI R16, R3, R0, RZ, 0x3 ;  /* 0x0000000003107211 */ /* 0x000fe200078f18ff */
[----:B------:R-:W-:Y:S01]  /*0d90*/  IMAD.SHL.U32 R0, R4, 0x40, RZ ;  /* 0x0000004004007824 */ /* 0x000fe200078e00ff */
[----:B------:R-:W-:Y:S01]  /*0da0*/  LEA.HI R9, R9, R12, RZ, 0x5 ;  /* 0x0000000c09097211 */ /* 0x000fe200078f28ff */
[----:B------:R-:W-:Y:S01]  /*0db0*/  IMAD.IADD R18, R12, 0x1, -R6 ;  /* 0x000000010c127824 */ /* 0x000fe200078e0a06 */
[----:B------:R-:W-:-:S02]  /*0dc0*/  SHF.R.S32.HI R14, RZ, 0x2, R5 ;  /* 0x00000002ff0e7819 */ /* 0x000fc40000011405 */
[----:B------:R-:W-:Y:S01]  /*0dd0*/  LOP3.LUT R2, R9, 0xffffffe0, RZ, 0xc0, !PT ;  /* 0xffffffe009027812 */ /* 0x000fe200078ec0ff */
[----:B------:R-:W-:Y:S01]  /*0de0*/  IMAD.SHL.U32 R250, R18, 0x8, RZ ;  /* 0x0000000812fa7824 */ /* 0x000fe200078e00ff */
[----:B------:R-:W-:Y:S02]  /*0df0*/  LOP3.LUT R0, R0, 0xc0, RZ, 0xc0, !PT ;  /* 0x000000c000007812 */ /* 0x000fe400078ec0ff */
[----:B------:R-:W-:Y:S01]  /*0e00*/  LEA.HI R6, R5, R14, RZ, 0x1 ;  /* 0x0000000e05067211 */ /* 0x000fe200078f08ff */
[----:B------:R-:W-:Y:S01]  /*0e10*/  IMAD.IADD R20, R12, 0x1, -R2 ;  /* 0x000000010c147824 */ /* 0x000fe200078e0a02 */
[----:B------:R-:W-:Y:S02]  /*0e20*/  SHF.R.U32.HI R4, RZ, 0x3, R0 ;  /* 0x00000003ff047819 */ /* 0x000fe40000011600 */
[----:B------:R-:W-:Y:S02]  /*0e30*/  LOP3.LUT R3, R0, 0x18, R250, 0xf8, !PT ;  /* 0x0000001800037812 */ /* 0x000fe400078ef8fa */
[----:B------:R-:W-:-:S02]  /*0e40*/  SHF.R.S32.HI R7, RZ, 0x5, R9 ;  /* 0x00000005ff077819 */ /* 0x000fc40000011409 */
[----:B------:R-:W-:Y:S02]  /*0e50*/  SHF.R.S32.HI R0, RZ, 0x1f, R9 ;  /* 0x0000001fff007819 */ /* 0x000fe40000011409 */
[----:B------:R-:W-:Y:S02]  /*0e60*/  LOP3.LUT R2, R6, 0x7fffffe, RZ, 0xc0, !PT ;  /* 0x07fffffe06027812 */ /* 0x000fe400078ec0ff */
[----:B------:R-:W-:Y:S02]  /*0e70*/  LEA.HI R0, R0, R7, RZ, 0x2 ;  /* 0x0000000700007211 */ /* 0x000fe400078f10ff */
[----:B------:R-:W-:Y:S01]  /*0e80*/  SHF.R.S32.HI R9, RZ, 0x1f, R20 ;  /* 0x0000001fff097819 */ /* 0x000fe20000011414 */
[----:B------:R-:W-:Y:S01]  /*0e90*/  IMAD.IADD R2, R14, 0x1, -R2 ;  /* 0x000000010e027824 */ /* 0x000fe200078e0a02 */
[----:B------:R-:W-:Y:S02]  /*0ea0*/  LOP3.LUT R6, R3, R4, RZ, 0x3c, !PT ;  /* 0x0000000403067212 */ /* 0x000fe400078e3cff */
[----:B------:R-:W-:-:S02]  /*0eb0*/  SHF.R.S32.HI R4, RZ, 0x1f, R5 ;  /* 0x0000001fff047819 */ /* 0x000fc40000011405 */
[----:B------:R-:W-:Y:S01]  /*0ec0*/  LOP3.LUT R3, R0, 0xffffffc, RZ, 0xc0, !PT ;  /* 0x0ffffffc00037812 */ /* 0x000fe200078ec0ff */
[----:B------:R-:W-:Y:S01]  /*0ed0*/  IMAD R0, R7, 0x8, R2 ;  /* 0x0000000807007824 */ /* 0x000fe200078e0202 */
[----:B------:R-:W-:Y:S02]  /*0ee0*/  LEA.HI R12, R9, R20, RZ, 0x2 ;  /* 0x00000014090c7211 */ /* 0x000fe400078f10ff */
[----:B------:R-:W-:Y:S01]  /*0ef0*/  LEA.HI R2, R4, R14, RZ, 0x3 ;  /* 0x0000000e04027211 */ /* 0x000fe200078f18ff */
[----:B------:R-:W-:Y:S01]  /*0f00*/  IMAD.IADD R5, R7, 0x1, -R3 ;  /* 0x0000000107057824 */ /* 0x000fe200078e0a03 */
[----:B------:R-:W-:Y:S01]  /*0f10*/  SHF.R.S32.HI R4, RZ, 0x2, R12 ;  /* 0x00000002ff047819 */ /* 0x000fe2000001140c */
[----:B------:R-:W-:Y:S01]  /*0f20*/  IMAD.U32 R6, R0, 0x20, R6 ;  /* 0x0000002000067824 */ /* 0x000fe200078e0006 */
[----:B------:R-:W-:Y:S02]  /*0f30*/  LEA.HI R0, R18, R18, RZ, 0x1 ;  /* 0x0000001212007211 */ /* 0x000fe400078f08ff */
[----:B------:R-:W-:Y:S01]  /*0f40*/  LOP3.LUT R3, R2, 0xfffffff8, RZ, 0xc0, !PT ;  /* 0xfffffff802037812 */ /* 0x000fe200078ec0ff */
[----:B------:R-:W-:Y:S01]  /*0f50*/  IMAD R19, R5, 0x10, R4 ;  /* 0x0000001005137824 */ /* 0x000fe200078e0204 */
[C---:B------:R-:W-:Y:S01]  /*0f60*/  LOP3.LUT R5, R0.reuse, 0x1ffffffe, RZ, 0xc0, !PT ;  /* 0x1ffffffe00057812 */ /* 0x040fe200078ec0ff */
[----:B------:R-:W-:Y:S01]  /*0f70*/  IMAD.SHL.U32 R0, R0, 0x20, RZ ;  /* 0x0000002000007824 */ /* 0x000fe200078e00ff */
[----:B------:R-:W-:Y:S01]  /*0f80*/  SHF.R.S32.HI R2, RZ, 0x1, R8 ;  /* 0x00000001ff027819 */ /* 0x000fe20000011408 */
[----:B------:R-:W-:Y:S01]  /*0f90*/  IMAD.IADD R3, R14, 0x1, -R3 ;  /* 0x000000010e037824 */ /* 0x000fe200078e0a03 */
[----:B------:R1:W-:Y:S01]  /*0fa0*/  STL [R1+0x78], R6 ;  /* 0x0000780601007387 */ /* 0x0003e20000100800 */
[----:B------:R-:W-:Y:S01]  /*0fb0*/  IMAD.IADD R8, R18, 0x1, -R5 ;  /* 0x0000000112087824 */ /* 0x000fe200078e0a05 */
[----:B------:R-:W-:-:S02]  /*0fc0*/  SHF.R.S32.HI R4, RZ, 0x1, R10 ;  /* 0x00000001ff047819 */ /* 0x000fc4000001140a */
[----:B------:R-:W-:Y:S01]  /*0fd0*/  LEA.HI R5, R3, R3, RZ, 0x1 ;  /* 0x0000000303057211 */ /* 0x000fe200078f08ff */
[----:B------:R-:W-:Y:S01]  /*0fe0*/  STL [R1+0xac], R19 ;  /* 0x0000ac1301007387 */ /* 0x000fe20000100800 */
[----:B------:R-:W-:Y:S02]  /*0ff0*/  SHF.R.S32.HI R10, RZ, 0x1f, R10 ;  /* 0x0000001fff0a7819 */ /* 0x000fe4000001140a */
[----:B------:R-:W-:Y:S02]  /*1000*/  LOP3.LUT R9, R5, 0x3fffffe, RZ, 0xc0, !PT ;  /* 0x03fffffe05097812 */ /* 0x000fe400078ec0ff */
[----:B------:R-:W-:Y:S02]  /*1010*/  LOP3.LUT P2, RZ, R2, 0x2, RZ, 0xc0, !PT ;  /* 0x0000000202ff7812 */ /* 0x000fe4000784c0ff */
[----:B------:R-:W-:Y:S01]  /*1020*/  IADD3 R252, R250, 0x20, RZ ;  /* 0x00000020fafc7810 */ /* 0x000fe20007ffe0ff */
[----:B------:R-:W-:Y:S01]  /*1030*/  IMAD.IADD R9, R3, 0x1, -R9 ;  /* 0x0000000103097824 */ /* 0x000fe200078e0a09 */
[----:B------:R-:W-:-:S02]  /*1040*/  SHF.R.S32.HI R251, RZ, 0x1f, R250 ;  /* 0x0000001ffffb7819 */ /* 0x000fc400000114fa */
[----:B-1----:R-:W-:Y:S01]  /*1050*/  LOP3.LUT R6, R0, 0xffffffc0, RZ, 0xc0, !PT ;  /* 0xffffffc000067812 */ /* 0x002fe200078ec0ff */
[----:B------:R-:W-:Y:S01]  /*1060*/  IMAD.SHL.U32 R0, R2, 0x40, RZ ;  /* 0x0000004002007824 */ /* 0x000fe200078e00ff */
[----:B------:R-:W-:-:S03]  /*1070*/  LEA.HI R2, R10, R4, RZ, 0x2 ;  /* 0x000000040a027211 */ /* 0x000fc600078f10ff */
[----:B------:R-:W-:Y:S01]  /*1080*/  IMAD R14, R8, 0x8, R6 ;  /* 0x00000008080e7824 */ /* 0x000fe200078e0206 */
[----:B------:R-:W-:Y:S01]  /*1090*/  LOP3.LUT R0, R0, 0xc0, RZ, 0xc0, !PT ;  /* 0x000000c000007812 */ /* 0x000fe200078ec0ff */
[----:B------:R-:W-:Y:S01]  /*10a0*/  IMAD.SHL.U32 R8, R7, 0x200, RZ ;  /* 0x0000020007087824 */ /* 0x000fe200078e00ff */
[----:B------:R-:W-:Y:S02]  /*10b0*/  LOP3.LUT R2, R2, 0xfffffffc, RZ, 0xc0, !PT ;  /* 0xfffffffc02027812 */ /* 0x000fe400078ec0ff */
[----:B------:R-:W-:Y:S01]  /*10c0*/  LOP3.LUT R7, R0, 0x8, R17, 0xf8, !PT ;  /* 0x0000000800077812 */ /* 0x000fe200078ef811 */
[----:B------:R-:W-:Y:S01]  /*10d0*/  IMAD R3, R18, 0x2, R8 ;  /* 0x0000000212037824 */ /* 0x000fe200078e0208 */
[----:B------:R-:W-:Y:S01]  /*10e0*/  SHF.R.U32.HI R6, RZ, 0x3, R0 ;  /* 0x00000003ff067819 */ /* 0x000fe20000011600 */
[----:B------:R-:W-:Y:S01]  /*10f0*/  IMAD.IADD R2, R4, 0x1, -R2 ;  /* 0x0000000104027824 */ /* 0x000fe200078e0a02 */
[----:B------:R-:W-:Y:S01]  /*1100*/  SHF.R.S32.HI R0, RZ, 0x1, R5 ;  /* 0x00000001ff007819 */ /* 0x000fe20000011405 */
[----:B------:R-:W-:Y:S01]  /*1110*/  IMAD.SHL.U32 R5, R16, 0x20, RZ ;  /* 0x0000002010057824 */ /* 0x000fe200078e00ff */
[----:B------:R-:W-:Y:S01]  /*1120*/  LOP3.LUT R10, R7, R6, RZ, 0x3c, !PT ;  /* 0x00000006070a7212 */ /* 0x000fe200078e3cff */
[----:B------:R-:W-:Y:S01]  /*1130*/  IMAD R6, R9, 0x20, R3 ;  /* 0x0000002009067824 */ /* 0x000fe200078e0203 */
[----:B------:R-:W-:Y:S01]  /*1140*/  LOP3.LUT P3, RZ, R2, 0x2, RZ, 0xc0, !PT ;  /* 0x0000000202ff7812 */ /* 0x000fe2000786c0ff */
[C---:B------:R-:W-:Y:S01]  /*1150*/  IMAD.SHL.U32 R3, R0.reuse, 0x40, RZ ;  /* 0x0000004000037824 */ /* 0x040fe200078e00ff */
[----:B------:R-:W-:Y:S01]  /*1160*/  LOP3.LUT R4, R0, 0x1, RZ, 0xc0, !PT ;  /* 0x0000000100047812 */ /* 0x000fe200078ec0ff */
[----:B------:R-:W-:Y:S01]  /*1170*/  IMAD.SHL.U32 R2, R2, 0x40, RZ ;  /* 0x0000004002027824 */ /* 0x000fe200078e00ff */
[----:B------:R-:W-:Y:S01]  /*1180*/  LOP3.LUT P0, RZ, R0, 0x2, RZ, 0xc0, !PT ;  /* 0x0000000200ff7812 */ /* 0x000fe2000780c0ff */
[----:B------:R-:W-:Y:S01]  /*1190*/  IMAD.SHL.U32 R7, R11, 0x8, RZ ;  /* 0x000000080b077824 */ /* 0x000fe200078e00ff */
[----:B------:R-:W-:Y:S01]  /*11a0*/  LOP3.LUT R3, R3, 0xc0, RZ, 0xc0, !PT ;  /* 0x000000c003037812 */ /* 0x000fe200078ec0ff */
[----:B------:R-:W-:Y:S01]  /*11b0*/  IMAD R9, R11, 0x8, R15 ;  /* 0x000000080b097824 */ /* 0x000fe200078e020f */
[----:B------:R-:W-:-:S02]  /*11c0*/  LOP3.LUT R0, R5, 0xffffff00, RZ, 0xc0, !PT ;  /* 0xffffff0005007812 */ /* 0x000fc400078ec0ff */
[----:B------:R-:W-:Y:S02]  /*11d0*/  LEA.HI R3, R3, R3, RZ, 0x1d ;  /* 0x0000000303037211 */ /* 0x000fe400078fe8ff */
[----:B------:R-:W-:Y:S02]  /*11e0*/  LOP3.LUT R2, R2, 0xc0, RZ, 0xc0, !PT ;  /* 0x000000c002027812 */ /* 0x000fe400078ec0ff */
[----:B------:R-:W-:Y:S01]  /*11f0*/  ISETP.NE.U32.AND P1, PT, R4, 0x1, PT ;  /* 0x000000010400780c */ /* 0x000fe20003f25070 */
[----:B------:R-:W-:Y:S01]  /*1200*/  IMAD.IADD R3, R3, 0x1, R6 ;  /* 0x0000000103037824 */ /* 0x000fe200078e0206 */
[----:B------:R-:W-:Y:S01]  /*1210*/  LOP3.LUT R6, R2, 0x8, R7, 0xf8, !PT ;  /* 0x0000000802067812 */ /* 0x000fe200078ef807 */
[----:B------:R-:W-:Y:S01]  /*1220*/  IMAD.IADD R4, R0, 0x1, R8 ;  /* 0x0000000100047824 */ /* 0x000fe200078e0208 */
[----:B------:R-:W-:Y:S01]  /*1230*/  SHF.R.U32.HI R5, RZ, 0x3, R2 ;  /* 0x00000003ff057819 */ /* 0x000fe20000011602 */
[----:B------:R-:W-:Y:S02]  /*1240*/  IMAD.SHL.U32 R18, R3, 0x2, RZ ;  /* 0x0000000203127824 */ /* 0x000fe400078e00ff */
[C---:B------:R-:W-:Y:S01]  /*1250*/  IMAD R2, R13.reuse, 0x20, R4 ;  /* 0x000000200d027824 */ /* 0x040fe200078e0204 */
[----:B------:R-:W-:Y:S01]  /*1260*/  LOP3.LUT R3, R6, R5, RZ, 0x3c, !PT ;  /* 0x0000000506037212 */ /* 0x000fe200078e3cff */
[----:B------:R-:W-:Y:S01]  /*1270*/  IMAD R7, R13, 0x20, R0 ;  /* 0x000000200d077824 */ /* 0x000fe200078e0200 */
[----:B------:R-:W-:Y:S01]  /*1280*/  LOP3.LUT R4, R12, 0x7ffffffc, RZ, 0xc0, !PT ;  /* 0x7ffffffc0c047812 */ /* 0x000fe200078ec0ff */
[----:B------:R-:W-:Y:S01]  /*1290*/  STL [R1+0x2c], R18 ;  /* 0x00002c1201007387 */ /* 0x000fe20000100800 */
[C---:B------:R-:W-:Y:S01]  /*12a0*/  IADD3 R5, R18.reuse, 0x80, RZ ;  /* 0x0000008012057810 */ /* 0x040fe20007ffe0ff */
[----:B------:R-:W-:Y:S01]  /*12b0*/  IMAD.IADD R2, R3, 0x1, R2 ;  /* 0x0000000103027824 */ /* 0x000fe200078e0202 */
[----:B------:R-:W-:Y:S01]  /*12c0*/  IADD3 R17, R18, 0x70, RZ ;  /* 0x0000007012117810 */ /* 0x000fe20007ffe0ff */
[----:B------:R-:W-:Y:S01]  /*12d0*/  IMAD.IADD R4, R20, 0x1, -R4 ;  /* 0x0000000114047824 */ /* 0x000fe200078e0a04 */
[----:B------:R-:W-:Y:S01]  /*12e0*/  @P1 IADD3 R17, R5, 0x10, RZ ;  /* 0x0000001005111810 */ /* 0x000fe20007ffe0ff */
[----:B------:R-:W-:Y:S01]  /*12f0*/  IMAD.IADD R3, R3, 0x1, R7 ;  /* 0x0000000103037824 */ /* 0x000fe200078e0207 */
[----:B------:R-:W-:Y:S01]  /*1300*/  IADD3 R5, R250, 0x40, RZ ;  /* 0x00000040fa057810 */ /* 0x000fe20007ffe0ff */
[----:B------:R-:W-:Y:S01]  /*1310*/  IMAD.SHL.U32 R4, R4, 0x2, RZ ;  /* 0x0000000204047824 */ /* 0x000fe200078e00ff */
[----:B------:R-:W-:Y:S01]  /*1320*/  SHF.R.S32.HI R7, RZ, 0x1f, R252 ;  /* 0x0000001fff077819 */ /* 0x000fe200000114fc */
[----:B------:R-:W-:Y:S01]  /*1330*/  STL [R1+0x30], R17 ;  /* 0x0000301101007387 */ /* 0x000fe20000100800 */
[----:B------:R-:W-:Y:S01]  /*1340*/  SHF.R.S32.HI R8, RZ, 0x1f, R5 ;  /* 0x0000001fff087819 */ /* 0x000fe20000011405 */
[----:B------:R-:W-:Y:S01]  /*1350*/  IMAD.U32 R0, R9, 0x20, R10 ;  /* 0x0000002009007824 */ /* 0x000fe200078e000a */
[C---:B------:R-:W-:Y:S01]  /*1360*/  IADD3 R20, R4.reuse, 0x8, RZ ;  /* 0x0000000804147810 */ /* 0x040fe20007ffe0ff */
[----:B------:R1:W-:Y:S01]  /*1370*/  STL [R1], R5 ;  /* 0x0000000501007387 */ /* 0x0003e20000100800 */
[C---:B------:R-:W-:Y:S01]  /*1380*/  IADD3 R16, R4.reuse, 0x18, RZ ;  /* 0x0000001804107810 */ /* 0x040fe20007ffe0ff */
[----:B------:R-:W-:Y:S01]  /*1390*/  IMAD.MOV.U32 R6, RZ, RZ, 0x20 ;  /* 0x00000020ff067424 */ /* 0x000fe200078e00ff */
[C---:B------:R-:W-:Y:S01]  /*13a0*/  IADD3 R15, R4.reuse, 0x20, RZ ;  /* 0x00000020040f7810 */ /* 0x040fe20007ffe0ff */
[----:B------:R2:W-:Y:S01]  /*13b0*/  STL [R1+0x6c], R7 ;  /* 0x00006c0701007387 */ /* 0x0005e20000100800 */
[----:B------:R-:W-:-:S02]  /*13c0*/  IADD3 R13, R4, 0x28, RZ ;  /* 0x00000028040d7810 */ /* 0x000fc40007ffe0ff */
[C---:B------:R-:W-:Y:S01]  /*13d0*/  IADD3 R12, R4.reuse, 0x30, RZ ;  /* 0x00000030040c7810 */ /* 0x040fe20007ffe0ff */
[----:B------:R3:W-:Y:S01]  /*13e0*/  STL [R1+0x68], R8 ;  /* 0x0000680801007387 */ /* 0x0007e20000100800 */
[C---:B------:R-:W-:Y:S02]  /*13f0*/  IADD3 R11, R4.reuse, 0x38, RZ ;  /* 0x00000038040b7810 */ /* 0x040fe40007ffe0ff */
[C---:B------:R-:W-:Y:S01]  /*1400*/  IADD3 R10, R4.reuse, 0x40, RZ ;  /* 0x00000040040a7810 */ /* 0x040fe20007ffe0ff */
[----:B------:R-:W-:Y:S01]  /*1410*/  STL [R1+0x70], R4 ;  /* 0x0000700401007387 */ /* 0x000fe20000100800 */
[----:B------:R-:W-:Y:S02]  /*1420*/  IADD3 R9, R4, 0x48, RZ ;  /* 0x0000004804097810 */ /* 0x000fe40007ffe0ff */
[----:B------:R-:W-:Y:S02]  /*1430*/  LEA R109, R0, 0x3c80, 0x1 ;  /* 0x00003c80006d7811 */ /* 0x000fe400078e08ff */
[----:B------:R-:W-:-:S02]  /*1440*/  SHF.R.S32.HI R0, RZ, 0x1f, R10 ;  /* 0x0000001fff007819 */ /* 0x000fc4000001140a */
[----:B------:R-:W-:Y:S02]  /*1450*/  IADD3 R182, R109, 0x20, RZ ;  /* 0x000000206db67810 */ /* 0x000fe40007ffe0ff */
[----:B------:R-:W-:Y:S02]  /*1460*/  LEA R180, R2, 0x6080, 0x1 ;  /* 0x0000608002b47811 */ /* 0x000fe400078e08ff */
[----:B------:R-:W-:Y:S02]  /*1470*/  LEA R110, R3, 0x1880, 0x1 ;  /* 0x00001880036e7811 */ /* 0x000fe400078e08ff */
[----:B-1----:R-:W-:Y:S02]  /*1480*/  SEL R5, R6, 0xffffffe0, !P0 ;  /* 0xffffffe006057807 */ /* 0x002fe40004000000 */
[----:B------:R-:W-:Y:S01]  /*1490*/  @P2 IADD3 R182, R109, -0x20, RZ ;  /* 0xffffffe06db62810 */ /* 0x000fe20007ffe0ff */
[----:B--2---:R-:W-:Y:S01]  /*14a0*/  IMAD.IADD R7, R19, 0x1, R14 ;  /* 0x0000000113077824 */ /* 0x004fe200078e020e */
[----:B------:R-:W-:-:S02]  /*14b0*/  IADD3 R19, R4, 0x10, RZ ;  /* 0x0000001004137810 */ /* 0x000fc40007ffe0ff */
[----:B------:R-:W-:Y:S02]  /*14c0*/  SHF.R.S32.HI R14, RZ, 0x1f, R20 ;  /* 0x0000001fff0e7819 */ /* 0x000fe40000011414 */
[----:B------:R1:W-:Y:S01]  /*14d0*/  STL [R1+0xb0], R7 ;  /* 0x0000b00701007387 */ /* 0x0003e20000100800 */
[----:B---3--:R-:W-:Y:S02]  /*14e0*/  IADD3 R8, R4, 0x50, RZ ;  /* 0x0000005004087810 */ /* 0x008fe40007ffe0ff */
[C---:B------:R-:W-:Y:S01]  /*14f0*/  IADD3 R190, R182.reuse, 0x400, RZ ;  /* 0x00000400b6be7810 */ /* 0x040fe20007ffe0ff */
[----:B------:R-:W-:Y:S01]  /*1500*/  STL [R1+0x5c], R20 ;  /* 0x00005c1401007387 */ /* 0x000fe20000100800 */
[C---:B------:R-:W-:Y:S02]  /*1510*/  IADD3 R189, R182.reuse, 0x800, RZ ;  /* 0x00000800b6bd7810 */ /* 0x040fe40007ffe0ff */
[C---:B------:R-:W-:Y:S01]  /*1520*/  IADD3 R188, R182.reuse, 0xc00, RZ ;  /* 0x00000c00b6bc7810 */ /* 0x040fe20007ffe0ff */
[----:B------:R-:W-:Y:S01]  /*1530*/  STL [R1+0x58], R19 ;  /* 0x0000581301007387 */ /* 0x000fe20000100800 */
[----:B------:R-:W-:-:S02]  /*1540*/  IADD3 R187, R182, 0x1000, RZ ;  /* 0x00001000b6bb7810 */ /* 0x000fc40007ffe0ff */
[C---:B------:R-:W-:Y:S01]  /*1550*/  IADD3 R186, R182.reuse, 0x1400, RZ ;  /* 0x00001400b6ba7810 */ /* 0x040fe20007ffe0ff */
[----:B------:R2:W-:Y:S01]  /*1560*/  STL [R1+0x54], R16 ;  /* 0x0000541001007387 */ /* 0x0005e20000100800 */
[C---:B------:R-:W-:Y:S02]  /*1570*/  IADD3 R185, R182.reuse, 0x1800, RZ ;  /* 0x00001800b6b97810 */ /* 0x040fe40007ffe0ff */
[C---:B------:R-:W-:Y:S01]  /*1580*/  IADD3 R184, R182.reuse, 0x1c00, RZ ;  /* 0x00001c00b6b87810 */ /* 0x040fe20007ffe0ff */
[----:B------:R-:W-:Y:S01]  /*1590*/  STL [R1+0x50], R15 ;  /* 0x0000500f01007387 */ /* 0x000fe20000100800 */
[----:B------:R-:W-:-:S03]  /*15a0*/  IADD3 R183, R182, 0x2000, RZ ;  /* 0x00002000b6b77810 */ /* 0x000fc60007ffe0ff */
[----:B------:R-:W-:Y:S04]  /*15b0*/  STL [R1+0x4c], R13 ;  /* 0x00004c0d01007387 */ /* 0x000fe80000100800 */
[----:B------:R3:W-:Y:S01]  /*15c0*/  STL [R1+0x48], R12 ;  /* 0x0000480c01007387 */ /* 0x0007e20000100800 */
[----:B-1----:R-:W-:Y:S02]  /*15d0*/  IADD3 R7, R4, 0x58, RZ ;  /* 0x0000005804077810 */ /* 0x002fe40007ffe0ff */
[----:B------:R-:W-:Y:S01]  /*15e0*/  SEL R4, R6, 0xffffffe0, !P3 ;  /* 0xffffffe006047807 */ /* 0x000fe20005800000 */
[----:B------:R-:W-:Y:S01]  /*15f0*/  STL [R1+0x44], R11 ;  /* 0x0000440b01007387 */ /* 0x000fe20000100800 */
[----:B------:R-:W-:-:S03]  /*1600*/  SHF.R.S32.HI R6, RZ, 0x1f, R19 ;  /* 0x0000001fff067819 */ /* 0x000fc60000011413 */
[----:B------:R-:W-:Y:S01]  /*1610*/  STL [R1+0x40], R10 ;  /* 0x0000400a01007387 */ /* 0x000fe20000100800 */
[----:B------:R-:W-:Y:S02]  /*1620*/  IMAD.IADD R181, R180, 0x1, R4 ;  /* 0x00000001b4b57824 */ /* 0x000fe400078e0204 */
[----:B------:R-:W-:Y:S01]  /*1630*/  IMAD.IADD R111, R4, 0x1, R110 ;  /* 0x00000001046f7824 */ /* 0x000fe200078e026e */
[----:B------:R1:W-:Y:S01]  /*1640*/  STL [R1+0x3c], R9 ;  /* 0x00003c0901007387 */ /* 0x0003e20000100800 */
[----:B--2---:R-:W-:-:S03]  /*1650*/  SHF.R.S32.HI R16, RZ, 0x1f, R16 ;  /* 0x0000001fff107819 */ /* 0x004fc60000011410 */
[----:B------:R-:W-:Y:S04]  /*1660*/  STL [R1+0x38], R8 ;  /* 0x0000380801007387 */ /* 0x000fe80000100800 */
[----:B------:R2:W-:Y:S04]  /*1670*/  STL [R1+0xa4], R14 ;  /* 0x0000a40e01007387 */ /* 0x0005e80000100800 */
[----:B------:R-:W-:Y:S01]  /*1680*/  STL [R1+0x34], R7 ;  /* 0x0000340701007387 */ /* 0x000fe20000100800 */
[----:B---3--:R-:W-:-:S03]  /*1690*/  SHF.R.S32.HI R12, RZ, 0x1f, R12 ;  /* 0x0000001fff0c7819 */ /* 0x008fc6000001140c */
[----:B------:R3:W-:Y:S04]  /*16a0*/  STL [R1+0xa0], R6 ;  /* 0x0000a00601007387 */ /* 0x0007e80000100800 */
[----:B------:R-:W-:Y:S01]  /*16b0*/  STL [R1+0x9c], R16 ;  /* 0x00009c1001007387 */ /* 0x000fe20000100800 */
[----:B-1----:R-:W-:Y:S02]  /*16c0*/  SHF.R.S32.HI R9, RZ, 0x1f, R9 ;  /* 0x0000001fff097819 */ /* 0x002fe40000011409 */
[----:B--2---:R-:W-:-:S05]  /*16d0*/  SHF.R.S32.HI R14, RZ, 0x1f, R15 ;  /* 0x0000001fff0e7819 */ /* 0x004fca000001140f */
[----:B------:R-:W-:Y:S01]  /*16e0*/  STL [R1+0x98], R14 ;  /* 0x0000980e01007387 */ /* 0x000fe20000100800 */
[----:B---3--:R-:W-:-:S05]  /*16f0*/  SHF.R.S32.HI R6, RZ, 0x1f, R13 ;  /* 0x0000001fff067819 */ /* 0x008fca000001140d */
[----:B------:R1:W-:Y:S04]  /*1700*/  STL [R1+0x94], R6 ;  /* 0x0000940601007387 */ /* 0x0003e80000100800 */
[----:B------:R-:W-:Y:S01]  /*1710*/  STL [R1+0x90], R12 ;  /* 0x0000900c01007387 */ /* 0x000fe20000100800 */
[----:B-1----:R-:W-:-:S05]  /*1720*/  SHF.R.S32.HI R6, RZ, 0x1f, R11 ;  /* 0x0000001fff067819 */ /* 0x002fca000001140b */
[----:B------:R1:W-:Y:S04]  /*1730*/  STL [R1+0x8c], R6 ;  /* 0x00008c0601007387 */ /* 0x0003e80000100800 */
[----:B------:R2:W-:Y:S04]  /*1740*/  STL [R1+0x88], R0 ;  /* 0x0000880001007387 */ /* 0x0005e80000100800 */
[----:B------:R-:W-:Y:S01]  /*1750*/  STL [R1+0x84], R9 ;  /* 0x0000840901007387 */ /* 0x000fe20000100800 */
[----:B-1----:R-:W-:Y:S02]  /*1760*/  SHF.R.S32.HI R6, RZ, 0x1f, R7 ;  /* 0x0000001fff067819 */ /* 0x002fe40000011407 */
[----:B--2---:R-:W-:-:S05]  /*1770*/  SHF.R.S32.HI R0, RZ, 0x1f, R8 ;  /* 0x0000001fff007819 */ /* 0x004fca0000011408 */
[----:B------:R1:W-:Y:S04]  /*1780*/  STL [R1+0x80], R0 ;  /* 0x0000800001007387 */ /* 0x0003e80000100800 */
[----:B------:R-:W-:Y:S01]  /*1790*/  STL [R1+0x7c], R6 ;  /* 0x00007c0601007387 */ /* 0x000fe20000100800 */
[----:B-1----:R-:W-:-:S05]  /*17a0*/  IMAD.IADD R0, R18, 0x1, R5 ;  /* 0x0000000112007824 */ /* 0x002fca00078e0205 */
[----:B------:R1:W-:Y:S02]  /*17b0*/  STL [R1+0x64], R0 ;  /* 0x0000640001007387 */ /* 0x0003e40000100800 */
[----:B-1----:R-:W-:-:S05]  /*17c0*/  IMAD.IADD R0, R5, 0x1, R17 ;  /* 0x0000000105007824 */ /* 0x002fca00078e0211 */
[----:B------:R1:W-:Y:S02]  /*17d0*/  STL [R1+0x60], R0 ;  /* 0x0000600001007387 */ /* 0x0003e40000100800 */
.L_x_121:
[----:B-1----:R-:W2:Y:S01]  /*17e0*/  LDL R0, [R1+0x1c] ;  /* 0x00001c0001007983 */ /* 0x002ea20000100800 */
[----:B------:R-:W-:Y:S01]  /*17f0*/  IMAD.MOV.U32 R11, RZ, RZ, 0x4 ;  /* 0x00000004ff0b7424 */ /* 0x000fe200078e00ff */
[----:B------:R-:W-:Y:S02]  /*1800*/  ISETP.NE.U32.AND P0, PT, RZ, c[0x0][0x370], PT ;  /* 0x0000dc00ff007a0c */ /* 0x000fe40003f05070 */
[----:B------:R-:W3:Y:S02]  /*1810*/  LDL R10, [R1+0x18] ;  /* 0x00001800010a7983 */ /* 0x000ee40000100800 */
[----:B------:R-:W-:Y:S01]  /*1820*/  ISETP.NE.AND.EX P1, PT, RZ, c[0x0][0x374], PT, P0 ;  /* 0x0000dd00ff007a0c */ /* 0x000fe20003f25300 */
[----:B--2---:R-:W-:-:S05]  /*1830*/  IMAD.WIDE R2, R0, R11, c[0x0][0x588] ;  /* 0x0001620000027625 */ /* 0x004fca00078e020b */
[----:B------:R-:W2:Y:S01]  /*1840*/  LDG.E R75, [R2.64] ;  /* 0x00000006024b7981 */ /* 0x000ea2000c1e1900 */
[----:B------:R-:W-:Y:S01]  /*1850*/  ISETP.NE.U32.AND P3, PT, RZ, c[0x0][0x360], PT ;  /* 0x0000d800ff007a0c */ /* 0x000fe20003f65070 */
[----:B------:R-:W-:Y:S01]  /*1860*/  CS2R R8, SRZ ;  /* 0x0000000000087805 */ /* 0x000fe2000001ff00 */
[----:B------:R-:W-:Y:S02]  /*1870*/  ISETP.NE.U32.AND P4, PT, RZ, c[0x0][0x348], PT ;  /* 0x0000d200ff007a0c */ /* 0x000fe40003f85070 */
[----:B------:R-:W-:Y:S02]  /*1880*/  ISETP.NE.AND.EX P3, PT, RZ, c[0x0][0x364], PT, P3 ;  /* 0x0000d900ff007a0c */ /* 0x000fe40003f65330 */
[----:B------:R-:W-:Y:S02]  /*1890*/  ISETP.NE.U32.AND P2, PT, RZ, c[0x0][0x350], PT ;  /* 0x0000d400ff007a0c */ /* 0x000fe40003f45070 */
[----:B------:R-:W-:Y:S02]  /*18a0*/  ISETP.NE.AND.EX P4, PT, RZ, c[0x0][0x34c], PT, P4 ;  /* 0x0000d300ff007a0c */ /* 0x000fe40003f85340 */
[----:B------:R-:W-:Y:S01]  /*18b0*/  ISETP.NE.AND.EX P5, PT, RZ, c[0x0][0x354], PT, P2 ;  /* 0x0000d500ff007a0c */ /* 0x000fe20003fa5320 */
[----:B------:R-:W-:Y:S01]  /*18c0*/  IMAD.MOV.U32 R12, RZ, RZ, RZ ;  /* 0x000000ffff0c7224 */ /* 0x000fe200078e00ff */
[----:B--2---:R-:W-:Y:S01]  /*18d0*/  SHF.R.S32.HI R76, RZ, 0x1f, R75 ;  /* 0x0000001fff4c7819 */ /* 0x004fe2000001144b */
[----:B------:R1:W-:Y:S01]  /*18e0*/  STL [R1+0x4], R75 ;  /* 0x0000044b01007387 */ /* 0x0003e20000100800 */
[----:B------:R-:W-:-:S02]  /*18f0*/  @P1 LEA R2, P0, R75, c[0x0][0x370], 0x2 ;  /* 0x0000dc004b021a11 */ /* 0x000fc400078010ff */
[C---:B------:R-:W-:Y:S01]  /*1900*/  LEA R4, P2, R75.reuse, c[0x0][0x348], 0x2 ;  /* 0x0000d2004b047a11 */ /* 0x040fe200078410ff */
[----:B------:R1:W-:Y:S01]  /*1910*/  STL [R1+0x28], R76 ;  /* 0x0000284c01007387 */ /* 0x0003e20000100800 */
[C---:B------:R-:W-:Y:S02]  /*1920*/  @P1 LEA.HI.X R3, R75.reuse, c[0x0][0x374], R76, 0x2, P0 ;  /* 0x0000dd004b031a11 */ /* 0x040fe400000f144c */
[----:B------:R-:W-:-:S03]  /*1930*/  @P3 LEA R6, P0, R75, c[0x0][0x360], 0x2 ;  /* 0x0000d8004b063a11 */ /* 0x000fc600078010ff */
[----:B------:R2:W5:Y:S01]  /*1940*/  @P1 LDG.E R8, [R2.64] ;  /* 0x0000000602081981 */ /* 0x000562000c1e1900 */
[C-C-:B------:R-:W-:Y:S02]  /*1950*/  @P3 LEA.HI.X R7, R75.reuse, c[0x0][0x364], R76.reuse, 0x2, P0 ;  /* 0x0000d9004b073a11 */ /* 0x140fe400000f144c */
[C---:B------:R-:W-:Y:S02]  /*1960*/  LEA.HI.X R5, R75.reuse, c[0x0][0x34c], R76, 0x2, P2 ;  /* 0x0000d3004b057a11 */ /* 0x040fe400010f144c */
[----:B---3--:R-:W-:Y:S01]  /*1970*/  LOP3.LUT R77, R10, 0xffff, RZ, 0xc0, !PT ;  /* 0x0000ffff0a4d7812 */ /* 0x008fe200078ec0ff */
[----:B------:R1:W5:Y:S01]  /*1980*/  @P3 LDG.E R18, [R6.64] ;  /* 0x0000000606123981 */ /* 0x000362000c1e1900 */
[----:B------:R-:W-:Y:S01]  /*1990*/  YIELD ;  /* 0x0000000000007946 */ /* 0x000fe20003800000 */
[----:B------:R-:W-:Y:S02]  /*19a0*/  P2R R13, PR, RZ, 0x20 ;  /* 0x00000020ff0d7803 */ /* 0x000fe40000000000 */
[----:B------:R1:W5:Y:S01]  /*19b0*/  @P4 LDG.E R12, [R4.64] ;  /* 0x00000006040c4981 */ /* 0x000362000c1e1900 */
[----:B--2---:R-:W-:-:S04]  /*19c0*/  LEA R2, P1, R75, c[0x0][0x350], 0x2 ;  /* 0x0000d4004b027a11 */ /* 0x004fc800078210ff */
[----:B------:R-:W-:-:S05]  /*19d0*/  LEA.HI.X R3, R75, c[0x0][0x354], R76, 0x2, P1 ;  /* 0x0000d5004b037a11 */ /* 0x000fca00008f144c */
[----:B------:R1:W5:Y:S04]  /*19e0*/  @P5 LDG.E R9, [R2.64] ;  /* 0x0000000602095981 */ /* 0x000368000c1e1900 */
[----:B------:R1:W-:Y:S01]  /*19f0*/  STL [R1+0x20], R77 ;  /* 0x0000204d01007387 */ /* 0x0003e20000100800 */
[----:B------:R-:W-:Y:S05]  /*1a00*/  @P3 BRA `(.L_x_32) ;  /* 0x0000005000003947 */ /* 0x000fea0003800000 */
[----:B-----5:R-:W-:Y:S01]  /*1a10*/  MOV R18, c[0x0][0x168] ;  /* 0x00005a0000127a02 */ /* 0x020fe20000000f00 */
[----:B------:R-:W-:Y:S05]  /*1a20*/  @!P4 BRA `(.L_x_32) ;  /* 0x000000300000c947 */ /* 0x000fea0003800000 */
[----:B-1----:R-:W2:Y:S04]  /*1a30*/  LDG.E R6, [R4.64] ;  /* 0x0000000604067981 */ /* 0x002ea8000c1e1900 */
[----:B------:R-:W2:Y:S02]  /*1a40*/  LDG.E R0, [R4.64+0x4] ;  /* 0x0000040604007981 */ /* 0x000ea4000c1e1900 */
[----:B--2---:R-:W-:-:S02]  /*1a50*/  IADD3 R18, -R6, R0, RZ ;  /* 0x0000000006127210 */ /* 0x004fc40007ffe1ff */
.L_x_32:
[----:B------:R-:W-:-:S04]  /*1a60*/  ISETP.NE.U32.AND P0, PT, RZ, c[0x0][0x368], PT ;  /* 0x0000da00ff007a0c */ /* 0x000fc80003f05070 */
[----:B------:R-:W-:-:S13]  /*1a70*/  ISETP.NE.AND.EX P0, PT, RZ, c[0x0][0x36c], PT, P0 ;  /* 0x0000db00ff007a0c */ /* 0x000fda0003f05300 */
[----:B------:R-:W-:Y:S05]  /*1a80*/  @!P0 BRA `(.L_x_33) ;  /* 0x0000004000008947 */ /* 0x000fea0003800000 */
[----:B-1----:R-:W-:-:S04]  /*1a90*/  LEA R2, P0, R75, c[0x0][0x368], 0x2 ;  /* 0x0000da004b027a11 */ /* 0x002fc800078010ff */
[----:B------:R-:W-:-:S05]  /*1aa0*/  LEA.HI.X R3, R75, c[0x0][0x36c], R76, 0x2, P0 ;  /* 0x0000db004b037a11 */ /* 0x000fca00000f144c */
[----:B------:R1:W5:Y:S01]  /*1ab0*/  LDG.E R0, [R2.64] ;  /* 0x0000000602007981 */ /* 0x000362000c1e1900 */
[----:B------:R-:W-:Y:S05]  /*1ac0*/  BRA `(.L_x_34) ;  /* 0x0000005000007947 */ /* 0x000fea0003800000 */
.L_x_33:
[----:B------:R-:W-:Y:S01]  /*1ad0*/  MOV R0, c[0x0][0x1d0] ;  /* 0x0000740000007a02 */ /* 0x000fe20000000f00 */
[----:B------:R-:W-:Y:S05]  /*1ae0*/  @!P5 BRA `(.L_x_34) ;  /* 0x000000300000d947 */ /* 0x000fea0003800000 */
[----:B-1----:R-:W2:Y:S04]  /*1af0*/  LDG.E R4, [R2.64] ;  /* 0x0000000602047981 */ /* 0x002ea8000c1e1900 */
[----:B------:R-:W2:Y:S02]  /*1b00*/  LDG.E R0, [R2.64+0x4] ;  /* 0x0000040602007981 */ /* 0x000ea4000c1e1900 */
[----:B--2---:R-:W-:-:S04]  /*1b10*/  IADD3 R0, -R4, R0, RZ ;  /* 0x0000000004007210 */ /* 0x004fc80007ffe1ff */
.L_x_34:
[----:B-1----:R-:W-:Y:S01]  /*1b20*/  LOP3.LUT R2, R10, 0xff000000, RZ, 0xc0, !PT ;  /* 0xff0000000a027812 */ /* 0x002fe200078ec0ff */
[----:B-----5:R-:W-:Y:S01]  /*1b30*/  IMAD.IADD R19, R0, 0x1, -R8 ;  /* 0x0000000100137824 */ /* 0x020fe200078e0a08 */
[----:B------:R-:W-:Y:S01]  /*1b40*/  LOP3.LUT R3, R10, 0xff0000, RZ, 0xc0, !PT ;  /* 0x00ff00000a037812 */ /* 0x000fe200078ec0ff */
[----:B------:R-:W-:Y:S01]  /*1b50*/  BSSY B0, `(.L_x_35) ;  /* 0x000002d000007945 */ /* 0x000fe20003800000 */
[----:B------:R-:W-:Y:S01]  /*1b60*/  SHF.R.U32.HI R4, RZ, 0x8, R2 ;  /* 0x00000008ff047819 */ /* 0x000fe20000011602 */
[----:B------:R-:W-:Y:S01]  /*1b70*/  IMAD.IADD R14, R9, 0x1, R8 ;  /* 0x00000001090e7824 */ /* 0x000fe200078e0208 */
[----:B------:R-:W-:-:S02]  /*1b80*/  IADD3 R0, R19, 0x2f, RZ ;  /* 0x0000002f13007810 */ /* 0x000fc40007ffe0ff */
[----:B------:R-:W-:Y:S02]  /*1b90*/  LEA.HI R3, R3, R4, RZ, 0x10 ;  /* 0x0000000403037211 */ /* 0x000fe400078f80ff */
[----:B------:R-:W-:Y:S01]  /*1ba0*/  ISETP.GE.AND P0, PT, R19, 0x1, PT ;  /* 0x000000011300780c */ /* 0x000fe20003f06270 */
[----:B------:R-:W-:Y:S01]  /*1bb0*/  IMAD.HI R0, R0, 0x2aaaaaab, RZ ;  /* 0x2aaaaaab00007827 */ /* 0x000fe200078e02ff */
[----:B------:R-:W-:Y:S02]  /*1bc0*/  LOP3.LUT R15, R3, 0xff, RZ, 0xc0, !PT ;  /* 0x000000ff030f7812 */ /* 0x000fe400078ec0ff */
[----:B------:R-:W-:Y:S02]  /*1bd0*/  SHF.R.U32.HI R5, RZ, 0x10, R3 ;  /* 0x00000010ff057819 */ /* 0x000fe40000011603 */
[----:B------:R-:W-:Y:S01]  /*1be0*/  SHF.R.U32.HI R2, RZ, 0x1f, R0 ;  /* 0x0000001fff027819 */ /* 0x000fe20000011600 */
[----:B------:R1:W-:Y:S03]  /*1bf0*/  STL [R1+0x74], R15 ;  /* 0x0000740f01007387 */ /* 0x0003e60000100800 */
[----:B------:R-:W-:Y:S01]  /*1c00*/  LEA.HI.SX32 R10, R0, R2, 0x1d ;  /* 0x00000002000a7211 */ /* 0x000fe200078feaff */
[----:B------:R1:W-:Y:S01]  /*1c10*/  STL [R1+0x18], R5 ;  /* 0x0000180501007387 */ /* 0x0003e20000100800 */
[----:B------:R-:W-:Y:S01]  /*1c20*/  IMAD.MOV.U32 R2, RZ, RZ, RZ ;  /* 0x000000ffff027224 */ /* 0x000fe200078e00ff */
[----:B------:R-:W-:Y:S05]  /*1c30*/  @!P0 BRA `(.L_x_36) ;  /* 0x000001e000008947 */ /* 0x000fea0003800000 */
[----:B------:R-:W-:Y:S01]  /*1c40*/  ISETP.NE.AND P0, PT, R5, RZ, PT ;  /* 0x000000ff0500720c */ /* 0x000fe20003f05270 */
[----:B------:R-:W-:-:S03]  /*1c50*/  IMAD.MOV.U32 R4, RZ, RZ, RZ ;  /* 0x000000ffff047224 */ /* 0x000fc600078e00ff */
[----:B------:R-:W-:-:S04]  /*1c60*/  SEL R0, R5, c[0x0][0x338], P0 ;  /* 0x0000ce0005007a07 */ /* 0x000fc80000000000 */
[----:B------:R-:W-:Y:S02]  /*1c70*/  IABS R3, R0 ;  /* 0x0000000000037213 */ /* 0x000fe40000000000 */
[----:B------:R-:W-:Y:S02]  /*1c80*/  IADD3 R6, R10, -0x1, R0 ;  /* 0xffffffff0a067810 */ /* 0x000fe40007ffe000 */
[----:B------:R-:W2:Y:S02]  /*1c90*/  I2F.RP R2, R3 ;  /* 0x0000000300027306 */ /* 0x000ea40000209400 */
[----:B------:R-:W-:-:S06]  /*1ca0*/  IABS R9, R6 ;  /* 0x0000000600097213 */ /* 0x000fcc0000000000 */
[----:B--2---:R-:W2:Y:S02]  /*1cb0*/  MUFU.RCP R2, R2 ;  /* 0x0000000200027308 */ /* 0x004ea40000001000 */
[----:B--2---:R-:W-:-:S06]  /*1cc0*/  IADD3 R2, R2, 0xffffffe, RZ ;  /* 0x0ffffffe02027810 */ /* 0x004fcc0007ffe0ff */
[----:B-1----:R-:W1:Y:S02]  /*1cd0*/  F2I.FTZ.U32.TRUNC.NTZ R5, R2 ;  /* 0x0000000200057305 */ /* 0x002e64000021f000 */
[----:B-1----:R-:W-:-:S04]  /*1ce0*/  IMAD.MOV R2, RZ, RZ, -R5 ;  /* 0x000000ffff027224 */ /* 0x002fc800078e0a05 */
        /* <DEDUP_REMOVED lines=19> */
.L_x_36:
[----:B------:R-:W-:Y:S05]  /*1e20*/  BSYNC B0 ;  /* 0x0000000000007941 */ /* 0x000fea0003800000 */
.L_x_35:
[----:B------:R-:W-:Y:S01]  /*1e30*/  IMAD R3, R15, R2, RZ ;  /* 0x000000020f037224 */ /* 0x000fe200078e02ff */
[----:B------:R-:W-:Y:S01]  /*1e40*/  PRMT R0, RZ, 0x7610, R0 ;  /* 0x00007610ff007816 */ /* 0x000fe20000000000 */
        /* <DEDUP_REMOVED lines=55> */
[----:B--2---:R-:W2:Y:S04]  /*21c0*/  LDL.LU R6, [R1+0x24] ;  /* 0x0000240001067983 */ /* 0x004ea80000300800 */
[----:B------:R-:W3:Y:S01]  /*21d0*/  LDL R20, [R1+0x14] ;  /* 0x0000140001147983 */ /* 0x000ee20000100800 */
[----:B------:R-:W-:-:S03]  /*21e0*/  ISETP.NE.U32.AND P1, PT, RZ, c[0x0][0x340], PT ;  /* 0x0000d000ff007a0c */ /* 0x000fc60003f25070 */
[----:B------:R-:W4:Y:S01]  /*21f0*/  LDL R74, [R1] ;  /* 0x00000000014a7983 */ /* 0x000f220000100800 */
[----:B------:R-:W-:-:S13]  /*2200*/  ISETP.NE.AND.EX P1, PT, RZ, c[0x0][0x344], PT, P1 ;  /* 0x0000d100ff007a0c */ /* 0x000fda0003f25310 */
[----:B------:R-:W-:-:S05]  /*2210*/  @P1 IMAD.WIDE R2, R75, R11, c[0x0][0x340] ;  /* 0x0000d0004b021625 */ /* 0x000fca00078e020b */
[----:B------:R5:W4:Y:S04]  /*2220*/  @P1 LDG.E R16, [R2.64] ;  /* 0x0000000602101981 */ /* 0x000b28000c1e1900 */
[----:B-1----:R-:W1:Y:S01]  /*2230*/  S2R R5, SR_TID.X ;  /* 0x0000000000057919 */ /* 0x002e620000002100 */
[----:B------:R-:W-:Y:S02]  /*2240*/  ISETP.GE.AND P2, PT, R250, c[0x0][0x1d4], PT ;  /* 0x00007500fa007a0c */ /* 0x000fe40003f46270 */
[----:B------:R-:W-:Y:S02]  /*2250*/  SHF.R.S32.HI R0, RZ, 0x1f, R12 ;  /* 0x0000001fff007819 */ /* 0x000fe4000001140c */
[----:B------:R-:W-:Y:S02]  /*2260*/  ISETP.GE.AND P6, PT, R252, c[0x0][0x1d4], PT ;  /* 0x00007500fc007a0c */ /* 0x000fe40003fc6270 */
[----:B-1----:R-:W-:-:S02]  /*2270*/  SHF.R.S32.HI R4, RZ, 0x1f, R5 ;  /* 0x0000001fff047819 */ /* 0x002fc40000011405 */
[----:B------:R-:W-:Y:S02]  /*2280*/  SHF.R.S32.HI R21, RZ, 0x1f, R5 ;  /* 0x0000001fff157819 */ /* 0x000fe40000011405 */
[-C--:B------:R-:W-:Y:S01]  /*2290*/  LEA.HI R4, R4, R5.reuse, RZ, 0x2 ;  /* 0x0000000504047211 */ /* 0x080fe200078f10ff */
[----:B-----5:R-:W-:Y:S01]  /*22a0*/  IMAD.MOV.U32 R2, RZ, RZ, c[0x0][0x2c4] ;  /* 0x0000b100ff027624 */ /* 0x020fe200078e00ff */
[----:B------:R-:W-:Y:S02]  /*22b0*/  LEA.HI R21, R21, R5, RZ, 0x2 ;  /* 0x0000000515157211 */ /* 0x000fe400078f10ff */
[----:B------:R-:W-:Y:S02]  /*22c0*/  LOP3.LUT R4, R4, 0xfffffffc, RZ, 0xc0, !PT ;  /* 0xfffffffc04047812 */ /* 0x000fe400078ec0ff */
[----:B------:R-:W-:Y:S02]  /*22d0*/  SHF.R.S32.HI R21, RZ, 0x2, R21 ;  /* 0x00000002ff157819 */ /* 0x000fe40000011415 */
[----:B------:R-:W-:Y:S01]  /*22e0*/  ISETP.NE.AND P0, PT, R2, 0x1, PT ;  /* 0x000000010200780c */ /* 0x000fe20003f05270 */
[----:B------:R-:W-:Y:S01]  /*22f0*/  IMAD.IADD R4, R5, 0x1, -R4 ;  /* 0x0000000105047824 */ /* 0x000fe200078e0a04 */
[----:B------:R-:W-:-:S04]  /*2300*/  SEL R5, RZ, 0xffffffff, P6 ;  /* 0xffffffffff057807 */ /* 0x000fc80003000000 */
[----:B------:R-:W-:Y:S01]  /*2310*/  LEA R2, R4, R21, 0x5 ;  /* 0x0000001504027211 */ /* 0x000fe200078e28ff */
[----:B------:R-:W-:Y:S01]  /*2320*/  IMAD R0, R0, c[0x0][0x178], RZ ;  /* 0x00005e0000007a24 */ /* 0x000fe200078e02ff */
[----:B------:R-:W-:-:S03]  /*2330*/  SEL R8, RZ, 0x1, P2 ;  /* 0x00000001ff087807 */ /* 0x000fc60001000000 */
[----:B------:R-:W-:Y:S01]  /*2340*/  IMAD R4, R12, c[0x0][0x17c], R0 ;  /* 0x00005f000c047a24 */ /* 0x000fe200078e0200 */
[----:B------:R-:W-:Y:S02]  /*2350*/  SEL R10, R75, RZ, !P4 ;  /* 0x000000ff4b0a7207 */ /* 0x000fe40006000000 */
[----:B------:R-:W-:Y:S02]  /*2360*/  ISETP.GE.AND P3, PT, R252, c[0x0][0x198], PT ;  /* 0x00006600fc007a0c */ /* 0x000fe40003f66270 */
[----:B------:R-:W-:Y:S02]  /*2370*/  IADD3 R96, R211, -0x1, RZ ;  /* 0xffffffffd3607810 */ /* 0x000fe40007ffe0ff */
[----:B--2---:R-:W-:-:S04]  /*2380*/  LOP3.LUT R6, R6, 0xfffffffe, RZ, 0xc0, !PT ;  /* 0xfffffffe06067812 */ /* 0x004fc800078ec0ff */
[----:B------:R-:W-:Y:S01]  /*2390*/  @P2 LOP3.LUT R6, R6, 0x1, RZ, 0xfc, !PT ;  /* 0x0000000106062812 */ /* 0x000fe200078efcff */
[----:B---3--:R-:W-:Y:S02]  /*23a0*/  IMAD R11, R20, 0x80, R2 ;  /* 0x00000080140b7824 */ /* 0x008fe400078e0202 */
[----:B------:R-:W-:Y:S02]  /*23b0*/  IMAD.WIDE.U32 R2, R12, c[0x0][0x178], RZ ;  /* 0x00005e000c027a25 */ /* 0x000fe400078e00ff */
[----:B------:R1:W-:Y:S02]  /*23c0*/  STL [R1+0x24], R6 ;  /* 0x0000240601007387 */ /* 0x0003e40000100800 */
[----:B------:R-:W-:Y:S01]  /*23d0*/  @P0 IMAD.HI.U32 R7, R11, c[0x0][0x2c8], RZ ;  /* 0x0000b2000b070a27 */ /* 0x000fe200078e00ff */
[----:B------:R-:W-:Y:S02]  /*23e0*/  ISETP.NE.AND P2, PT, R13, RZ, PT ;  /* 0x000000ff0d00720c */ /* 0x000fe40003f45270 */
[----:B------:R-:W-:-:S02]  /*23f0*/  MOV R0, R11 ;  /* 0x0000000b00007202 */ /* 0x000fc40000000f00 */
[----:B------:R-:W-:Y:S02]  /*2400*/  @P0 SHF.R.U32.HI R0, RZ, c[0x0][0x2cc], R7 ;  /* 0x0000b300ff000a19 */ /* 0x000fe40000011607 */
[----:B----4-:R-:W-:Y:S01]  /*2410*/  ISETP.GE.AND P5, PT, R74, c[0x0][0x1d4], PT ;  /* 0x000075004a007a0c */ /* 0x010fe20003fa6270 */
[----:B-1----:R-:W-:Y:S02]  /*2420*/  IMAD.SHL.U32 R6, R5, 0x2, RZ ;  /* 0x0000000205067824 */ /* 0x002fe400078e00ff */
[----:B------:R-:W-:Y:S02]  /*2430*/  IMAD.IADD R5, R3, 0x1, R4 ;  /* 0x0000000103057824 */ /* 0x000fe400078e0204 */
[----:B------:R-:W-:Y:S01]  /*2440*/  IMAD.MOV.U32 R4, RZ, RZ, R2 ;  /* 0x000000ffff047224 */ /* 0x000fe200078e0002 */
[----:B------:R-:W-:Y:S02]  /*2450*/  LOP3.LUT R13, R6, 0x2, R8, 0xe2, !PT ;  /* 0x00000002060d7812 */ /* 0x000fe400078ee208 */
[----:B------:R-:W-:-:S02]  /*2460*/  SHF.R.S32.HI R6, RZ, 0x1f, R14 ;  /* 0x0000001fff067819 */ /* 0x000fc4000001140e */
[C---:B------:R-:W-:Y:S02]  /*2470*/  IADD3 R2, P0, R21.reuse, R14, RZ ;  /* 0x0000000e15027210 */ /* 0x040fe40007f1e0ff */
[----:B------:R-:W-:Y:S02]  /*2480*/  SEL R3, R76, RZ, !P4 ;  /* 0x000000ff4c037207 */ /* 0x000fe40006000000 */
[----:B------:R-:W-:Y:S01]  /*2490*/  LEA.HI.X.SX32 R8, R21, R6, 0x1, P0 ;  /* 0x0000000615087211 */ /* 0x000fe200000f0eff */
[----:B------:R-:W-:-:S04]  /*24a0*/  IMAD.WIDE.U32 R4, R77, c[0x0][0x1b8], R4 ;  /* 0x00006e004d047a25 */ /* 0x000fc800078e0004 */
[C---:B------:R-:W-:Y:S02]  /*24b0*/  IMAD R15, R8.reuse, c[0x0][0x1e0], RZ ;  /* 0x00007800080f7a24 */ /* 0x040fe400078e02ff */
[----:B------:R-:W-:Y:S02]  /*24c0*/  IMAD R14, R8, c[0x0][0x208], RZ ;  /* 0x00008200080e7a24 */ /* 0x000fe400078e02ff */
[----:B------:R-:W-:Y:S02]  /*24d0*/  IMAD R17, R3, c[0x0][0x1c0], RZ ;  /* 0x0000700003117a24 */ /* 0x000fe400078e02ff */
[----:B------:R-:W-:Y:S01]  /*24e0*/  IMAD R3, R77, c[0x0][0x1bc], R5 ;  /* 0x00006f004d037a24 */ /* 0x000fe200078e0205 */
[----:B------:R-:W-:Y:S01]  /*24f0*/  SEL R12, RZ, 0x4, P5 ;  /* 0x00000004ff0c7807 */ /* 0x000fe20002800000 */
[----:B------:R-:W-:-:S04]  /*2500*/  IMAD.WIDE.U32 R6, R2, c[0x0][0x1e0], R250 ;  /* 0x0000780002067a25 */ /* 0x000fc800078e00fa */
[----:B------:R-:W-:-:S04]  /*2510*/  IMAD.WIDE.U32 R8, R2, c[0x0][0x208], R250 ;  /* 0x0000820002087a25 */ /* 0x000fc800078e00fa */
[C---:B------:R-:W-:Y:S02]  /*2520*/  IMAD R15, R2.reuse, c[0x0][0x1e4], R15 ;  /* 0x00007900020f7a24 */ /* 0x040fe400078e020f */
[----:B------:R-:W-:Y:S01]  /*2530*/  IMAD R5, R2, c[0x0][0x20c], R14 ;  /* 0x0000830002057a24 */ /* 0x000fe200078e020e */
[----:B------:R-:W-:Y:S01]  /*2540*/  MOV R2, R4 ;  /* 0x0000000400027202 */ /* 0x000fe20000000f00 */
[----:B------:R-:W-:Y:S01]  /*2550*/  IMAD.MOV R4, RZ, RZ, -R0 ;  /* 0x000000ffff047224 */ /* 0x000fe200078e0a00 */
[----:B------:R-:W-:Y:S01]  /*2560*/  LOP3.LUT R14, R13, R12, RZ, 0xfc, !PT ;  /* 0x0000000c0d0e7212 */ /* 0x000fe200078efcff */
[C---:B------:R-:W-:Y:S02]  /*2570*/  IMAD R12, R10.reuse, c[0x0][0x1c4], R17 ;  /* 0x000071000a0c7a24 */ /* 0x040fe400078e0211 */
[----:B------:R-:W-:Y:S01]  /*2580*/  IMAD.WIDE.U32 R2, R10, c[0x0][0x1c0], R2 ;  /* 0x000070000a027a25 */ /* 0x000fe200078e0002 */
[----:B------:R-:W-:-:S03]  /*2590*/  SHF.R.S32.HI R10, RZ, 0x1f, R0 ;  /* 0x0000001fff0a7819 */ /* 0x000fc60000011400 */
[----:B------:R-:W-:Y:S01]  /*25a0*/  IMAD.IADD R5, R9, 0x1, R5 ;  /* 0x0000000109057824 */ /* 0x000fe200078e0205 */
[----:B------:R-:W-:Y:S01]  /*25b0*/  IADD3 R3, R3, R12, RZ ;  /* 0x0000000c03037210 */ /* 0x000fe20007ffe0ff */
[----:B------:R-:W-:Y:S02]  /*25c0*/  IMAD R9, R4, c[0x0][0x2c4], R11 ;  /* 0x0000b10004097a24 */ /* 0x000fe400078e020b */
[----:B------:R-:W-:Y:S02]  /*25d0*/  IMAD.MOV.U32 R4, RZ, RZ, R8 ;  /* 0x000000ffff047224 */ /* 0x000fe400078e0008 */
[----:B------:R-:W-:Y:S02]  /*25e0*/  IMAD R8, R10, c[0x0][0x1b0], RZ ;  /* 0x00006c000a087a24 */ /* 0x000fe400078e02ff */
[----:B------:R-:W-:Y:S01]  /*25f0*/  IMAD.WIDE.U32 R2, R0, c[0x0][0x1b0], R2 ;  /* 0x00006c0000027a25 */ /* 0x000fe200078e0002 */
[----:B------:R-:W-:-:S03]  /*2600*/  SHF.R.S32.HI R10, RZ, 0x1f, R9 ;  /* 0x0000001fff0a7819 */ /* 0x000fc60000011409 */
[----:B------:R-:W-:Y:S01]  /*2610*/  IMAD R8, R0, c[0x0][0x1b4], R8 ;  /* 0x00006d0000087a24 */ /* 0x000fe200078e0208 */
[----:B------:R-:W-:Y:S01]  /*2620*/  @P1 SHF.R.S32.HI R0, RZ, 0x1f, R16 ;  /* 0x0000001fff001819 */ /* 0x000fe20000011410 */
[----:B------:R-:W-:Y:S01]  /*2630*/  @!P1 IMAD.MOV.U32 R0, RZ, RZ, R76 ;  /* 0x000000ffff009224 */ /* 0x000fe200078e004c */
[----:B------:R-:W-:Y:S01]  /*2640*/  IADD3 R7, R7, R15, RZ ;  /* 0x0000000f07077210 */ /* 0x000fe20007ffe0ff */
[----:B------:R-:W-:Y:S01]  /*2650*/  IMAD R10, R10, c[0x0][0x1a8], RZ ;  /* 0x00006a000a0a7a24 */ /* 0x000fe200078e02ff */
[----:B------:R-:W-:Y:S02]  /*2660*/  IADD3 R3, R3, R8, RZ ;  /* 0x0000000803037210 */ /* 0x000fe40007ffe0ff */
[----:B------:R-:W-:Y:S01]  /*2670*/  SEL R8, R0, RZ, !P2 ;  /* 0x000000ff00087207 */ /* 0x000fe20005000000 */
[----:B------:R-:W-:Y:S01]  /*2680*/  IMAD.WIDE.U32 R4, R77, c[0x0][0x210], R4 ;  /* 0x000084004d047a25 */ /* 0x000fe200078e0004 */
[----:B------:R-:W-:-:S03]  /*2690*/  @!P1 MOV R16, R75 ;  /* 0x0000004b00109202 */ /* 0x000fc60000000f00 */
[----:B------:R-:W-:Y:S01]  /*26a0*/  IMAD.WIDE.U32 R6, R77, c[0x0][0x1e8], R6 ;  /* 0x00007a004d067a25 */ /* 0x000fe200078e0006 */
[----:B------:R-:W-:-:S03]  /*26b0*/  SEL R0, R16, RZ, !P2 ;  /* 0x000000ff10007207 */ /* 0x000fc60005000000 */
[C---:B------:R-:W-:Y:S02]  /*26c0*/  IMAD R10, R9.reuse, c[0x0][0x1ac], R10 ;  /* 0x00006b00090a7a24 */ /* 0x040fe400078e020a */
[----:B------:R-:W-:-:S04]  /*26d0*/  IMAD.WIDE.U32 R2, R9, c[0x0][0x1a8], R2 ;  /* 0x00006a0009027a25 */ /* 0x000fc800078e0002 */
[C---:B------:R-:W-:Y:S02]  /*26e0*/  IMAD R9, R8.reuse, c[0x0][0x1f0], RZ ;  /* 0x00007c0008097a24 */ /* 0x040fe400078e02ff */
[C---:B------:R-:W-:Y:S02]  /*26f0*/  IMAD R5, R77.reuse, c[0x0][0x214], R5 ;  /* 0x000085004d057a24 */ /* 0x040fe400078e0205 */
[----:B------:R-:W-:Y:S02]  /*2700*/  IMAD R8, R8, c[0x0][0x218], RZ ;  /* 0x0000860008087a24 */ /* 0x000fe400078e02ff */
[----:B------:R-:W-:Y:S01]  /*2710*/  IMAD R7, R77, c[0x0][0x1ec], R7 ;  /* 0x00007b004d077a24 */ /* 0x000fe200078e0207 */
[----:B------:R-:W-:Y:S01]  /*2720*/  LEA R12, P0, R2, c[0x0][0x160], 0x1 ;  /* 0x00005800020c7a11 */ /* 0x000fe200078008ff */
[----:B------:R-:W-:Y:S02]  /*2730*/  IMAD.IADD R3, R3, 0x1, R10 ;  /* 0x0000000103037824 */ /* 0x000fe400078e020a */
[----:B------:R-:W-:-:S02]  /*2740*/  IMAD R8, R0, c[0x0][0x21c], R8 ;  /* 0x0000870000087a24 */ /* 0x000fc400078e0208 */
[----:B------:R-:W-:-:S04]  /*2750*/  IMAD.WIDE.U32 R248, R0, c[0x0][0x218], R4 ;  /* 0x0000860000f87a25 */ /* 0x000fc800078e0004 */
[C---:B------:R-:W-:Y:S02]  /*2760*/  IMAD R11, R0.reuse, c[0x0][0x1f4], R9 ;  /* 0x00007d00000b7a24 */ /* 0x040fe400078e0209 */
[----:B------:R-:W-:Y:S01]  /*2770*/  IMAD.WIDE.U32 R244, R0, c[0x0][0x1f0], R6 ;  /* 0x00007c0000f47a25 */ /* 0x000fe200078e0006 */
[----:B------:R-:W-:Y:S02]  /*2780*/  ISETP.GE.AND P1, PT, R250, c[0x0][0x198], PT ;  /* 0x00006600fa007a0c */ /* 0x000fe40003f26270 */
[----:B------:R-:W-:Y:S01]  /*2790*/  ISETP.GE.AND P4, PT, R74, c[0x0][0x198], PT ;  /* 0x000066004a007a0c */ /* 0x000fe20003f86270 */
[----:B------:R-:W-:Y:S01]  /*27a0*/  IMAD.IADD R246, R245, 0x1, R11 ;  /* 0x00000001f5f67824 */ /* 0x000fe200078e020b */
[----:B------:R-:W-:Y:S02]  /*27b0*/  LEA.HI.X R10, R2, c[0x0][0x164], R3, 0x1, P0 ;  /* 0x00005900020a7a11 */ /* 0x000fe400000f0c03 */
[----:B------:R-:W-:Y:S02]  /*27c0*/  LEA R9, R20, R21, 0x7 ;  /* 0x0000001514097211 */ /* 0x000fe400078e38ff */
[----:B------:R-:W-:Y:S01]  /*27d0*/  IADD3 R247, R249, R8, RZ ;  /* 0x00000008f9f77210 */ /* 0x000fe20007ffe0ff */
[----:B------:R-:W-:Y:S05]  /*27e0*/  BRA.DIV ~URZ, `(.L_x_38) ;  /* 0x0000b6927f007947 */ /* 0x000fea000b800000 */
[----:B------:R1:W2:Y:S02]  /*27f0*/  SHFL.IDX PT, R8, R10, RZ, 0x1c1f ;  /* 0x001c1fff0a087589 */ /* 0x0002a400000e0000 */
.L_x_126:
[----:B------:R-:W-:Y:S05]  /*2800*/  BRA.DIV ~URZ, `(.L_x_39) ;  /* 0x0000b6e27f007947 */ /* 0x000fea000b800000 */
[----:B------:R3:W4:Y:S02]  /*2810*/  SHFL.IDX PT, R0, R12, RZ, 0x1c1f ;  /* 0x001c1fff0c007589 */ /* 0x00072400000e0000 */
.L_x_127:
[----:B------:R-:W-:Y:S01]  /*2820*/  IMAD R11, R18, c[0x0][0x2c4], RZ ;  /* 0x0000b100120b7a24 */ /* 0x000fe200078e02ff */
[----:B------:R-:W-:Y:S04]  /*2830*/  BSSY B0, `(.L_x_40) ;  /* 0x0000014000007945 */ /* 0x000fe80003800000 */
[----:B------:R-:W-:-:S13]  /*2840*/  ISETP.GE.AND P0, PT, R9, R11, PT ;  /* 0x0000000b0900720c */ /* 0x000fda0003f06270 */
[----:B------:R-:W-:Y:S05]  /*2850*/  @P0 BRA `(.L_x_41) ;  /* 0x0000011000000947 */ /* 0x000fea0003800000 */
[----:B------:R-:W5:Y:S04]  /*2860*/  LDL R2, [R1+0x6c] ;  /* 0x00006c0001027983 */ /* 0x000f680000100800 */
[----:B---3--:R-:W3:Y:S04]  /*2870*/  LDL R15, [R1] ;  /* 0x00000000010f7983 */ /* 0x008ee80000100800 */
[----:B----4-:R-:W4:Y:S04]  /*2880*/  LDL R13, [R1+0x78] ;  /* 0x00007800010d7983 */ /* 0x010f280000100800 */
[----:B--2---:R-:W2:Y:S01]  /*2890*/  LDL R16, [R1+0x68] ;  /* 0x0000680001107983 */ /* 0x004ea20000100800 */
[----:B------:R-:W-:-:S04]  /*28a0*/  LEA R6, P0, R250, R0, 0x1 ;  /* 0x00000000fa067211 */ /* 0x000fc800078008ff */
[----:B------:R-:W-:Y:S02]  /*28b0*/  LEA.HI.X R7, R250, R8, R251, 0x1, P0 ;  /* 0x00000008fa077211 */ /* 0x000fe400000f0cfb */
[----:B------:R-:W-:-:S04]  /*28c0*/  LEA R4, P0, R252, R0, 0x1 ;  /* 0x00000000fc047211 */ /* 0x000fc800078008ff */
[----:B-----5:R-:W-:Y:S02]  /*28d0*/  LEA.HI.X R5, R252, R8, R2, 0x1, P0 ;  /* 0x00000008fc057211 */ /* 0x020fe400000f0c02 */
[----:B---3--:R-:W-:Y:S01]  /*28e0*/  LEA R2, P0, R15, R0, 0x1 ;  /* 0x000000000f027211 */ /* 0x008fe200078008ff */
[----:B----4-:R-:W-:-:S03]  /*28f0*/  IMAD.SHL.U32 R0, R13, 0x2, RZ ;  /* 0x000000020d007824 */ /* 0x010fc600078e00ff */
[----:B--2---:R-:W-:Y:S02]  /*2900*/  LEA.HI.X R3, R15, R8, R16, 0x1, P0 ;  /* 0x000000080f037211 */ /* 0x004fe400000f0c10 */
[----:B------:R-:W-:Y:S01]  /*2910*/  @!PT LDS RZ, [RZ] ;  /* 0x00000000fffff984 */ /* 0x000fe20000000800 */
[----:B------:R-:W-:Y:S01]  /*2920*/  @!PT LDS RZ, [RZ] ;  /* 0x00000000fffff984 */ /* 0x000fe20000000800 */
[----:B------:R-:W-:Y:S01]  /*2930*/  @!PT LDS RZ, [RZ] ;  /* 0x00000000fffff984 */ /* 0x000fe20000000800 */
[----:B------:R2:W-:Y:S04]  /*2940*/  LDGSTS.E.BYPASS.LTC128B.128 [R0+0x6080], [R6.64], !P1 ;  /* 0x0608000006007fae */ /* 0x0005e8000c901d46 */
[----:B------:R2:W-:Y:S04]  /*2950*/  LDGSTS.E.BYPASS.LTC128B.128 [R0+0x8080], [R4.64], !P3 ;  /* 0x0808000004007fae */ /* 0x0005e8000d901d46 */
[----:B------:R2:W-:Y:S02]  /*2960*/  LDGSTS.E.BYPASS.LTC128B.128 [R0+0xa080], [R2.64], !P4 ;  /* 0x0a08000002007fae */ /* 0x0005e4000e101d46 */
.L_x_41:
[----:B------:R-:W-:Y:S05]  /*2970*/  BSYNC B0 ;  /* 0x0000000000007941 */ /* 0x000fea0003800000 */
.L_x_40:
[----:B------:R-:W-:Y:S05]  /*2980*/  BRA.DIV ~URZ, `(.L_x_42) ;  /* 0x0000b5c27f007947 */ /* 0x000fea000b800000 */
[----:B--2---:R2:W1:Y:S04]  /*2990*/  SHFL.IDX PT, R8, R10, 0x1, 0x1c1f ;  /* 0x003c1f000a087f89 */ /* 0x00446800000e0000 */
[----:B----4-:R2:W4:Y:S02]  /*29a0*/  SHFL.IDX PT, R0, R12, 0x1, 0x1c1f ;  /* 0x003c1f000c007f89 */ /* 0x01052400000e0000 */
.L_x_128:
[----:B------:R-:W-:Y:S01]  /*29b0*/  IADD3 R2, R9, 0x20, RZ ;  /* 0x0000002009027810 */ /* 0x000fe20007ffe0ff */
[----:B------:R-:W-:Y:S03]  /*29c0*/  BSSY B0, `(.L_x_43) ;  /* 0x0000014000007945 */ /* 0x000fe60003800000 */
[----:B------:R-:W-:-:S13]  /*29d0*/  ISETP.GE.AND P0, PT, R2, R11, PT ;  /* 0x0000000b0200720c */ /* 0x000fda0003f06270 */
[----:B------:R-:W-:Y:S05]  /*29e0*/  @P0 BRA `(.L_x_44) ;  /* 0x0000011000000947 */ /* 0x000fea0003800000 */
[----:B------:R-:W5:Y:S04]  /*29f0*/  LDL R3, [R1+0x6c] ;  /* 0x00006c0001037983 */ /* 0x000f680000100800 */
[----:B--2---:R-:W2:Y:S04]  /*2a00*/  LDL R15, [R1] ;  /* 0x00000000010f7983 */ /* 0x004ea80000100800 */
[----:B---3--:R-:W3:Y:S04]  /*2a10*/  LDL R13, [R1+0x78] ;  /* 0x00007800010d7983 */ /* 0x008ee80000100800 */
[----:B----4-:R-:W4:Y:S01]  /*2a20*/  LDL R16, [R1+0x68] ;  /* 0x0000680001107983 */ /* 0x010f220000100800 */
[----:B------:R-:W-:-:S04]  /*2a30*/  LEA R6, P0, R250, R0, 0x1 ;  /* 0x00000000fa067211 */ /* 0x000fc800078008ff */
[----:B-1----:R-:W-:Y:S02]  /*2a40*/  LEA.HI.X R7, R250, R8, R251, 0x1, P0 ;  /* 0x00000008fa077211 */ /* 0x002fe400000f0cfb */
[----:B------:R-:W-:-:S04]  /*2a50*/  LEA R4, P0, R252, R0, 0x1 ;  /* 0x00000000fc047211 */ /* 0x000fc800078008ff */
[----:B-----5:R-:W-:Y:S02]  /*2a60*/  LEA.HI.X R5, R252, R8, R3, 0x1, P0 ;  /* 0x00000008fc057211 */ /* 0x020fe400000f0c03 */
[----:B--2---:R-:W-:Y:S01]  /*2a70*/  LEA R2, P0, R15, R0, 0x1 ;  /* 0x000000000f027211 */ /* 0x004fe200078008ff */
[----:B---3--:R-:W-:-:S03]  /*2a80*/  IMAD.SHL.U32 R0, R13, 0x2, RZ ;  /* 0x000000020d007824 */ /* 0x008fc600078e00ff */
[----:B----4-:R-:W-:Y:S02]  /*2a90*/  LEA.HI.X R3, R15, R8, R16, 0x1, P0 ;  /* 0x000000080f037211 */ /* 0x010fe400000f0c10 */
[----:B------:R-:W-:Y:S01]  /*2aa0*/  @!PT LDS RZ, [RZ] ;  /* 0x00000000fffff984 */ /* 0x000fe20000000800 */
[----:B------:R-:W-:Y:S01]  /*2ab0*/  @!PT LDS RZ, [RZ] ;  /* 0x00000000fffff984 */ /* 0x000fe20000000800 */
[----:B------:R-:W-:Y:S01]  /*2ac0*/  @!PT LDS RZ, [RZ] ;  /* 0x00000000fffff984 */ /* 0x000fe20000000800 */
[----:B------:R1:W-:Y:S04]  /*2ad0*/  LDGSTS.E.BYPASS.LTC128B.128 [R0+0x6880], [R6.64], !P1 ;  /* 0x0688000006007fae */ /* 0x0003e8000c901d46 */
[----:B------:R1:W-:Y:S04]  /*2ae0*/  LDGSTS.E.BYPASS.LTC128B.128 [R0+0x8880], [R4.64], !P3 ;  /* 0x0888000004007fae */ /* 0x0003e8000d901d46 */
[----:B------:R1:W-:Y:S02]  /*2af0*/  LDGSTS.E.BYPASS.LTC128B.128 [R0+0xa880], [R2.64], !P4 ;  /* 0x0a88000002007fae */ /* 0x0003e4000e101d46 */
.L_x_44:
[----:B------:R-:W-:Y:S05]  /*2b00*/  BSYNC B0 ;  /* 0x0000000000007941 */ /* 0x000fea0003800000 */
.L_x_43:
[----:B------:R-:W-:Y:S05]  /*2b10*/  BRA.DIV ~URZ, `(.L_x_45) ;  /* 0x0000b4f27f007947 */ /* 0x000fea000b800000 */
[----:B-1----:R1:W2:Y:S02]  /*2b20*/  SHFL.IDX PT, R8, R10, 0x2, 0x1c1f ;  /* 0x005c1f000a087f89 */ /* 0x0022a400000e0000 */
.L_x_129:
[----:B------:R-:W-:Y:S05]  /*2b30*/  BRA.DIV ~URZ, `(.L_x_46) ;  /* 0x0000b5427f007947 */ /* 0x000fea000b800000 */
[----:B----4-:R4:W1:Y:S02]  /*2b40*/  SHFL.IDX PT, R0, R12, 0x2, 0x1c1f ;  /* 0x005c1f000c007f89 */ /* 0x01086400000e0000 */
.L_x_130:
[----:B------:R-:W-:Y:S01]  /*2b50*/  IADD3 R2, R9, 0x40, RZ ;  /* 0x0000004009027810 */ /* 0x000fe20007ffe0ff */
[----:B------:R-:W-:Y:S03]  /*2b60*/  BSSY B0, `(.L_x_47) ;  /* 0x0000014000007945 */ /* 0x000fe60003800000 */
[----:B------:R-:W-:-:S13]  /*2b70*/  ISETP.GE.AND P0, PT, R2, R11, PT ;  /* 0x0000000b0200720c */ /* 0x000fda0003f06270 */
[----:B------:R-:W-:Y:S05]  /*2b80*/  @P0 BRA `(.L_x_48) ;  /* 0x0000011000000947 */ /* 0x000fea0003800000 */
[----:B------:R-:W5:Y:S04]  /*2b90*/  LDL R3, [R1+0x6c] ;  /* 0x00006c0001037983 */ /* 0x000f680000100800 */
[----:B---3--:R-:W3:Y:S04]  /*2ba0*/  LDL R15, [R1] ;  /* 0x00000000010f7983 */ /* 0x008ee80000100800 */
[----:B----4-:R-:W4:Y:S04]  /*2bb0*/  LDL R13, [R1+0x78] ;  /* 0x00007800010d7983 */ /* 0x010f280000100800 */
[----:B--2---:R-:W2:Y:S01]  /*2bc0*/  LDL R16, [R1+0x68] ;  /* 0x0000680001107983 */ /* 0x004ea20000100800 */
[----:B-1----:R-:W-:-:S04]  /*2bd0*/  LEA R6, P0, R250, R0, 0x1 ;  /* 0x00000000fa067211 */ /* 0x002fc800078008ff */
        /* <DEDUP_REMOVED lines=12> */
.L_x_48:
[----:B------:R-:W-:Y:S05]  /*2ca0*/  BSYNC B0 ;  /* 0x0000000000007941 */ /* 0x000fea0003800000 */
.L_x_47:
[----:B------:R-:W-:Y:S05]  /*2cb0*/  BRA.DIV ~URZ, `(.L_x_49) ;  /* 0x0000b4227f007947 */ /* 0x000fea000b800000 */
[----:B--2---:R2:W3:Y:S04]  /*2cc0*/  SHFL.IDX PT, R8, R10, 0x3, 0x1c1f ;  /* 0x007c1f000a087f89 */ /* 0x0044e800000e0000 */
[----:B-1----:R2:W1:Y:S02]  /*2cd0*/  SHFL.IDX PT, R0, R12, 0x3, 0x1c1f ;  /* 0x007c1f000c007f89 */ /* 0x00246400000e0000 */
.L_x_131:
[----:B------:R-:W5:Y:S04]  /*2ce0*/  LDL R5, [R1+0x78] ;  /* 0x0000780001057983 */ /* 0x000f680000100800 */
[----:B--2---:R-:W2:Y:S04]  /*2cf0*/  LDL R4, [R1+0x6c] ;  /* 0x00006c0001047983 */ /* 0x004ea80000100800 */
[----:B----4-:R-:W4:Y:S04]  /*2d00*/  LDL R15, [R1] ;  /* 0x00000000010f7983 */ /* 0x010f280000100800 */
[----:B---3--:R-:W3:Y:S04]  /*2d10*/  LDL R16, [R1+0x68] ;  /* 0x0000680001107983 */ /* 0x008ee80000100800 */
[----:B------:R-:W3:Y:S04]  /*2d20*/  LDL R140, [R1+0x24] ;  /* 0x00002400018c7983 */ /* 0x000ee80000100800 */
[----:B------:R-:W1:Y:S01]  /*2d30*/  S2R R12, SR_TID.X ;  /* 0x00000000000c7919 */ /* 0x000e620000002100 */
[----:B------:R-:W-:-:S02]  /*2d40*/  IADD3 R2, R9, 0x60, RZ ;  /* 0x0000006009027810 */ /* 0x000fc40007ffe0ff */
[----:B------:R-:W-:Y:S01]  /*2d50*/  MOV R13, 0x30 ;  /* 0x00000030000d7802 */ /* 0x000fe20000000f00 */
[----:B------:R-:W3:Y:S01]  /*2d60*/  LDL R241, [R1+0x8] ;  /* 0x0000080001f17983 */ /* 0x000ee20000100800 */
[----:B------:R-:W-:-:S03]  /*2d70*/  ISETP.GE.AND P2, PT, R2, R11, PT ;  /* 0x0000000b0200720c */ /* 0x000fc60003f46270 */
[----:B------:R-:W-:Y:S01]  /*2d80*/  IMAD R13, R211, -0x30, R13 ;  /* 0xffffffd0d30d7824 */ /* 0x000fe200078e020d */
[----:B------:R-:W-:-:S04]  /*2d90*/  SHF.R.S32.HI R11, RZ, 0x1f, R96 ;  /* 0x0000001fff0b7819 */ /* 0x000fc80000011460 */
[----:B------:R-:W-:-:S05]  /*2da0*/  IADD3 R138, R19, R13, RZ ;  /* 0x0000000d138a7210 */ /* 0x000fca0007ffe0ff */
[C---:B-1----:R-:W-:Y:S02]  /*2db0*/  @!P2 LEA R2, P0, R250.reuse, R0, 0x1 ;  /* 0x00000000fa02a211 */ /* 0x042fe400078008ff */
[----:B------:R-:W-:Y:S02]  /*2dc0*/  SHF.R.S32.HI R139, RZ, 0x1f, R12 ;  /* 0x0000001fff8b7819 */ /* 0x000fe4000001140c */
[----:B------:R-:W-:Y:S02]  /*2dd0*/  @!P2 LEA.HI.X R3, R250, R8, R251, 0x1, P0 ;  /* 0x00000008fa03a211 */ /* 0x000fe400000f0cfb */
[----:B------:R-:W-:Y:S02]  /*2de0*/  LEA.HI R139, R139, R12, RZ, 0x2 ;  /* 0x0000000c8b8b7211 */ /* 0x000fe400078f10ff */
[----:B------:R-:W-:Y:S02]  /*2df0*/  @!P2 LEA R6, P0, R252, R0, 0x1 ;  /* 0x00000000fc06a211 */ /* 0x000fe400078008ff */
[----:B------:R-:W-:-:S02]  /*2e00*/  IMNMX R10, R138, 0x30, PT ;  /* 0x000000308a0a7817 */ /* 0x000fc40003800200 */
[----:B------:R-:W-:Y:S02]  /*2e10*/  SHF.R.S32.HI R139, RZ, 0x2, R139 ;  /* 0x00000002ff8b7819 */ /* 0x000fe4000001148b */
[----:B------:R-:W-:Y:S02]  /*2e20*/  MOV R136, R244 ;  /* 0x000000f400887202 */ /* 0x000fe40000000f00 */
[----:B------:R-:W-:Y:S02]  /*2e30*/  MOV R137, R246 ;  /* 0x000000f600897202 */ /* 0x000fe40000000f00 */
[----:B-----5:R-:W-:Y:S01]  /*2e40*/  SHF.L.U32 R191, R5, 0x1, RZ ;  /* 0x0000000105bf7819 */ /* 0x020fe200000006ff */
[----:B------:R-:W-:Y:S01]  /*2e50*/  IMAD R5, R11, c[0x0][0x1e0], RZ ;  /* 0x000078000b057a24 */ /* 0x000fe200078e02ff */
[----:B--2---:R-:W-:-:S03]  /*2e60*/  @!P2 LEA.HI.X R7, R252, R8, R4, 0x1, P0 ;  /* 0x00000008fc07a211 */ /* 0x004fc600000f0c04 */
[----:B------:R-:W-:Y:S01]  /*2e70*/  @!PT LDS RZ, [RZ] ;  /* 0x00000000fffff984 */ /* 0x000fe20000000800 */
[----:B------:R-:W-:Y:S01]  /*2e80*/  @!PT LDS RZ, [RZ] ;  /* 0x00000000fffff984 */ /* 0x000fe20000000800 */
[----:B------:R-:W-:Y:S01]  /*2e90*/  @!PT LDS RZ, [RZ] ;  /* 0x00000000fffff984 */ /* 0x000fe20000000800 */
[----:B------:R1:W-:Y:S01]  /*2ea0*/  @!P2 LDGSTS.E.BYPASS.LTC128B.128 [R191+0x7880], [R2.64], !P1 ;  /* 0x0788000002bfafae */ /* 0x0003e2000c901d46 */
[----:B------:R-:W-:Y:S01]  /*2eb0*/  IMAD R9, R96, c[0x0][0x1e4], R5 ;  /* 0x0000790060097a24 */ /* 0x000fe200078e0205 */
[----:B----4-:R-:W-:Y:S02]  /*2ec0*/  @!P2 LEA R4, P0, R15, R0, 0x1 ;  /* 0x000000000f04a211 */ /* 0x010fe400078008ff */
[----:B------:R2:W-:Y:S01]  /*2ed0*/  @!P2 LDGSTS.E.BYPASS.LTC128B.128 [R191+0x9880], [R6.64], !P3 ;  /* 0x0988000006bfafae */ /* 0x0005e2000d901d46 */
[----:B------:R-:W-:Y:S02]  /*2ee0*/  IADD3 R0, -R139, R10, RZ ;  /* 0x0000000a8b007210 */ /* 0x000fe40007ffe1ff */
[----:B---3--:R-:W-:Y:S02]  /*2ef0*/  @!P2 LEA.HI.X R5, R15, R8, R16, 0x1, P0 ;  /* 0x000000080f05a211 */ /* 0x008fe400000f0c10 */
[C---:B------:R-:W-:Y:S02]  /*2f00*/  ISETP.GE.AND P0, PT, R0.reuse, 0x21, PT ;  /* 0x000000210000780c */ /* 0x040fe40003f06270 */
[----:B------:R-:W-:Y:S01]  /*2f10*/  ISETP.GE.AND P1, PT, R0, 0x1, PT ;  /* 0x000000010000780c */ /* 0x000fe20003f26270 */
[----:B------:R3:W-:Y:S01]  /*2f20*/  @!P2 LDGSTS.E.BYPASS.LTC128B.128 [R191+0xb880], [R4.64], !P4 ;  /* 0x0b88000004bfafae */ /* 0x0007e2000e101d46 */
[----:B------:R-:W-:-:S03]  /*2f30*/  MOV R8, 0x20 ;  /* 0x0000002000087802 */ /* 0x000fc60000000f00 */
[----:B------:R-:W0:Y:S01]  /*2f40*/  LDGDEPBAR ;  /* 0x00000000000079af */ /* 0x000e220000000000 */
[----:B------:R-:W-:Y:S03]  /*2f50*/  WARPSYNC 0xffffffff ;  /* 0xffffffff00007948 */ /* 0x000fe60003800000 */
[----:B------:R-:W-:Y:S01]  /*2f60*/  BAR.SYNC.DEFER_BLOCKING 0x0 ;  /* 0x0000000000007b1d */ /* 0x000fe20000010000 */
[----:B-1----:R-:W-:-:S05]  /*2f70*/  IMAD.WIDE.U32 R2, R96, c[0x0][0x1e0], RZ ;  /* 0x0000780060027a25 */ /* 0x002fca00078e00ff */
[----:B------:R-:W-:Y:S01]  /*2f80*/  IADD3 R0, R3, R9, RZ ;  /* 0x0000000903007210 */ /* 0x000fe20007ffe0ff */
[----:B------:R-:W-:-:S04]  /*2f90*/  IMAD.WIDE.U32 R2, R2, 0x30, R136 ;  /* 0x0000003002027825 */ /* 0x000fc800078e0088 */
[----:B------:R-:W-:Y:S02]  /*2fa0*/  IMAD R0, R0, 0x30, RZ ;  /* 0x0000003000007824 */ /* 0x000fe400078e02ff */
[----:B--2---:R-:W-:Y:S01]  /*2fb0*/  IMAD.WIDE.U32 R6, R8, c[0x0][0x1e0], RZ ;  /* 0x0000780008067a25 */ /* 0x004fe200078e00ff */
[----:B---3--:R-:W-:Y:S02]  /*2fc0*/  @P1 LEA R4, P3, R2, c[0x0][0x1c8], 0x1 ;  /* 0x0000720002041a11 */ /* 0x008fe400078608ff */
[----:B------:R-:W-:Y:S01]  /*2fd0*/  IADD3 R0, R3, R0, RZ ;  /* 0x0000000003007210 */ /* 0x000fe20007ffe0ff */
[----:B------:R-:W-:Y:S01]  /*2fe0*/  IMAD R5, R8, c[0x0][0x1e4], RZ ;  /* 0x0000790008057a24 */ /* 0x000fe200078e02ff */
[----:B------:R-:W-:-:S04]  /*2ff0*/  @P0 IADD3 R3, P2, R2, R6, RZ ;  /* 0x0000000602030210 */ /* 0x000fc80007f5e0ff */
[----:B------:R-:W-:Y:S02]  /*3000*/  @P0 IADD3.X R6, R0, R7, R5, P2, !PT ;  /* 0x0000000700060210 */ /* 0x000fe400017fe405 */
[----:B------:R-:W-:Y:S02]  /*3010*/  @P1 LEA.HI.X R5, R2, c[0x0][0x1cc], R0, 0x1, P3 ;  /* 0x0000730002051a11 */ /* 0x000fe400018f0c00 */
[----:B------:R-:W-:Y:S02]  /*3020*/  LOP3.LUT P3, RZ, R140, 0x1, RZ, 0xc0, !PT ;  /* 0x000000018cff7812 */ /* 0x000fe4000786c0ff */
[----:B------:R-:W-:-:S04]  /*3030*/  @P0 LEA R2, P2, R3, c[0x0][0x1c8], 0x1 ;  /* 0x0000720003020a11 */ /* 0x000fc800078408ff */
[----:B------:R-:W-:-:S07]  /*3040*/  @P0 LEA.HI.X R3, R3, c[0x0][0x1cc], R6, 0x1, P2 ;  /* 0x0000730003030a11 */ /* 0x000fce00010f0c06 */
[----:B------:R-:W-:Y:S01]  /*3050*/  @!PT LDS RZ, [RZ] ;  /* 0x00000000fffff984 */ /* 0x000fe20000000800 */
[----:B------:R-:W-:Y:S01]  /*3060*/  @!PT LDS RZ, [RZ] ;  /* 0x00000000fffff984 */ /* 0x000fe20000000800 */
[----:B------:R-:W-:Y:S01]  /*3070*/  @!PT LDS RZ, [RZ] ;  /* 0x00000000fffff984 */ /* 0x000fe20000000800 */
[----:B------:R1:W-:Y:S04]  /*3080*/  @P1 LDGSTS.E.BYPASS.LTC128B.128 [R191+0x3c80], [R4.64], !P3 ;  /* 0x03c8000004bf1fae */ /* 0x0003e8000d901d46 */
[----:B------:R1:W-:Y:S04]  /*3090*/  @P1 LDGSTS.E.BYPASS.LTC128B.128 [R191+0x4880], [R4.64+0x40], !P6 ;  /* 0x0488004004bf1fae */ /* 0x0003e8000f101d46 */
[----:B------:R1:W-:Y:S04]  /*30a0*/  @P1 LDGSTS.E.BYPASS.LTC128B.128 [R191+0x5480], [R4.64+0x80], !P5 ;  /* 0x0548008004bf1fae */ /* 0x0003e8000e901d46 */
[----:B------:R2:W-:Y:S04]  /*30b0*/  @P0 LDGSTS.E.BYPASS.LTC128B.128 [R191+0x4480], [R2.64], !P3 ;  /* 0x0448000002bf0fae */ /* 0x0005e8000d901d46 */
[----:B------:R2:W-:Y:S04]  /*30c0*/  @P0 LDGSTS.E.BYPASS.LTC128B.128 [R191+0x5080], [R2.64+0x40], !P6 ;  /* 0x0508004002bf0fae */ /* 0x0005e8000f101d46 */
[----:B------:R2:W-:Y:S04]  /*30d0*/  @P0 LDGSTS.E.BYPASS.LTC128B.128 [R191+0x5c80], [R2.64+0x80], !P5 ;  /* 0x05c8008002bf0fae */ /* 0x0005e8000e901d46 */
[----:B------:R-:W0:Y:S01]  /*30e0*/  LDGDEPBAR ;  /* 0x00000000000079af */ /* 0x000e220000000000 */
[----:B------:R-:W-:-:S02]  /*30f0*/  IMAD R0, R11, c[0x0][0x208], RZ ;  /* 0x000082000b007a24 */ /* 0x000fc400078e02ff */
[----:B------:R-:W-:Y:S01]  /*3100*/  IMAD.WIDE.U32 R6, R96, c[0x0][0x208], RZ ;  /* 0x0000820060067a25 */ /* 0x000fe200078e00ff */
[----:B------:R-:W-:-:S03]  /*3110*/  ISETP.GT.AND P4, PT, R12, 0x3f, PT ;  /* 0x0000003f0c00780c */ /* 0x000fc60003f84270 */
[----:B------:R-:W-:-:S05]  /*3120*/  IMAD R0, R96, c[0x0][0x20c], R0 ;  /* 0x0000830060007a24 */ /* 0x000fca00078e0200 */
[----:B------:R-:W-:-:S05]  /*3130*/  IADD3 R0, R7, R0, RZ ;  /* 0x0000000007007210 */ /* 0x000fca0007ffe0ff */
[----:B------:R-:W-:Y:S01]  /*3140*/  IMAD R0, R0, 0x30, RZ ;  /* 0x0000003000007824 */ /* 0x000fe200078e02ff */
[----:B--2---:R-:W-:Y:S01]  /*3150*/  MOV R2, R248 ;  /* 0x000000f800027202 */ /* 0x004fe20000000f00 */
[----:B------:R-:W-:-:S04]  /*3160*/  DEPBAR.LE SB0, 0x1 ;  /* 0x000080400000791a */ /* 0x000fc80000000000 */
[----:B------:R-:W-:Y:S01]  /*3170*/  MOV R3, R247 ;  /* 0x000000f700037202 */ /* 0x000fe20000000f00 */
[----:B------:R-:W-:-:S04]  /*3180*/  DEPBAR.LE SB0, 0x0 ;  /* 0x000080000000791a */ /* 0x000fc80000000000 */
[----:B-1----:R-:W-:Y:S01]  /*3190*/  IMAD.WIDE.U32 R4, R6, 0x30, R2 ;  /* 0x0000003006047825 */ /* 0x002fe200078e0002 */
[----:B------:R-:W-:Y:S04]  /*31a0*/  BAR.SYNC.DEFER_BLOCKING 0x0 ;  /* 0x0000000000007b1d */ /* 0x000fe80000010000 */
[C---:B------:R-:W-:Y:S02]  /*31b0*/  LEA R2, P0, R4.reuse, c[0x0][0x1f8], 0x1 ;  /* 0x00007e0004027a11 */ /* 0x040fe400078008ff */
[----:B------:R-:W-:Y:S02]  /*31c0*/  IADD3 R0, R5, R0, RZ ;  /* 0x0000000005007210 */ /* 0x000fe40007ffe0ff */
[----:B------:R-:W-:Y:S02]  /*31d0*/  @!P4 MOV R5, c[0x0][0x208] ;  /* 0x000082000005ca02 */ /* 0x000fe40000000f00 */
[----:B------:R-:W-:-:S02]  /*31e0*/  LEA.HI.X R3, R4, c[0x0][0x1fc], R0, 0x1, P0 ;  /* 0x00007f0004037a11 */ /* 0x000fc400000f0c00 */
[----:B------:R-:W-:Y:S02]  /*31f0*/  @!P4 MOV R4, c[0x0][0x20c] ;  /* 0x000083000004ca02 */ /* 0x000fe40000000f00 */
[----:B------:R-:W-:Y:S02]  /*3200*/  @!P4 LEA R12, P0, R5, R2, 0x6 ;  /* 0x00000002050cc211 */ /* 0x000fe400078030ff */
[----:B------:R-:W-:Y:S02]  /*3210*/  IADD3 R0, R13, R19, -R139 ;  /* 0x000000130d007210 */ /* 0x000fe40007ffe88b */
[----:B------:R-:W-:Y:S02]  /*3220*/  LOP3.LUT P3, RZ, R14, 0x1, RZ, 0xc0, !PT ;  /* 0x000000010eff7812 */ /* 0x000fe4000786c0ff */
[----:B------:R-:W-:Y:S02]  /*3230*/  @!P4 LEA.HI.X R13, R5, R3, R4, 0x6, P0 ;  /* 0x00000003050dc211 */ /* 0x000fe400000f3404 */
[----:B------:R-:W-:-:S02]  /*3240*/  ISETP.LT.OR P0, PT, R0, 0x1, !P3 ;  /* 0x000000010000780c */ /* 0x000fc40005f01670 */
[----:B------:R-:W-:Y:S01]  /*3250*/  LOP3.LUT P2, RZ, R14, 0x2, RZ, 0xc0, !PT ;  /* 0x000000020eff7812 */ /* 0x000fe2000784c0ff */
[----:B------:R-:W-:Y:S04]  /*3260*/  LDSM.16.M88.4 R8, [R180] ;  /* 0x00000000b408783b */ /* 0x000fe80000000200 */
[----:B------:R-:W-:Y:S04]  /*3270*/  LDSM.16.M88.4 R4, [R180+0x1000] ;  /* 0x00100000b404783b */ /* 0x000fe80000000200 */
[----:B------:R-:W1:Y:S04]  /*3280*/  LDSM.16.M88.4 R16, [R109] ;  /* 0x000000006d10783b */ /* 0x000e680000000200 */
[----:B------:R-:W2:Y:S04]  /*3290*/  LDSM.16.M88.4 R20, [R109+0x400] ;  /* 0x000400006d14783b */ /* 0x000ea80000000200 */
[----:B------:R-:W3:Y:S04]  /*32a0*/  LDSM.16.M88.4 R44, [R109+0x800] ;  /* 0x000800006d2c783b */ /* 0x000ee80000000200 */
[----:B------:R-:W-:Y:S04]  /*32b0*/  LDSM.16.M88.4 R40, [R181] ;  /* 0x00000000b528783b */ /* 0x000fe80000000200 */
[----:B------:R-:W-:Y:S04]  /*32c0*/  LDSM.16.M88.4 R32, [R181+0x1000] ;  /* 0x00100000b520783b */ /* 0x000fe80000000200 */
[----:B------:R-:W4:Y:S04]  /*32d0*/  LDSM.16.M88.4 R48, [R182] ;  /* 0x00000000b630783b */ /* 0x000f280000000200 */
[----:B------:R-:W-:Y:S04]  /*32e0*/  LDSM.16.M88.4 R88, [R190] ;  /* 0x00000000be58783b */ /* 0x000fe80000000200 */
[----:B------:R-:W-:Y:S04]  /*32f0*/  LDSM.16.M88.4 R92, [R189] ;  /* 0x00000000bd5c783b */ /* 0x000fe80000000200 */
[----:B------:R-:W-:Y:S01]  /*3300*/  @!PT LDS RZ, [RZ] ;  /* 0x00000000fffff984 */ /* 0x000fe20000000800 */
[----:B------:R-:W-:Y:S01]  /*3310*/  @!PT LDS RZ, [RZ] ;  /* 0x00000000fffff984 */ /* 0x000fe20000000800 */
[----:B------:R-:W-:Y:S01]  /*3320*/  @!PT LDS RZ, [RZ] ;  /* 0x00000000fffff984 */ /* 0x000fe20000000800 */
[----:B------:R2:W-:Y:S01]  /*3330*/  LDGSTS.E.BYPASS.LTC128B.128 [R191+0x1880], [R2.64], !P0 ;  /* 0x0188000002bf7fae */ /* 0x0005e2000c101d46 */
[----:B------:R-:W-:-:S13]  /*3340*/  ISETP.LT.OR P0, PT, R0, 0x1, !P2 ;  /* 0x000000010000780c */ /* 0x000fda0005701670 */
[----:B------:R2:W-:Y:S01]  /*3350*/  LDGSTS.E.BYPASS.LTC128B.128 [R191+0x2480], [R2.64+0x40], !P0 ;  /* 0x0248004002bf7fae */ /* 0x0005e2000c101d46 */
[----:B------:R-:W-:-:S04]  /*3360*/  LOP3.LUT P0, RZ, R14, 0x4, RZ, 0xc0, !PT ;  /* 0x000000040eff7812 */ /* 0x000fc8000780c0ff */
[C---:B------:R-:W-:Y:S02]  /*3370*/  ISETP.LT.OR P1, PT, R0.reuse, 0x1, !P0 ;  /* 0x000000010000780c */ /* 0x040fe40004721670 */
[C---:B------:R-:W-:Y:S02]  /*3380*/  @!P4 ISETP.LT.OR P3, PT, R0.reuse, 0x21, !P3 ;  /* 0x000000210000c80c */ /* 0x040fe40005f61670 */
[C---:B------:R-:W-:Y:S01]  /*3390*/  @!P4 ISETP.LT.OR P0, PT, R0.reuse, 0x21, !P0 ;  /* 0x000000210000c80c */ /* 0x040fe20004701670 */
[----:B-1----:R-:W-:Y:S08]  /*33a0*/  HMMA.16816.F32.BF16 R24, R8, R16, RZ ;  /* 0x000000100818723c */ /* 0x002ff000000418ff */
[----:B------:R1:W-:Y:S01]  /*33b0*/  LDGSTS.E.BYPASS.LTC128B.128 [R191+0x3080], [R2.64+0x80], !P1 ;  /* 0x0308008002bf7fae */ /* 0x0003e2000c901d46 */
[----:B------:R-:W-:-:S03]  /*33c0*/  @!P4 ISETP.LT.OR P1, PT, R0, 0x21, !P2 ;  /* 0x000000210000c80c */ /* 0x000fc60005721670 */
[----:B------:R5:W-:Y:S01]  /*33d0*/  @!P4 LDGSTS.E.BYPASS.LTC128B.128 [R191+0x2080], [R12.64], !P3 ;  /* 0x020800000cbfcfae */ /* 0x000be2000d901d46 */
[C---:B------:R-:W-:Y:S09]  /*33e0*/  HMMA.16816.F32.BF16 R52, R4.reuse, R16, RZ ;  /* 0x000000100434723c */ /* 0x040ff200000418ff */
[----:B------:R5:W-:Y:S04]  /*33f0*/  @!P4 LDGSTS.E.BYPASS.LTC128B.128 [R191+0x2c80], [R12.64+0x40], !P1 ;  /* 0x02c800400cbfcfae */ /* 0x000be8000c901d46 */
[----:B------:R5:W-:Y:S04]  /*3400*/  @!P4 LDGSTS.E.BYPASS.LTC128B.128 [R191+0x3880], [R12.64+0x80], !P0 ;  /* 0x038800800cbfcfae */ /* 0x000be8000c101d46 */
[----:B------:R-:W-:Y:S04]  /*3410*/  LDSM.16.M88.4 R60, [R109+0xc00] ;  /* 0x000c00006d3c783b */ /* 0x000fe80000000200 */
[----:B------:R-:W1:Y:S01]  /*3420*/  LDSM.16.M88.4 R36, [R180+0x2000] ;  /* 0x00200000b424783b */ /* 0x000e620000000200 */
[C---:B--2---:R-:W-:Y:S03]  /*3430*/  HMMA.16816.F32.BF16 R76, R4.reuse, R20, RZ ;  /* 0x00000014044c723c */ /* 0x044fe600000418ff */
[----:B------:R-:W2:Y:S04]  /*3440*/  LDSM.16.M88.4 R28, [R180+0x3000] ;  /* 0x00300000b41c783b */ /* 0x000ea80000000200 */
[----:B------:R-:W-:Y:S01]  /*3450*/  LDSM.16.M88.4 R56, [R188] ;  /* 0x00000000bc38783b */ /* 0x000fe20000000200 */
[C---:B---3--:R-:W-:Y:S03]  /*3460*/  HMMA.16816.F32.BF16 R64, R4.reuse, R44, RZ ;  /* 0x0000002c0440723c */ /* 0x048fe600000418ff */
[----:B------:R-:W0:Y:S05]  /*3470*/  LDGDEPBAR ;  /* 0x00000000000079af */ /* 0x000e2a0000000000 */
[C---:B------:R-:W-:Y:S08]  /*3480*/  HMMA.16816.F32.BF16 R68, R4.reuse, R22, RZ ;  /* 0x000000160444723c */ /* 0x040ff000000418ff */
[C---:B-----5:R-:W-:Y:S08]  /*3490*/  HMMA.16816.F32.BF16 R12, R4.reuse, R18, RZ ;  /* 0x00000012040c723c */ /* 0x060ff000000418ff */
[----:B------:R-:W-:Y:S08]  /*34a0*/  HMMA.16816.F32.BF16 R80, R4, R46, RZ ;  /* 0x0000002e0450723c */ /* 0x000ff000000418ff */
[----:B----4-:R-:W-:Y:S01]  /*34b0*/  HMMA.16816.F32.BF16 R4, R40, R48, R24 ;  /* 0x000000302804723c */ /* 0x010fe20000041818 */
[----:B------:R-:W3:Y:S07]  /*34c0*/  LDSM.16.M88.4 R24, [R181+0x2000] ;  /* 0x00200000b518783b */ /* 0x000eee0000000200 */
[C---:B------:R-:W-:Y:S01]  /*34d0*/  HMMA.16816.F32.BF16 R72, R8.reuse, R18, RZ ;  /* 0x000000120848723c */ /* 0x040fe200000418ff */
[----:B------:R-:W-:Y:S07]  /*34e0*/  LDSM.16.M88.4 R16, [R180+0x4000] ;  /* 0x00400000b410783b */ /* 0x000fee0000000200 */
[C---:B------:R-:W-:Y:S08]  /*34f0*/  HMMA.16816.F32.BF16 R84, R8.reuse, R20, RZ ;  /* 0x000000140854723c */ /* 0x040ff000000418ff */
[C---:B------:R-:W-:Y:S01]  /*3500*/  HMMA.16816.F32.BF16 R120, R8.reuse, R22, RZ ;  /* 0x000000160878723c */ /* 0x040fe200000418ff */
[----:B------:R-:W4:Y:S07]  /*3510*/  LDSM.16.M88.4 R20, [R181+0x3000] ;  /* 0x00300000b514783b */ /* 0x000f2e0000000200 */
[C---:B------:R-:W-:Y:S08]  /*3520*/  HMMA.16816.F32.BF16 R104, R8.reuse, R44, RZ ;  /* 0x0000002c0868723c */ /* 0x040ff000000418ff */
[----:B------:R-:W-:Y:S01]  /*3530*/  HMMA.16816.F32.BF16 R116, R8, R46, RZ ;  /* 0x0000002e0874723c */ /* 0x000fe200000418ff */
[----:B------:R-:W-:Y:S07]  /*3540*/  LDSM.16.M88.4 R44, [R185] ;  /* 0x00000000b92c783b */ /* 0x000fee0000000200 */
[----:B------:R-:W-:Y:S01]  /*3550*/  HMMA.16816.F32.BF16 R8, R32, R48, R52 ;  /* 0x000000302008723c */ /* 0x000fe20000041834 */
[----:B------:R-:W5:Y:S07]  /*3560*/  LDSM.16.M88.4 R52, [R109+0x1800] ;  /* 0x001800006d34783b */ /* 0x000f6e0000000200 */
[----:B-1----:R-:W-:Y:S08]  /*3570*/  HMMA.16816.F32.BF16 R4, R36, R60, R4 ;  /* 0x0000003c2404723c */ /* 0x002ff00000041804 */
[-C--:B------:R-:W-:Y:S01]  /*3580*/  HMMA.16816.F32.BF16 R100, R32, R50.reuse, R12 ;  /* 0x000000322064723c */ /* 0x080fe2000004180c */
[----:B------:R-:W1:Y:S07]  /*3590*/  LDSM.16.M88.4 R12, [R180+0x5000] ;  /* 0x00500000b40c783b */ /* 0x000e6e0000000200 */
[----:B------:R-:W-:Y:S08]  /*35a0*/  HMMA.16816.F32.BF16 R72, R40, R50, R72 ;  /* 0x000000322848723c */ /* 0x000ff00000041848 */
[----:B--2---:R-:W-:Y:S01]  /*35b0*/  HMMA.16816.F32.BF16 R48, R28, R60, R8 ;  /* 0x0000003c1c30723c */ /* 0x004fe20000041808 */
[----:B------:R-:W2:Y:S07]  /*35c0*/  LDSM.16.M88.4 R8, [R181+0x4000] ;  /* 0x00400000b508783b */ /* 0x000eae0000000200 */
[----:B------:R-:W-:Y:S08]  /*35d0*/  HMMA.16816.F32.BF16 R128, R32, R92, R64 ;  /* 0x0000005c2080723c */ /* 0x000ff00000041840 */
[----:B---3--:R-:W-:Y:S01]  /*35e0*/  HMMA.16816.F32.BF16 R64, R24, R56, R4 ;  /* 0x000000381840723c */ /* 0x008fe20000041804 */
[----:B------:R-:W-:Y:S07]  /*35f0*/  LDSM.16.M88.4 R4, [R181+0x5000] ;  /* 0x00500000b504783b */ /* 0x000fee0000000200 */
[C---:B------:R-:W-:Y:S08]  /*3600*/  HMMA.16816.F32.BF16 R112, R32.reuse, R88, R76 ;  /* 0x000000582070723c */ /* 0x040ff0000004184c */
[C---:B------:R-:W-:Y:S08]  /*3610*/  HMMA.16816.F32.BF16 R124, R32.reuse, R90, R68 ;  /* 0x0000005a207c723c */ /* 0x040ff00000041844 */
[----:B------:R-:W-:Y:S08]  /*3620*/  HMMA.16816.F32.BF16 R132, R32, R94, R80 ;  /* 0x0000005e2084723c */ /* 0x000ff00000041850 */
[----:B----4-:R-:W-:Y:S01]  /*3630*/  HMMA.16816.F32.BF16 R32, R20, R56, R48 ;  /* 0x000000381420723c */ /* 0x010fe20000041830 */
[----:B------:R-:W3:Y:S07]  /*3640*/  LDSM.16.M88.4 R48, [R109+0x1000] ;  /* 0x001000006d30783b */ /* 0x000eee0000000200 */
[-C--:B------:R-:W-:Y:S08]  /*3650*/  HMMA.16816.F32.BF16 R72, R36, R62.reuse, R72 ;  /* 0x0000003e2448723c */ /* 0x080ff00000041848 */
[----:B------:R-:W-:Y:S01]  /*3660*/  HMMA.16816.F32.BF16 R76, R28, R62, R100 ;  /* 0x0000003e1c4c723c */ /* 0x000fe20000041864 */
[----:B------:R-:W4:Y:S07]  /*3670*/  LDSM.16.M88.4 R60, [R187] ;  /* 0x00000000bb3c783b */ /* 0x000f2e0000000200 */
[----:B-----5:R-:W-:Y:S08]  /*3680*/  HMMA.16816.F32.BF16 R68, R16, R52, R64 ;  /* 0x000000341044723c */ /* 0x020ff00000041840 */
[----:B------:R-:W-:Y:S08]  /*3690*/  HMMA.16816.F32.BF16 R84, R40, R88, R84 ;  /* 0x000000582854723c */ /* 0x000ff00000041854 */
[----:B-1----:R-:W-:Y:S08]  /*36a0*/  HMMA.16816.F32.BF16 R32, R12, R52, R32 ;  /* 0x000000340c20723c */ /* 0x002ff00000041820 */
[-C--:B------:R-:W-:Y:S08]  /*36b0*/  HMMA.16816.F32.BF16 R64, R24, R58.reuse, R72 ;  /* 0x0000003a1840723c */ /* 0x080ff00000041848 */
[----:B------:R-:W-:Y:S08]  /*36c0*/  HMMA.16816.F32.BF16 R72, R20, R58, R76 ;  /* 0x0000003a1448723c */ /* 0x000ff0000004184c */
[----:B--2---:R-:W-:Y:S08]  /*36d0*/  HMMA.16816.F32.BF16 R80, R8, R44, R68 ;  /* 0x0000002c0850723c */ /* 0x004ff00000041844 */
[----:B---3--:R-:W-:Y:S08]  /*36e0*/  HMMA.16816.F32.BF16 R68, R36, R48, R84 ;  /* 0x000000302444723c */ /* 0x008ff00000041854 */
[----:B------:R-:W-:Y:S08]  /*36f0*/  HMMA.16816.F32.BF16 R100, R40, R90, R120 ;  /* 0x0000005a2864723c */ /* 0x000ff00000041878 */
[----:B------:R-:W-:Y:S01]  /*3700*/  HMMA.16816.F32.BF16 R88, R4, R44, R32 ;  /* 0x0000002c0458723c */ /* 0x000fe20000041820 */
[----:B------:R-:W1:Y:S07]  /*3710*/  LDSM.16.M88.4 R32, [R109+0x1c00] ;  /* 0x001c00006d20783b */ /* 0x000e6e0000000200 */
[----:B------:R-:W-:Y:S01]  /*3720*/  HMMA.16816.F32.BF16 R56, R16, R54, R64 ;  /* 0x000000361038723c */ /* 0x000fe20000041840 */
[----:B------:R-:W-:-:S07]  /*3730*/  FMUL.FTZ R0, R80, c[0x0][0x320] ;  /* 0x0000c80050007a20 */ /* 0x000fce0000410000 */
[C---:B------:R-:W-:Y:S01]  /*3740*/  HMMA.16816.F32.BF16 R104, R40.reuse, R92, R104 ;  /* 0x0000005c2868723c */ /* 0x040fe20000041868 */
[----:B------:R2:W3:Y:S07]  /*3750*/  MUFU.TANH R121, R0 ;  /* 0x0000000000797308 */ /* 0x0004ee0000002400 */
[----:B------:R-:W-:Y:S08]  /*3760*/  HMMA.16816.F32.BF16 R116, R40, R94, R116 ;  /* 0x0000005e2874723c */ /* 0x000ff00000041874 */
[----:B------:R-:W-:Y:S01]  /*3770*/  HMMA.16816.F32.BF16 R40, R28, R48, R112 ;  /* 0x000000301c28723c */ /* 0x000fe20000041870 */
[----:B--2---:R-:W-:-:S07]  /*3780*/  FMUL.FTZ R0, R81, c[0x0][0x320] ;  /* 0x0000c80051007a20 */ /* 0x004fce0000410000 */
[----:B------:R-:W-:Y:S01]  /*3790*/  HMMA.16816.F32.BF16 R52, R12, R54, R72 ;  /* 0x000000360c34723c */ /* 0x000fe20000041848 */
[----:B------:R2:W1:Y:S07]  /*37a0*/  MUFU.TANH R120, R0 ;  /* 0x0000000000787308 */ /* 0x00046e0000002400 */
[----:B----4-:R-:W-:Y:S01]  /*37b0*/  HMMA.16816.F32.BF16 R68, R24, R60, R68 ;  /* 0x0000003c1844723c */ /* 0x010fe20000041844 */
[----:B--2---:R-:W-:-:S07]  /*37c0*/  FMUL.FTZ R0, R82, c[0x0][0x320] ;  /* 0x0000c80052007a20 */ /* 0x004fce0000410000 */
[----:B------:R-:W-:Y:S01]  /*37d0*/  HMMA.16816.F32.BF16 R76, R8, R46, R56 ;  /* 0x0000002e084c723c */ /* 0x000fe20000041838 */
[----:B------:R-:W-:Y:S01]  /*37e0*/  LDSM.16.M88.4 R56, [R184] ;  /* 0x00000000b838783b */ /* 0x000fe20000000200 */
[----:B------:R2:W4:Y:S06]  /*37f0*/  MUFU.TANH R113, R0 ;  /* 0x0000000000717308 */ /* 0x00052c0000002400 */
[----:B------:R-:W-:Y:S01]  /*3800*/  HMMA.16816.F32.BF16 R40, R20, R60, R40 ;  /* 0x0000003c1428723c */ /* 0x000fe20000041828 */
[----:B--2---:R-:W-:-:S04]  /*3810*/  FMUL.FTZ R0, R83, c[0x0][0x320] ;  /* 0x0000c80053007a20 */ /* 0x004fc80000410000 */
[----:B------:R2:W1:Y:S03]  /*3820*/  MUFU.TANH R108, R0 ;  /* 0x00000000006c7308 */ /* 0x0004660000002400 */
[----:B------:R-:W-:Y:S01]  /*3830*/  HMMA.16816.F32.BF16 R80, R4, R46, R52 ;  /* 0x0000002e0450723c */ /* 0x000fe20000041834 */
[----:B------:R-:W5:Y:S07]  /*3840*/  LDSM.16.M88.4 R52, [R109+0x1400] ;  /* 0x001400006d34783b */ /* 0x000f6e0000000200 */
[----:B------:R-:W-:Y:S01]  /*3850*/  HMMA.16816.F32.BF16 R64, R36, R50, R100 ;  /* 0x000000322440723c */ /* 0x000fe20000041864 */
[----:B--2---:R-:W-:-:S04]  /*3860*/  FMUL.FTZ R0, R88, c[0x0][0x320] ;  /* 0x0000c80058007a20 */ /* 0x004fc80000410000 */
[----:B------:R2:W2:Y:S03]  /*3870*/  MUFU.TANH R99, R0 ;  /* 0x0000000000637308 */ /* 0x0004a60000002400 */
[----:B-1----:R-:W-:Y:S01]  /*3880*/  HMMA.16816.F32.BF16 R68, R16, R32, R68 ;  /* 0x000000201044723c */ /* 0x002fe20000041844 */
[----:B--2---:R-:W-:-:S04]  /*3890*/  FMUL.FTZ R0, R89, c[0x0][0x320] ;  /* 0x0000c80059007a20 */ /* 0x004fc80000410000 */
[----:B------:R1:W2:Y:S03]  /*38a0*/  MUFU.TANH R98, R0 ;  /* 0x0000000000627308 */ /* 0x0002a60000002400 */
[----:B------:R-:W-:Y:S01]  /*38b0*/  HMMA.16816.F32.BF16 R72, R28, R50, R124 ;  /* 0x000000321c48723c */ /* 0x000fe2000004187c */
[----:B-1----:R-:W-:-:S04]  /*38c0*/  FMUL.FTZ R0, R90, c[0x0][0x320] ;  /* 0x0000c8005a007a20 */ /* 0x002fc80000410000 */
[----:B------:R1:W1:Y:S03]  /*38d0*/  MUFU.TANH R92, R0 ;  /* 0x00000000005c7308 */ /* 0x0002660000002400 */
[----:B------:R-:W-:Y:S01]  /*38e0*/  HMMA.16816.F32.BF16 R44, R12, R32, R40 ;  /* 0x000000200c2c723c */ /* 0x000fe20000041828 */
[----:B------:R-:W2:Y:S01]  /*38f0*/  LDSM.16.M88.4 R40, [R186] ;  /* 0x00000000ba28783b */ /* 0x000ea20000000200 */
[----:B-1----:R-:W-:-:S04]  /*3900*/  FMUL.FTZ R0, R91, c[0x0][0x320] ;  /* 0x0000c8005b007a20 */ /* 0x002fc80000410000 */
[----:B------:R1:W1:Y:S02]  /*3910*/  MUFU.TANH R93, R0 ;  /* 0x00000000005d7308 */ /* 0x0002640000002400 */
[----:B------:R-:W-:Y:S01]  /*3920*/  HMMA.16816.F32.BF16 R48, R24, R62, R64 ;  /* 0x0000003e1830723c */ /* 0x000fe20000041840 */
[----:B-1----:R-:W-:-:S05]  /*3930*/  FMUL.FTZ R0, R76, c[0x0][0x320] ;  /* 0x0000c8004c007a20 */ /* 0x002fca0000410000 */
[----:B------:R1:W1:Y:S02]  /*3940*/  MUFU.TANH R97, R0 ;  /* 0x0000000000617308 */ /* 0x0002640000002400 */
[----:B-1----:R-:W-:-:S06]  /*3950*/  FMUL.FTZ R0, R77, c[0x0][0x320] ;  /* 0x0000c8004d007a20 */ /* 0x002fcc0000410000 */
[----:B------:R1:W1:Y:S01]  /*3960*/  MUFU.TANH R95, R0 ;  /* 0x00000000005f7308 */ /* 0x0002620000002400 */
[----:B------:R-:W-:Y:S01]  /*3970*/  HMMA.16816.F32.BF16 R64, R20, R62, R72 ;  /* 0x0000003e1440723c */ /* 0x000fe20000041848 */
[----:B-1----:R-:W-:-:S06]  /*3980*/  FMUL.FTZ R0, R78, c[0x0][0x320] ;  /* 0x0000c8004e007a20 */ /* 0x002fcc0000410000 */
[----:B------:R1:W1:Y:S01]  /*3990*/  MUFU.TANH R90, R0 ;  /* 0x00000000005a7308 */ /* 0x0002620000002400 */
[----:B-----5:R-:W-:Y:S01]  /*39a0*/  HMMA.16816.F32.BF16 R60, R36, R52, R104 ;  /* 0x00000034243c723c */ /* 0x020fe20000041868 */
[----:B-1----:R-:W-:-:S07]  /*39b0*/  FMUL.FTZ R0, R79, c[0x0][0x320] ;  /* 0x0000c8004f007a20 */ /* 0x002fce0000410000 */
[----:B------:R-:W-:Y:S01]  /*39c0*/  HMMA.16816.F32.BF16 R76, R8, R56, R68 ;  /* 0x00000038084c723c */ /* 0x000fe20000041844 */
[----:B------:R1:W1:Y:S02]  /*39d0*/  MUFU.TANH R91, R0 ;  /* 0x00000000005b7308 */ /* 0x0002640000002400 */
[----:B-1----:R-:W-:-:S06]  /*39e0*/  FMUL.FTZ R0, R80, c[0x0][0x320] ;  /* 0x0000c80050007a20 */ /* 0x002fcc0000410000 */
[----:B------:R1:W1:Y:S01]  /*39f0*/  MUFU.TANH R89, R0 ;  /* 0x0000000000597308 */ /* 0x0002620000002400 */
[----:B------:R-:W-:Y:S01]  /*3a00*/  HMMA.16816.F32.BF16 R84, R4, R56, R44 ;  /* 0x000000380454723c */ /* 0x000fe2000004182c */
[----:B------:R-:W5:Y:S07]  /*3a10*/  LDSM.16.M88.4 R44, [R109+0x2000] ;  /* 0x002000006d2c783b */ /* 0x000f6e0000000200 */
[----:B------:R-:W-:Y:S01]  /*3a20*/  HMMA.16816.F32.BF16 R48, R16, R34, R48 ;  /* 0x000000221030723c */ /* 0x000fe20000041830 */
[----:B-1----:R-:W-:-:S04]  /*3a30*/  FMUL.FTZ R0, R81, c[0x0][0x320] ;  /* 0x0000c80051007a20 */ /* 0x002fc80000410000 */
[----:B------:R1:W1:Y:S03]  /*3a40*/  MUFU.TANH R88, R0 ;  /* 0x0000000000587308 */ /* 0x0002660000002400 */
[----:B------:R-:W-:Y:S01]  /*3a50*/  HMMA.16816.F32.BF16 R72, R28, R52, R128 ;  /* 0x000000341c48723c */ /* 0x000fe20000041880 */
[----:B-1----:R-:W-:-:S04]  /*3a60*/  FMUL.FTZ R0, R82, c[0x0][0x320] ;  /* 0x0000c80052007a20 */ /* 0x002fc80000410000 */
[----:B------:R1:W1:Y:S03]  /*3a70*/  MUFU.TANH R81, R0 ;  /* 0x0000000000517308 */ /* 0x0002660000002400 */
[----:B--2---:R-:W-:Y:S01]  /*3a80*/  HMMA.16816.F32.BF16 R60, R24, R40, R60 ;  /* 0x00000028183c723c */ /* 0x004fe2000004183c */
[----:B-1----:R-:W-:-:S04]  /*3a90*/  FMUL.FTZ R0, R83, c[0x0][0x320] ;  /* 0x0000c80053007a20 */ /* 0x002fc80000410000 */
[----:B------:R1:W2:Y:S03]  /*3aa0*/  MUFU.TANH R82, R0 ;  /* 0x0000000000527308 */ /* 0x0002a60000002400 */
[----:B------:R-:W-:Y:S01]  /*3ab0*/  HMMA.16816.F32.BF16 R68, R12, R34, R64 ;  /* 0x000000220c44723c */ /* 0x000fe20000041840 */
[----:B------:R-:W2:Y:S01]  /*3ac0*/  LDSM.16.M88.4 R32, [R183] ;  /* 0x00000000b720783b */ /* 0x000ea20000000200 */
[----:B------:R-:W-:Y:S01]  /*3ad0*/  ISETP.GT.AND P0, PT, R96, R241, PT ;  /* 0x000000f16000720c */ /* 0x000fe20003f04270 */
[----:B------:R-:W-:-:S04]  /*3ae0*/  DEPBAR.LE SB0, 0x0 ;  /* 0x000080000000791a */ /* 0x000fc80000000000 */
[----:B-1----:R-:W-:-:S04]  /*3af0*/  FMUL.FTZ R0, R76, c[0x0][0x320] ;  /* 0x0000c8004c007a20 */ /* 0x002fc80000410000 */
[----:B------:R1:W1:Y:S02]  /*3b00*/  MUFU.TANH R83, R0 ;  /* 0x0000000000537308 */ /* 0x0002640000002400 */
[----:B-1----:R-:W-:-:S06]  /*3b10*/  FMUL.FTZ R0, R77, c[0x0][0x320] ;  /* 0x0000c8004d007a20 */ /* 0x002fcc0000410000 */
[----:B------:R1:W1:Y:S01]  /*3b20*/  MUFU.TANH R94, R0 ;  /* 0x00000000005e7308 */ /* 0x0002620000002400 */
[----:B------:R-:W-:Y:S01]  /*3b30*/  HMMA.16816.F32.BF16 R36, R36, R54, R116 ;  /* 0x000000362424723c */ /* 0x000fe20000041874 */
[----:B-1----:R-:W-:-:S06]  /*3b40*/  FMUL.FTZ R0, R78, c[0x0][0x320] ;  /* 0x0000c8004e007a20 */ /* 0x002fcc0000410000 */
[----:B------:R1:W1:Y:S01]  /*3b50*/  MUFU.TANH R80, R0 ;  /* 0x0000000000507308 */ /* 0x0002620000002400 */
[----:B------:R-:W-:Y:S01]  /*3b60*/  HMMA.16816.F32.BF16 R64, R20, R40, R72 ;  /* 0x000000281440723c */ /* 0x000fe20000041848 */
[----:B-1----:R-:W-:-:S07]  /*3b70*/  FMUL.FTZ R0, R79, c[0x0][0x320] ;  /* 0x0000c8004f007a20 */ /* 0x002fce0000410000 */
[----:B------:R-:W-:Y:S01]  /*3b80*/  HMMA.16816.F32.BF16 R76, R8, R58, R48 ;  /* 0x0000003a084c723c */ /* 0x000fe20000041830 */
[----:B------:R1:W1:Y:S02]  /*3b90*/  MUFU.TANH R100, R0 ;  /* 0x0000000000647308 */ /* 0x0002640000002400 */
[----:B-1----:R-:W-:-:S06]  /*3ba0*/  FMUL.FTZ R0, R84, c[0x0][0x320] ;  /* 0x0000c80054007a20 */ /* 0x002fcc0000410000 */
[----:B------:R1:W1:Y:S01]  /*3bb0*/  MUFU.TANH R56, R0 ;  /* 0x0000000000387308 */ /* 0x0002620000002400 */
[----:B-----5:R-:W-:Y:S01]  /*3bc0*/  HMMA.16816.F32.BF16 R48, R16, R44, R60 ;  /* 0x0000002c1030723c */ /* 0x020fe2000004183c */
[----:B-1----:R-:W-:-:S06]  /*3bd0*/  FMUL.FTZ R0, R85, c[0x0][0x320] ;  /* 0x0000c80055007a20 */ /* 0x002fcc0000410000 */
[----:B------:R1:W1:Y:S01]  /*3be0*/  MUFU.TANH R53, R0 ;  /* 0x0000000000357308 */ /* 0x0002620000002400 */
[----:B------:R-:W-:Y:S01]  /*3bf0*/  HMMA.16816.F32.BF16 R68, R4, R58, R68 ;  /* 0x0000003a0444723c */ /* 0x000fe20000041844 */
        /* <DEDUP_REMOVED lines=11> */
[----:B--2---:R-:W-:Y:S01]  /*3cb0*/  HMMA.16816.F32.BF16 R48, R8, R32, R48 ;  /* 0x000000200830723c */ /* 0x004fe20000041830 */
[----:B-1----:R-:W-:-:S06]  /*3cc0*/  FMUL.FTZ R0, R78, c[0x0][0x320] ;  /* 0x0000c8004e007a20 */ /* 0x002fcc0000410000 */
[----:B------:R1:W2:Y:S01]  /*3cd0*/  MUFU.TANH R60, R0 ;  /* 0x00000000003c7308 */ /* 0x0002a20000002400 */
        /* <DEDUP_REMOVED lines=8> */
[----:B------:R1:W1:Y:S02]  /*3d60*/  MUFU.TANH R52, R0 ;  /* 0x0000000000347308 */ /* 0x0002640000002400 */
[----:B-1----:R-:W-:-:S06]  /*3d70*/  FMUL.FTZ R0, R70, c[0x0][0x320] ;  /* 0x0000c80046007a20 */ /* 0x002fcc0000410000 */
[----:B------:R1:W1:Y:S02]  /*3d80*/  MUFU.TANH R31, R0 ;  /* 0x00000000001f7308 */ /* 0x0002640000002400 */
        /* <DEDUP_REMOVED lines=35> */
[----:B------:R-:W-:Y:S01]  /*3fc0*/  BSSY B0, `(.L_x_50) ;  /* 0x0000027000007945 */ /* 0x000fe20003800000 */
[----:B-1----:R-:W-:-:S06]  /*3fd0*/  FMUL.FTZ R0, R7, c[0x0][0x320] ;  /* 0x0000c80007007a20 */ /* 0x002fcc0000410000 */
[----:B------:R1:W1:Y:S01]  /*3fe0*/  MUFU.TANH R22, R0 ;  /* 0x0000000000167308 */ /* 0x0002620000002400 */
[----:B------:R-:W-:Y:S06]  /*3ff0*/  BAR.SYNC.DEFER_BLOCKING 0x0 ;  /* 0x0000000000007b1d */ /* 0x000fec0000010000 */
[----:B------:R-:W-:Y:S05]  /*4000*/  @!P0 BRA `(.L_x_51) ;  /* 0x0000022000008947 */ /* 0x000fea0003800000 */
[----:B--234-:R-:W-:Y:S02]  /*4010*/  IADD3 R3, -R139, 0x30, RZ ;  /* 0x000000308b037810 */ /* 0x01cfe40007ffe1ff */
[----:B-1----:R-:W-:Y:S02]  /*4020*/  IADD3 R0, R211, -0x2, RZ ;  /* 0xfffffffed3007810 */ /* 0x002fe40007ffe0ff */
[----:B------:R-:W-:-:S02]  /*4030*/  ISETP.GE.AND P0, PT, R3, 0x21, PT ;  /* 0x000000210300780c */ /* 0x000fc40003f06270 */
[----:B------:R-:W-:Y:S01]  /*4040*/  SHF.R.S32.HI R2, RZ, 0x1f, R0 ;  /* 0x0000001fff027819 */ /* 0x000fe20000011400 */
[----:B------:R-:W-:Y:S01]  /*4050*/  IMAD.WIDE.U32 R6, R0, c[0x0][0x1e0], RZ ;  /* 0x0000780000067a25 */ /* 0x000fe200078e00ff */
[----:B------:R-:W-:Y:S02]  /*4060*/  ISETP.GE.AND P1, PT, R3, 0x1, PT ;  /* 0x000000010300780c */ /* 0x000fe40003f26270 */
[----:B------:R-:W-:Y:S01]  /*4070*/  LOP3.LUT P4, RZ, R140, 0x1, RZ, 0xc0, !PT ;  /* 0x000000018cff7812 */ /* 0x000fe2000788c0ff */
[----:B------:R-:W-:-:S04]  /*4080*/  IMAD R2, R2, c[0x0][0x1e0], RZ ;  /* 0x0000780002027a24 */ /* 0x000fc800078e02ff */
[----:B------:R-:W-:Y:S02]  /*4090*/  IMAD R4, R0, c[0x0][0x1e4], R2 ;  /* 0x0000790000047a24 */ /* 0x000fe400078e0202 */
[----:B------:R-:W-:Y:S02]  /*40a0*/  @P0 IMAD.MOV.U32 R5, RZ, RZ, c[0x0][0x1e0] ;  /* 0x00007800ff050624 */ /* 0x000fe400078e00ff */
[----:B------:R-:W-:Y:S02]  /*40b0*/  @P0 IMAD.MOV.U32 R3, RZ, RZ, 0x5 ;  /* 0x00000005ff030424 */ /* 0x000fe400078e00ff */
[----:B------:R-:W-:Y:S02]  /*40c0*/  @P0 IMAD.SHL.U32 R2, R5, 0x20, RZ ;  /* 0x0000002005020824 */ /* 0x000fe400078e00ff */
[----:B------:R-:W-:Y:S01]  /*40d0*/  IMAD.IADD R0, R7, 0x1, R4 ;  /* 0x0000000107007824 */ /* 0x000fe200078e0204 */
[----:B------:R-:W-:-:S03]  /*40e0*/  @P0 SHF.L.U64.HI R3, R5, R3, c[0x0][0x1e4] ;  /* 0x0000790005030619 */ /* 0x000fc60000010203 */
[----:B------:R-:W-:Y:S02]  /*40f0*/  @P1 IMAD R8, R0, 0x30, RZ ;  /* 0x0000003000081824 */ /* 0x000fe400078e02ff */
[----:B------:R-:W-:-:S04]  /*4100*/  @P0 IMAD.WIDE.U32 R2, R6, 0x30, R2 ;  /* 0x0000003006020825 */ /* 0x000fc800078e0002 */
[----:B------:R-:W-:-:S04]  /*4110*/  @P1 IMAD.WIDE.U32 R6, R6, 0x30, R136 ;  /* 0x0000003006061825 */ /* 0x000fc800078e0088 */
[----:B------:R-:W-:Y:S01]  /*4120*/  @P0 IMAD R5, R0, 0x30, RZ ;  /* 0x0000003000050824 */ /* 0x000fe200078e02ff */
[----:B------:R-:W-:Y:S01]  /*4130*/  @P0 IADD3 R0, P2, R244, R2, RZ ;  /* 0x00000002f4000210 */ /* 0x000fe20007f5e0ff */
[----:B------:R-:W-:Y:S01]  /*4140*/  @P1 IMAD.IADD R7, R7, 0x1, R8 ;  /* 0x0000000107071824 */ /* 0x000fe200078e0208 */
[----:B------:R-:W-:Y:S02]  /*4150*/  @P1 LEA R4, P3, R6, c[0x0][0x1c8], 0x1 ;  /* 0x0000720006041a11 */ /* 0x000fe400078608ff */
[----:B------:R-:W-:Y:S02]  /*4160*/  @P0 IADD3.X R3, R246, R5, R3, P2, !PT ;  /* 0x00000005f6030210 */ /* 0x000fe400017fe403 */
[----:B------:R-:W-:Y:S02]  /*4170*/  @P0 LEA R2, P2, R0, c[0x0][0x1c8], 0x1 ;  /* 0x0000720000020a11 */ /* 0x000fe400078408ff */
[----:B------:R-:W-:Y:S02]  /*4180*/  @P1 LEA.HI.X R5, R6, c[0x0][0x1cc], R7, 0x1, P3 ;  /* 0x0000730006051a11 */ /* 0x000fe400018f0c07 */
[----:B------:R-:W-:-:S03]  /*4190*/  @P0 LEA.HI.X R3, R0, c[0x0][0x1cc], R3, 0x1, P2 ;  /* 0x0000730000030a11 */ /* 0x000fc600010f0c03 */
        /* <DEDUP_REMOVED lines=8> */
[----:B------:R1:W-:Y:S02]  /*4220*/  @P0 LDGSTS.E.BYPASS.LTC128B.128 [R191+0x5c80], [R2.64+0x80], !P5 ;  /* 0x05c8008002bf0fae */ /* 0x0003e4000e901d46 */
.L_x_51:
[----:B--234-:R-:W-:Y:S05]  /*4230*/  BSYNC B0 ;  /* 0x0000000000007941 */ /* 0x01cfea0003800000 */
.L_x_50:
[----:B-1----:R-:W2:Y:S04]  /*4240*/  LDL R0, [R1+0x70] ;  /* 0x0000700001007983 */ /* 0x002ea80000100800 */
[----:B------:R-:W-:Y:S04]  /*4250*/  LDSM.16.MT88.4 R40, [R110] ;  /* 0x000000006e28783b */ /* 0x000fe80000004200 */
[----:B------:R-:W-:Y:S04]  /*4260*/  LDSM.16.MT88.4 R76, [R111] ;  /* 0x000000006f4c783b */ /* 0x000fe80000004200 */
[----:B------:R-:W-:Y:S04]  /*4270*/  LDSM.16.MT88.4 R84, [R111+0xc00] ;  /* 0x000c00006f54783b */ /* 0x000fe80000004200 */
[----:B------:R-:W-:Y:S04]  /*4280*/  LDSM.16.MT88.4 R68, [R110+0x1c00] ;  /* 0x001c00006e44783b */ /* 0x000fe80000004200 */
[----:B------:R-:W-:Y:S04]  /*4290*/  LDSM.16.MT88.4 R48, [R111+0x400] ;  /* 0x000400006f30783b */ /* 0x000fe80000004200 */
[----:B------:R-:W-:Y:S04]  /*42a0*/  LDSM.16.MT88.4 R64, [R111+0x1c00] ;  /* 0x001c00006f40783b */ /* 0x000fe80000004200 */
[----:B------:R-:W-:Y:S04]  /*42b0*/  LDSM.16.MT88.4 R156, [R110+0x1400] ;  /* 0x001400006e9c783b */ /* 0x000fe80000004200 */
[----:B------:R-:W0:Y:S01]  /*42c0*/  LDGDEPBAR ;  /* 0x00000000000079af */ /* 0x000e220000000000 */
[----:B--2---:R-:W-:-:S05]  /*42d0*/  IMAD.IADD R0, R138, 0x1, -R0 ;  /* 0x000000018a007824 */ /* 0x004fca00078e0a00 */
[C---:B------:R-:W-:Y:S02]  /*42e0*/  ISETP.GT.AND P2, PT, R0.reuse, RZ, PT ;  /* 0x000000ff0000720c */ /* 0x040fe40003f44270 */
[C---:B------:R-:W-:Y:S02]  /*42f0*/  ISETP.GT.AND P1, PT, R0.reuse, 0x1, PT ;  /* 0x000000010000780c */ /* 0x040fe40003f24270 */
[----:B------:R-:W-:Y:S02]  /*4300*/  ISETP.GT.AND P0, PT, R0, 0x8, PT ;  /* 0x000000080000780c */ /* 0x000fe40003f04270 */
[----:B------:R-:W-:Y:S02]  /*4310*/  FSEL R4, R99, -INF , P2 ;  /* 0xff80000063047808 */ /* 0x000fe40001000000 */
[----:B------:R-:W-:Y:S02]  /*4320*/  FSEL R5, R98, -INF , P1 ;  /* 0xff80000062057808 */ /* 0x000fe40000800000 */
[----:B------:R-:W-:-:S02]  /*4330*/  ISETP.GT.AND P4, PT, R0, 0x9, PT ;  /* 0x000000090000780c */ /* 0x000fc40003f84270 */
[----:B------:R-:W-:Y:S02]  /*4340*/  FSEL R6, R89, -INF , P0 ;  /* 0xff80000059067808 */ /* 0x000fe40000000000 */
[----:B------:R-:W-:Y:S02]  /*4350*/  FMNMX.FTZ R2, R4, R5, !PT ;  /* 0x0000000504027209 */ /* 0x000fe40007810000 */
[----:B------:R-:W-:Y:S02]  /*4360*/  ISETP.GT.AND P6, PT, R0, 0x10, PT ;  /* 0x000000100000780c */ /* 0x000fe40003fc4270 */
[----:B------:R-:W-:Y:S02]  /*4370*/  FSEL R7, R88, -INF , P4 ;  /* 0xff80000058077808 */ /* 0x000fe40002000000 */
[----:B------:R-:W-:Y:S02]  /*4380*/  FMNMX.FTZ R2, R6, R2, !PT ;  /* 0x0000000206027209 */ /* 0x000fe40007810000 */
[----:B------:R-:W-:-:S02]  /*4390*/  FSEL R8, R92, -INF , P2 ;  /* 0xff8000005c087808 */ /* 0x000fc40001000000 */
[----:B------:R-:W-:Y:S02]  /*43a0*/  FSEL R118, R113, -INF , P2 ;  /* 0xff80000071767808 */ /* 0x000fe40001000000 */
[----:B------:R-:W-:Y:S02]  /*43b0*/  FSEL R28, R121, -INF , P2 ;  /* 0xff800000791c7808 */ /* 0x000fe40001000000 */
[----:B------:R-:W-:Y:S02]  /*43c0*/  FSEL R13, R56, -INF , P6 ;  /* 0xff800000380d7808 */ /* 0x000fe40003000000 */
[----:B------:R-:W-:Y:S02]  /*43d0*/  ISETP.GT.AND P2, PT, R0, 0x11, PT ;  /* 0x000000110000780c */ /* 0x000fe40003f44270 */
[----:B------:R-:W-:Y:S02]  /*43e0*/  FMNMX.FTZ R2, R7, R2, !PT ;  /* 0x0000000207027209 */ /* 0x000fe40007810000 */
[----:B------:R-:W-:-:S02]  /*43f0*/  FSEL R9, R93, -INF , P1 ;  /* 0xff8000005d097808 */ /* 0x000fc40000800000 */
[----:B------:R-:W-:Y:S02]  /*4400*/  FSEL R119, R108, -INF , P1 ;  /* 0xff8000006c777808 */ /* 0x000fe40000800000 */
[----:B------:R-:W-:Y:S02]  /*4410*/  FSEL R44, R120, -INF , P1 ;  /* 0xff800000782c7808 */ /* 0x000fe40000800000 */
[----:B------:R-:W-:Y:S02]  /*4420*/  FSEL R15, R53, -INF , P2 ;  /* 0xff800000350f7808 */ /* 0x000fe40001000000 */
[C---:B------:R-:W-:Y:S02]  /*4430*/  ISETP.GT.AND P1, PT, R0.reuse, 0x18, PT ;  /* 0x000000180000780c */ /* 0x040fe40003f24270 */
[----:B------:R-:W-:Y:S02]  /*4440*/  FMNMX.FTZ R2, R13, R2, !PT ;  /* 0x000000020d027209 */ /* 0x000fe40007810000 */
[----:B------:R-:W-:-:S02]  /*4450*/  ISETP.GT.AND P5, PT, R0, 0x19, PT ;  /* 0x000000190000780c */ /* 0x000fc40003fa4270 */
[----:B------:R-:W-:Y:S02]  /*4460*/  FSEL R19, R45, -INF , P1 ;  /* 0xff8000002d137808 */ /* 0x000fe40000800000 */
[----:B------:R-:W-:Y:S02]  /*4470*/  FMNMX.FTZ R2, R15, R2, !PT ;  /* 0x000000020f027209 */ /* 0x000fe40007810000 */
[----:B------:R-:W-:Y:S02]  /*4480*/  ISETP.GT.AND P3, PT, R0, 0x20, PT ;  /* 0x000000200000780c */ /* 0x000fe40003f64270 */
[----:B------:R-:W-:Y:S02]  /*4490*/  FSEL R20, R52, -INF , P5 ;  /* 0xff80000034147808 */ /* 0x000fe40002800000 */
[----:B------:R-:W-:Y:S02]  /*44a0*/  FMNMX.FTZ R2, R19, R2, !PT ;  /* 0x0000000213027209 */ /* 0x000fe40007810000 */
        /* <DEDUP_REMOVED lines=9> */
[----:B------:R-:W-:Y:S02]  /*4540*/  ISETP.GT.AND P0, PT, R0, 0x29, PT ;  /* 0x000000290000780c */ /* 0x000fe40003f04270 */
[----:B------:R-:W-:Y:S02]  /*4550*/  FSEL R142, R14, -INF , P1 ;  /* 0xff8000000e8e7808 */ /* 0x000fe40000800000 */
[----:B------:R-:W-:Y:S02]  /*4560*/  FMNMX.FTZ R2, R143, R2, !PT ;  /* 0x000000028f027209 */ /* 0x000fe40007810000 */
[----:B------:R-:W-:-:S02]  /*4570*/  FSEL R147, R12, -INF , P0 ;  /* 0xff8000000c937808 */ /* 0x000fc40000000000 */
[----:B------:R-:W-:Y:S02]  /*4580*/  FMNMX.FTZ R2, R142, R2, !PT ;  /* 0x000000028e027209 */ /* 0x000fe40007810000 */
[----:B------:R-:W-:Y:S02]  /*4590*/  FSEL R11, R82, -INF , P4 ;  /* 0xff800000520b7808 */ /* 0x000fe40002000000 */
[----:B------:R-:W-:Y:S02]  /*45a0*/  FMNMX.FTZ R2, R147, R2, !PT ;  /* 0x0000000293027209 */ /* 0x000fe40007810000 */
[----:B------:R-:W-:Y:S02]  /*45b0*/  FSEL R116, R91, -INF , P4 ;  /* 0xff8000005b747808 */ /* 0x000fe40002000000 */
[----:B------:R-:W-:Y:S01]  /*45c0*/  FSEL R46, R95, -INF , P4 ;  /* 0xff8000005f2e7808 */ /* 0x000fe20002000000 */
[----:B------:R-:W1:Y:S01]  /*45d0*/  SHFL.BFLY PT, R3, R2, 0x2, 0x1f ;  /* 0x0c401f0002037f89 */ /* 0x000e6200000e0000 */
[----:B------:R-:W-:-:S02]  /*45e0*/  FSEL R21, R57, -INF , P6 ;  /* 0xff80000039157808 */ /* 0x000fc40003000000 */
[----:B------:R-:W-:Y:S01]  /*45f0*/  FSEL R113, R80, -INF , P6 ;  /* 0xff80000050717808 */ /* 0x000fe20003000000 */
[----:B------:R-:W-:Y:S01]  /*4600*/  LDSM.16.MT88.4 R88, [R110+0x1800] ;  /* 0x001800006e58783b */ /* 0x000fe20000004200 */
[----:B------:R-:W-:Y:S02]  /*4610*/  FSEL R45, R83, -INF , P6 ;  /* 0xff800000532d7808 */ /* 0x000fe40003000000 */
[----:B------:R-:W-:Y:S01]  /*4620*/  ISETP.GT.AND P6, PT, R0, 0x18, PT ;  /* 0x000000180000780c */ /* 0x000fe20003fc4270 */
[----:B------:R-:W-:Y:S01]  /*4630*/  LDSM.16.MT88.4 R80, [R110+0xc00] ;  /* 0x000c00006e50783b */ /* 0x000fe20000004200 */
[----:B------:R-:W-:Y:S02]  /*4640*/  FSEL R18, R26, -INF , P5 ;  /* 0xff8000001a127808 */ /* 0x000fe40002800000 */
[----:B------:R-:W-:Y:S02]  /*4650*/  FSEL R17, R31, -INF , P6 ;  /* 0xff8000001f117808 */ /* 0x000fe40003000000 */
[----:B------:R-:W-:-:S02]  /*4660*/  FSEL R140, R25, -INF , P3 ;  /* 0xff800000198c7808 */ /* 0x000fc40001800000 */
[----:B------:R-:W-:Y:S02]  /*4670*/  FSEL R146, R24, -INF , P2 ;  /* 0xff80000018927808 */ /* 0x000fe40001000000 */
[----:B------:R-:W-:Y:S02]  /*4680*/  FSEL R145, R23, -INF , P1 ;  /* 0xff80000017917808 */ /* 0x000fe40000800000 */
[----:B------:R-:W-:Y:S02]  /*4690*/  FSEL R144, R22, -INF , P0 ;  /* 0xff80000016907808 */ /* 0x000fe40000000000 */
[----:B------:R-:W-:Y:S02]  /*46a0*/  FSEL R26, R59, -INF , P6 ;  /* 0xff8000003b1a7808 */ /* 0x000fe40003000000 */
[----:B------:R-:W-:Y:S02]  /*46b0*/  FSEL R24, R54, -INF , P5 ;  /* 0xff80000036187808 */ /* 0x000fe40002800000 */
[----:B-1----:R-:W-:-:S02]  /*46c0*/  FMNMX.FTZ R2, R2, R3, !PT ;  /* 0x0000000302027209 */ /* 0x002fc40007810000 */
[----:B------:R-:W-:Y:S02]  /*46d0*/  FSEL R131, R131, -INF , P3 ;  /* 0xff80000083837808 */ /* 0x000fe40001800000 */
[----:B------:R-:W-:Y:S01]  /*46e0*/  FSEL R130, R130, -INF , P2 ;  /* 0xff80000082827808 */ /* 0x000fe20001000000 */
[----:B------:R-:W1:Y:S01]  /*46f0*/  SHFL.BFLY PT, R3, R2, 0x1, 0x1f ;  /* 0x0c201f0002037f89 */ /* 0x000e6200000e0000 */
[----:B------:R-:W-:Y:S02]  /*4700*/  FSEL R129, R29, -INF , P1 ;  /* 0xff8000001d817808 */ /* 0x000fe40000800000 */
[----:B------:R-:W-:Y:S02]  /*4710*/  FSEL R128, R30, -INF , P0 ;  /* 0xff8000001e807808 */ /* 0x000fe40000000000 */
[----:B------:R-:W-:Y:S02]  /*4720*/  FSEL R25, R55, -INF , P5 ;  /* 0xff80000037197808 */ /* 0x000fe40002800000 */
[----:B------:R-:W-:Y:S01]  /*4730*/  FSEL R115, R115, -INF , P3 ;  /* 0xff80000073737808 */ /* 0x000fe20001800000 */
[----:B------:R-:W-:Y:S01]  /*4740*/  LDSM.16.MT88.4 R52, [R110+0x400] ;  /* 0x000400006e34783b */ /* 0x000fe20000004200 */
[----:B------:R-:W-:-:S02]  /*4750*/  FSEL R114, R114, -INF , P2 ;  /* 0xff80000072727808 */ /* 0x000fc40001000000 */
[----:B------:R-:W-:Y:S02]  /*4760*/  FSEL R112, R112, -INF , P1 ;  /* 0xff80000070707808 */ /* 0x000fe40000800000 */
[----:B------:R-:W-:Y:S02]  /*4770*/  FSEL R104, R104, -INF , P0 ;  /* 0xff80000068687808 */ /* 0x000fe40000000000 */
[----:B-1----:R-:W-:-:S04]  /*4780*/  FMNMX.FTZ R106, R2, R3, !PT ;  /* 0x00000003026a7209 */ /* 0x002fc80007810000 */
[C---:B------:R-:W-:Y:S01]  /*4790*/  FSETP.NEU.FTZ.AND P4, PT, R106.reuse, -INF , PT ;  /* 0xff8000006a00780b */ /* 0x040fe20003f9d000 */
[----:B------:R-:W-:-:S05]  /*47a0*/  FMUL.FTZ R2, R106, c[0x0][0x2d0] ;  /* 0x0000b4006a027a20 */ /* 0x000fca0000410000 */
[----:B------:R-:W-:Y:S02]  /*47b0*/  FSEL R12, R2, RZ, P4 ;  /* 0x000000ff020c7208 */ /* 0x000fe40002000000 */
[----:B------:R-:W-:Y:S02]  /*47c0*/  FMNMX.FTZ R2, R8, R9, !PT ;  /* 0x0000000908027209 */ /* 0x000fe40007810000 */
[----:B------:R-:W-:Y:S02]  /*47d0*/  ISETP.GT.AND P4, PT, R0, 0x11, PT ;  /* 0x000000110000780c */ /* 0x000fe40003f84270 */
[----:B------:R-:W-:Y:S02]  /*47e0*/  FMNMX.FTZ R2, R10, R2, !PT ;  /* 0x000000020a027209 */ /* 0x000fe40007810000 */
[----:B------:R-:W-:Y:S02]  /*47f0*/  FSEL R16, R58, -INF , P4 ;  /* 0xff8000003a107808 */ /* 0x000fe40002000000 */
[----:B------:R-:W-:Y:S01]  /*4800*/  FMNMX.FTZ R2, R11, R2, !PT ;  /* 0x000000020b027209 */ /* 0x000fe20007810000 */
[----:B------:R-:W-:Y:S03]  /*4810*/  LDSM.16.MT88.4 R56, [R111+0x1000] ;  /* 0x001000006f38783b */ /* 0x000fe60000004200 */
[----:B------:R-:W-:-:S04]  /*4820*/  FMNMX.FTZ R2, R21, R2, !PT ;  /* 0x0000000215027209 */ /* 0x000fc80007810000 */
[----:B------:R-:W-:-:S04]  /*4830*/  FMNMX.FTZ R2, R16, R2, !PT ;  /* 0x0000000210027209 */ /* 0x000fc80007810000 */
[----:B------:R-:W-:-:S04]  /*4840*/  FMNMX.FTZ R2, R17, R2, !PT ;  /* 0x0000000211027209 */ /* 0x000fc80007810000 */
[----:B------:R-:W-:-:S04]  /*4850*/  FMNMX.FTZ R2, R18, R2, !PT ;  /* 0x0000000212027209 */ /* 0x000fc80007810000 */
[----:B------:R-:W-:-:S04]  /*4860*/  FMNMX.FTZ R2, R140, R2, !PT ;  /* 0x000000028c027209 */ /* 0x000fc80007810000 */
[----:B------:R-:W-:-:S04]  /*4870*/  FMNMX.FTZ R2, R146, R2, !PT ;  /* 0x0000000292027209 */ /* 0x000fc80007810000 */
[----:B------:R-:W-:-:S04]  /*4880*/  FMNMX.FTZ R2, R145, R2, !PT ;  /* 0x0000000291027209 */ /* 0x000fc80007810000 */
[----:B------:R-:W-:-:S05]  /*4890*/  FMNMX.FTZ R2, R144, R2, !PT ;  /* 0x0000000290027209 */ /* 0x000fca0007810000 */
[----:B------:R-:W1:Y:S02]  /*48a0*/  SHFL.BFLY PT, R3, R2, 0x2, 0x1f ;  /* 0x0c401f0002037f89 */ /* 0x000e6400000e0000 */
[----:B-1----:R-:W-:-:S05]  /*48b0*/  FMNMX.FTZ R2, R2, R3, !PT ;  /* 0x0000000302027209 */ /* 0x002fca0007810000 */
[----:B------:R-:W1:Y:S02]  /*48c0*/  SHFL.BFLY PT, R3, R2, 0x1, 0x1f ;  /* 0x0c201f0002037f89 */ /* 0x000e6400000e0000 */
[----:B-1----:R-:W-:Y:S01]  /*48d0*/  FMNMX.FTZ R105, R2, R3, !PT ;  /* 0x0000000302697209 */ /* 0x002fe20007810000 */
[----:B------:R-:W-:-:S03]  /*48e0*/  FFMA.FTZ R2, R4, c[0x0][0x2d0], -R12 ;  /* 0x0000b40004027a23 */ /* 0x000fc6000001080c */
[C---:B------:R-:W-:Y:S01]  /*48f0*/  FSETP.NEU.FTZ.AND P4, PT, R105.reuse, -INF , PT ;  /* 0xff8000006900780b */ /* 0x040fe20003f9d000 */
[----:B------:R1:W-:Y:S01]  /*4900*/  MUFU.EX2 R208, R2 ;  /* 0x0000000200d07308 */ /* 0x0003e20000000800 */
[----:B------:R-:W-:-:S05]  /*4910*/  FMUL.FTZ R3, R105, c[0x0][0x2d0] ;  /* 0x0000b40069037a20 */ /* 0x000fca0000410000 */
[----:B------:R-:W-:Y:S02]  /*4920*/  FSEL R3, R3, RZ, P4 ;  /* 0x000000ff03037208 */ /* 0x000fe40002000000 */
[----:B------:R-:W-:-:S03]  /*4930*/  ISETP.GT.AND P4, PT, R0, 0x11, PT ;  /* 0x000000110000780c */ /* 0x000fc60003f84270 */
[----:B------:R-:W-:Y:S01]  /*4940*/  FFMA.FTZ R4, R8, c[0x0][0x2d0], -R3 ;  /* 0x0000b40008047a23 */ /* 0x000fe20000010803 */
[----:B------:R-:W-:Y:S01]  /*4950*/  FSEL R27, R94, -INF , P4 ;  /* 0xff8000005e1b7808 */ /* 0x000fe20002000000 */
[--C-:B------:R-:W-:Y:S01]  /*4960*/  FFMA.FTZ R8, R13, c[0x0][0x2d0], -R12.reuse ;  /* 0x0000b4000d087a23 */ /* 0x100fe2000001080c */
[----:B------:R-:W-:Y:S01]  /*4970*/  FSEL R14, R100, -INF , P4 ;  /* 0xff800000640e7808 */ /* 0x000fe20002000000 */
[----:B------:R-:W-:Y:S01]  /*4980*/  LDSM.16.MT88.4 R92, [R111+0x1800] ;  /* 0x001800006f5c783b */ /* 0x000fe20000004200 */
[--C-:B-1----:R-:W-:Y:S01]  /*4990*/  FFMA.FTZ R2, R5, c[0x0][0x2d0], -R12.reuse ;  /* 0x0000b40005027a23 */ /* 0x102fe2000001080c */
[----:B------:R1:W-:Y:S08]  /*49a0*/  MUFU.EX2 R202, R8 ;  /* 0x0000000800ca7308 */ /* 0x0003f00000000800 */
[----:B------:R2:W3:Y:S01]  /*49b0*/  MUFU.EX2 R207, R2 ;  /* 0x0000000200cf7308 */ /* 0x0004e20000000800 */
[----:B-1----:R-:W-:Y:S01]  /*49c0*/  FFMA.FTZ R8, R15, c[0x0][0x2d0], -R12 ;  /* 0x0000b4000f087a23 */ /* 0x002fe2000001080c */
[----:B------:R-:W-:-:S06]  /*49d0*/  FSEL R15, R60, -INF , P6 ;  /* 0xff8000003c0f7808 */ /* 0x000fcc0003000000 */
[----:B------:R3:W-:Y:S01]  /*49e0*/  MUFU.EX2 R206, R4 ;  /* 0x0000000400ce7308 */ /* 0x0007e20000000800 */
[----:B------:R-:W-:Y:S01]  /*49f0*/  LDSM.16.MT88.4 R60, [R110+0x1000] ;  /* 0x001000006e3c783b */ /* 0x000fe20000004200 */
[----:B--2---:R-:W-:-:S06]  /*4a00*/  FFMA.FTZ R2, R6, c[0x0][0x2d0], -R12 ;  /* 0x0000b40006027a23 */ /* 0x004fcc000001080c */
[----:B------:R-:W-:Y:S08]  /*4a10*/  MUFU.EX2 R201, R8 ;  /* 0x0000000800c97308 */ /* 0x000ff00000000800 */
[----:B------:R1:W-:Y:S01]  /*4a20*/  MUFU.EX2 R209, R2 ;  /* 0x0000000200d17308 */ /* 0x0003e20000000800 */
[----:B---3--:R-:W-:Y:S01]  /*4a30*/  F2FP.BF16.PACK_AB R4, R207, R208 ;  /* 0x000000d0cf04723e */ /* 0x008fe200000010ff */
[----:B-1----:R-:W-:-:S06]  /*4a40*/  FFMA.FTZ R2, R7, c[0x0][0x2d0], -R12 ;  /* 0x0000b40007027a23 */ /* 0x002fcc000001080c */
[----:B------:R1:W2:Y:S02]  /*4a50*/  MUFU.EX2 R210, R2 ;  /* 0x0000000200d27308 */ /* 0x0002a40000000800 */
[----:B-1----:R-:W-:Y:S02]  /*4a60*/  FMNMX.FTZ R2, R28, R44, !PT ;  /* 0x0000002c1c027209 */ /* 0x002fe40007810000 */
[----:B--2---:R-:W-:Y:S02]  /*4a70*/  F2FP.BF16.PACK_AB R6, R210, R209 ;  /* 0x000000d1d206723e */ /* 0x004fe400000010ff */
[----:B------:R-:W-:-:S04]  /*4a80*/  FMNMX.FTZ R2, R47, R2, !PT ;  /* 0x000000022f027209 */ /* 0x000fc80007810000 */
[----:B------:R-:W-:Y:S01]  /*4a90*/  FMNMX.FTZ R0, R46, R2, !PT ;  /* 0x000000022e007209 */ /* 0x000fe20007810000 */
[----:B------:R-:W-:-:S03]  /*4aa0*/  FFMA.FTZ R2, R9, c[0x0][0x2d0], -R3 ;  /* 0x0000b40009027a23 */ /* 0x000fc60000010803 */
[----:B------:R-:W-:Y:S01]  /*4ab0*/  FMNMX.FTZ R0, R45, R0, !PT ;  /* 0x000000002d007209 */ /* 0x000fe20007810000 */
[----:B------:R1:W2:Y:S03]  /*4ac0*/  MUFU.EX2 R204, R2 ;  /* 0x0000000200cc7308 */ /* 0x0002a60000000800 */
[----:B------:R-:W-:-:S04]  /*4ad0*/  FMNMX.FTZ R0, R27, R0, !PT ;  /* 0x000000001b007209 */ /* 0x000fc80007810000 */
[----:B------:R-:W-:-:S04]  /*4ae0*/  FMNMX.FTZ R0, R26, R0, !PT ;  /* 0x000000001a007209 */ /* 0x000fc80007810000 */
[----:B------:R-:W-:-:S04]  /*4af0*/  FMNMX.FTZ R0, R24, R0, !PT ;  /* 0x0000000018007209 */ /* 0x000fc80007810000 */
[----:B------:R-:W-:Y:S01]  /*4b00*/  FMNMX.FTZ R0, R131, R0, !PT ;  /* 0x0000000083007209 */ /* 0x000fe20007810000 */
[----:B-1----:R-:W-:Y:S01]  /*4b10*/  FFMA.FTZ R2, R10, c[0x0][0x2d0], -R3 ;  /* 0x0000b4000a027a23 */ /* 0x002fe20000010803 */
[----:B--2---:R-:W-:Y:S02]  /*4b20*/  F2FP.BF16.PACK_AB R5, R204, R206 ;  /* 0x000000cecc05723e */ /* 0x004fe400000010ff */
[----:B------:R-:W-:Y:S01]  /*4b30*/  FMNMX.FTZ R0, R130, R0, !PT ;  /* 0x0000000082007209 */ /* 0x000fe20007810000 */
[----:B------:R1:W-:Y:S03]  /*4b40*/  MUFU.EX2 R205, R2 ;  /* 0x0000000200cd7308 */ /* 0x0003e60000000800 */
[----:B------:R-:W-:-:S04]  /*4b50*/  FMNMX.FTZ R0, R129, R0, !PT ;  /* 0x0000000081007209 */ /* 0x000fc80007810000 */
[----:B------:R-:W-:-:S05]  /*4b60*/  FMNMX.FTZ R0, R128, R0, !PT ;  /* 0x0000000080007209 */ /* 0x000fca0007810000 */
[----:B------:R-:W2:Y:S01]  /*4b70*/  SHFL.BFLY PT, R9, R0, 0x2, 0x1f ;  /* 0x0c401f0000097f89 */ /* 0x000ea200000e0000 */
[----:B-1----:R-:W-:-:S04]  /*4b80*/  FFMA.FTZ R2, R11, c[0x0][0x2d0], -R3 ;  /* 0x0000b4000b027a23 */ /* 0x002fc80000010803 */
[----:B------:R1:W3:Y:S02]  /*4b90*/  MUFU.EX2 R203, R2 ;  /* 0x0000000200cb7308 */ /* 0x0002e40000000800 */
[----:B-1----:R-:W-:Y:S02]  /*4ba0*/  FMNMX.FTZ R2, R118, R119, !PT ;  /* 0x0000007776027209 */ /* 0x002fe40007810000 */
[----:B--2---:R-:W-:Y:S02]  /*4bb0*/  FMNMX.FTZ R0, R0, R9, !PT ;  /* 0x0000000900007209 */ /* 0x004fe40007810000 */
[----:B------:R-:W-:Y:S02]  /*4bc0*/  FMNMX.FTZ R2, R117, R2, !PT ;  /* 0x0000000275027209 */ /* 0x000fe40007810000 */
[----:B---3--:R-:W-:Y:S01]  /*4bd0*/  F2FP.BF16.PACK_AB R7, R203, R205 ;  /* 0x000000cdcb07723e */ /* 0x008fe200000010ff */
[----:B------:R-:W1:Y:S01]  /*4be0*/  SHFL.BFLY PT, R10, R0, 0x1, 0x1f ;  /* 0x0c201f00000a7f89 */ /* 0x000e6200000e0000 */
[----:B------:R-:W-:-:S04]  /*4bf0*/  FMNMX.FTZ R2, R116, R2, !PT ;  /* 0x0000000274027209 */ /* 0x000fc80007810000 */
[----:B------:R-:W-:Y:S01]  /*4c00*/  FMNMX.FTZ R2, R113, R2, !PT ;  /* 0x0000000271027209 */ /* 0x000fe20007810000 */
[----:B------:R-:W-:Y:S03]  /*4c10*/  HMMA.16816.F32.BF16 R136, R4, R40, RZ ;  /* 0x000000280488723c */ /* 0x000fe600000418ff */
[----:B------:R-:W-:-:S04]  /*4c20*/  FMNMX.FTZ R2, R14, R2, !PT ;  /* 0x000000020e027209 */ /* 0x000fc80007810000 */
[----:B------:R-:W-:Y:S01]  /*4c30*/  FMNMX.FTZ R8, R15, R2, !PT ;  /* 0x000000020f087209 */ /* 0x000fe20007810000 */
[----:B------:R-:W-:Y:S01]  /*4c40*/  FFMA.FTZ R2, R19, c[0x0][0x2d0], -R12 ;  /* 0x0000b40013027a23 */ /* 0x000fe2000001080c */
[C---:B------:R-:W-:Y:S02]  /*4c50*/  HMMA.16816.F32.BF16 R132, R4.reuse, R76, RZ ;  /* 0x0000004c0484723c */ /* 0x040fe400000418ff */
[----:B------:R-:W-:Y:S01]  /*4c60*/  FMNMX.FTZ R8, R25, R8, !PT ;  /* 0x0000000819087209 */ /* 0x000fe20007810000 */
[----:B------:R2:W-:Y:S03]  /*4c70*/  MUFU.EX2 R200, R2 ;  /* 0x0000000200c87308 */ /* 0x0005e60000000800 */
[----:B------:R-:W-:Y:S02]  /*4c80*/  FMNMX.FTZ R8, R115, R8, !PT ;  /* 0x0000000873087209 */ /* 0x000fe40007810000 */
[----:B------:R-:W-:Y:S01]  /*4c90*/  HMMA.16816.F32.BF16 R124, R4, R80, RZ ;  /* 0x00000050047c723c */ /* 0x000fe200000418ff */
[----:B-1----:R-:W-:Y:S01]  /*4ca0*/  FMNMX.FTZ R108, R0, R10, !PT ;  /* 0x0000000a006c7209 */ /* 0x002fe20007810000 */
[----:B------:R-:W-:-:S03]  /*4cb0*/  FFMA.FTZ R0, R17, c[0x0][0x2d0], -R3 ;  /* 0x0000b40011007a23 */ /* 0x000fc60000010803 */
[----:B------:R-:W-:Y:S01]  /*4cc0*/  FSETP.NEU.FTZ.AND P0, PT, R108, -INF , PT ;  /* 0xff8000006c00780b */ /* 0x000fe20003f1d000 */
[----:B------:R1:W-:Y:S02]  /*4cd0*/  MUFU.EX2 R197, R0 ;  /* 0x0000000000c57308 */ /* 0x0003e40000000800 */
[----:B------:R-:W-:Y:S01]  /*4ce0*/  HMMA.16816.F32.BF16 R120, R4, R84, RZ ;  /* 0x000000540478723c */ /* 0x000fe200000418ff */
[----:B--2---:R-:W-:-:S05]  /*4cf0*/  FFMA.FTZ R2, R20, c[0x0][0x2d0], -R12 ;  /* 0x0000b40014027a23 */ /* 0x004fca000001080c */
[----:B------:R2:W3:Y:S02]  /*4d00*/  MUFU.EX2 R199, R2 ;  /* 0x0000000200c77308 */ /* 0x0004e40000000800 */
[----:B------:R-:W-:Y:S01]  /*4d10*/  HMMA.16816.F32.BF16 R100, R4, R88, RZ ;  /* 0x000000580464723c */ /* 0x000fe200000418ff */
[----:B-1----:R-:W-:-:S07]  /*4d20*/  FFMA.FTZ R0, R18, c[0x0][0x2d0], -R3 ;  /* 0x0000b40012007a23 */ /* 0x002fce0000010803 */
[----:B------:R-:W-:Y:S01]  /*4d30*/  HMMA.16816.F32.BF16 R96, R4, R92, RZ ;  /* 0x0000005c0460723c */ /* 0x000fe200000418ff */
[----:B------:R-:W1:Y:S01]  /*4d40*/  MUFU.EX2 R198, R0 ;  /* 0x0000000000c67308 */ /* 0x000e620000000800 */
[----:B--2---:R-:W-:Y:S01]  /*4d50*/  FMNMX.FTZ R2, R114, R8, !PT ;  /* 0x0000000872027209 */ /* 0x004fe20007810000 */
[----:B------:R-:W-:-:S05]  /*4d60*/  FFMA.FTZ R8, R21, c[0x0][0x2d0], -R3 ;  /* 0x0000b40015087a23 */ /* 0x000fca0000010803 */
[C---:B------:R-:W-:Y:S01]  /*4d70*/  HMMA.16816.F32.BF16 R72, R4.reuse, R42, RZ ;  /* 0x0000002a0448723c */ /* 0x040fe200000418ff */
[----:B---3--:R-:W-:Y:S02]  /*4d80*/  F2FP.BF16.PACK_AB R10, R199, R200 ;  /* 0x000000c8c70a723e */ /* 0x008fe400000010ff */
[----:B------:R-:W-:Y:S01]  /*4d90*/  FMNMX.FTZ R2, R112, R2, !PT ;  /* 0x0000000270027209 */ /* 0x000fe20007810000 */
[----:B------:R2:W-:Y:S04]  /*4da0*/  MUFU.EX2 R196, R8 ;  /* 0x0000000800c47308 */ /* 0x0005e80000000800 */
[----:B------:R-:W-:Y:S01]  /*4db0*/  HMMA.16816.F32.BF16 R36, R4, R78, RZ ;  /* 0x0000004e0424723c */ /* 0x000fe200000418ff */
[----:B-1----:R-:W-:-:S07]  /*4dc0*/  F2FP.BF16.PACK_AB R11, R198, R197 ;  /* 0x000000c5c60b723e */ /* 0x002fce00000010ff */
[----:B------:R-:W-:Y:S01]  /*4dd0*/  HMMA.16816.F32.BF16 R32, R4, R82, RZ ;  /* 0x000000520420723c */ /* 0x000fe200000418ff */
[----:B--2---:R-:W-:Y:S01]  /*4de0*/  FMNMX.FTZ R8, R104, R2, !PT ;  /* 0x0000000268087209 */ /* 0x004fe20007810000 */
[----:B------:R-:W-:-:S06]  /*4df0*/  FFMA.FTZ R2, R16, c[0x0][0x2d0], -R3 ;  /* 0x0000b40010027a23 */ /* 0x000fcc0000010803 */
[C---:B------:R-:W-:Y:S01]  /*4e00*/  HMMA.16816.F32.BF16 R20, R4.reuse, R90, RZ ;  /* 0x0000005a0414723c */ /* 0x040fe200000418ff */
[----:B------:R-:W1:Y:S01]  /*4e10*/  SHFL.BFLY PT, R9, R8, 0x2, 0x1f ;  /* 0x0c401f0008097f89 */ /* 0x000e6200000e0000 */
[----:B------:R2:W3:Y:S06]  /*4e20*/  MUFU.EX2 R240, R2 ;  /* 0x0000000200f07308 */ /* 0x0004ec0000000800 */
[----:B------:R-:W-:Y:S01]  /*4e30*/  HMMA.16816.F32.BF16 R16, R4, R94, RZ ;  /* 0x0000005e0410723c */ /* 0x000fe200000418ff */
[----:B--2---:R-:W-:-:S05]  /*4e40*/  FMUL.FTZ R2, R108, c[0x0][0x2d0] ;  /* 0x0000b4006c027a20 */ /* 0x004fca0000410000 */
[----:B------:R-:W-:-:S05]  /*4e50*/  FSEL R2, R2, RZ, P0 ;  /* 0x000000ff02027208 */ /* 0x000fca0000000000 */
[--C-:B------:R-:W-:Y:S02]  /*4e60*/  FFMA.FTZ R0, R28, c[0x0][0x2d0], -R2.reuse ;  /* 0x0000b4001c007a23 */ /* 0x100fe40000010802 */
[----:B------:R-:W-:Y:S02]  /*4e70*/  HMMA.16816.F32.BF16 R28, R4, R86, RZ ;  /* 0x00000056041c723c */ /* 0x000fe400000418ff */
[----:B------:R1:W-:Y:S05]  /*4e80*/  MUFU.EX2 R171, R0 ;  /* 0x0000000000ab7308 */ /* 0x0003ea0000000800 */
[----:B------:R-:W-:-:S04]  /*4e90*/  FFMA.FTZ R4, R47, c[0x0][0x2d0], -R2 ;  /* 0x0000b4002f047a23 */ /* 0x000fc80000010802 */
[----:B------:R2:W-:Y:S01]  /*4ea0*/  MUFU.EX2 R167, R4 ;  /* 0x0000000400a77308 */ /* 0x0005e20000000800 */
[----:B-1----:R-:W-:Y:S01]  /*4eb0*/  FMNMX.FTZ R0, R8, R9, !PT ;  /* 0x0000000908007209 */ /* 0x002fe20007810000 */
[----:B------:R-:W-:Y:S01]  /*4ec0*/  FFMA.FTZ R8, R44, c[0x0][0x2d0], -R2 ;  /* 0x0000b4002c087a23 */ /* 0x000fe20000010802 */
[----:B---3--:R-:W-:-:S03]  /*4ed0*/  F2FP.BF16.PACK_AB R9, R240, R196 ;  /* 0x000000c4f009723e */ /* 0x008fc600000010ff */
[----:B------:R-:W1:Y:S02]  /*4ee0*/  SHFL.BFLY PT, R13, R0, 0x1, 0x1f ;  /* 0x0c201f00000d7f89 */ /* 0x000e6400000e0000 */
[----:B------:R3:W-:Y:S01]  /*4ef0*/  MUFU.EX2 R170, R8 ;  /* 0x0000000800aa7308 */ /* 0x0007e20000000800 */
[----:B--2---:R-:W-:-:S07]  /*4f00*/  FFMA.FTZ R4, R46, c[0x0][0x2d0], -R2 ;  /* 0x0000b4002e047a23 */ /* 0x004fce0000010802 */
[----:B------:R2:W-:Y:S01]  /*4f10*/  MUFU.EX2 R168, R4 ;  /* 0x0000000400a87308 */ /* 0x0005e20000000800 */
[----:B---3--:R-:W-:Y:S02]  /*4f20*/  F2FP.BF16.PACK_AB R8, R201, R202 ;  /* 0x000000cac908723e */ /* 0x008fe400000010ff */
[----:B-1----:R-:W-:Y:S01]  /*4f30*/  FMNMX.FTZ R107, R0, R13, !PT ;  /* 0x0000000d006b7209 */ /* 0x002fe20007810000 */
[----:B--2---:R-:W-:-:S04]  /*4f40*/  FFMA.FTZ R4, R45, c[0x0][0x2d0], -R2 ;  /* 0x0000b4002d047a23 */ /* 0x004fc80000010802 */
[C---:B------:R-:W-:Y:S01]  /*4f50*/  HMMA.16816.F32.BF16 R228, R8.reuse, R68, R100 ;  /* 0x0000004408e4723c */ /* 0x040fe20000041864 */
[--C-:B------:R-:W-:Y:S01]  /*4f60*/  FFMA.FTZ R0, R27, c[0x0][0x2d0], -R2.reuse ;  /* 0x0000b4001b007a23 */ /* 0x100fe20000010802 */
[----:B------:R-:W-:Y:S01]  /*4f70*/  FSETP.NEU.FTZ.AND P0, PT, R107, -INF , PT ;  /* 0xff8000006b00780b */ /* 0x000fe20003f1d000 */
[----:B------:R1:W-:Y:S05]  /*4f80*/  MUFU.EX2 R169, R4 ;  /* 0x0000000400a97308 */ /* 0x0003ea0000000800 */
[C---:B------:R-:W-:Y:S03]  /*4f90*/  HMMA.16816.F32.BF16 R148, R8.reuse, R52, R136 ;  /* 0x000000340894723c */ /* 0x040fe60000041888 */
[----:B------:R2:W-:Y:S05]  /*4fa0*/  MUFU.EX2 R166, R0 ;  /* 0x0000000000a67308 */ /* 0x0005ea0000000800 */
[----:B------:R-:W-:Y:S01]  /*4fb0*/  HMMA.16816.F32.BF16 R232, R8, R56, R120 ;  /* 0x0000003808e8723c */ /* 0x000fe20000041878 */
[----:B-1----:R-:W-:-:S04]  /*4fc0*/  FFMA.FTZ R4, R26, c[0x0][0x2d0], -R2 ;  /* 0x0000b4001a047a23 */ /* 0x002fc80000010802 */
[----:B------:R1:W-:Y:S03]  /*4fd0*/  MUFU.EX2 R165, R4 ;  /* 0x0000000400a57308 */ /* 0x0003e60000000800 */
[----:B------:R-:W-:Y:S01]  /*4fe0*/  HMMA.16816.F32.BF16 R132, R8, R48, R132 ;  /* 0x000000300884723c */ /* 0x000fe20000041884 */
[----:B--2---:R-:W-:-:S05]  /*4ff0*/  FMUL.FTZ R0, R107, c[0x0][0x2d0] ;  /* 0x0000b4006b007a20 */ /* 0x004fca0000410000 */
[----:B------:R-:W-:Y:S02]  /*5000*/  FSEL R0, R0, RZ, P0 ;  /* 0x000000ff00007208 */ /* 0x000fe40000000000 */
[----:B------:R-:W-:Y:S01]  /*5010*/  HMMA.16816.F32.BF16 R236, R8, R60, R124 ;  /* 0x0000003c08ec723c */ /* 0x000fe2000004187c */
[----:B------:R-:W-:Y:S01]  /*5020*/  LDSM.16.MT88.4 R124, [R110+0x800] ;  /* 0x000800006e7c783b */ /* 0x000fe20000004200 */
[----:B-1----:R-:W-:-:S06]  /*5030*/  FFMA.FTZ R4, R24, c[0x0][0x2d0], -R2 ;  /* 0x0000b40018047a23 */ /* 0x002fcc0000010802 */
[C---:B------:R-:W-:Y:S01]  /*5040*/  HMMA.16816.F32.BF16 R224, R8.reuse, R64, R96 ;  /* 0x0000004008e0723c */ /* 0x040fe20000041860 */
[----:B------:R1:W2:Y:S07]  /*5050*/  MUFU.EX2 R164, R4 ;  /* 0x0000000400a47308 */ /* 0x0002ae0000000800 */
[C---:B------:R-:W-:Y:S08]  /*5060*/  HMMA.16816.F32.BF16 R120, R8.reuse, R54, R72 ;  /* 0x000000360878723c */ /* 0x040ff00000041848 */
[----:B------:R-:W-:Y:S01]  /*5070*/  HMMA.16816.F32.BF16 R136, R8, R50, R36 ;  /* 0x000000320888723c */ /* 0x000fe20000041824 */
[----:B-1----:R-:W-:Y:S01]  /*5080*/  FFMA.FTZ R4, R118, c[0x0][0x2d0], -R0 ;  /* 0x0000b40076047a23 */ /* 0x002fe20000010800 */
[----:B--2---:R-:W-:-:S03]  /*5090*/  F2FP.BF16.PACK_AB R6, R164, R165 ;  /* 0x000000a5a406723e */ /* 0x004fc600000010ff */
[----:B------:R1:W-:Y:S03]  /*50a0*/  MUFU.EX2 R163, R4 ;  /* 0x0000000400a37308 */ /* 0x0003e60000000800 */
[C---:B------:R-:W-:Y:S08]  /*50b0*/  HMMA.16816.F32.BF16 R152, R8.reuse, R62, R32 ;  /* 0x0000003e0898723c */ /* 0x040ff00000041820 */
[----:B------:R-:W-:Y:S01]  /*50c0*/  HMMA.16816.F32.BF16 R220, R8, R58, R28 ;  /* 0x0000003a08dc723c */ /* 0x000fe2000004181c */
[----:B-1----:R-:W-:-:S07]  /*50d0*/  FFMA.FTZ R4, R119, c[0x0][0x2d0], -R0 ;  /* 0x0000b40077047a23 */ /* 0x002fce0000010800 */
[C---:B------:R-:W-:Y:S01]  /*50e0*/  HMMA.16816.F32.BF16 R216, R8.reuse, R70, R20 ;  /* 0x0000004608d8723c */ /* 0x040fe20000041814 */
[----:B------:R1:W2:Y:S07]  /*50f0*/  MUFU.EX2 R160, R4 ;  /* 0x0000000400a07308 */ /* 0x0002ae0000000800 */
[----:B------:R-:W-:Y:S07]  /*5100*/  HMMA.16816.F32.BF16 R212, R8, R66, R16 ;  /* 0x0000004208d4723c */ /* 0x000fee0000041810 */
[----:B------:R-:W-:-:S02]  /*5110*/  F2FP.BF16.PACK_AB R8, R170, R171 ;  /* 0x000000abaa08723e */ /* 0x000fc400000010ff */
[----:B------:R-:W-:Y:S01]  /*5120*/  F2FP.BF16.PACK_AB R10, R168, R167 ;  /* 0x000000a7a80a723e */ /* 0x000fe200000010ff */
[----:B-1----:R-:W-:Y:S01]  /*5130*/  FFMA.FTZ R4, R117, c[0x0][0x2d0], -R0 ;  /* 0x0000b40075047a23 */ /* 0x002fe20000010800 */
[----:B--2---:R-:W-:-:S03]  /*5140*/  F2FP.BF16.PACK_AB R9, R160, R163 ;  /* 0x000000a3a009723e */ /* 0x004fc600000010ff */
[----:B------:R1:W-:Y:S02]  /*5150*/  MUFU.EX2 R162, R4 ;  /* 0x0000000400a27308 */ /* 0x0003e40000000800 */
[----:B-1----:R-:W-:-:S06]  /*5160*/  FFMA.FTZ R4, R116, c[0x0][0x2d0], -R0 ;  /* 0x0000b40074047a23 */ /* 0x002fcc0000010800 */
[----:B------:R1:W2:Y:S02]  /*5170*/  MUFU.EX2 R103, R4 ;  /* 0x0000000400677308 */ /* 0x0002a40000000800 */
[----:B-1----:R-:W-:Y:S01]  /*5180*/  FFMA.FTZ R4, R113, c[0x0][0x2d0], -R0 ;  /* 0x0000b40071047a23 */ /* 0x002fe20000010800 */
[----:B--2---:R-:W-:-:S05]  /*5190*/  F2FP.BF16.PACK_AB R11, R103, R162 ;  /* 0x000000a2670b723e */ /* 0x004fca00000010ff */
[----:B------:R1:W-:Y:S02]  /*51a0*/  MUFU.EX2 R161, R4 ;  /* 0x0000000400a17308 */ /* 0x0003e40000000800 */
[C---:B------:R-:W-:Y:S08]  /*51b0*/  HMMA.16816.F32.BF16 R16, R8.reuse, R76, RZ ;  /* 0x0000004c0810723c */ /* 0x040ff000000418ff */
[----:B------:R-:W-:Y:S01]  /*51c0*/  HMMA.16816.F32.BF16 R20, R8, R40, RZ ;  /* 0x000000280814723c */ /* 0x000fe200000418ff */
[----:B-1----:R-:W-:-:S04]  /*51d0*/  FFMA.FTZ R4, R14, c[0x0][0x2d0], -R0 ;  /* 0x0000b4000e047a23 */ /* 0x002fc80000010800 */
[----:B------:R1:W2:Y:S03]  /*51e0*/  MUFU.EX2 R100, R4 ;  /* 0x0000000400647308 */ /* 0x0002a60000000800 */
[C---:B------:R-:W-:Y:S08]  /*51f0*/  HMMA.16816.F32.BF16 R28, R8.reuse, R88, RZ ;  /* 0x00000058081c723c */ /* 0x040ff000000418ff */
[----:B------:R-:W-:Y:S01]  /*5200*/  HMMA.16816.F32.BF16 R36, R8, R78, RZ ;  /* 0x0000004e0824723c */ /* 0x000fe200000418ff */
[----:B-1----:R-:W-:Y:S01]  /*5210*/  FFMA.FTZ R4, R15, c[0x0][0x2d0], -R0 ;  /* 0x0000b4000f047a23 */ /* 0x002fe20000010800 */
[----:B--2---:R-:W-:-:S06]  /*5220*/  F2FP.BF16.PACK_AB R5, R100, R161 ;  /* 0x000000a16405723e */ /* 0x004fcc00000010ff */
[C---:B------:R-:W-:Y:S01]  /*5230*/  HMMA.16816.F32.BF16 R40, R8.reuse, R42, RZ ;  /* 0x0000002a0828723c */ /* 0x040fe200000418ff */
[----:B------:R1:W-:Y:S07]  /*5240*/  MUFU.EX2 R102, R4 ;  /* 0x0000000400667308 */ /* 0x0003ee0000000800 */
[C---:B------:R-:W-:Y:S08]  /*5250*/  HMMA.16816.F32.BF16 R32, R8.reuse, R86, RZ ;  /* 0x000000560820723c */ /* 0x040ff000000418ff */
[----:B------:R-:W-:Y:S01]  /*5260*/  HMMA.16816.F32.BF16 R44, R8, R90, RZ ;  /* 0x0000005a082c723c */ /* 0x000fe200000418ff */
[----:B-1----:R-:W-:-:S04]  /*5270*/  FFMA.FTZ R4, R25, c[0x0][0x2d0], -R0 ;  /* 0x0000b40019047a23 */ /* 0x002fc80000010800 */
[----:B------:R1:W2:Y:S03]  /*5280*/  MUFU.EX2 R101, R4 ;  /* 0x0000000400657308 */ /* 0x0002a60000000800 */
[----:B------:R-:W-:Y:S01]  /*5290*/  HMMA.16816.F32.BF16 R24, R8, R92, RZ ;  /* 0x0000005c0818723c */ /* 0x000fe200000418ff */
[----:B-1----:R-:W-:Y:S02]  /*52a0*/  F2FP.BF16.PACK_AB R4, R166, R169 ;  /* 0x000000a9a604723e */ /* 0x002fe400000010ff */
[----:B--2---:R-:W-:-:S07]  /*52b0*/  F2FP.BF16.PACK_AB R7, R101, R102 ;  /* 0x000000666507723e */ /* 0x004fce00000010ff */
[----:B------:R-:W-:Y:S08]  /*52c0*/  HMMA.16816.F32.BF16 R72, R4, R48, R16 ;  /* 0x000000300448723c */ /* 0x000ff00000041810 */
[----:B------:R-:W-:Y:S08]  /*52d0*/  HMMA.16816.F32.BF16 R16, R8, R84, RZ ;  /* 0x000000540810723c */ /* 0x000ff000000418ff */
[----:B------:R-:W-:Y:S08]  /*52e0*/  HMMA.16816.F32.BF16 R116, R4, R52, R20 ;  /* 0x000000340474723c */ /* 0x000ff00000041814 */
[----:B------:R-:W-:Y:S08]  /*52f0*/  HMMA.16816.F32.BF16 R20, R8, R80, RZ ;  /* 0x000000500814723c */ /* 0x000ff000000418ff */
[----:B------:R-:W-:Y:S08]  /*5300*/  HMMA.16816.F32.BF16 R192, R4, R56, R16 ;  /* 0x0000003804c0723c */ /* 0x000ff00000041810 */
[----:B------:R-:W-:Y:S01]  /*5310*/  HMMA.16816.F32.BF16 R16, R8, R82, RZ ;  /* 0x000000520810723c */ /* 0x000fe200000418ff */
[----:B------:R-:W1:Y:S07]  /*5320*/  LDSM.16.MT88.4 R80, [R110+0x2000] ;  /* 0x002000006e50783b */ /* 0x000e6e0000004200 */
[----:B------:R-:W-:Y:S08]  /*5330*/  HMMA.16816.F32.BF16 R176, R4, R60, R20 ;  /* 0x0000003c04b0723c */ /* 0x000ff00000041814 */
[----:B------:R-:W-:Y:S07]  /*5340*/  HMMA.16816.F32.BF16 R20, R8, R94, RZ ;  /* 0x0000005e0814723c */ /* 0x000fee00000418ff */
[----:B------:R-:W-:Y:S01]  /*5350*/  FFMA.FTZ R8, R131, c[0x0][0x2d0], -R2 ;  /* 0x0000b40083087a23 */ /* 0x000fe20000010802 */
[----:B------:R-:W-:Y:S01]  /*5360*/  HMMA.16816.F32.BF16 R172, R4, R64, R24 ;  /* 0x0000004004ac723c */ /* 0x000fe20000041818 */
[----:B------:R-:W-:-:S02]  /*5370*/  FADD.FTZ R9, R208, R207 ;  /* 0x000000cfd0097221 */ /* 0x000fc40000010000 */
[----:B------:R2:W-:Y:S01]  /*5380*/  MUFU.EX2 R26, R8 ;  /* 0x00000008001a7308 */ /* 0x0005e20000000800 */
[----:B------:R-:W-:-:S04]  /*5390*/  FADD.FTZ R11, R206, R204 ;  /* 0x000000ccce0b7221 */ /* 0x000fc80000010000 */
[C---:B------:R-:W-:Y:S08]  /*53a0*/  HMMA.16816.F32.BF16 R84, R4.reuse, R68, R28 ;  /* 0x000000440454723c */ /* 0x040ff0000004181c */
[----:B------:R-:W-:Y:S01]  /*53b0*/  HMMA.16816.F32.BF16 R36, R4, R50, R36 ;  /* 0x000000320424723c */ /* 0x000fe20000041824 */
[----:B--2---:R-:W-:-:S04]  /*53c0*/  FFMA.FTZ R8, R130, c[0x0][0x2d0], -R2 ;  /* 0x0000b40082087a23 */ /* 0x004fc80000010802 */
[----:B------:R2:W3:Y:S03]  /*53d0*/  MUFU.EX2 R28, R8 ;  /* 0x00000008001c7308 */ /* 0x0004e60000000800 */
[C---:B------:R-:W-:Y:S08]  /*53e0*/  HMMA.16816.F32.BF16 R48, R4.reuse, R62, R16 ;  /* 0x0000003e0430723c */ /* 0x040ff00000041810 */
[----:B------:R-:W-:Y:S01]  /*53f0*/  HMMA.16816.F32.BF16 R40, R4, R54, R40 ;  /* 0x000000360428723c */ /* 0x000fe20000041828 */
[----:B--2---:R-:W-:-:S07]  /*5400*/  FFMA.FTZ R8, R129, c[0x0][0x2d0], -R2 ;  /* 0x0000b40081087a23 */ /* 0x004fce0000010802 */
[C---:B------:R-:W-:Y:S01]  /*5410*/  HMMA.16816.F32.BF16 R32, R4.reuse, R58, R32 ;  /* 0x0000003a0420723c */ /* 0x040fe20000041820 */
[----:B------:R-:W-:Y:S01]  /*5420*/  FFMA.FTZ R2, R128, c[0x0][0x2d0], -R2 ;  /* 0x0000b40080027a23 */ /* 0x000fe20000010802 */
[----:B---3--:R-:W-:Y:S01]  /*5430*/  F2FP.BF16.PACK_AB R96, R28, R26 ;  /* 0x0000001a1c60723e */ /* 0x008fe200000010ff */
[----:B------:R-:W-:Y:S05]  /*5440*/  MUFU.EX2 R29, R8 ;  /* 0x00000008001d7308 */ /* 0x000fea0000000800 */
[C---:B------:R-:W-:Y:S03]  /*5450*/  HMMA.16816.F32.BF16 R44, R4.reuse, R70, R44 ;  /* 0x00000046042c723c */ /* 0x040fe6000004182c */
[----:B------:R2:W3:Y:S05]  /*5460*/  MUFU.EX2 R27, R2 ;  /* 0x00000002001b7308 */ /* 0x0004ea0000000800 */
[----:B------:R-:W-:Y:S01]  /*5470*/  HMMA.16816.F32.BF16 R20, R4, R66, R20 ;  /* 0x000000420414723c */ /* 0x000fe20000041814 */
[----:B------:R-:W4:Y:S04]  /*5480*/  LDSM.16.MT88.4 R4, [R111+0x2000] ;  /* 0x002000006f04783b */ /* 0x000f280000004200 */
[----:B------:R-:W5:Y:S01]  /*5490*/  LDSM.16.MT88.4 R64, [R111+0x1400] ;  /* 0x001400006f40783b */ /* 0x000f620000004200 */
[----:B--2---:R-:W-:Y:S01]  /*54a0*/  FFMA.FTZ R2, R115, c[0x0][0x2d0], -R0 ;  /* 0x0000b40073027a23 */ /* 0x004fe20000010800 */
[----:B---3--:R-:W-:-:S03]  /*54b0*/  F2FP.BF16.PACK_AB R98, R27, R29 ;  /* 0x0000001d1b62723e */ /* 0x008fc600000010ff */
[----:B------:R2:W-:Y:S02]  /*54c0*/  MUFU.EX2 R18, R2 ;  /* 0x0000000200127308 */ /* 0x0005e40000000800 */
[----:B--2---:R-:W-:-:S06]  /*54d0*/  FFMA.FTZ R2, R114, c[0x0][0x2d0], -R0 ;  /* 0x0000b40072027a23 */ /* 0x004fcc0000010800 */
[----:B------:R2:W3:Y:S02]  /*54e0*/  MUFU.EX2 R24, R2 ;  /* 0x0000000200187308 */ /* 0x0004e40000000800 */
[--C-:B--2---:R-:W-:Y:S01]  /*54f0*/  FFMA.FTZ R2, R112, c[0x0][0x2d0], -R0.reuse ;  /* 0x0000b40070027a23 */ /* 0x104fe20000010800 */
[----:B---3--:R-:W-:Y:S01]  /*5500*/  F2FP.BF16.PACK_AB R97, R24, R18 ;  /* 0x000000121861723e */ /* 0x008fe200000010ff */
[----:B------:R-:W-:-:S04]  /*5510*/  FFMA.FTZ R0, R104, c[0x0][0x2d0], -R0 ;  /* 0x0000b40068007a23 */ /* 0x000fc80000010800 */
[----:B------:R-:W-:Y:S08]  /*5520*/  MUFU.EX2 R25, R2 ;  /* 0x0000000200197308 */ /* 0x000ff00000000800 */
[----:B------:R2:W3:Y:S02]  /*5530*/  MUFU.EX2 R19, R0 ;  /* 0x0000000000137308 */ /* 0x0004e40000000800 */
[----:B--2---:R-:W-:Y:S01]  /*5540*/  FFMA.FTZ R0, R141, c[0x0][0x2d0], -R12 ;  /* 0x0000b4008d007a23 */ /* 0x004fe2000001080c */
[----:B---3--:R-:W-:-:S05]  /*5550*/  F2FP.BF16.PACK_AB R99, R19, R25 ;  /* 0x000000191363723e */ /* 0x008fca00000010ff */
[----:B------:R2:W-:Y:S02]  /*5560*/  MUFU.EX2 R17, R0 ;  /* 0x0000000000117308 */ /* 0x0005e40000000800 */
[C---:B-1----:R-:W-:Y:S08]  /*5570*/  HMMA.16816.F32.BF16 R68, R96.reuse, R80, R84 ;  /* 0x000000506044723c */ /* 0x042ff00000041854 */
[----:B----4-:R-:W-:Y:S01]  /*5580*/  HMMA.16816.F32.BF16 R84, R96, R4, R172 ;  /* 0x000000046054723c */ /* 0x010fe200000418ac */
[----:B--2---:R-:W-:-:S04]  /*5590*/  FFMA.FTZ R0, R143, c[0x0][0x2d0], -R12 ;  /* 0x0000b4008f007a23 */ /* 0x004fc8000001080c */
[----:B------:R1:W2:Y:S03]  /*55a0*/  MUFU.EX2 R16, R0 ;  /* 0x0000000000107308 */ /* 0x0002a60000000800 */
[C---:B-----5:R-:W-:Y:S07]  /*55b0*/  HMMA.16816.F32.BF16 R52, R96.reuse, R64, R192 ;  /* 0x000000406034723c */ /* 0x060fee00000418c0 */
[----:B------:R-:W-:Y:S01]  /*55c0*/  IADD3 R192, R211, -0x2, RZ ;  /* 0xfffffffed3c07810 */ /* 0x000fe20007ffe0ff */
[----:B------:R-:W-:Y:S03]  /*55d0*/  HMMA.16816.F32.BF16 R116, R96, R124, R116 ;  /* 0x0000007c6074723c */ /* 0x000fe60000041874 */
[----:B------:R-:W-:Y:S01]  /*55e0*/  ISETP.GE.AND P0, PT, R192, R241, PT ;  /* 0x000000f1c000720c */ /* 0x000fe20003f06270 */
[----:B-1----:R-:W-:Y:S01]  /*55f0*/  FFMA.FTZ R0, R142, c[0x0][0x2d0], -R12 ;  /* 0x0000b4008e007a23 */ /* 0x002fe2000001080c */
[----:B--2---:R-:W-:-:S03]  /*5600*/  F2FP.BF16.PACK_AB R92, R16, R17 ;  /* 0x00000011105c723e */ /* 0x004fc600000010ff */
[----:B------:R1:W-:Y:S02]  /*5610*/  MUFU.EX2 R14, R0 ;  /* 0x00000000000e7308 */ /* 0x0003e40000000800 */
[----:B-1----:R-:W-:-:S06]  /*5620*/  FFMA.FTZ R0, R147, c[0x0][0x2d0], -R12 ;  /* 0x0000b40093007a23 */ /* 0x002fcc000001080c */
[----:B------:R1:W2:Y:S02]  /*5630*/  MUFU.EX2 R15, R0 ;  /* 0x00000000000f7308 */ /* 0x0002a40000000800 */
[--C-:B-1----:R-:W-:Y:S01]  /*5640*/  FFMA.FTZ R0, R140, c[0x0][0x2d0], -R3.reuse ;  /* 0x0000b4008c007a23 */ /* 0x102fe20000010803 */
[----:B--2---:R-:W-:Y:S01]  /*5650*/  F2FP.BF16.PACK_AB R94, R15, R14 ;  /* 0x0000000e0f5e723e */ /* 0x004fe200000010ff */
[----:B------:R-:W1:Y:S04]  /*5660*/  LDSM.16.MT88.4 R140, [R111+0x800] ;  /* 0x000800006f8c783b */ /* 0x000e680000004200 */
[----:B------:R2:W-:Y:S02]  /*5670*/  MUFU.EX2 R2, R0 ;  /* 0x0000000000027308 */ /* 0x0005e40000000800 */
[----:B--2---:R-:W-:-:S06]  /*5680*/  FFMA.FTZ R0, R146, c[0x0][0x2d0], -R3 ;  /* 0x0000b40092007a23 */ /* 0x004fcc0000010803 */
[----:B------:R2:W3:Y:S02]  /*5690*/  MUFU.EX2 R8, R0 ;  /* 0x0000000000087308 */ /* 0x0004e40000000800 */
[--C-:B--2---:R-:W-:Y:S01]  /*56a0*/  FFMA.FTZ R0, R145, c[0x0][0x2d0], -R3.reuse ;  /* 0x0000b40091007a23 */ /* 0x104fe20000010803 */
[----:B---3--:R-:W-:Y:S01]  /*56b0*/  F2FP.BF16.PACK_AB R93, R8, R2 ;  /* 0x00000002085d723e */ /* 0x008fe200000010ff */
[----:B------:R-:W-:Y:S01]  /*56c0*/  FFMA.FTZ R3, R144, c[0x0][0x2d0], -R3 ;  /* 0x0000b40090037a23 */ /* 0x000fe20000010803 */
[C---:B-1----:R-:W-:Y:S03]  /*56d0*/  HMMA.16816.F32.BF16 R128, R96.reuse, R140, R72 ;  /* 0x0000008c6080723c */ /* 0x042fe60000041848 */
[----:B------:R1:W-:Y:S05]  /*56e0*/  MUFU.EX2 R12, R0 ;  /* 0x00000000000c7308 */ /* 0x0003ea0000000800 */
[----:B------:R-:W-:Y:S03]  /*56f0*/  HMMA.16816.F32.BF16 R144, R96, R156, R176 ;  /* 0x0000009c6090723c */ /* 0x000fe600000418b0 */
[----:B------:R-:W2:Y:S01]  /*5700*/  MUFU.EX2 R13, R3 ;  /* 0x00000003000d7308 */ /* 0x000ea20000000800 */
[----:B-1----:R-:W-:-:S04]  /*5710*/  FADD.FTZ R0, R171, R170 ;  /* 0x000000aaab007221 */ /* 0x002fc80000010000 */
[----:B------:R-:W-:Y:S02]  /*5720*/  FADD.FTZ R10, R167, R0 ;  /* 0x00000000a70a7221 */ /* 0x000fe40000010000 */
[----:B------:R-:W-:Y:S01]  /*5730*/  FADD.FTZ R0, R205, R11 ;  /* 0x0000000bcd007221 */ /* 0x000fe20000010000 */
[----:B--2---:R-:W-:Y:S01]  /*5740*/  F2FP.BF16.PACK_AB R95, R13, R12 ;  /* 0x0000000c0d5f723e */ /* 0x004fe200000010ff */
[----:B------:R-:W-:Y:S02]  /*5750*/  FADD.FTZ R3, R163, R160 ;  /* 0x000000a0a3037221 */ /* 0x000fe40000010000 */
[----:B------:R-:W-:-:S04]  /*5760*/  FADD.FTZ R10, R168, R10 ;  /* 0x0000000aa80a7221 */ /* 0x000fc80000010000 */
[C---:B------:R-:W-:Y:S07]  /*5770*/  HMMA.16816.F32.BF16 R88, R92.reuse, R4, R224 ;  /* 0x000000045c58723c */ /* 0x040fee00000418e0 */
[----:B------:R-:W-:Y:S01]  /*5780*/  FADD.FTZ R4, R162, R3 ;  /* 0x00000003a2047221 */ /* 0x000fe20000010000 */
[----:B------:R-:W-:Y:S01]  /*5790*/  HMMA.16816.F32.BF16 R112, R92, R124, R148 ;  /* 0x0000007c5c70723c */ /* 0x000fe20000041894 */
[----:B------:R-:W-:Y:S02]  /*57a0*/  FADD.FTZ R3, R209, R9 ;  /* 0x00000009d1037221 */ /* 0x000fe40000010000 */
[----:B------:R-:W-:-:S02]  /*57b0*/  FADD.FTZ R9, R103, R4 ;  /* 0x0000000467097221 */ /* 0x000fc40000010000 */
[----:B------:R-:W-:Y:S02]  /*57c0*/  FADD.FTZ R4, R210, R3 ;  /* 0x00000003d2047221 */ /* 0x000fe40000010000 */
        /* <DEDUP_REMOVED lines=41> */
[----:B------:R-:W-:Y:S08]  /*5a60*/  HMMA.16816.F32.BF16 R76, R92, R82, R216 ;  /* 0x000000525c4c723c */ /* 0x000ff000000418d8 */
[C---:B------:R-:W-:Y:S08]  /*5a70*/  HMMA.16816.F32.BF16 R124, R96.reuse, R126, R40 ;  /* 0x0000007e607c723c */ /* 0x040ff00000041828 */
[C---:B------:R-:W-:Y:S08]  /*5a80*/  HMMA.16816.F32.BF16 R140, R96.reuse, R142, R36 ;  /* 0x0000008e608c723c */ /* 0x040ff00000041824 */
[C---:B------:R-:W-:Y:S08]  /*5a90*/  HMMA.16816.F32.BF16 R156, R96.reuse, R158, R48 ;  /* 0x0000009e609c723c */ /* 0x040ff00000041830 */
[C---:B------:R-:W-:Y:S08]  /*5aa0*/  HMMA.16816.F32.BF16 R64, R96.reuse, R66, R32 ;  /* 0x000000426040723c */ /* 0x040ff00000041820 */
[----:B------:R-:W-:Y:S08]  /*5ab0*/  HMMA.16816.F32.BF16 R80, R96, R82, R44 ;  /* 0x000000526050723c */ /* 0x000ff0000004182c */
[-C--:B------:R-:W-:Y:S08]  /*5ac0*/  HMMA.16816.F32.BF16 R92, R92, R6.reuse, R212 ;  /* 0x000000065c5c723c */ /* 0x080ff000000418d4 */
[----:B------:R-:W-:Y:S01]  /*5ad0*/  HMMA.16816.F32.BF16 R96, R96, R6, R20 ;  /* 0x000000066060723c */ /* 0x000fe20000041814 */
[----:B------:R-:W-:Y:S07]  /*5ae0*/  @!UPT UIADD3 URZ, URZ, URZ, URZ ;  /* 0x0000003f3f3ff290 */ /* 0x000fee000fffe03f */
[----:B------:R-:W-:Y:S11]  /*5af0*/  @!P0 BRA `(.L_x_52) ;  /* 0x00002e1000008947 */ /* 0x000ff60003800000 */
[----:B------:R-:W2:Y:S01]  /*5b00*/  LDL R31, [R1] ;  /* 0x00000000011f7983 */ /* 0x000ea20000100800 */
[----:B------:R-:W-:-:S02]  /*5b10*/  ISETP.GE.AND P4, PT, R252, c[0x0][0x1d4], PT ;  /* 0x00007500fc007a0c */ /* 0x000fc40003f86270 */
[----:B------:R-:W-:Y:S01]  /*5b20*/  ISETP.GE.AND P3, PT, R250, c[0x0][0x1d4], PT ;  /* 0x00007500fa007a0c */ /* 0x000fe20003f66270 */
[----:B------:R-:W1:Y:S02]  /*5b30*/  S2R R30, SR_TID.X ;  /* 0x00000000001e7919 */ /* 0x000e640000002100 */
[----:B-1----:R-:W-:Y:S02]  /*5b40*/  ISETP.GT.AND P0, PT, R30, 0x3f, PT ;  /* 0x0000003f1e00780c */ /* 0x002fe40003f04270 */
[----:B--2---:R-:W-:Y:S02]  /*5b50*/  ISETP.GE.AND P5, PT, R31, c[0x0][0x1d4], PT ;  /* 0x000075001f007a0c */ /* 0x004fe40003fa6270 */
.L_x_55:
[----:B------:R-:W-:Y:S04]  /*5b60*/  DEPBAR.LE SB0, 0x0 ;  /* 0x000080000000791a */ /* 0x000fe80000000000 */
[----:B------:R-:W-:Y:S01]  /*5b70*/  WARPSYNC 0xffffffff ;  /* 0xffffffff00007948 */ /* 0x000fe20003800000 */
[----:B------:R-:W-:Y:S01]  /*5b80*/  BAR.SYNC.DEFER_BLOCKING 0x0 ;  /* 0x0000000000007b1d */ /* 0x000fe20000010000 */
[----:B------:R-:W-:Y:S01]  /*5b90*/  SHF.R.S32.HI R0, RZ, 0x1f, R192 ;  /* 0x0000001fff007819 */ /* 0x000fe200000114c0 */
[----:B------:R-:W-:Y:S01]  /*5ba0*/  IMAD.WIDE.U32 R2, R192, c[0x0][0x208], RZ ;  /* 0x00008200c0027a25 */ /* 0x000fe200078e00ff */
[----:B------:R-:W-:Y:S02]  /*5bb0*/  MOV R29, c[0x0][0x208] ;  /* 0x00008200001d7a02 */ /* 0x000fe40000000f00 */
[----:B------:R-:W-:Y:S01]  /*5bc0*/  MOV R30, c[0x0][0x20c] ;  /* 0x00008300001e7a02 */ /* 0x000fe20000000f00 */
[----:B------:R-:W-:Y:S04]  /*5bd0*/  IMAD R0, R0, c[0x0][0x208], RZ ;  /* 0x0000820000007a24 */ /* 0x000fe800078e02ff */
[----:B------:R-:W-:Y:S05]  /*5be0*/  IMAD R0, R192, c[0x0][0x20c], R0 ;  /* 0x00008300c0007a24 */ /* 0x000fea00078e0200 */
[----:B------:R-:W-:Y:S01]  /*5bf0*/  IADD3 R0, R3, R0, RZ ;  /* 0x0000000003007210 */ /* 0x000fe20007ffe0ff */
[----:B------:R-:W-:Y:S01]  /*5c00*/  IMAD.WIDE.U32 R2, R2, 0x30, RZ ;  /* 0x0000003002027825 */ /* 0x000fe200078e00ff */
[----:B------:R-:W-:Y:S01]  /*5c10*/  LDSM.16.M88.4 R48, [R180] ;  /* 0x00000000b430783b */ /* 0x000fe20000000200 */
[----:B------:R-:W-:Y:S07]  /*5c20*/  BSSY B0, `(.L_x_53) ;  /* 0x0000118000007945 */ /* 0x000fee0003800000 */
[----:B------:R-:W1:Y:S08]  /*5c30*/  S2R R20, SR_TID.X ;  /* 0x0000000000147919 */ /* 0x000e700000002100 */
[----:B------:R-:W2:Y:S08]  /*5c40*/  LDSM.16.M88.4 R16, [R109] ;  /* 0x000000006d10783b */ /* 0x000eb00000000200 */
[----:B------:R-:W3:Y:S08]  /*5c50*/  LDSM.16.M88.4 R44, [R180+0x1000] ;  /* 0x00100000b42c783b */ /* 0x000ef00000000200 */
[----:B------:R-:W4:Y:S08]  /*5c60*/  LDSM.16.M88.4 R32, [R109+0x400] ;  /* 0x000400006d20783b */ /* 0x000f300000000200 */
[----:B------:R-:W5:Y:S08]  /*5c70*/  LDSM.16.M88.4 R100, [R109+0x800] ;  /* 0x000800006d64783b */ /* 0x000f700000000200 */
[----:B------:R-:W-:Y:S01]  /*5c80*/  LDSM.16.M88.4 R160, [R181] ;  /* 0x00000000b5a0783b */ /* 0x000fe20000000200 */
[-C--:B--2---:R-:W-:Y:S07]  /*5c90*/  HMMA.16816.F32.BF16 R4, R48, R16.reuse, RZ ;  /* 0x000000103004723c */ /* 0x084fee00000418ff */
[----:B------:R-:W2:Y:S01]  /*5ca0*/  LDSM.16.M88.4 R164, [R182] ;  /* 0x00000000b6a4783b */ /* 0x000ea20000000200 */
[----:B-1----:R-:W-:Y:S01]  /*5cb0*/  ISETP.GT.AND P6, PT, R20, 0x3f, PT ;  /* 0x0000003f1400780c */ /* 0x002fe20003fc4270 */
[----:B------:R-:W-:Y:S03]  /*5cc0*/  IMAD R20, R0, 0x30, RZ ;  /* 0x0000003000147824 */ /* 0x000fe600078e02ff */
[----:B------:R-:W-:Y:S01]  /*5cd0*/  IADD3 R0, P0, R248, R2, RZ ;  /* 0x00000002f8007210 */ /* 0x000fe20007f1e0ff */
[C---:B---3--:R-:W-:Y:S02]  /*5ce0*/  HMMA.16816.F32.BF16 R8, R44.reuse, R16, RZ ;  /* 0x000000102c08723c */ /* 0x048fe400000418ff */
[----:B------:R-:W1:Y:S01]  /*5cf0*/  LDSM.16.M88.4 R168, [R181+0x1000] ;  /* 0x00100000b5a8783b */ /* 0x000e620000000200 */
[----:B------:R-:W-:Y:S05]  /*5d00*/  IADD3 R3, R3, R20, RZ ;  /* 0x0000001403037210 */ /* 0x000fea0007ffe0ff */
[-C--:B------:R-:W-:Y:S01]  /*5d10*/  HMMA.16816.F32.BF16 R12, R44, R18.reuse, RZ ;  /* 0x000000122c0c723c */ /* 0x080fe200000418ff */
[----:B------:R-:W-:Y:S01]  /*5d20*/  @!P6 LEA R24, P1, R29, R2, 0x5 ;  /* 0x000000021d18e211 */ /* 0x000fe200078228ff */
[----:B------:R-:W3:Y:S02]  /*5d30*/  LDSM.16.M88.4 R172, [R190] ;  /* 0x00000000beac783b */ /* 0x000ee40000000200 */
[----:B------:R-:W-:Y:S02]  /*5d40*/  IADD3.X R28, R3, R247, RZ, P0, !PT ;  /* 0x000000f7031c7210 */ /* 0x000fe400007fe4ff */
[C---:B------:R-:W-:Y:S02]  /*5d50*/  LEA R2, P0, R0.reuse, c[0x0][0x1f8], 0x1 ;  /* 0x00007e0000027a11 */ /* 0x040fe400078008ff */
[C---:B------:R-:W-:Y:S02]  /*5d60*/  HMMA.16816.F32.BF16 R16, R48.reuse, R18, RZ ;  /* 0x000000123010723c */ /* 0x040fe400000418ff */
[----:B------:R-:W1:Y:S02]  /*5d70*/  LDSM.16.M88.4 R176, [R189] ;  /* 0x00000000bdb0783b */ /* 0x000e640000000200 */
[----:B------:R-:W-:Y:S02]  /*5d80*/  @!P6 LEA.HI.X R29, R29, R3, R30, 0x5, P1 ;  /* 0x000000031d1de211 */ /* 0x000fe400008f2c1e */
[----:B------:R-:W-:Y:S02]  /*5d90*/  LEA.HI.X R3, R0, c[0x0][0x1fc], R28, 0x1, P0 ;  /* 0x00007f0000037a11 */ /* 0x000fe400000f0c1c */
[-C--:B----4-:R-:W-:Y:S01]  /*5da0*/  HMMA.16816.F32.BF16 R20, R48, R32.reuse, RZ ;  /* 0x000000203014723c */ /* 0x090fe200000418ff */
[----:B------:R-:W-:Y:S01]  /*5db0*/  @!P6 IADD3 R37, P2, R24, R248, RZ ;  /* 0x000000f81825e210 */ /* 0x000fe20007f5e0ff */
[----:B------:R-:W4:Y:S03]  /*5dc0*/  LDL R218, [R1+0x8] ;  /* 0x0000080001da7983 */ /* 0x000f260000100800 */
[----:B------:R-:W-:Y:S01]  /*5dd0*/  @!P6 LEA R36, P0, R37, c[0x0][0x1f8], 0x1 ;  /* 0x00007e002524ea11 */ /* 0x000fe200078008ff */
[----:B------:R-:W-:Y:S01]  /*5de0*/  @!PT LDS RZ, [RZ] ;  /* 0x00000000fffff984 */ /* 0x000fe20000000800 */
[----:B------:R-:W-:Y:S01]  /*5df0*/  @!PT LDS RZ, [RZ] ;  /* 0x00000000fffff984 */ /* 0x000fe20000000800 */
[----:B------:R-:W-:Y:S01]  /*5e00*/  @!PT LDS RZ, [RZ] ;  /* 0x00000000fffff984 */ /* 0x000fe20000000800 */
[----:B------:R1:W-:Y:S01]  /*5e10*/  LDGSTS.E.BYPASS.LTC128B.128 [R191+0x1880], [R2.64], !P3 ;  /* 0x0188000002bf7fae */ /* 0x0003e2000d901d46 */
[----:B------:R-:W-:Y:S01]  /*5e20*/  @!P6 IADD3.X R0, R29, R247, RZ, P2, !PT ;  /* 0x000000f71d00e210 */ /* 0x000fe200017fe4ff */
[C---:B------:R-:W-:Y:S04]  /*5e30*/  HMMA.16816.F32.BF16 R24, R44.reuse, R32, RZ ;  /* 0x000000202c18723c */ /* 0x040fe800000418ff */
[----:B------:R-:W-:Y:S02]  /*5e40*/  @!P6 LEA.HI.X R37, R37, c[0x0][0x1fc], R0, 0x1, P0 ;  /* 0x00007f002525ea11 */ /* 0x000fe400000f0c00 */
[----:B------:R1:W-:Y:S02]  /*5e50*/  LDGSTS.E.BYPASS.LTC128B.128 [R191+0x2480], [R2.64+0x40], !P4 ;  /* 0x0248004002bf7fae */ /* 0x0003e4000e101d46 */
[-C--:B------:R-:W-:Y:S06]  /*5e60*/  HMMA.16816.F32.BF16 R28, R44, R34.reuse, RZ ;  /* 0x000000222c1c723c */ /* 0x080fec00000418ff */
[----:B------:R1:W-:Y:S02]  /*5e70*/  LDGSTS.E.BYPASS.LTC128B.128 [R191+0x3080], [R2.64+0x80], !P5 ;  /* 0x0308008002bf7fae */ /* 0x0003e4000e901d46 */
[C---:B------:R-:W-:Y:S06]  /*5e80*/  HMMA.16816.F32.BF16 R32, R48.reuse, R34, RZ ;  /* 0x000000223020723c */ /* 0x040fec00000418ff */
[----:B------:R5:W-:Y:S08]  /*5e90*/  @!P6 LDGSTS.E.BYPASS.LTC128B.128 [R191+0x2080], [R36.64], !P3 ;  /* 0x0208000024bfefae */ /* 0x000bf0000d901d46 */
[----:B------:R5:W-:Y:S08]  /*5ea0*/  @!P6 LDGSTS.E.BYPASS.LTC128B.128 [R191+0x2c80], [R36.64+0x40], !P4 ;  /* 0x02c8004024bfefae */ /* 0x000bf0000e101d46 */
[----:B------:R5:W-:Y:S08]  /*5eb0*/  @!P6 LDGSTS.E.BYPASS.LTC128B.128 [R191+0x3880], [R36.64+0x80], !P5 ;  /* 0x0388008024bfefae */ /* 0x000bf0000e901d46 */
[----:B------:R-:W0:Y:S01]  /*5ec0*/  LDGDEPBAR ;  /* 0x00000000000079af */ /* 0x000e220000000000 */
[-C--:B-----5:R-:W-:Y:S08]  /*5ed0*/  HMMA.16816.F32.BF16 R36, R48, R100.reuse, RZ ;  /* 0x000000643024723c */ /* 0x0a0ff000000418ff */
[C---:B------:R-:W-:Y:S08]  /*5ee0*/  HMMA.16816.F32.BF16 R40, R44.reuse, R100, RZ ;  /* 0x000000642c28723c */ /* 0x040ff000000418ff */
[-C--:B------:R-:W-:Y:S08]  /*5ef0*/  HMMA.16816.F32.BF16 R44, R44, R102.reuse, RZ ;  /* 0x000000662c2c723c */ /* 0x080ff000000418ff */
[----:B------:R-:W-:Y:S01]  /*5f00*/  HMMA.16816.F32.BF16 R48, R48, R102, RZ ;  /* 0x000000663030723c */ /* 0x000fe200000418ff */
[----:B------:R-:W-:Y:S07]  /*5f10*/  LDSM.16.M88.4 R100, [R180+0x2000] ;  /* 0x00200000b464783b */ /* 0x000fee0000000200 */
[-C--:B--2---:R-:W-:Y:S08]  /*5f20*/  HMMA.16816.F32.BF16 R4, R160, R164.reuse, R4 ;  /* 0x000000a4a004723c */ /* 0x084ff00000041804 */
[C---:B-1----:R-:W-:Y:S08]  /*5f30*/  HMMA.16816.F32.BF16 R8, R168.reuse, R164, R8 ;  /* 0x000000a4a808723c */ /* 0x042ff00000041808 */
[-C--:B------:R-:W-:Y:S08]  /*5f40*/  HMMA.16816.F32.BF16 R12, R168, R166.reuse, R12 ;  /* 0x000000a6a80c723c */ /* 0x080ff0000004180c */
[C---:B------:R-:W-:Y:S01]  /*5f50*/  HMMA.16816.F32.BF16 R16, R160.reuse, R166, R16 ;  /* 0x000000a6a010723c */ /* 0x040fe20000041810 */
[----:B------:R-:W1:Y:S07]  /*5f60*/  LDSM.16.M88.4 R164, [R109+0xc00] ;  /* 0x000c00006da4783b */ /* 0x000e6e0000000200 */
        /* <DEDUP_REMOVED lines=8> */
[----:B------:R-:W2:Y:S07]  /*5ff0*/  LDSM.16.M88.4 R168, [R180+0x3000] ;  /* 0x00300000b4a8783b */ /* 0x000eae0000000200 */
[----:B------:R-:W-:Y:S01]  /*6000*/  HMMA.16816.F32.BF16 R48, R160, R178, R48 ;  /* 0x000000b2a030723c */ /* 0x000fe20000041830 */
[----:B------:R-:W3:Y:S07]  /*6010*/  LDSM.16.M88.4 R160, [R109+0x1000] ;  /* 0x001000006da0783b */ /* 0x000eee0000000200 */
[-C--:B-1----:R-:W-:Y:S08]  /*6020*/  HMMA.16816.F32.BF16 R4, R100, R164.reuse, R4 ;  /* 0x000000a46404723c */ /* 0x082ff00000041804 */
[C---:B--2---:R-:W-:Y:S08]  /*6030*/  HMMA.16816.F32.BF16 R8, R168.reuse, R164, R8 ;  /* 0x000000a4a808723c */ /* 0x044ff00000041808 */
[-C--:B------:R-:W-:Y:S08]  /*6040*/  HMMA.16816.F32.BF16 R12, R168, R166.reuse, R12 ;  /* 0x000000a6a80c723c */ /* 0x080ff0000004180c */
[C---:B------:R-:W-:Y:S01]  /*6050*/  HMMA.16816.F32.BF16 R16, R100.reuse, R166, R16 ;  /* 0x000000a66410723c */ /* 0x040fe20000041810 */
[----:B------:R-:W-:Y:S07]  /*6060*/  LDSM.16.M88.4 R164, [R188] ;  /* 0x00000000bca4783b */ /* 0x000fee0000000200 */
[-C--:B---3--:R-:W-:Y:S08]  /*6070*/  HMMA.16816.F32.BF16 R20, R100, R160.reuse, R20 ;  /* 0x000000a06414723c */ /* 0x088ff00000041814 */
[C---:B------:R-:W-:Y:S08]  /*6080*/  HMMA.16816.F32.BF16 R24, R168.reuse, R160, R24 ;  /* 0x000000a0a818723c */ /* 0x040ff00000041818 */
[-C--:B------:R-:W-:Y:S08]  /*6090*/  HMMA.16816.F32.BF16 R28, R168, R162.reuse, R28 ;  /* 0x000000a2a81c723c */ /* 0x080ff0000004181c */
[C---:B------:R-:W-:Y:S01]  /*60a0*/  HMMA.16816.F32.BF16 R32, R100.reuse, R162, R32 ;  /* 0x000000a26420723c */ /* 0x040fe20000041820 */
[----:B------:R-:W1:Y:S07]  /*60b0*/  LDSM.16.M88.4 R160, [R181+0x2000] ;  /* 0x00200000b5a0783b */ /* 0x000e6e0000000200 */
[-C--:B------:R-:W-:Y:S08]  /*60c0*/  HMMA.16816.F32.BF16 R36, R100, R172.reuse, R36 ;  /* 0x000000ac6424723c */ /* 0x080ff00000041824 */
[C---:B------:R-:W-:Y:S08]  /*60d0*/  HMMA.16816.F32.BF16 R40, R168.reuse, R172, R40 ;  /* 0x000000aca828723c */ /* 0x040ff00000041828 */
[-C--:B------:R-:W-:Y:S01]  /*60e0*/  HMMA.16816.F32.BF16 R44, R168, R174.reuse, R44 ;  /* 0x000000aea82c723c */ /* 0x080fe2000004182c */
[----:B------:R-:W2:Y:S02]  /*60f0*/  LDSM.16.M88.4 R168, [R181+0x3000] ;  /* 0x00300000b5a8783b */ /* 0x000ea40000000200 */
[----:B----4-:R-:W-:Y:S05]  /*6100*/  ISETP.GT.AND P2, PT, R192, R218, PT ;  /* 0x000000dac000720c */ /* 0x010fea0003f44270 */
[----:B------:R-:W-:Y:S01]  /*6110*/  HMMA.16816.F32.BF16 R48, R100, R174, R48 ;  /* 0x000000ae6430723c */ /* 0x000fe20000041830 */
[----:B------:R-:W3:Y:S07]  /*6120*/  LDSM.16.M88.4 R100, [R187] ;  /* 0x00000000bb64783b */ /* 0x000eee0000000200 */
[-C--:B-1----:R-:W-:Y:S01]  /*6130*/  HMMA.16816.F32.BF16 R4, R160, R164.reuse, R4 ;  /* 0x000000a4a004723c */ /* 0x082fe20000041804 */
[----:B------:R-:W1:Y:S07]  /*6140*/  LDSM.16.M88.4 R172, [R186] ;  /* 0x00000000baac783b */ /* 0x000e6e0000000200 */
[C---:B--2---:R-:W-:Y:S08]  /*6150*/  HMMA.16816.F32.BF16 R8, R168.reuse, R164, R8 ;  /* 0x000000a4a808723c */ /* 0x044ff00000041808 */
[-C--:B------:R-:W-:Y:S08]  /*6160*/  HMMA.16816.F32.BF16 R12, R168, R166.reuse, R12 ;  /* 0x000000a6a80c723c */ /* 0x080ff0000004180c */
[C---:B------:R-:W-:Y:S01]  /*6170*/  HMMA.16816.F32.BF16 R16, R160.reuse, R166, R16 ;  /* 0x000000a6a010723c */ /* 0x040fe20000041810 */
[----:B------:R-:W-:Y:S07]  /*6180*/  LDSM.16.M88.4 R164, [R109+0x1800] ;  /* 0x001800006da4783b */ /* 0x000fee0000000200 */
[-C--:B---3--:R-:W-:Y:S08]  /*6190*/  HMMA.16816.F32.BF16 R20, R160, R100.reuse, R20 ;  /* 0x00000064a014723c */ /* 0x088ff00000041814 */
[C---:B------:R-:W-:Y:S08]  /*61a0*/  HMMA.16816.F32.BF16 R24, R168.reuse, R100, R24 ;  /* 0x00000064a818723c */ /* 0x040ff00000041818 */
[-C--:B------:R-:W-:Y:S08]  /*61b0*/  HMMA.16816.F32.BF16 R28, R168, R102.reuse, R28 ;  /* 0x00000066a81c723c */ /* 0x080ff0000004181c */
[C---:B------:R-:W-:Y:S01]  /*61c0*/  HMMA.16816.F32.BF16 R32, R160.reuse, R102, R32 ;  /* 0x00000066a020723c */ /* 0x040fe20000041820 */
[----:B------:R-:W2:Y:S07]  /*61d0*/  LDSM.16.M88.4 R100, [R180+0x4000] ;  /* 0x00400000b464783b */ /* 0x000eae0000000200 */
[-C--:B-1----:R-:W-:Y:S08]  /*61e0*/  HMMA.16816.F32.BF16 R36, R160, R172.reuse, R36 ;  /* 0x000000aca024723c */ /* 0x082ff00000041824 */
[C---:B------:R-:W-:Y:S08]  /*61f0*/  HMMA.16816.F32.BF16 R40, R168.reuse, R172, R40 ;  /* 0x000000aca828723c */ /* 0x040ff00000041828 */
[-C--:B------:R-:W-:Y:S01]  /*6200*/  HMMA.16816.F32.BF16 R44, R168, R174.reuse, R44 ;  /* 0x000000aea82c723c */ /* 0x080fe2000004182c */
[----:B------:R-:W1:Y:S07]  /*6210*/  LDSM.16.M88.4 R168, [R180+0x5000] ;  /* 0x00500000b4a8783b */ /* 0x000e6e0000000200 */
[----:B------:R-:W-:Y:S01]  /*6220*/  HMMA.16816.F32.BF16 R48, R160, R174, R48 ;  /* 0x000000aea030723c */ /* 0x000fe20000041830 */
[----:B------:R-:W3:Y:S07]  /*6230*/  LDSM.16.M88.4 R160, [R109+0x1c00] ;  /* 0x001c00006da0783b */ /* 0x000eee0000000200 */
[-C--:B--2---:R-:W-:Y:S01]  /*6240*/  HMMA.16816.F32.BF16 R4, R100, R164.reuse, R4 ;  /* 0x000000a46404723c */ /* 0x084fe20000041804 */
[----:B------:R-:W2:Y:S07]  /*6250*/  LDSM.16.M88.4 R172, [R109+0x2000] ;  /* 0x002000006dac783b */ /* 0x000eae0000000200 */
[C---:B-1----:R-:W-:Y:S08]  /*6260*/  HMMA.16816.F32.BF16 R8, R168.reuse, R164, R8 ;  /* 0x000000a4a808723c */ /* 0x042ff00000041808 */
        /* <DEDUP_REMOVED lines=8> */
[-C--:B--2---:R-:W-:Y:S08]  /*62f0*/  HMMA.16816.F32.BF16 R36, R100, R172.reuse, R36 ;  /* 0x000000ac6424723c */ /* 0x084ff00000041824 */
[C---:B------:R-:W-:Y:S08]  /*6300*/  HMMA.16816.F32.BF16 R40, R168.reuse, R172, R40 ;  /* 0x000000aca828723c */ /* 0x040ff00000041828 */
[-C--:B------:R-:W-:Y:S01]  /*6310*/  HMMA.16816.F32.BF16 R44, R168, R174.reuse, R44 ;  /* 0x000000aea82c723c */ /* 0x080fe2000004182c */
[----:B------:R-:W2:Y:S07]  /*6320*/  LDSM.16.M88.4 R168, [R181+0x5000] ;  /* 0x00500000b5a8783b */ /* 0x000eae0000000200 */
[----:B------:R-:W-:Y:S08]  /*6330*/  HMMA.16816.F32.BF16 R48, R100, R174, R48 ;  /* 0x000000ae6430723c */ /* 0x000ff00000041830 */
[-C--:B-1----:R-:W-:Y:S11]  /*6340*/  HMMA.16816.F32.BF16 R4, R160, R164.reuse, R4 ;  /* 0x000000a4a004723c */ /* 0x082ff60000041804 */
[----:B------:R-:W-:Y:S11]  /*6350*/  @!UPT UIADD3 URZ, URZ, URZ, URZ ;  /* 0x0000003f3f3ff290 */ /* 0x000ff6000fffe03f */
[----:B------:R-:W-:Y:S02]  /*6360*/  @!UPT UIADD3 URZ, URZ, URZ, URZ ;  /* 0x0000003f3f3ff290 */ /* 0x000fe4000fffe03f */
[----:B------:R-:W-:Y:S01]  /*6370*/  FMUL.FTZ R0, R4, c[0x0][0x320] ;  /* 0x0000c80004007a20 */ /* 0x000fe20000410000 */
[C---:B--2---:R-:W-:Y:S03]  /*6380*/  HMMA.16816.F32.BF16 R8, R168.reuse, R164, R8 ;  /* 0x000000a4a808723c */ /* 0x044fe60000041808 */
[----:B------:R1:W2:Y:S05]  /*6390*/  MUFU.TANH R173, R0 ;  /* 0x0000000000ad7308 */ /* 0x0002aa0000002400 */
[-C--:B------:R-:W-:Y:S08]  /*63a0*/  HMMA.16816.F32.BF16 R12, R168, R166.reuse, R12 ;  /* 0x000000a6a80c723c */ /* 0x080ff0000004180c */
[C---:B------:R-:W-:Y:S08]  /*63b0*/  HMMA.16816.F32.BF16 R16, R160.reuse, R166, R16 ;  /* 0x000000a6a010723c */ /* 0x040ff00000041810 */
[----:B------:R-:W-:Y:S04]  /*63c0*/  FMUL.FTZ R3, R10, c[0x0][0x320] ;  /* 0x0000c8000a037a20 */ /* 0x000fe80000410000 */
[----:B------:R3:W4:Y:S01]  /*63d0*/  MUFU.TANH R175, R3 ;  /* 0x0000000300af7308 */ /* 0x0007220000002400 */
[----:B-1----:R-:W-:Y:S02]  /*63e0*/  FMUL.FTZ R0, R5, c[0x0][0x320] ;  /* 0x0000c80005007a20 */ /* 0x002fe40000410000 */
[----:B------:R-:W-:Y:S07]  /*63f0*/  FMUL.FTZ R2, R11, c[0x0][0x320] ;  /* 0x0000c8000b027a20 */ /* 0x000fee0000410000 */
[----:B------:R1:W1:Y:S10]  /*6400*/  MUFU.TANH R172, R0 ;  /* 0x0000000000ac7308 */ /* 0x0002740000002400 */
[----:B------:R5:W2:Y:S01]  /*6410*/  MUFU.TANH R179, R2 ;  /* 0x0000000200b37308 */ /* 0x000aa20000002400 */
[----:B---3--:R-:W-:Y:S02]  /*6420*/  FMUL.FTZ R3, R18, c[0x0][0x320] ;  /* 0x0000c80012037a20 */ /* 0x008fe40000410000 */
[----:B-1----:R-:W-:Y:S07]  /*6430*/  FMUL.FTZ R0, R6, c[0x0][0x320] ;  /* 0x0000c80006007a20 */ /* 0x002fee0000410000 */
[----:B------:R1:W3:Y:S01]  /*6440*/  MUFU.TANH R174, R0 ;  /* 0x0000000000ae7308 */ /* 0x0002e20000002400 */
[----:B-----5:R-:W-:Y:S02]  /*6450*/  FMUL.FTZ R2, R19, c[0x0][0x320] ;  /* 0x0000c80013027a20 */ /* 0x020fe40000410000 */
[----:B-1----:R-:W-:Y:S02]  /*6460*/  FMUL.FTZ R0, R7, c[0x0][0x320] ;  /* 0x0000c80007007a20 */ /* 0x002fe40000410000 */
[----:B------:R-:W1:Y:S05]  /*6470*/  LDSM.16.M88.4 R4, [R184] ;  /* 0x00000000b804783b */ /* 0x000e6a0000000200 */
[----:B------:R5:W1:Y:S02]  /*6480*/  MUFU.TANH R176, R0 ;  /* 0x0000000000b07308 */ /* 0x000a640000002400 */
[----:B-----5:R-:W-:Y:S02]  /*6490*/  FMUL.FTZ R0, R8, c[0x0][0x320] ;  /* 0x0000c80008007a20 */ /* 0x020fe40000410000 */
[----:B------:R-:W-:Y:S06]  /*64a0*/  FMUL.FTZ R8, R17, c[0x0][0x320] ;  /* 0x0000c80011087a20 */ /* 0x000fec0000410000 */
[----:B------:R5:W2:Y:S01]  /*64b0*/  MUFU.TANH R178, R0 ;  /* 0x0000000000b27308 */ /* 0x000aa20000002400 */
[-C--:B-1----:R-:W-:Y:S08]  /*64c0*/  HMMA.16816.F32.BF16 R20, R160, R4.reuse, R20 ;  /* 0x00000004a014723c */ /* 0x082ff00000041814 */
[C---:B------:R-:W-:Y:S04]  /*64d0*/  HMMA.16816.F32.BF16 R24, R168.reuse, R4, R24 ;  /* 0x00000004a818723c */ /* 0x040fe80000041818 */
[----:B-----5:R-:W-:Y:S03]  /*64e0*/  FMUL.FTZ R0, R9, c[0x0][0x320] ;  /* 0x0000c80009007a20 */ /* 0x020fe60000410000 */
[----:B------:R-:W-:Y:S01]  /*64f0*/  MOV R4, R106 ;  /* 0x0000006a00047202 */ /* 0x000fe20000000f00 */
[-C--:B------:R-:W-:Y:S01]  /*6500*/  HMMA.16816.F32.BF16 R28, R168, R6.reuse, R28 ;  /* 0x00000006a81c723c */ /* 0x080fe2000004181c */
[----:B------:R1:W1:Y:S07]  /*6510*/  MUFU.TANH R177, R0 ;  /* 0x0000000000b17308 */ /* 0x00026e0000002400 */
[C---:B------:R-:W-:Y:S04]  /*6520*/  HMMA.16816.F32.BF16 R32, R160.reuse, R6, R32 ;  /* 0x00000006a020723c */ /* 0x040fe80000041820 */
[----:B-1----:R-:W-:Y:S02]  /*6530*/  FMUL.FTZ R0, R12, c[0x0][0x320] ;  /* 0x0000c8000c007a20 */ /* 0x002fe40000410000 */
[----:B------:R1:W1:Y:S10]  /*6540*/  MUFU.TANH R12, R3 ;  /* 0x00000003000c7308 */ /* 0x0002740000002400 */
[----:B------:R5:W2:Y:S01]  /*6550*/  MUFU.TANH R165, R0 ;  /* 0x0000000000a57308 */ /* 0x000aa20000002400 */
[----:B-1----:R-:W-:Y:S09]  /*6560*/  FMUL.FTZ R3, R26, c[0x0][0x320] ;  /* 0x0000c8001a037a20 */ /* 0x002ff20000410000 */
[----:B------:R-:W1:Y:S01]  /*6570*/  MUFU.TANH R208, R3 ;  /* 0x0000000300d07308 */ /* 0x000e620000002400 */
[----:B-----5:R-:W-:Y:S09]  /*6580*/  FMUL.FTZ R0, R13, c[0x0][0x320] ;  /* 0x0000c8000d007a20 */ /* 0x020ff20000410000 */
[----:B------:R5:W1:Y:S10]  /*6590*/  MUFU.TANH R13, R8 ;  /* 0x00000008000d7308 */ /* 0x000a740000002400 */
[----:B------:R1:W1:Y:S01]  /*65a0*/  MUFU.TANH R164, R0 ;  /* 0x0000000000a47308 */ /* 0x0002620000002400 */
[----:B-----5:R-:W5:Y:S01]  /*65b0*/  LDSM.16.M88.4 R8, [R183] ;  /* 0x00000000b708783b */ /* 0x020f620000000200 */
[----:B------:R-:W-:Y:S07]  /*65c0*/  DEPBAR.LE SB0, 0x0 ;  /* 0x000080000000791a */ /* 0x000fee0000000000 */
[----:B------:R-:W-:Y:S01]  /*65d0*/  BAR.SYNC.DEFER_BLOCKING 0x0 ;  /* 0x0000000000007b1d */ /* 0x000fe20000010000 */
[----:B-1----:R-:W-:Y:S05]  /*65e0*/  FMUL.FTZ R0, R14, c[0x0][0x320] ;  /* 0x0000c8000e007a20 */ /* 0x002fea0000410000 */
[----:B------:R1:W1:Y:S10]  /*65f0*/  MUFU.TANH R167, R0 ;  /* 0x0000000000a77308 */ /* 0x0002740000002400 */
[----:B------:R2:W2:Y:S01]  /*6600*/  MUFU.TANH R14, R2 ;  /* 0x00000002000e7308 */ /* 0x0004a20000002400 */
[----:B-1----:R-:W-:Y:S01]  /*6610*/  FMUL.FTZ R0, R15, c[0x0][0x320] ;  /* 0x0000c8000f007a20 */ /* 0x002fe20000410000 */
[-C--:B-----5:R-:W-:Y:S08]  /*6620*/  HMMA.16816.F32.BF16 R36, R160, R8.reuse, R36 ;  /* 0x00000008a024723c */ /* 0x0a0ff00000041824 */
[----:B------:R1:W1:Y:S01]  /*6630*/  MUFU.TANH R166, R0 ;  /* 0x0000000000a67308 */ /* 0x0002620000002400 */
[C---:B------:R-:W-:Y:S04]  /*6640*/  HMMA.16816.F32.BF16 R40, R168.reuse, R8, R40 ;  /* 0x00000008a828723c */ /* 0x040fe80000041828 */
[----:B--2---:R-:W-:Y:S05]  /*6650*/  FMUL.FTZ R2, R27, c[0x0][0x320] ;  /* 0x0000c8001b027a20 */ /* 0x004fea0000410000 */
[----:B------:R2:W2:Y:S01]  /*6660*/  MUFU.TANH R207, R2 ;  /* 0x0000000200cf7308 */ /* 0x0004a20000002400 */
[-C--:B------:R-:W-:Y:S08]  /*6670*/  HMMA.16816.F32.BF16 R44, R168, R10.reuse, R44 ;  /* 0x0000000aa82c723c */ /* 0x080ff0000004182c */
[----:B------:R-:W-:Y:S04]  /*6680*/  HMMA.16816.F32.BF16 R48, R160, R10, R48 ;  /* 0x0000000aa030723c */ /* 0x000fe80000041830 */
[----:B-1----:R-:W-:Y:S04]  /*6690*/  FMUL.FTZ R0, R16, c[0x0][0x320] ;  /* 0x0000c80010007a20 */ /* 0x002fe80000410000 */
[----:B------:R1:W1:Y:S11]  /*66a0*/  MUFU.TANH R15, R0 ;  /* 0x00000000000f7308 */ /* 0x0002760000002400 */
[----:B------:R-:W-:Y:S05]  /*66b0*/  @!UPT UIADD3 URZ, URZ, URZ, URZ ;  /* 0x0000003f3f3ff290 */ /* 0x000fea000fffe03f */
[----:B--2---:R-:W-:Y:S04]  /*66c0*/  FMUL.FTZ R2, R48, c[0x0][0x320] ;  /* 0x0000c80030027a20 */ /* 0x004fe80000410000 */
[----:B------:R2:W2:Y:S01]  /*66d0*/  MUFU.TANH R168, R2 ;  /* 0x0000000200a87308 */ /* 0x0004a20000002400 */
[----:B-1----:R-:W-:Y:S09]  /*66e0*/  FMUL.FTZ R0, R20, c[0x0][0x320] ;  /* 0x0000c80014007a20 */ /* 0x002ff20000410000 */
[----:B------:R1:W1:Y:S01]  /*66f0*/  MUFU.TANH R199, R0 ;  /* 0x0000000000c77308 */ /* 0x0002620000002400 */
[----:B--2---:R-:W-:Y:S01]  /*6700*/  MOV R2, R107 ;  /* 0x0000006b00027202 */ /* 0x004fe20000000f00 */
[----:B-1----:R-:W-:Y:S08]  /*6710*/  FMUL.FTZ R0, R21, c[0x0][0x320] ;  /* 0x0000c80015007a20 */ /* 0x002ff00000410000 */
[----:B------:R1:W2:Y:S02]  /*6720*/  MUFU.TANH R197, R0 ;  /* 0x0000000000c57308 */ /* 0x0002a40000002400 */
[----:B-1----:R-:W-:Y:S08]  /*6730*/  FMUL.FTZ R0, R22, c[0x0][0x320] ;  /* 0x0000c80016007a20 */ /* 0x002ff00000410000 */
[----:B------:R1:W1:Y:S02]  /*6740*/  MUFU.TANH R195, R0 ;  /* 0x0000000000c37308 */ /* 0x0002640000002400 */
        /* <DEDUP_REMOVED lines=52> */
[----:B-1----:R-:W-:Y:S01]  /*6a90*/  MOV R0, R108 ;  /* 0x0000006c00007202 */ /* 0x002fe20000000f00 */
[----:B------:R-:W-:-:S06]  /*6aa0*/  @!P2 BRA `(.L_x_54) ;  /* 0x000002f00000a947 */ /* 0x000fcc0003800000 */
[----:B--234-:R-:W1:Y:S02]  /*6ab0*/  S2R R219, SR_TID.X ;  /* 0x0000000000db7919 */ /* 0x01ce640000002100 */
[----:B-1----:R-:W-:Y:S04]  /*6ac0*/  SHF.R.S32.HI R218, RZ, 0x1f, R219 ;  /* 0x0000001fffda7819 */ /* 0x002fe800000114db */
[----:B------:R-:W-:Y:S04]  /*6ad0*/  LEA.HI R218, R218, R219, RZ, 0x2 ;  /* 0x000000dbdada7211 */ /* 0x000fe800078f10ff */
[----:B------:R-:W-:Y:S04]  /*6ae0*/  SHF.R.S32.HI R218, RZ, 0x2, R218 ;  /* 0x00000002ffda7819 */ /* 0x000fe800000114da */
[----:B------:R-:W-:Y:S04]  /*6af0*/  IADD3 R3, -R218, 0x30, RZ ;  /* 0x00000030da037810 */ /* 0x000fe80007ffe1ff */
[----:B------:R-:W-:Y:S11]  /*6b00*/  ISETP.GE.AND P0, PT, R3, 0x21, PT ;  /* 0x000000210300780c */ /* 0x000ff60003f06270 */
[----:B------:R-:W-:Y:S02]  /*6b10*/  @!UPT UIADD3 URZ, URZ, URZ, URZ ;  /* 0x0000003f3f3ff290 */ /* 0x000fe4000fffe03f */
[----:B------:R-:W-:Y:S01]  /*6b20*/  @P0 IMAD.MOV.U32 R7, RZ, RZ, c[0x0][0x1e0] ;  /* 0x00007800ff070624 */ /* 0x000fe200078e00ff */
[----:B------:R-:W-:Y:S01]  /*6b30*/  @P0 IADD3 R5, R192, -0x1, RZ ;  /* 0xffffffffc0050810 */ /* 0x000fe20007ffe0ff */
[----:B------:R-:W-:Y:S03]  /*6b40*/  @P0 IMAD.MOV.U32 R8, RZ, RZ, 0x5 ;  /* 0x00000005ff080424 */ /* 0x000fe600078e00ff */
[----:B------:R-:W-:Y:S02]  /*6b50*/  @P0 SHF.R.S32.HI R6, RZ, 0x1f, R5 ;  /* 0x0000001fff060819 */ /* 0x000fe40000011405 */
[C---:B------:R-:W-:Y:S01]  /*6b60*/  @P0 SHF.L.U64.HI R9, R7.reuse, R8, c[0x0][0x1e4] ;  /* 0x0000790007090619 */ /* 0x040fe20000010208 */
[----:B------:R-:W-:Y:S02]  /*6b70*/  @P0 IMAD.SHL.U32 R8, R7, 0x20, RZ ;  /* 0x0000002007080824 */ /* 0x000fe400078e00ff */
[----:B------:R-:W-:Y:S04]  /*6b80*/  @P0 IMAD R6, R6, c[0x0][0x1e0], RZ ;  /* 0x0000780006060a24 */ /* 0x000fe800078e02ff */
[C---:B------:R-:W-:Y:S02]  /*6b90*/  @P0 IMAD R10, R5.reuse, c[0x0][0x1e4], R6 ;  /* 0x00007900050a0a24 */ /* 0x040fe400078e0206 */
[----:B------:R-:W-:Y:S04]  /*6ba0*/  @P0 IMAD.WIDE.U32 R6, R5, c[0x0][0x1e0], RZ ;  /* 0x0000780005060a25 */ /* 0x000fe800078e00ff */
[----:B------:R-:W-:Y:S02]  /*6bb0*/  @P0 IMAD.IADD R5, R7, 0x1, R10 ;  /* 0x0000000107050824 */ /* 0x000fe400078e020a */
[----:B------:R-:W-:Y:S04]  /*6bc0*/  @P0 IMAD.WIDE.U32 R6, R6, 0x30, R8 ;  /* 0x0000003006060825 */ /* 0x000fe800078e0008 */
[----:B------:R-:W-:Y:S01]  /*6bd0*/  @P0 IMAD R8, R5, 0x30, RZ ;  /* 0x0000003005080824 */ /* 0x000fe200078e02ff */
[----:B------:R-:W-:Y:S04]  /*6be0*/  @P0 IADD3 R5, P1, R244, R6, RZ ;  /* 0x00000006f4050210 */ /* 0x000fe80007f3e0ff */
[----:B------:R-:W-:Y:S02]  /*6bf0*/  @P0 IADD3.X R10, R246, R8, R7, P1, !PT ;  /* 0x00000008f60a0210 */ /* 0x000fe40000ffe407 */
[----:B------:R-:W-:Y:S11]  /*6c00*/  ISETP.GE.AND P1, PT, R3, 0x1, PT ;  /* 0x000000010300780c */ /* 0x000ff60003f26270 */
[----:B------:R-:W-:Y:S02]  /*6c10*/  @!UPT UIADD3 URZ, URZ, URZ, URZ ;  /* 0x0000003f3f3ff290 */ /* 0x000fe4000fffe03f */
[----:B------:R-:W-:Y:S01]  /*6c20*/  @P1 IADD3 R3, R192, -0x1, RZ ;  /* 0xffffffffc0031810 */ /* 0x000fe20007ffe0ff */
[----:B------:R-:W-:Y:S03]  /*6c30*/  @P1 IMAD.MOV.U32 R7, RZ, RZ, R246 ;  /* 0x000000ffff071224 */ /* 0x000fe600078e00f6 */
[----:B------:R-:W-:Y:S01]  /*6c40*/  @P1 SHF.R.S32.HI R6, RZ, 0x1f, R3 ;  /* 0x0000001fff061819 */ /* 0x000fe20000011403 */
[C---:B------:R-:W-:Y:S04]  /*6c50*/  @P1 IMAD.WIDE.U32 R8, R3.reuse, c[0x0][0x1e0], RZ ;  /* 0x0000780003081a25 */ /* 0x040fe800078e00ff */
[----:B------:R-:W-:Y:S04]  /*6c60*/  @P1 IMAD R6, R6, c[0x0][0x1e0], RZ ;  /* 0x0000780006061a24 */ /* 0x000fe800078e02ff */
[----:B------:R-:W-:Y:S02]  /*6c70*/  @P1 IMAD R3, R3, c[0x0][0x1e4], R6 ;  /* 0x0000790003031a24 */ /* 0x000fe400078e0206 */
[----:B------:R-:W-:Y:S03]  /*6c80*/  @P1 IMAD.MOV.U32 R6, RZ, RZ, R244 ;  /* 0x000000ffff061224 */ /* 0x000fe600078e00f4 */
[----:B------:R-:W-:Y:S01]  /*6c90*/  @P1 IADD3 R3, R9, R3, RZ ;  /* 0x0000000309031210 */ /* 0x000fe20007ffe0ff */
[----:B------:R-:W-:Y:S04]  /*6ca0*/  @P1 IMAD.WIDE.U32 R6, R8, 0x30, R6 ;  /* 0x0000003008061825 */ /* 0x000fe800078e0006 */
[----:B------:R-:W-:Y:S01]  /*6cb0*/  @P1 IMAD R3, R3, 0x30, RZ ;  /* 0x0000003003031824 */ /* 0x000fe200078e02ff */
[C---:B------:R-:W-:Y:S04]  /*6cc0*/  @P1 LEA R8, P6, R6.reuse, c[0x0][0x1c8], 0x1 ;  /* 0x0000720006081a11 */ /* 0x040fe800078c08ff */
[----:B------:R-:W-:Y:S04]  /*6cd0*/  @P1 IADD3 R3, R7, R3, RZ ;  /* 0x0000000307031210 */ /* 0x000fe80007ffe0ff */
[----:B------:R-:W-:Y:S02]  /*6ce0*/  @P1 LEA.HI.X R9, R6, c[0x0][0x1cc], R3, 0x1, P6 ;  /* 0x0000730006091a11 */ /* 0x000fe400030f0c03 */
[C---:B------:R-:W-:Y:S03]  /*6cf0*/  @P0 LEA R6, P6, R5.reuse, c[0x0][0x1c8], 0x1 ;  /* 0x0000720005060a11 */ /* 0x040fe600078c08ff */
[----:B------:R-:W-:Y:S01]  /*6d00*/  @!PT LDS RZ, [RZ] ;  /* 0x00000000fffff984 */ /* 0x000fe20000000800 */
[----:B------:R-:W-:Y:S01]  /*6d10*/  @!PT LDS RZ, [RZ] ;  /* 0x00000000fffff984 */ /* 0x000fe20000000800 */
[----:B------:R-:W-:Y:S01]  /*6d20*/  @!PT LDS RZ, [RZ] ;  /* 0x00000000fffff984 */ /* 0x000fe20000000800 */
[----:B------:R1:W-:Y:S01]  /*6d30*/  @P1 LDGSTS.E.BYPASS.LTC128B.128 [R191+0x3c80], [R8.64], !P3 ;  /* 0x03c8000008bf1fae */ /* 0x0003e2000d901d46 */
[----:B------:R-:W-:Y:S03]  /*6d40*/  @P0 LEA.HI.X R7, R5, c[0x0][0x1cc], R10, 0x1, P6 ;  /* 0x0000730005070a11 */ /* 0x000fe600030f0c0a */
[----:B------:R1:W-:Y:S04]  /*6d50*/  @P1 LDGSTS.E.BYPASS.LTC128B.128 [R191+0x4880], [R8.64+0x40], !P4 ;  /* 0x0488004008bf1fae */ /* 0x0003e8000e101d46 */
[----:B------:R1:W-:Y:S04]  /*6d60*/  @P1 LDGSTS.E.BYPASS.LTC128B.128 [R191+0x5480], [R8.64+0x80], !P5 ;  /* 0x0548008008bf1fae */ /* 0x0003e8000e901d46 */
[----:B------:R1:W-:Y:S04]  /*6d70*/  @P0 LDGSTS.E.BYPASS.LTC128B.128 [R191+0x4480], [R6.64], !P3 ;  /* 0x0448000006bf0fae */ /* 0x0003e8000d901d46 */
[----:B------:R1:W-:Y:S04]  /*6d80*/  @P0 LDGSTS.E.BYPASS.LTC128B.128 [R191+0x5080], [R6.64+0x40], !P4 ;  /* 0x0508004006bf0fae */ /* 0x0003e8000e101d46 */
[----:B------:R1:W-:Y:S02]  /*6d90*/  @P0 LDGSTS.E.BYPASS.LTC128B.128 [R191+0x5c80], [R6.64+0x80], !P5 ;  /* 0x05c8008006bf0fae */ /* 0x0003e4000e901d46 */
.L_x_54:
[----:B--234-:R-:W-:Y:S05]  /*6da0*/  BSYNC B0 ;  /* 0x0000000000007941 */ /* 0x01cfea0003800000 */
.L_x_53:
[----:B------:R-:W-:Y:S01]  /*6db0*/  FMNMX.FTZ R3, R173, R108, !PT ;  /* 0x0000006cad037209 */ /* 0x000fe20007810000 */
[----:B------:R-:W-:Y:S01]  /*6dc0*/  LDSM.16.MT88.4 R20, [R110] ;  /* 0x000000006e14783b */ /* 0x000fe20000004200 */
[----:B------:R-:W-:Y:S02]  /*6dd0*/  FMNMX.FTZ R5, R174, R107, !PT ;  /* 0x0000006bae057209 */ /* 0x000fe40007810000 */
[----:B------:R-:W-:Y:S02]  /*6de0*/  FMNMX.FTZ R3, R172, R3, !PT ;  /* 0x00000003ac037209 */ /* 0x000fe40007810000 */
[----:B------:R-:W-:Y:S02]  /*6df0*/  FMNMX.FTZ R5, R176, R5, !PT ;  /* 0x00000005b0057209 */ /* 0x000fe40007810000 */
[----:B------:R-:W-:Y:S01]  /*6e00*/  FMNMX.FTZ R3, R15, R3, !PT ;  /* 0x000000030f037209 */ /* 0x000fe20007810000 */
[----:B------:R-:W-:Y:S01]  /*6e10*/  LDSM.16.MT88.4 R36, [R111] ;  /* 0x000000006f24783b */ /* 0x000fe20000004200 */
[----:B------:R-:W-:Y:S02]  /*6e20*/  FMNMX.FTZ R5, R12, R5, !PT ;  /* 0x000000050c057209 */ /* 0x000fe40007810000 */
[----:B------:R-:W-:Y:S02]  /*6e30*/  FMNMX.FTZ R3, R13, R3, !PT ;  /* 0x000000030d037209 */ /* 0x000fe40007810000 */
[----:B------:R-:W-:Y:S02]  /*6e40*/  FMNMX.FTZ R5, R14, R5, !PT ;  /* 0x000000050e057209 */ /* 0x000fe40007810000 */
[----:B------:R-:W-:Y:S01]  /*6e50*/  FMNMX.FTZ R3, R199, R3, !PT ;  /* 0x00000003c7037209 */ /* 0x000fe20007810000 */
[----:B------:R-:W0:Y:S01]  /*6e60*/  LDGDEPBAR ;  /* 0x00000000000079af */ /* 0x000e220000000000 */
[----:B------:R-:W-:Y:S02]  /*6e70*/  FMNMX.FTZ R5, R195, R5, !PT ;  /* 0x00000005c3057209 */ /* 0x000fe40007810000 */
        /* <DEDUP_REMOVED lines=14> */
[----:B-1----:R-:W-:Y:S01]  /*6f60*/  FMNMX.FTZ R6, R178, R106, !PT ;  /* 0x0000006ab2067209 */ /* 0x002fe20007810000 */
[----:B------:R-:W1:Y:S01]  /*6f70*/  SHFL.BFLY PT, R7, R3, 0x2, 0x1f ;  /* 0x0c401f0003077f89 */ /* 0x000e6200000e0000 */
[----:B------:R-:W-:Y:S02]  /*6f80*/  IADD3 R192, R192, -0x1, RZ ;  /* 0xffffffffc0c07810 */ /* 0x000fe40007ffe0ff */
[----:B------:R-:W-:Y:S04]  /*6f90*/  FMNMX.FTZ R6, R177, R6, !PT ;  /* 0x00000006b1067209 */ /* 0x000fe80007810000 */
[----:B------:R-:W-:Y:S01]  /*6fa0*/  FMNMX.FTZ R6, R165, R6, !PT ;  /* 0x00000006a5067209 */ /* 0x000fe20007810000 */
[----:B------:R-:W2:Y:S03]  /*6fb0*/  SHFL.BFLY PT, R8, R5, 0x2, 0x1f ;  /* 0x0c401f0005087f89 */ /* 0x000ea600000e0000 */
[----:B------:R-:W-:Y:S04]  /*6fc0*/  FMNMX.FTZ R6, R164, R6, !PT ;  /* 0x00000006a4067209 */ /* 0x000fe80007810000 */
[----:B------:R-:W-:Y:S04]  /*6fd0*/  FMNMX.FTZ R6, R213, R6, !PT ;  /* 0x00000006d5067209 */ /* 0x000fe80007810000 */
[----:B------:R-:W-:Y:S04]  /*6fe0*/  FMNMX.FTZ R6, R210, R6, !PT ;  /* 0x00000006d2067209 */ /* 0x000fe80007810000 */
[----:B------:R-:W-:Y:S04]  /*6ff0*/  FMNMX.FTZ R6, R214, R6, !PT ;  /* 0x00000006d6067209 */ /* 0x000fe80007810000 */
[----:B------:R-:W-:Y:S04]  /*7000*/  FMNMX.FTZ R6, R215, R6, !PT ;  /* 0x00000006d7067209 */ /* 0x000fe80007810000 */
[----:B------:R-:W-:Y:S02]  /*7010*/  FMNMX.FTZ R6, R203, R6, !PT ;  /* 0x00000006cb067209 */ /* 0x000fe40007810000 */
[----:B-1----:R-:W-:Y:S02]  /*7020*/  FMNMX.FTZ R3, R3, R7, !PT ;  /* 0x0000000703037209 */ /* 0x002fe40007810000 */
[----:B------:R-:W-:Y:S02]  /*7030*/  FMNMX.FTZ R7, R175, R105, !PT ;  /* 0x00000069af077209 */ /* 0x000fe40007810000 */
[----:B--2---:R-:W-:Y:S01]  /*7040*/  FMNMX.FTZ R5, R5, R8, !PT ;  /* 0x0000000805057209 */ /* 0x004fe20007810000 */
[----:B------:R-:W1:Y:S01]  /*7050*/  SHFL.BFLY PT, R10, R3, 0x1, 0x1f ;  /* 0x0c201f00030a7f89 */ /* 0x000e6200000e0000 */
[----:B------:R-:W-:Y:S02]  /*7060*/  FMNMX.FTZ R7, R179, R7, !PT ;  /* 0x00000007b3077209 */ /* 0x000fe40007810000 */
[----:B------:R-:W-:Y:S02]  /*7070*/  FMNMX.FTZ R6, R202, R6, !PT ;  /* 0x00000006ca067209 */ /* 0x000fe40007810000 */
[----:B------:R-:W-:Y:S02]  /*7080*/  FMNMX.FTZ R7, R167, R7, !PT ;  /* 0x00000007a7077209 */ /* 0x000fe40007810000 */
[----:B------:R-:W-:Y:S01]  /*7090*/  FMNMX.FTZ R6, R201, R6, !PT ;  /* 0x00000006c9067209 */ /* 0x000fe20007810000 */
[----:B------:R-:W2:Y:S01]  /*70a0*/  SHFL.BFLY PT, R8, R5, 0x1, 0x1f ;  /* 0x0c201f0005087f89 */ /* 0x000ea200000e0000 */
[----:B------:R-:W-:Y:S02]  /*70b0*/  FMNMX.FTZ R7, R166, R7, !PT ;  /* 0x00000007a6077209 */ /* 0x000fe40007810000 */
[----:B------:R-:W-:Y:S02]  /*70c0*/  FMNMX.FTZ R6, R171, R6, !PT ;  /* 0x00000006ab067209 */ /* 0x000fe40007810000 */
[----:B------:R-:W-:Y:S03]  /*70d0*/  FMNMX.FTZ R7, R208, R7, !PT ;  /* 0x00000007d0077209 */ /* 0x000fe60007810000 */
[----:B------:R-:W3:Y:S01]  /*70e0*/  SHFL.BFLY PT, R9, R6, 0x2, 0x1f ;  /* 0x0c401f0006097f89 */ /* 0x000ee200000e0000 */
[----:B------:R-:W-:Y:S02]  /*70f0*/  FMNMX.FTZ R7, R207, R7, !PT ;  /* 0x00000007cf077209 */ /* 0x000fe40007810000 */
[----:B-1----:R-:W-:Y:S02]  /*7100*/  FMNMX.FTZ R108, R3, R10, !PT ;  /* 0x0000000a036c7209 */ /* 0x002fe40007810000 */
[----:B------:R-:W-:Y:S03]  /*7110*/  FMNMX.FTZ R3, R217, R7, !PT ;  /* 0x00000007d9037209 */ /* 0x000fe60007810000 */
[----:B------:R-:W-:Y:S01]  /*7120*/  FADD.FTZ R0, -R108, R0 ;  /* 0x000000006c007221 */ /* 0x000fe20000010100 */
[----:B------:R-:W-:Y:S01]  /*7130*/  FMNMX.FTZ R3, R216, R3, !PT ;  /* 0x00000003d8037209 */ /* 0x000fe20007810000 */
[----:B------:R-:W-:Y:S01]  /*7140*/  FMUL.FTZ R161, R108, c[0x0][0x2d0] ;  /* 0x0000b4006ca17a20 */ /* 0x000fe20000410000 */
[----:B--2---:R-:W-:Y:S02]  /*7150*/  FMNMX.FTZ R107, R5, R8, !PT ;  /* 0x00000008056b7209 */ /* 0x004fe40007810000 */
[----:B------:R-:W-:Y:S01]  /*7160*/  FMNMX.FTZ R5, R211, R3, !PT ;  /* 0x00000003d3057209 */ /* 0x000fe20007810000 */
[----:B------:R-:W-:Y:S02]  /*7170*/  FMUL.FTZ R3, R0, c[0x0][0x2d0] ;  /* 0x0000b40000037a20 */ /* 0x000fe40000410000 */
[----:B------:R-:W-:Y:S01]  /*7180*/  FMUL.FTZ R162, R107, c[0x0][0x2d0] ;  /* 0x0000b4006ba27a20 */ /* 0x000fe20000410000 */
[----:B------:R-:W-:Y:S01]  /*7190*/  FMNMX.FTZ R0, R209, R5, !PT ;  /* 0x00000005d1007209 */ /* 0x000fe20007810000 */
[----:B------:R1:W2:Y:S01]  /*71a0*/  MUFU.EX2 R100, R3 ;  /* 0x0000000300647308 */ /* 0x0002a20000000800 */
[----:B---3--:R-:W-:Y:S01]  /*71b0*/  FMNMX.FTZ R6, R6, R9, !PT ;  /* 0x0000000906067209 */ /* 0x008fe20007810000 */
[----:B------:R-:W-:Y:S01]  /*71c0*/  FADD.FTZ R2, -R107, R2 ;  /* 0x000000026b027221 */ /* 0x000fe20000010100 */
[----:B------:R-:W-:Y:S03]  /*71d0*/  FMNMX.FTZ R0, R104, R0, !PT ;  /* 0x0000000068007209 */ /* 0x000fe60007810000 */
[----:B------:R-:W3:Y:S01]  /*71e0*/  SHFL.BFLY PT, R9, R6, 0x1, 0x1f ;  /* 0x0c201f0006097f89 */ /* 0x000ee200000e0000 */
[----:B------:R-:W-:Y:S01]  /*71f0*/  FMNMX.FTZ R0, R103, R0, !PT ;  /* 0x0000000067007209 */ /* 0x000fe20007810000 */
[----:B------:R-:W-:Y:S04]  /*7200*/  FMUL.FTZ R2, R2, c[0x0][0x2d0] ;  /* 0x0000b40002027a20 */ /* 0x000fe80000410000 */
[----:B------:R4:W5:Y:S02]  /*7210*/  MUFU.EX2 R102, R2 ;  /* 0x0000000200667308 */ /* 0x0009640000000800 */
[----:B-1----:R-:W1:Y:S01]  /*7220*/  SHFL.BFLY PT, R3, R0, 0x2, 0x1f ;  /* 0x0c401f0000037f89 */ /* 0x002e6200000e0000 */
[C---:B--2---:R-:W-:Y:S02]  /*7230*/  FMUL.FTZ R5, R100.reuse, R117 ;  /* 0x0000007564057220 */ /* 0x044fe40000410000 */
[C---:B------:R-:W-:Y:S02]  /*7240*/  FMUL.FTZ R17, R100.reuse, R125 ;  /* 0x0000007d64117220 */ /* 0x040fe40000410000 */
[----:B------:R-:W-:Y:S01]  /*7250*/  FMUL.FTZ R16, R100, R124 ;  /* 0x0000007c64107220 */ /* 0x000fe20000410000 */
[----:B---3--:R-:W-:Y:S01]  /*7260*/  FMNMX.FTZ R106, R6, R9, !PT ;  /* 0x00000009066a7209 */ /* 0x008fe20007810000 */
[C---:B------:R-:W-:Y:S02]  /*7270*/  FMUL.FTZ R33, R100.reuse, R141 ;  /* 0x0000008d64217220 */ /* 0x040fe40000410000 */
[----:B------:R-:W-:Y:S02]  /*7280*/  FMUL.FTZ R32, R100, R140 ;  /* 0x0000008c64207220 */ /* 0x000fe40000410000 */
[C---:B------:R-:W-:Y:S02]  /*7290*/  FMUL.FTZ R160, R106.reuse, c[0x0][0x2d0] ;  /* 0x0000b4006aa07a20 */ /* 0x040fe40000410000 */
[----:B----4-:R-:W-:Y:S02]  /*72a0*/  FADD.FTZ R2, -R106, R4 ;  /* 0x000000046a027221 */ /* 0x010fe40000010100 */
[--C-:B------:R-:W-:Y:S02]  /*72b0*/  FFMA.FTZ R4, R173, c[0x0][0x2d0], -R161.reuse ;  /* 0x0000b400ad047a23 */ /* 0x100fe400000108a1 */
[----:B------:R-:W-:Y:S02]  /*72c0*/  FMUL.FTZ R2, R2, c[0x0][0x2d0] ;  /* 0x0000b40002027a20 */ /* 0x000fe40000410000 */
[----:B------:R-:W-:Y:S01]  /*72d0*/  MUFU.EX2 R173, R4 ;  /* 0x0000000400ad7308 */ /* 0x000fe20000000800 */
[C---:B-----5:R-:W-:Y:S02]  /*72e0*/  FMUL.FTZ R6, R102.reuse, R118 ;  /* 0x0000007666067220 */ /* 0x060fe40000410000 */
[----:B------:R-:W-:Y:S01]  /*72f0*/  FMUL.FTZ R7, R102, R119 ;  /* 0x0000007766077220 */ /* 0x000fe20000410000 */
[----:B-1----:R-:W-:Y:S01]  /*7300*/  FMNMX.FTZ R0, R0, R3, !PT ;  /* 0x0000000300007209 */ /* 0x002fe20007810000 */
[--C-:B------:R-:W-:Y:S02]  /*7310*/  FFMA.FTZ R3, R176, c[0x0][0x2d0], -R162.reuse ;  /* 0x0000b400b0037a23 */ /* 0x100fe400000108a2 */
[C---:B------:R-:W-:Y:S03]  /*7320*/  FMUL.FTZ R18, R102.reuse, R126 ;  /* 0x0000007e66127220 */ /* 0x040fe60000410000 */
[----:B------:R1:W-:Y:S01]  /*7330*/  MUFU.EX2 R230, R3 ;  /* 0x0000000300e67308 */ /* 0x0003e20000000800 */
[C---:B------:R-:W-:Y:S02]  /*7340*/  FMUL.FTZ R19, R102.reuse, R127 ;  /* 0x0000007f66137220 */ /* 0x040fe40000410000 */
[C---:B------:R-:W-:Y:S02]  /*7350*/  FMUL.FTZ R34, R102.reuse, R142 ;  /* 0x0000008e66227220 */ /* 0x040fe40000410000 */
[----:B------:R-:W-:Y:S02]  /*7360*/  FMUL.FTZ R35, R102, R143 ;  /* 0x0000008f66237220 */ /* 0x000fe40000410000 */
[C---:B------:R-:W-:Y:S02]  /*7370*/  FMUL.FTZ R48, R100.reuse, R156 ;  /* 0x0000009c64307220 */ /* 0x040fe40000410000 */
[----:B------:R-:W-:Y:S01]  /*7380*/  FMUL.FTZ R49, R100, R157 ;  /* 0x0000009d64317220 */ /* 0x000fe20000410000 */
[----:B------:R2:W3:Y:S01]  /*7390*/  MUFU.EX2 R101, R2 ;  /* 0x0000000200657308 */ /* 0x0004e20000000800 */
[C---:B------:R-:W-:Y:S02]  /*73a0*/  FMUL.FTZ R50, R102.reuse, R158 ;  /* 0x0000009e66327220 */ /* 0x040fe40000410000 */
[----:B------:R-:W-:Y:S02]  /*73b0*/  FMUL.FTZ R51, R102, R159 ;  /* 0x0000009f66337220 */ /* 0x000fe40000410000 */
[----:B------:R-:W-:Y:S01]  /*73c0*/  LDSM.16.MT88.4 R156, [R110+0x1400] ;  /* 0x001400006e9c783b */ /* 0x000fe20000004200 */
[----:B------:R-:W-:Y:S02]  /*73d0*/  FFMA.FTZ R124, R198, c[0x0][0x2d0], -R162 ;  /* 0x0000b400c67c7a23 */ /* 0x000fe400000108a2 */
[----:B------:R-:W-:Y:S02]  /*73e0*/  FFMA.FTZ R140, R202, c[0x0][0x2d0], -R160 ;  /* 0x0000b400ca8c7a23 */ /* 0x000fe400000108a0 */
[----:B------:R4:W-:Y:S01]  /*73f0*/  MUFU.EX2 R218, R124 ;  /* 0x0000007c00da7308 */ /* 0x0009e20000000800 */
[C---:B------:R-:W-:Y:S02]  /*7400*/  FMUL.FTZ R52, R100.reuse, R52 ;  /* 0x0000003464347220 */ /* 0x040fe40000410000 */
[----:B------:R-:W-:Y:S02]  /*7410*/  FMUL.FTZ R53, R100, R53 ;  /* 0x0000003564357220 */ /* 0x000fe40000410000 */
[--C-:B-1----:R-:W-:Y:S02]  /*7420*/  FFMA.FTZ R3, R15, c[0x0][0x2d0], -R161.reuse ;  /* 0x0000b4000f037a23 */ /* 0x102fe400000108a1 */
[C---:B------:R-:W-:Y:S02]  /*7430*/  FMUL.FTZ R54, R102.reuse, R54 ;  /* 0x0000003666367220 */ /* 0x040fe40000410000 */
[----:B------:R-:W-:Y:S01]  /*7440*/  FMUL.FTZ R55, R102, R55 ;  /* 0x0000003766377220 */ /* 0x000fe20000410000 */
[----:B------:R1:W-:Y:S01]  /*7450*/  MUFU.EX2 R233, R3 ;  /* 0x0000000300e97308 */ /* 0x0003e20000000800 */
[C---:B------:R-:W-:Y:S02]  /*7460*/  FMUL.FTZ R64, R100.reuse, R64 ;  /* 0x0000004064407220 */ /* 0x040fe40000410000 */
[----:B------:R-:W-:Y:S02]  /*7470*/  FMUL.FTZ R65, R100, R65 ;  /* 0x0000004164417220 */ /* 0x000fe40000410000 */
[--C-:B--2---:R-:W-:Y:S02]  /*7480*/  FFMA.FTZ R2, R172, c[0x0][0x2d0], -R161.reuse ;  /* 0x0000b400ac027a23 */ /* 0x104fe400000108a1 */
[C---:B---3--:R-:W-:Y:S02]  /*7490*/  FMUL.FTZ R8, R101.reuse, R112 ;  /* 0x0000007065087220 */ /* 0x048fe40000410000 */
[C---:B------:R-:W-:Y:S01]  /*74a0*/  FMUL.FTZ R9, R101.reuse, R113 ;  /* 0x0000007165097220 */ /* 0x040fe20000410000 */
[----:B------:R2:W-:Y:S01]  /*74b0*/  MUFU.EX2 R231, R2 ;  /* 0x0000000200e77308 */ /* 0x0005e20000000800 */
[C---:B------:R-:W-:Y:S02]  /*74c0*/  FMUL.FTZ R24, R101.reuse, R132 ;  /* 0x0000008465187220 */ /* 0x040fe40000410000 */
[C---:B------:R-:W-:Y:S01]  /*74d0*/  FMUL.FTZ R25, R101.reuse, R133 ;  /* 0x0000008565197220 */ /* 0x040fe20000410000 */
[----:B----4-:R-:W-:Y:S01]  /*74e0*/  LDSM.16.MT88.4 R124, [R110+0x400] ;  /* 0x000400006e7c783b */ /* 0x010fe20000004200 */
[C---:B------:R-:W-:Y:S02]  /*74f0*/  FMUL.FTZ R28, R101.reuse, R136 ;  /* 0x00000088651c7220 */ /* 0x040fe40000410000 */
[C---:B------:R-:W-:Y:S02]  /*7500*/  FMUL.FTZ R29, R101.reuse, R137 ;  /* 0x00000089651d7220 */ /* 0x040fe40000410000 */
[C---:B------:R-:W-:Y:S02]  /*7510*/  FMUL.FTZ R40, R101.reuse, R148 ;  /* 0x0000009465287220 */ /* 0x040fe40000410000 */
[C---:B------:R-:W-:Y:S02]  /*7520*/  FMUL.FTZ R41, R101.reuse, R149 ;  /* 0x0000009565297220 */ /* 0x040fe40000410000 */
[----:B------:R-:W-:Y:S02]  /*7530*/  FMUL.FTZ R44, R101, R152 ;  /* 0x00000098652c7220 */ /* 0x000fe40000410000 */
[--C-:B-1----:R-:W-:Y:S02]  /*7540*/  FFMA.FTZ R3, R13, c[0x0][0x2d0], -R161.reuse ;  /* 0x0000b4000d037a23 */ /* 0x102fe400000108a1 */
[C---:B------:R-:W-:Y:S02]  /*7550*/  FMUL.FTZ R13, R101.reuse, R121 ;  /* 0x00000079650d7220 */ /* 0x040fe40000410000 */
[----:B------:R-:W1:Y:S01]  /*7560*/  MUFU.EX2 R240, R3 ;  /* 0x0000000300f07308 */ /* 0x000e620000000800 */
[C---:B------:R-:W-:Y:S02]  /*7570*/  FMUL.FTZ R45, R101.reuse, R153 ;  /* 0x00000099652d7220 */ /* 0x040fe40000410000 */
[C---:B------:R-:W-:Y:S02]  /*7580*/  FMUL.FTZ R56, R101.reuse, R56 ;  /* 0x0000003865387220 */ /* 0x040fe40000410000 */
[--C-:B--2---:R-:W-:Y:S02]  /*7590*/  FFMA.FTZ R2, R174, c[0x0][0x2d0], -R162.reuse ;  /* 0x0000b400ae027a23 */ /* 0x104fe400000108a2 */
[C---:B------:R-:W-:Y:S02]  /*75a0*/  FMUL.FTZ R57, R101.reuse, R57 ;  /* 0x0000003965397220 */ /* 0x040fe40000410000 */
[C---:B------:R-:W-:Y:S01]  /*75b0*/  FMUL.FTZ R60, R101.reuse, R60 ;  /* 0x0000003c653c7220 */ /* 0x040fe20000410000 */
[----:B------:R2:W3:Y:S01]  /*75c0*/  MUFU.EX2 R229, R2 ;  /* 0x0000000200e57308 */ /* 0x0004e20000000800 */
[C---:B------:R-:W-:Y:S02]  /*75d0*/  FMUL.FTZ R61, R101.reuse, R61 ;  /* 0x0000003d653d7220 */ /* 0x040fe40000410000 */
[C---:B------:R-:W-:Y:S02]  /*75e0*/  FMUL.FTZ R66, R102.reuse, R66 ;  /* 0x0000004266427220 */ /* 0x040fe40000410000 */
[----:B------:R-:W-:Y:S02]  /*75f0*/  FMUL.FTZ R67, R102, R67 ;  /* 0x0000004366437220 */ /* 0x000fe40000410000 */
[C---:B------:R-:W-:Y:S02]  /*7600*/  FMUL.FTZ R68, R100.reuse, R68 ;  /* 0x0000004464447220 */ /* 0x040fe40000410000 */
[----:B------:R-:W-:Y:S02]  /*7610*/  FMUL.FTZ R69, R100, R69 ;  /* 0x0000004564457220 */ /* 0x000fe40000410000 */
[C---:B------:R-:W-:Y:S02]  /*7620*/  FMUL.FTZ R70, R102.reuse, R70 ;  /* 0x0000004666467220 */ /* 0x040fe40000410000 */
[----:B------:R-:W-:Y:S01]  /*7630*/  FMUL.FTZ R71, R102, R71 ;  /* 0x0000004766477220 */ /* 0x000fe20000410000 */
[----:B-1----:R-:W-:Y:S01]  /*7640*/  F2FP.BF16.PACK_AB R118, R240, R233 ;  /* 0x000000e9f076723e */ /* 0x002fe200000010ff */
[----:B------:R-:W-:Y:S02]  /*7650*/  FFMA.FTZ R3, R12, c[0x0][0x2d0], -R162 ;  /* 0x0000b4000c037a23 */ /* 0x000fe400000108a2 */
[C---:B------:R-:W-:Y:S02]  /*7660*/  FMUL.FTZ R12, R101.reuse, R120 ;  /* 0x00000078650c7220 */ /* 0x040fe40000410000 */
[----:B------:R1:W-:Y:S01]  /*7670*/  MUFU.EX2 R239, R3 ;  /* 0x0000000300ef7308 */ /* 0x0003e20000000800 */
[C---:B------:R-:W-:Y:S02]  /*7680*/  FMUL.FTZ R72, R101.reuse, R72 ;  /* 0x0000004865487220 */ /* 0x040fe40000410000 */
[C---:B------:R-:W-:Y:S01]  /*7690*/  FMUL.FTZ R73, R101.reuse, R73 ;  /* 0x0000004965497220 */ /* 0x040fe20000410000 */
[----:B--2---:R-:W2:Y:S01]  /*76a0*/  SHFL.BFLY PT, R2, R0, 0x1, 0x1f ;  /* 0x0c201f0000027f89 */ /* 0x004ea200000e0000 */
[----:B---3--:R-:W-:Y:S01]  /*76b0*/  F2FP.BF16.PACK_AB R117, R230, R229 ;  /* 0x000000e5e675723e */ /* 0x008fe200000010ff */
[C---:B------:R-:W-:Y:S02]  /*76c0*/  FMUL.FTZ R76, R101.reuse, R76 ;  /* 0x0000004c654c7220 */ /* 0x040fe40000410000 */
[C---:B------:R-:W-:Y:S02]  /*76d0*/  FMUL.FTZ R77, R101.reuse, R77 ;  /* 0x0000004d654d7220 */ /* 0x040fe40000410000 */
[C---:B------:R-:W-:Y:S02]  /*76e0*/  FMUL.FTZ R80, R100.reuse, R80 ;  /* 0x0000005064507220 */ /* 0x040fe40000410000 */
[----:B------:R-:W-:Y:S02]  /*76f0*/  FMUL.FTZ R81, R100, R81 ;  /* 0x0000005164517220 */ /* 0x000fe40000410000 */
[C---:B------:R-:W-:Y:S02]  /*7700*/  FMUL.FTZ R82, R102.reuse, R82 ;  /* 0x0000005266527220 */ /* 0x040fe40000410000 */
[----:B------:R-:W-:Y:S02]  /*7710*/  FMUL.FTZ R83, R102, R83 ;  /* 0x0000005366537220 */ /* 0x000fe40000410000 */
[C---:B------:R-:W-:Y:S02]  /*7720*/  FMUL.FTZ R84, R100.reuse, R84 ;  /* 0x0000005464547220 */ /* 0x040fe40000410000 */
[----:B------:R-:W-:Y:S02]  /*7730*/  FMUL.FTZ R85, R100, R85 ;  /* 0x0000005564557220 */ /* 0x000fe40000410000 */
[----:B------:R-:W-:Y:S02]  /*7740*/  FMUL.FTZ R86, R102, R86 ;  /* 0x0000005666567220 */ /* 0x000fe40000410000 */
[----:B-1----:R-:W-:Y:S02]  /*7750*/  FFMA.FTZ R3, R178, c[0x0][0x2d0], -R160 ;  /* 0x0000b400b2037a23 */ /* 0x002fe400000108a0 */
[----:B------:R-:W-:Y:S02]  /*7760*/  FMUL.FTZ R87, R102, R87 ;  /* 0x0000005766577220 */ /* 0x000fe40000410000 */
[----:B------:R1:W-:Y:S01]  /*7770*/  MUFU.EX2 R226, R3 ;  /* 0x0000000300e27308 */ /* 0x0003e20000000800 */
[----:B--2---:R-:W-:Y:S01]  /*7780*/  FMNMX.FTZ R2, R0, R2, !PT ;  /* 0x0000000200027209 */ /* 0x004fe20007810000 */
[----:B------:R-:W-:Y:S02]  /*7790*/  FFMA.FTZ R0, R14, c[0x0][0x2d0], -R162 ;  /* 0x0000b4000e007a23 */ /* 0x000fe400000108a2 */
[C---:B------:R-:W-:Y:S02]  /*77a0*/  FMUL.FTZ R88, R101.reuse, R88 ;  /* 0x0000005865587220 */ /* 0x040fe40000410000 */
[C---:B------:R-:W-:Y:S02]  /*77b0*/  FMUL.FTZ R89, R101.reuse, R89 ;  /* 0x0000005965597220 */ /* 0x040fe40000410000 */
[C---:B------:R-:W-:Y:S02]  /*77c0*/  FMUL.FTZ R92, R101.reuse, R92 ;  /* 0x0000005c655c7220 */ /* 0x040fe40000410000 */
[----:B------:R2:W3:Y:S01]  /*77d0*/  MUFU.EX2 R238, R0 ;  /* 0x0000000000ee7308 */ /* 0x0004e20000000800 */
[----:B------:R-:W-:Y:S02]  /*77e0*/  FMUL.FTZ R93, R101, R93 ;  /* 0x0000005d655d7220 */ /* 0x000fe40000410000 */
[C---:B------:R-:W-:Y:S02]  /*77f0*/  FMUL.FTZ R96, R100.reuse, R96 ;  /* 0x0000006064607220 */ /* 0x040fe40000410000 */
[----:B------:R-:W-:Y:S02]  /*7800*/  FMUL.FTZ R97, R100, R97 ;  /* 0x0000006164617220 */ /* 0x000fe40000410000 */
[C---:B------:R-:W-:Y:S02]  /*7810*/  FMUL.FTZ R98, R102.reuse, R98 ;  /* 0x0000006266627220 */ /* 0x040fe40000410000 */
[----:B------:R-:W-:Y:S02]  /*7820*/  FMUL.FTZ R99, R102, R99 ;  /* 0x0000006366637220 */ /* 0x000fe40000410000 */
[--C-:B------:R-:W-:Y:S02]  /*7830*/  FFMA.FTZ R133, R212, c[0x0][0x2d0], -R161.reuse ;  /* 0x0000b400d4857a23 */ /* 0x100fe400000108a1 */
[----:B------:R-:W-:Y:S02]  /*7840*/  FFMA.FTZ R132, R205, c[0x0][0x2d0], -R161 ;  /* 0x0000b400cd847a23 */ /* 0x000fe400000108a1 */
[--C-:B-1----:R-:W-:Y:S01]  /*7850*/  FFMA.FTZ R3, R177, c[0x0][0x2d0], -R160.reuse ;  /* 0x0000b400b1037a23 */ /* 0x102fe200000108a0 */
[----:B------:R-:W-:Y:S01]  /*7860*/  MUFU.EX2 R174, R133 ;  /* 0x0000008500ae7308 */ /* 0x000fe20000000800 */
[--C-:B------:R-:W-:Y:S02]  /*7870*/  FFMA.FTZ R137, R203, c[0x0][0x2d0], -R160.reuse ;  /* 0x0000b400cb897a23 */ /* 0x100fe400000108a0 */
[----:B--2---:R-:W-:Y:S01]  /*7880*/  FADD.FTZ R0, -R2, R105 ;  /* 0x0000006902007221 */ /* 0x004fe20000010100 */
[----:B---3--:R-:W-:Y:S06]  /*7890*/  F2FP.BF16.PACK_AB R119, R238, R239 ;  /* 0x000000efee77723e */ /* 0x008fec00000010ff */
[----:B------:R1:W2:Y:S01]  /*78a0*/  MUFU.EX2 R228, R3 ;  /* 0x0000000300e47308 */ /* 0x0002a20000000800 */
[--C-:B------:R-:W-:Y:S02]  /*78b0*/  FFMA.FTZ R105, R199, c[0x0][0x2d0], -R161.reuse ;  /* 0x0000b400c7697a23 */ /* 0x100fe400000108a1 */
[----:B------:R-:W-:Y:S07]  /*78c0*/  FMUL.FTZ R0, R0, c[0x0][0x2d0] ;  /* 0x0000b40000007a20 */ /* 0x000fee0000410000 */
[----:B------:R3:W-:Y:S10]  /*78d0*/  MUFU.EX2 R224, R105 ;  /* 0x0000006900e07308 */ /* 0x0007f40000000800 */
[----:B------:R-:W4:Y:S01]  /*78e0*/  MUFU.EX2 R0, R0 ;  /* 0x0000000000007308 */ /* 0x000f220000000800 */
[--C-:B-1----:R-:W-:Y:S01]  /*78f0*/  FFMA.FTZ R3, R165, c[0x0][0x2d0], -R160.reuse ;  /* 0x0000b400a5037a23 */ /* 0x102fe200000108a0 */
[----:B--2---:R-:W-:Y:S08]  /*7900*/  F2FP.BF16.PACK_AB R112, R228, R226 ;  /* 0x000000e2e470723e */ /* 0x004ff000000010ff */
[----:B------:R1:W-:Y:S01]  /*7910*/  MUFU.EX2 R236, R3 ;  /* 0x0000000300ec7308 */ /* 0x0003e20000000800 */
[----:B---3--:R-:W-:Y:S09]  /*7920*/  FFMA.FTZ R105, R197, c[0x0][0x2d0], -R161 ;  /* 0x0000b400c5697a23 */ /* 0x008ff200000108a1 */
[----:B------:R2:W-:Y:S01]  /*7930*/  MUFU.EX2 R225, R105 ;  /* 0x0000006900e17308 */ /* 0x0005e20000000800 */
[C---:B----4-:R-:W-:Y:S02]  /*7940*/  FMUL.FTZ R10, R0.reuse, R114 ;  /* 0x00000072000a7220 */ /* 0x050fe40000410000 */
[C---:B------:R-:W-:Y:S02]  /*7950*/  FMUL.FTZ R11, R0.reuse, R115 ;  /* 0x00000073000b7220 */ /* 0x040fe40000410000 */
[C---:B------:R-:W-:Y:S02]  /*7960*/  FMUL.FTZ R14, R0.reuse, R122 ;  /* 0x0000007a000e7220 */ /* 0x040fe40000410000 */
[C---:B------:R-:W-:Y:S03]  /*7970*/  FMUL.FTZ R15, R0.reuse, R123 ;  /* 0x0000007b000f7220 */ /* 0x040fe60000410000 */
[----:B------:R-:W-:Y:S01]  /*7980*/  MUFU.EX2 R178, R132 ;  /* 0x0000008400b27308 */ /* 0x000fe20000000800 */
[----:B------:R-:W3:Y:S01]  /*7990*/  LDSM.16.MT88.4 R120, [R110+0xc00] ;  /* 0x000c00006e78783b */ /* 0x000ee20000004200 */
[----:B------:R-:W-:Y:S02]  /*79a0*/  FMUL.FTZ R26, R0, R134 ;  /* 0x00000086001a7220 */ /* 0x000fe40000410000 */
[----:B-1----:R-:W-:Y:S02]  /*79b0*/  FFMA.FTZ R3, R164, c[0x0][0x2d0], -R160 ;  /* 0x0000b400a4037a23 */ /* 0x002fe400000108a0 */
[C---:B------:R-:W-:Y:S02]  /*79c0*/  FMUL.FTZ R27, R0.reuse, R135 ;  /* 0x00000087001b7220 */ /* 0x040fe40000410000 */
[C---:B------:R-:W-:Y:S02]  /*79d0*/  FMUL.FTZ R30, R0.reuse, R138 ;  /* 0x0000008a001e7220 */ /* 0x040fe40000410000 */
[----:B------:R-:W1:Y:S01]  /*79e0*/  MUFU.EX2 R237, R3 ;  /* 0x0000000300ed7308 */ /* 0x000e620000000800 */
[C---:B------:R-:W-:Y:S02]  /*79f0*/  FMUL.FTZ R31, R0.reuse, R139 ;  /* 0x0000008b001f7220 */ /* 0x040fe40000410000 */
[--C-:B--2---:R-:W-:Y:S02]  /*7a00*/  FFMA.FTZ R105, R195, c[0x0][0x2d0], -R162.reuse ;  /* 0x0000b400c3697a23 */ /* 0x104fe400000108a2 */
[C---:B------:R-:W-:Y:S02]  /*7a10*/  FMUL.FTZ R42, R0.reuse, R150 ;  /* 0x00000096002a7220 */ /* 0x040fe40000410000 */
[C---:B------:R-:W-:Y:S02]  /*7a20*/  FMUL.FTZ R43, R0.reuse, R151 ;  /* 0x00000097002b7220 */ /* 0x040fe40000410000 */
[C---:B------:R-:W-:Y:S01]  /*7a30*/  FMUL.FTZ R46, R0.reuse, R154 ;  /* 0x0000009a002e7220 */ /* 0x040fe20000410000 */
[----:B------:R2:W-:Y:S01]  /*7a40*/  MUFU.EX2 R223, R105 ;  /* 0x0000006900df7308 */ /* 0x0005e20000000800 */
[C---:B------:R-:W-:Y:S02]  /*7a50*/  FMUL.FTZ R47, R0.reuse, R155 ;  /* 0x0000009b002f7220 */ /* 0x040fe40000410000 */
[C---:B------:R-:W-:Y:S02]  /*7a60*/  FMUL.FTZ R58, R0.reuse, R58 ;  /* 0x0000003a003a7220 */ /* 0x040fe40000410000 */
[C---:B------:R-:W-:Y:S02]  /*7a70*/  FMUL.FTZ R59, R0.reuse, R59 ;  /* 0x0000003b003b7220 */ /* 0x040fe40000410000 */
[C---:B------:R-:W-:Y:S02]  /*7a80*/  FMUL.FTZ R62, R0.reuse, R62 ;  /* 0x0000003e003e7220 */ /* 0x040fe40000410000 */
[C---:B------:R-:W-:Y:S02]  /*7a90*/  FMUL.FTZ R63, R0.reuse, R63 ;  /* 0x0000003f003f7220 */ /* 0x040fe40000410000 */
[C---:B------:R-:W-:Y:S02]  /*7aa0*/  FMUL.FTZ R74, R0.reuse, R74 ;  /* 0x0000004a004a7220 */ /* 0x040fe40000410000 */
[----:B------:R-:W-:Y:S01]  /*7ab0*/  FMUL.FTZ R75, R0, R75 ;  /* 0x0000004b004b7220 */ /* 0x000fe20000410000 */
[----:B-1----:R-:W-:Y:S01]  /*7ac0*/  F2FP.BF16.PACK_AB R114, R237, R236 ;  /* 0x000000eced72723e */ /* 0x002fe200000010ff */
[----:B------:R-:W-:Y:S02]  /*7ad0*/  FMUL.FTZ R3, R2, c[0x0][0x2d0] ;  /* 0x0000b40002037a20 */ /* 0x000fe40000410000 */
[C---:B------:R-:W-:Y:S02]  /*7ae0*/  FMUL.FTZ R78, R0.reuse, R78 ;  /* 0x0000004e004e7220 */ /* 0x040fe40000410000 */
[--C-:B------:R-:W-:Y:S02]  /*7af0*/  FFMA.FTZ R4, R175, c[0x0][0x2d0], -R3.reuse ;  /* 0x0000b400af047a23 */ /* 0x100fe40000010803 */
[----:B------:R-:W-:Y:S02]  /*7b00*/  FMUL.FTZ R79, R0, R79 ;  /* 0x0000004f004f7220 */ /* 0x000fe40000410000 */
[----:B------:R1:W4:Y:S01]  /*7b10*/  MUFU.EX2 R164, R4 ;  /* 0x0000000400a47308 */ /* 0x0003220000000800 */
[--C-:B--2---:R-:W-:Y:S02]  /*7b20*/  FFMA.FTZ R105, R200, c[0x0][0x2d0], -R162.reuse ;  /* 0x0000b400c8697a23 */ /* 0x104fe400000108a2 */
[C---:B------:R-:W-:Y:S02]  /*7b30*/  FMUL.FTZ R90, R0.reuse, R90 ;  /* 0x0000005a005a7220 */ /* 0x040fe40000410000 */
[C---:B------:R-:W-:Y:S02]  /*7b40*/  FMUL.FTZ R91, R0.reuse, R91 ;  /* 0x0000005b005b7220 */ /* 0x040fe40000410000 */
[C---:B------:R-:W-:Y:S02]  /*7b50*/  FMUL.FTZ R94, R0.reuse, R94 ;  /* 0x0000005e005e7220 */ /* 0x040fe40000410000 */
[----:B------:R-:W-:Y:S01]  /*7b60*/  FMUL.FTZ R95, R0, R95 ;  /* 0x0000005f005f7220 */ /* 0x000fe20000410000 */
[----:B------:R2:W-:Y:S01]  /*7b70*/  MUFU.EX2 R222, R105 ;  /* 0x0000006900de7308 */ /* 0x0005e20000000800 */
[----:B------:R-:W-:Y:S02]  /*7b80*/  FFMA.FTZ R134, R169, c[0x0][0x2d0], -R162 ;  /* 0x0000b400a9867a23 */ /* 0x000fe400000108a2 */
[--C-:B------:R-:W-:Y:S02]  /*7b90*/  FFMA.FTZ R139, R201, c[0x0][0x2d0], -R160.reuse ;  /* 0x0000b400c98b7a23 */ /* 0x100fe400000108a0 */
[----:B------:R-:W-:Y:S02]  /*7ba0*/  FFMA.FTZ R138, R171, c[0x0][0x2d0], -R160 ;  /* 0x0000b400ab8a7a23 */ /* 0x000fe400000108a0 */
[--C-:B------:R-:W-:Y:S02]  /*7bb0*/  FFMA.FTZ R136, R211, c[0x0][0x2d0], -R3.reuse ;  /* 0x0000b400d3887a23 */ /* 0x100fe40000010803 */
[--C-:B------:R-:W-:Y:S01]  /*7bc0*/  FFMA.FTZ R135, R209, c[0x0][0x2d0], -R3.reuse ;  /* 0x0000b400d1877a23 */ /* 0x100fe20000010803 */
[----:B------:R-:W-:Y:S01]  /*7bd0*/  MUFU.EX2 R171, R139 ;  /* 0x0000008b00ab7308 */ /* 0x000fe20000000800 */
[--C-:B------:R-:W-:Y:S02]  /*7be0*/  FFMA.FTZ R104, R104, c[0x0][0x2d0], -R3.reuse ;  /* 0x0000b40068687a23 */ /* 0x100fe40000010803 */
[----:B-1----:R-:W-:Y:S02]  /*7bf0*/  FFMA.FTZ R4, R179, c[0x0][0x2d0], -R3 ;  /* 0x0000b400b3047a23 */ /* 0x002fe40000010803 */
[----:B----4-:R-:W-:Y:S05]  /*7c00*/  FFMA.FTZ R0, R0, R243, R164 ;  /* 0x000000f300007223 */ /* 0x010fea00000100a4 */
[----:B------:R1:W4:Y:S01]  /*7c10*/  MUFU.EX2 R227, R4 ;  /* 0x0000000400e37308 */ /* 0x0003220000000800 */
[----:B--2---:R-:W-:Y:S09]  /*7c20*/  FFMA.FTZ R105, R193, c[0x0][0x2d0], -R161 ;  /* 0x0000b400c1697a23 */ /* 0x004ff200000108a1 */
[----:B------:R2:W-:Y:S10]  /*7c30*/  MUFU.EX2 R221, R105 ;  /* 0x0000006900dd7308 */ /* 0x0005f40000000800 */
[----:B------:R5:W-:Y:S01]  /*7c40*/  MUFU.EX2 R169, R104 ;  /* 0x0000006800a97308 */ /* 0x000be20000000800 */
[----:B-1----:R-:W-:Y:S01]  /*7c50*/  FFMA.FTZ R4, R167, c[0x0][0x2d0], -R3 ;  /* 0x0000b400a7047a23 */ /* 0x002fe20000010803 */
[C---:B----4-:R-:W-:Y:S01]  /*7c60*/  F2FP.BF16.PACK_AB R113, R227.reuse, R164 ;  /* 0x000000a4e371723e */ /* 0x050fe200000010ff */
[----:B------:R-:W-:Y:S07]  /*7c70*/  FADD.FTZ R0, R227, R0 ;  /* 0x00000000e3007221 */ /* 0x000fee0000010000 */
[----:B------:R1:W4:Y:S01]  /*7c80*/  MUFU.EX2 R234, R4 ;  /* 0x0000000400ea7308 */ /* 0x0003220000000800 */
[----:B--2---:R-:W-:Y:S09]  /*7c90*/  FFMA.FTZ R105, R194, c[0x0][0x2d0], -R161 ;  /* 0x0000b400c2697a23 */ /* 0x004ff200000108a1 */
[----:B------:R2:W-:Y:S01]  /*7ca0*/  MUFU.EX2 R220, R105 ;  /* 0x0000006900dc7308 */ /* 0x0005e20000000800 */
[----:B-----5:R-:W-:Y:S04]  /*7cb0*/  FFMA.FTZ R104, R101, R242, R226 ;  /* 0x000000f265687223 */ /* 0x020fe800000100e2 */
[----:B------:R-:W-:Y:S05]  /*7cc0*/  FADD.FTZ R104, R228, R104 ;  /* 0x00000068e4687221 */ /* 0x000fea0000010000 */
[----:B------:R-:W-:Y:S01]  /*7cd0*/  MUFU.EX2 R167, R137 ;  /* 0x0000008900a77308 */ /* 0x000fe20000000800 */
[----:B-1----:R-:W-:Y:S02]  /*7ce0*/  FFMA.FTZ R4, R166, c[0x0][0x2d0], -R3 ;  /* 0x0000b400a6047a23 */ /* 0x002fe40000010803 */
[----:B----4-:R-:W-:Y:S07]  /*7cf0*/  FADD.FTZ R0, R234, R0 ;  /* 0x00000000ea007221 */ /* 0x010fee0000010000 */
[----:B------:R1:W4:Y:S01]  /*7d00*/  MUFU.EX2 R235, R4 ;  /* 0x0000000400eb7308 */ /* 0x0003220000000800 */
[----:B--2---:R-:W-:Y:S09]  /*7d10*/  FFMA.FTZ R105, R196, c[0x0][0x2d0], -R162 ;  /* 0x0000b400c4697a23 */ /* 0x004ff200000108a2 */
[----:B------:R2:W-:Y:S10]  /*7d20*/  MUFU.EX2 R219, R105 ;  /* 0x0000006900db7308 */ /* 0x0005f40000000800 */
[----:B------:R-:W-:Y:S01]  /*7d30*/  MUFU.EX2 R166, R136 ;  /* 0x0000008800a67308 */ /* 0x000fe20000000800 */
[C---:B-1----:R-:W-:Y:S01]  /*7d40*/  FMUL.FTZ R4, R100.reuse, R116 ;  /* 0x0000007464047220 */ /* 0x042fe20000410000 */
[----:B------:R-:W-:Y:S01]  /*7d50*/  F2FP.BF16.PACK_AB R116, R231, R173 ;  /* 0x000000ade774723e */ /* 0x000fe200000010ff */
[C---:B----4-:R-:W-:Y:S01]  /*7d60*/  FADD.FTZ R0, R235.reuse, R0 ;  /* 0x00000000eb007221 */ /* 0x050fe20000010000 */
[----:B------:R-:W-:Y:S06]  /*7d70*/  F2FP.BF16.PACK_AB R115, R235, R234 ;  /* 0x000000eaeb73723e */ /* 0x000fec00000010ff */
[----:B------:R-:W-:Y:S01]  /*7d80*/  MUFU.EX2 R172, R138 ;  /* 0x0000008a00ac7308 */ /* 0x000fe20000000800 */
[-C--:B------:R-:W-:Y:S05]  /*7d90*/  HMMA.16816.F32.BF16 R4, R116, R20.reuse, R4 ;  /* 0x000000147404723c */ /* 0x080fea0000041804 */
[----:B--2---:R-:W-:Y:S03]  /*7da0*/  FFMA.FTZ R105, R213, c[0x0][0x2d0], -R160 ;  /* 0x0000b400d5697a23 */ /* 0x004fe600000108a0 */
[C---:B------:R-:W-:Y:S01]  /*7db0*/  HMMA.16816.F32.BF16 R8, R112.reuse, R20, R8 ;  /* 0x000000147008723c */ /* 0x040fe20000041808 */
[----:B------:R1:W-:Y:S06]  /*7dc0*/  MUFU.EX2 R200, R105 ;  /* 0x0000006900c87308 */ /* 0x0003ec0000000800 */
[C---:B------:R-:W-:Y:S01]  /*7dd0*/  FMUL.FTZ R20, R100.reuse, R128 ;  /* 0x0000008064147220 */ /* 0x040fe20000410000 */
[-C--:B------:R-:W-:Y:S04]  /*7de0*/  HMMA.16816.F32.BF16 R12, R112, R22.reuse, R12 ;  /* 0x00000016700c723c */ /* 0x080fe8000004180c */
[----:B------:R-:W-:Y:S02]  /*7df0*/  FMUL.FTZ R21, R100, R129 ;  /* 0x0000008164157220 */ /* 0x000fe40000410000 */
[--C-:B------:R-:W-:Y:S02]  /*7e00*/  FFMA.FTZ R129, R206, c[0x0][0x2d0], -R162.reuse ;  /* 0x0000b400ce817a23 */ /* 0x100fe400000108a2 */
[C---:B------:R-:W-:Y:S02]  /*7e10*/  HMMA.16816.F32.BF16 R16, R116.reuse, R22, R16 ;  /* 0x000000167410723c */ /* 0x040fe40000041810 */
[----:B------:R-:W-:Y:S02]  /*7e20*/  MUFU.EX2 R175, R129 ;  /* 0x0000008100af7308 */ /* 0x000fe40000000800 */
[----:B------:R-:W-:Y:S03]  /*7e30*/  FFMA.FTZ R128, R204, c[0x0][0x2d0], -R162 ;  /* 0x0000b400cc807a23 */ /* 0x000fe600000108a2 */
[C---:B------:R-:W-:Y:S02]  /*7e40*/  FMUL.FTZ R22, R102.reuse, R130 ;  /* 0x0000008266167220 */ /* 0x040fe40000410000 */
[----:B------:R-:W-:Y:S03]  /*7e50*/  FMUL.FTZ R23, R102, R131 ;  /* 0x0000008366177220 */ /* 0x000fe60000410000 */
[--C-:B-1----:R-:W-:Y:S01]  /*7e60*/  FFMA.FTZ R105, R210, c[0x0][0x2d0], -R160.reuse ;  /* 0x0000b400d2697a23 */ /* 0x102fe200000108a0 */
[----:B------:R-:W1:Y:S01]  /*7e70*/  MUFU.EX2 R176, R128 ;  /* 0x0000008000b07308 */ /* 0x000e620000000800 */
[--C-:B------:R-:W-:Y:S02]  /*7e80*/  FFMA.FTZ R131, R168, c[0x0][0x2d0], -R161.reuse ;  /* 0x0000b400a8837a23 */ /* 0x100fe400000108a1 */
[-C--:B------:R-:W-:Y:S03]  /*7e90*/  HMMA.16816.F32.BF16 R20, R116, R36.reuse, R20 ;  /* 0x000000247414723c */ /* 0x080fe60000041814 */
[----:B------:R-:W-:Y:S04]  /*7ea0*/  FFMA.FTZ R130, R163, c[0x0][0x2d0], -R161 ;  /* 0x0000b400a3827a23 */ /* 0x000fe800000108a1 */
[----:B------:R2:W-:Y:S01]  /*7eb0*/  MUFU.EX2 R210, R105 ;  /* 0x0000006900d27308 */ /* 0x0005e20000000800 */
[C---:B------:R-:W-:Y:S07]  /*7ec0*/  HMMA.16816.F32.BF16 R24, R112.reuse, R36, R24 ;  /* 0x000000247018723c */ /* 0x040fee0000041818 */
[C---:B------:R-:W-:Y:S01]  /*7ed0*/  FMUL.FTZ R36, R100.reuse, R144 ;  /* 0x0000009064247220 */ /* 0x040fe20000410000 */
[-C--:B------:R-:W-:Y:S01]  /*7ee0*/  HMMA.16816.F32.BF16 R28, R112, R38.reuse, R28 ;  /* 0x00000026701c723c */ /* 0x080fe2000004181c */
[----:B------:R-:W-:Y:S03]  /*7ef0*/  MUFU.EX2 R179, R131 ;  /* 0x0000008300b37308 */ /* 0x000fe60000000800 */
[----:B------:R-:W-:Y:S01]  /*7f00*/  FMUL.FTZ R37, R100, R145 ;  /* 0x0000009164257220 */ /* 0x000fe20000410000 */
[----:B-1----:R-:W-:Y:S01]  /*7f10*/  F2FP.BF16.PACK_AB R101, R176, R175 ;  /* 0x000000afb065723e */ /* 0x002fe200000010ff */
[----:B------:R-:W-:Y:S02]  /*7f20*/  FFMA.FTZ R100, R100, R232, R173 ;  /* 0x000000e864647223 */ /* 0x000fe400000100ad */
[C---:B------:R-:W-:Y:S03]  /*7f30*/  HMMA.16816.F32.BF16 R32, R116.reuse, R38, R32 ;  /* 0x000000267420723c */ /* 0x040fe60000041820 */
[----:B------:R-:W-:Y:S04]  /*7f40*/  MUFU.EX2 R193, R130 ;  /* 0x0000008200c17308 */ /* 0x000fe80000000800 */
[C---:B------:R-:W-:Y:S02]  /*7f50*/  FMUL.FTZ R38, R102.reuse, R146 ;  /* 0x0000009266267220 */ /* 0x040fe40000410000 */
[----:B------:R-:W-:Y:S03]  /*7f60*/  FMUL.FTZ R39, R102, R147 ;  /* 0x0000009366277220 */ /* 0x000fe60000410000 */
[--C-:B--2---:R-:W-:Y:S01]  /*7f70*/  FFMA.FTZ R105, R208, c[0x0][0x2d0], -R3.reuse ;  /* 0x0000b400d0697a23 */ /* 0x104fe20000010803 */
[----:B------:R-:W-:Y:S03]  /*7f80*/  MUFU.EX2 R173, R134 ;  /* 0x0000008600ad7308 */ /* 0x000fe60000000800 */
[-C--:B---3--:R-:W-:Y:S07]  /*7f90*/  HMMA.16816.F32.BF16 R36, R116, R120.reuse, R36 ;  /* 0x000000787424723c */ /* 0x088fee0000041824 */
[----:B------:R1:W-:Y:S01]  /*7fa0*/  MUFU.EX2 R198, R105 ;  /* 0x0000006900c67308 */ /* 0x0003e20000000800 */
[C---:B------:R-:W-:Y:S08]  /*7fb0*/  HMMA.16816.F32.BF16 R40, R112.reuse, R120, R40 ;  /* 0x000000787028723c */ /* 0x040ff00000041828 */
[-C--:B------:R-:W-:Y:S01]  /*7fc0*/  HMMA.16816.F32.BF16 R44, R112, R122.reuse, R44 ;  /* 0x0000007a702c723c */ /* 0x080fe2000004182c */
[----:B------:R-:W2:Y:S07]  /*7fd0*/  MUFU.EX2 R168, R135 ;  /* 0x0000008700a87308 */ /* 0x000eae0000000800 */
[C---:B------:R-:W-:Y:S01]  /*7fe0*/  HMMA.16816.F32.BF16 R48, R116.reuse, R122, R48 ;  /* 0x0000007a7430723c */ /* 0x040fe20000041830 */
[----:B------:R-:W3:Y:S03]  /*7ff0*/  LDSM.16.MT88.4 R120, [R111+0xc00] ;  /* 0x000c00006f78783b */ /* 0x000ee60000004200 */
[--C-:B-1----:R-:W-:Y:S04]  /*8000*/  FFMA.FTZ R105, R207, c[0x0][0x2d0], -R3.reuse ;  /* 0x0000b400cf697a23 */ /* 0x102fe80000010803 */
[----:B------:R1:W-:Y:S01]  /*8010*/  MUFU.EX2 R199, R105 ;  /* 0x0000006900c77308 */ /* 0x0003e20000000800 */
[----:B--2---:R-:W-:Y:S03]  /*8020*/  F2FP.BF16.PACK_AB R161, R168, R166 ;  /* 0x000000a6a8a1723e */ /* 0x004fe600000010ff */
[--C-:B-1----:R-:W-:Y:S06]  /*8030*/  FFMA.FTZ R105, R214, c[0x0][0x2d0], -R160.reuse ;  /* 0x0000b400d6697a23 */ /* 0x102fec00000108a0 */
[----:B------:R1:W-:Y:S01]  /*8040*/  MUFU.EX2 R196, R105 ;  /* 0x0000006900c47308 */ /* 0x0003e20000000800 */
[-C--:B---3--:R-:W-:Y:S08]  /*8050*/  HMMA.16816.F32.BF16 R52, R116, R120.reuse, R52 ;  /* 0x000000787434723c */ /* 0x088ff00000041834 */
[C---:B------:R-:W-:Y:S08]  /*8060*/  HMMA.16816.F32.BF16 R56, R112.reuse, R120, R56 ;  /* 0x000000787038723c */ /* 0x040ff00000041838 */
[-C--:B------:R-:W-:Y:S04]  /*8070*/  HMMA.16816.F32.BF16 R60, R112, R122.reuse, R60 ;  /* 0x0000007a703c723c */ /* 0x080fe8000004183c */
[----:B-1----:R-:W-:Y:S04]  /*8080*/  FFMA.FTZ R105, R215, c[0x0][0x2d0], -R160 ;  /* 0x0000b400d7697a23 */ /* 0x002fe800000108a0 */
[C---:B------:R-:W-:Y:S01]  /*8090*/  HMMA.16816.F32.BF16 R64, R116.reuse, R122, R64 ;  /* 0x0000007a7440723c */ /* 0x040fe20000041840 */
[----:B------:R-:W1:Y:S01]  /*80a0*/  LDSM.16.MT88.4 R120, [R110+0x1800] ;  /* 0x001800006e78783b */ /* 0x000e620000004200 */
[----:B------:R2:W-:Y:S02]  /*80b0*/  MUFU.EX2 R197, R105 ;  /* 0x0000006900c57308 */ /* 0x0005e40000000800 */
[--C-:B--2---:R-:W-:Y:S08]  /*80c0*/  FFMA.FTZ R105, R217, c[0x0][0x2d0], -R3.reuse ;  /* 0x0000b400d9697a23 */ /* 0x104ff00000010803 */
[----:B------:R2:W-:Y:S01]  /*80d0*/  MUFU.EX2 R195, R105 ;  /* 0x0000006900c37308 */ /* 0x0005e20000000800 */
[-C--:B-1----:R-:W-:Y:S08]  /*80e0*/  HMMA.16816.F32.BF16 R68, R116, R120.reuse, R68 ;  /* 0x000000787444723c */ /* 0x082ff00000041844 */
[C---:B------:R-:W-:Y:S04]  /*80f0*/  HMMA.16816.F32.BF16 R72, R112.reuse, R120, R72 ;  /* 0x000000787048723c */ /* 0x040fe80000041848 */
[--C-:B--2---:R-:W-:Y:S02]  /*8100*/  FFMA.FTZ R105, R216, c[0x0][0x2d0], -R3.reuse ;  /* 0x0000b400d8697a23 */ /* 0x104fe40000010803 */
[----:B------:R-:W-:Y:S02]  /*8110*/  FFMA.FTZ R3, R103, c[0x0][0x2d0], -R3 ;  /* 0x0000b40067037a23 */ /* 0x000fe40000010803 */
[-C--:B------:R-:W-:Y:S01]  /*8120*/  HMMA.16816.F32.BF16 R76, R112, R122.reuse, R76 ;  /* 0x0000007a704c723c */ /* 0x080fe2000004184c */
[----:B------:R1:W-:Y:S07]  /*8130*/  MUFU.EX2 R194, R105 ;  /* 0x0000006900c27308 */ /* 0x0003ee0000000800 */
[C---:B------:R-:W-:Y:S01]  /*8140*/  HMMA.16816.F32.BF16 R80, R116.reuse, R122, R80 ;  /* 0x0000007a7450723c */ /* 0x040fe20000041850 */
[----:B------:R-:W2:Y:S02]  /*8150*/  LDSM.16.MT88.4 R120, [R111+0x1800] ;  /* 0x001800006f78783b */ /* 0x000ea40000004200 */
[----:B------:R-:W3:Y:S01]  /*8160*/  MUFU.EX2 R165, R3 ;  /* 0x0000000300a57308 */ /* 0x000ee20000000800 */
[----:B-1----:R-:W-:Y:S01]  /*8170*/  FFMA.FTZ R105, R170, c[0x0][0x2d0], -R162 ;  /* 0x0000b400aa697a23 */ /* 0x002fe200000108a2 */
[----:B------:R-:W-:Y:S08]  /*8180*/  F2FP.BF16.PACK_AB R162, R172, R171 ;  /* 0x000000abaca2723e */ /* 0x000ff000000010ff */
[----:B------:R1:W4:Y:S01]  /*8190*/  MUFU.EX2 R170, R140 ;  /* 0x0000008c00aa7308 */ /* 0x0003220000000800 */
[----:B---3--:R-:W-:Y:S01]  /*81a0*/  F2FP.BF16.PACK_AB R163, R165, R169 ;  /* 0x000000a9a5a3723e */ /* 0x008fe200000010ff */
[----:B------:R-:W-:Y:S01]  /*81b0*/  FFMA.FTZ R3, R102, R241, R229 ;  /* 0x000000f166037223 */ /* 0x000fe200000100e5 */
[----:B------:R-:W-:Y:S07]  /*81c0*/  F2FP.BF16.PACK_AB R102, R193, R179 ;  /* 0x000000b3c166723e */ /* 0x000fee00000010ff */
[----:B------:R-:W3:Y:S01]  /*81d0*/  MUFU.EX2 R177, R105 ;  /* 0x0000006900b17308 */ /* 0x000ee20000000800 */
[----:B------:R-:W-:Y:S01]  /*81e0*/  FADD.FTZ R164, R230, R3 ;  /* 0x00000003e6a47221 */ /* 0x000fe20000010000 */
[-C--:B--2---:R-:W-:Y:S01]  /*81f0*/  HMMA.16816.F32.BF16 R84, R116, R120.reuse, R84 ;  /* 0x000000787454723c */ /* 0x084fe20000041854 */
[----:B-1----:R-:W-:Y:S02]  /*8200*/  LDSM.16.MT88.4 R140, [R111+0x800] ;  /* 0x000800006f8c783b */ /* 0x002fe40000004200 */
[----:B----4-:R-:W-:Y:S05]  /*8210*/  F2FP.BF16.PACK_AB R160, R170, R167 ;  /* 0x000000a7aaa0723e */ /* 0x010fea00000010ff */
[C---:B------:R-:W-:Y:S04]  /*8220*/  HMMA.16816.F32.BF16 R88, R112.reuse, R120, R88 ;  /* 0x000000787058723c */ /* 0x040fe80000041858 */
[----:B---3--:R-:W-:Y:S01]  /*8230*/  F2FP.BF16.PACK_AB R103, R173, R177 ;  /* 0x000000b1ad67723e */ /* 0x008fe200000010ff */
[----:B------:R-:W-:Y:S01]  /*8240*/  FADD.FTZ R105, R231, R100 ;  /* 0x00000064e7697221 */ /* 0x000fe20000010000 */
[----:B------:R-:W-:Y:S02]  /*8250*/  F2FP.BF16.PACK_AB R100, R178, R174 ;  /* 0x000000aeb264723e */ /* 0x000fe400000010ff */
[-C--:B------:R-:W-:Y:S04]  /*8260*/  HMMA.16816.F32.BF16 R92, R112, R122.reuse, R92 ;  /* 0x0000007a705c723c */ /* 0x080fe8000004185c */
[----:B------:R-:W-:Y:S01]  /*8270*/  FADD.FTZ R3, R233, R105 ;  /* 0x00000069e9037221 */ /* 0x000fe20000010000 */
[----:B------:R-:W-:Y:S02]  /*8280*/  MOV R105, R2 ;  /* 0x0000000200697202 */ /* 0x000fe40000000f00 */
[----:B------:R-:W-:Y:S01]  /*8290*/  F2FP.BF16.PACK_AB R112, R225, R224 ;  /* 0x000000e0e170723e */ /* 0x000fe200000010ff */
[----:B------:R-:W-:Y:S01]  /*82a0*/  HMMA.16816.F32.BF16 R96, R116, R122, R96 ;  /* 0x0000007a7460723c */ /* 0x000fe20000041860 */
[----:B------:R-:W1:Y:S03]  /*82b0*/  LDSM.16.MT88.4 R120, [R111+0x400] ;  /* 0x000400006f78783b */ /* 0x000e660000004200 */
[----:B------:R-:W-:Y:S01]  /*82c0*/  F2FP.BF16.PACK_AB R113, R222, R223 ;  /* 0x000000dfde71723e */ /* 0x000fe200000010ff */
[----:B------:R-:W-:Y:S01]  /*82d0*/  FADD.FTZ R3, R240, R3 ;  /* 0x00000003f0037221 */ /* 0x000fe20000010000 */
[----:B------:R-:W-:Y:S02]  /*82e0*/  F2FP.BF16.PACK_AB R114, R220, R221 ;  /* 0x000000dddc72723e */ /* 0x000fe400000010ff */
[----:B------:R-:W-:Y:S01]  /*82f0*/  F2FP.BF16.PACK_AB R115, R219, R218 ;  /* 0x000000dadb73723e */ /* 0x000fe200000010ff */
[----:B------:R-:W-:Y:S03]  /*8300*/  FADD.FTZ R3, R224, R3 ;  /* 0x00000003e0037221 */ /* 0x000fe60000010000 */
[----:B------:R-:W-:Y:S01]  /*8310*/  F2FP.BF16.PACK_AB R116, R210, R200 ;  /* 0x000000c8d274723e */ /* 0x000fe200000010ff */
[----:B------:R-:W-:Y:S01]  /*8320*/  FADD.FTZ R3, R225, R3 ;  /* 0x00000003e1037221 */ /* 0x000fe20000010000 */
[----:B------:R-:W-:Y:S01]  /*8330*/  F2FP.BF16.PACK_AB R117, R199, R198 ;  /* 0x000000c6c775723e */ /* 0x000fe200000010ff */
[-C--:B------:R-:W-:Y:S05]  /*8340*/  HMMA.16816.F32.BF16 R4, R112, R124.reuse, R4 ;  /* 0x0000007c7004723c */ /* 0x080fea0000041804 */
[----:B------:R-:W-:Y:S02]  /*8350*/  F2FP.BF16.PACK_AB R118, R197, R196 ;  /* 0x000000c4c576723e */ /* 0x000fe400000010ff */
[----:B------:R-:W-:Y:S07]  /*8360*/  F2FP.BF16.PACK_AB R119, R194, R195 ;  /* 0x000000c3c277723e */ /* 0x000fee00000010ff */
[C---:B------:R-:W-:Y:S08]  /*8370*/  HMMA.16816.F32.BF16 R8, R116.reuse, R124, R8 ;  /* 0x0000007c7408723c */ /* 0x040ff00000041808 */
[-C--:B------:R-:W-:Y:S08]  /*8380*/  HMMA.16816.F32.BF16 R12, R116, R126.reuse, R12 ;  /* 0x0000007e740c723c */ /* 0x080ff0000004180c */
[C---:B------:R-:W-:Y:S01]  /*8390*/  HMMA.16816.F32.BF16 R16, R112.reuse, R126, R16 ;  /* 0x0000007e7010723c */ /* 0x040fe20000041810 */
[----:B------:R-:W2:Y:S07]  /*83a0*/  LDSM.16.MT88.4 R124, [R110+0x1000] ;  /* 0x001000006e7c783b */ /* 0x000eae0000004200 */
[-C--:B-1----:R-:W-:Y:S08]  /*83b0*/  HMMA.16816.F32.BF16 R20, R112, R120.reuse, R20 ;  /* 0x000000787014723c */ /* 0x082ff00000041814 */
[C---:B------:R-:W-:Y:S08]  /*83c0*/  HMMA.16816.F32.BF16 R24, R116.reuse, R120, R24 ;  /* 0x000000787418723c */ /* 0x040ff00000041818 */
[-C--:B------:R-:W-:Y:S08]  /*83d0*/  HMMA.16816.F32.BF16 R28, R116, R122.reuse, R28 ;  /* 0x0000007a741c723c */ /* 0x080ff0000004181c */
[C---:B------:R-:W-:Y:S01]  /*83e0*/  HMMA.16816.F32.BF16 R32, R112.reuse, R122, R32 ;  /* 0x0000007a7020723c */ /* 0x040fe20000041820 */
[----:B------:R-:W1:Y:S07]  /*83f0*/  LDSM.16.MT88.4 R120, [R111+0x1000] ;  /* 0x001000006f78783b */ /* 0x000e6e0000004200 */
[-C--:B--2---:R-:W-:Y:S08]  /*8400*/  HMMA.16816.F32.BF16 R36, R112, R124.reuse, R36 ;  /* 0x0000007c7024723c */ /* 0x084ff00000041824 */
        /* <DEDUP_REMOVED lines=17> */
[----:B------:R-:W-:Y:S08]  /*8520*/  HMMA.16816.F32.BF16 R96, R112, R122, R96 ;  /* 0x0000007a7060723c */ /* 0x000ff00000041860 */
[-C--:B--2---:R-:W-:Y:S01]  /*8530*/  HMMA.16816.F32.BF16 R116, R100, R124.reuse, R4 ;  /* 0x0000007c6474723c */ /* 0x084fe20000041804 */
[----:B------:R-:W1:Y:S07]  /*8540*/  LDSM.16.MT88.4 R4, [R111+0x1400] ;  /* 0x001400006f04783b */ /* 0x000e6e0000004200 */
[C---:B------:R-:W-:Y:S01]  /*8550*/  HMMA.16816.F32.BF16 R112, R160.reuse, R124, R8 ;  /* 0x0000007ca070723c */ /* 0x040fe20000041808 */
[----:B------:R-:W2:Y:S07]  /*8560*/  LDSM.16.MT88.4 R8, [R110+0x2000] ;  /* 0x002000006e08783b */ /* 0x000eae0000004200 */
[-C--:B------:R-:W-:Y:S01]  /*8570*/  HMMA.16816.F32.BF16 R120, R160, R126.reuse, R12 ;  /* 0x0000007ea078723c */ /* 0x080fe2000004180c */
[----:B------:R-:W3:Y:S07]  /*8580*/  LDSM.16.MT88.4 R12, [R111+0x2000] ;  /* 0x002000006f0c783b */ /* 0x000eee0000004200 */
        /* <DEDUP_REMOVED lines=9> */
[-C--:B-1----:R-:W-:Y:S08]  /*8620*/  HMMA.16816.F32.BF16 R52, R100, R4.reuse, R52 ;  /* 0x000000046434723c */ /* 0x082ff00000041834 */
[C---:B------:R-:W-:Y:S07]  /*8630*/  HMMA.16816.F32.BF16 R56, R160.reuse, R4, R56 ;  /* 0x00000004a038723c */ /* 0x040fee0000041838 */
[----:B------:R-:W-:Y:S01]  /*8640*/  FADD.FTZ R5, R239, R164 ;  /* 0x000000a4ef057221 */ /* 0x000fe20000010000 */
[-C--:B------:R-:W-:Y:S04]  /*8650*/  HMMA.16816.F32.BF16 R60, R160, R6.reuse, R60 ;  /* 0x00000006a03c723c */ /* 0x080fe8000004183c */
[----:B------:R-:W-:Y:S02]  /*8660*/  FADD.FTZ R5, R238, R5 ;  /* 0x00000005ee057221 */ /* 0x000fe40000010000 */
[----:B------:R-:W-:Y:S02]  /*8670*/  FADD.FTZ R4, R198, R0 ;  /* 0x00000000c6047221 */ /* 0x000fe40000010000 */
[C---:B------:R-:W-:Y:S04]  /*8680*/  HMMA.16816.F32.BF16 R64, R100.reuse, R6, R64 ;  /* 0x000000066440723c */ /* 0x040fe80000041840 */
[----:B------:R-:W-:Y:S03]  /*8690*/  FADD.FTZ R5, R223, R5 ;  /* 0x00000005df057221 */ /* 0x000fe60000010000 */
[----:B------:R-:W-:Y:S01]  /*86a0*/  FADD.FTZ R6, R236, R104 ;  /* 0x00000068ec067221 */ /* 0x000fe20000010000 */
[-C--:B--2---:R-:W-:Y:S04]  /*86b0*/  HMMA.16816.F32.BF16 R68, R100, R8.reuse, R68 ;  /* 0x000000086444723c */ /* 0x084fe80000041844 */
[----:B------:R-:W-:Y:S02]  /*86c0*/  FADD.FTZ R6, R237, R6 ;  /* 0x00000006ed067221 */ /* 0x000fe40000010000 */
[----:B------:R-:W-:Y:S02]  /*86d0*/  FADD.FTZ R0, R222, R5 ;  /* 0x00000005de007221 */ /* 0x000fe40000010000 */
[C---:B------:R-:W-:Y:S04]  /*86e0*/  HMMA.16816.F32.BF16 R72, R160.reuse, R8, R72 ;  /* 0x00000008a048723c */ /* 0x040fe80000041848 */
[----:B------:R-:W-:Y:S02]  /*86f0*/  FADD.FTZ R6, R200, R6 ;  /* 0x00000006c8067221 */ /* 0x000fe40000010000 */
[----:B------:R-:W-:Y:S02]  /*8700*/  FADD.FTZ R7, R199, R4 ;  /* 0x00000004c7077221 */ /* 0x000fe40000010000 */
[----:B------:R-:W-:Y:S01]  /*8710*/  FADD.FTZ R8, R210, R6 ;  /* 0x00000006d2087221 */ /* 0x000fe20000010000 */
[-C--:B------:R-:W-:Y:S03]  /*8720*/  HMMA.16816.F32.BF16 R76, R160, R10.reuse, R76 ;  /* 0x0000000aa04c723c */ /* 0x080fe6000004184c */
[----:B------:R-:W-:Y:S02]  /*8730*/  FADD.FTZ R5, R221, R3 ;  /* 0x00000003dd057221 */ /* 0x000fe40000010000 */
[----:B------:R-:W-:Y:S02]  /*8740*/  FADD.FTZ R6, R218, R0 ;  /* 0x00000000da067221 */ /* 0x000fe40000010000 */
[----:B------:R-:W-:Y:S01]  /*8750*/  FADD.FTZ R4, R196, R8 ;  /* 0x00000008c4047221 */ /* 0x000fe20000010000 */
[C---:B------:R-:W-:Y:S04]  /*8760*/  HMMA.16816.F32.BF16 R80, R100.reuse, R10, R80 ;  /* 0x0000000a6450723c */ /* 0x040fe80000041850 */
[----:B------:R-:W-:Y:S02]  /*8770*/  FADD.FTZ R3, R195, R7 ;  /* 0x00000007c3037221 */ /* 0x000fe40000010000 */
[----:B------:R-:W-:Y:S02]  /*8780*/  FADD.FTZ R0, R220, R5 ;  /* 0x00000005dc007221 */ /* 0x000fe40000010000 */
[----:B------:R-:W-:Y:S01]  /*8790*/  FADD.FTZ R6, R219, R6 ;  /* 0x00000006db067221 */ /* 0x000fe20000010000 */
[-C--:B---3--:R-:W-:Y:S03]  /*87a0*/  HMMA.16816.F32.BF16 R84, R100, R12.reuse, R84 ;  /* 0x0000000c6454723c */ /* 0x088fe60000041854 */
[----:B------:R-:W-:Y:S02]  /*87b0*/  FADD.FTZ R4, R197, R4 ;  /* 0x00000004c5047221 */ /* 0x000fe40000010000 */
[----:B------:R-:W-:Y:S02]  /*87c0*/  FADD.FTZ R5, R194, R3 ;  /* 0x00000003c2057221 */ /* 0x000fe40000010000 */
[----:B------:R-:W-:Y:S01]  /*87d0*/  FADD.FTZ R3, R174, R0 ;  /* 0x00000000ae037221 */ /* 0x000fe20000010000 */
        /* <DEDUP_REMOVED lines=8> */
[----:B------:R-:W-:Y:S04]  /*8860*/  HMMA.16816.F32.BF16 R96, R100, R14, R96 ;  /* 0x0000000e6460723c */ /* 0x000fe80000041860 */
[----:B------:R-:W-:Y:S02]  /*8870*/  FADD.FTZ R5, R168, R5 ;  /* 0x00000005a8057221 */ /* 0x000fe40000010000 */
[----:B------:R-:W-:Y:S02]  /*8880*/  FADD.FTZ R6, R179, R6 ;  /* 0x00000006b3067221 */ /* 0x000fe40000010000 */
[----:B------:R-:W-:Y:S04]  /*8890*/  FADD.FTZ R4, R177, R3 ;  /* 0x00000003b1047221 */ /* 0x000fe80000010000 */
[----:B------:R-:W-:Y:S02]  /*88a0*/  FADD.FTZ R3, R171, R0 ;  /* 0x00000000ab037221 */ /* 0x000fe40000010000 */
[----:B------:R-:W-:Y:S02]  /*88b0*/  FADD.FTZ R0, R169, R5 ;  /* 0x00000005a9007221 */ /* 0x000fe40000010000 */
[----:B------:R-:W-:Y:S02]  /*88c0*/  FADD.FTZ R232, R193, R6 ;  /* 0x00000006c1e87221 */ /* 0x000fe40000010000 */
[----:B------:R-:W-:Y:S02]  /*88d0*/  FADD.FTZ R241, R173, R4 ;  /* 0x00000004adf17221 */ /* 0x000fe40000010000 */
[----:B------:R-:W-:Y:S02]  /*88e0*/  FADD.FTZ R242, R172, R3 ;  /* 0x00000003acf27221 */ /* 0x000fe40000010000 */
[----:B------:R-:W-:Y:S01]  /*88f0*/  FADD.FTZ R243, R165, R0 ;  /* 0x00000000a5f37221 */ /* 0x000fe20000010000 */
[----:B------:R-:W-:-:S05]  /*8900*/  @P2 BRA `(.L_x_55) ;  /* 0xffffd25000002947 */ /* 0x000fca000383ffff */
.L_x_52:
[----:B------:R-:W-:Y:S05]  /*8910*/  BRA.DIV ~URZ, `(.L_x_56) ;  /* 0x000058827f007947 */ /* 0x000fea000b800000 */
[----:B------:R-:W1:Y:S04]  /*8920*/  SHFL.BFLY PT, R3, R232, 0x2, 0x1f ;  /* 0x0c401f00e8037f89 */ /* 0x000e6800000e0000 */
[----:B------:R-:W2:Y:S04]  /*8930*/  SHFL.BFLY PT, R2, R241, 0x2, 0x1f ;  /* 0x0c401f00f1027f89 */ /* 0x000ea800000e0000 */
[----:B------:R-:W3:Y:S04]  /*8940*/  SHFL.BFLY PT, R0, R242, 0x2, 0x1f ;  /* 0x0c401f00f2007f89 */ /* 0x000ee800000e0000 */
[----:B------:R-:W4:Y:S01]  /*8950*/  SHFL.BFLY PT, R6, R243, 0x2, 0x1f ;  /* 0x0c401f00f3067f89 */ /* 0x000f2200000e0000 */
[----:B-1----:R-:W-:-:S02]  /*8960*/  FADD.FTZ R3, R3, R232 ;  /* 0x000000e803037221 */ /* 0x002fc40000010000 */
[----:B--2---:R-:W-:-:S03]  /*8970*/  FADD.FTZ R2, R2, R241 ;  /* 0x000000f102027221 */ /* 0x004fc60000010000 */
[----:B------:R-:W1:Y:S01]  /*8980*/  SHFL.BFLY PT, R5, R3, 0x1, 0x1f ;  /* 0x0c201f0003057f89 */ /* 0x000e6200000e0000 */
[----:B---3--:R-:W-:-:S03]  /*8990*/  FADD.FTZ R0, R0, R242 ;  /* 0x000000f200007221 */ /* 0x008fc60000010000 */
[----:B------:R-:W2:Y:S01]  /*89a0*/  SHFL.BFLY PT, R4, R2, 0x1, 0x1f ;  /* 0x0c201f0002047f89 */ /* 0x000ea200000e0000 */
[----:B----4-:R-:W-:-:S03]  /*89b0*/  FADD.FTZ R6, R6, R243 ;  /* 0x000000f306067221 */ /* 0x010fc60000010000 */
[----:B------:R-:W3:Y:S04]  /*89c0*/  SHFL.BFLY PT, R7, R0, 0x1, 0x1f ;  /* 0x0c201f0000077f89 */ /* 0x000ee800000e0000 */
[----:B------:R4:W4:Y:S01]  /*89d0*/  SHFL.BFLY PT, R8, R6, 0x1, 0x1f ;  /* 0x0c201f0006087f89 */ /* 0x00092200000e0000 */
[----:B-1----:R-:W-:Y:S02]  /*89e0*/  FADD.FTZ R5, R3, R5 ;  /* 0x0000000503057221 */ /* 0x002fe40000010000 */
[----:B--2---:R-:W-:Y:S02]  /*89f0*/  FADD.FTZ R4, R2, R4 ;  /* 0x0000000402047221 */ /* 0x004fe40000010000 */
[----:B---3--:R-:W-:Y:S02]  /*8a00*/  FADD.FTZ R7, R0, R7 ;  /* 0x0000000700077221 */ /* 0x008fe40000010000 */
.L_x_132:
[----:B------:R-:W-:Y:S01]  /*8a10*/  FSETP.NE.FTZ.AND P3, PT, R5, RZ, PT ;  /* 0x000000ff0500720b */ /* 0x000fe20003f75000 */
[----:B------:R-:W-:Y:S01]  /*8a20*/  CS2R R2, SRZ ;  /* 0x0000000000027805 */ /* 0x000fe2000001ff00 */
[----:B------:R-:W-:Y:S01]  /*8a30*/  MOV R0, RZ ;  /* 0x000000ff00007202 */ /* 0x000fe20000000f00 */
[----:B----4-:R-:W-:Y:S01]  /*8a40*/  FADD.FTZ R6, R8, R6 ;  /* 0x0000000608067221 */ /* 0x010fe20000010000 */
[----:B------:R-:W-:-:S02]  /*8a50*/  FSETP.NE.FTZ.AND P2, PT, R4, RZ, PT ;  /* 0x000000ff0400720b */ /* 0x000fc40003f55000 */
[----:B------:R-:W-:Y:S02]  /*8a60*/  FSETP.NE.FTZ.AND P1, PT, R7, RZ, PT ;  /* 0x000000ff0700720b */ /* 0x000fe40003f35000 */
[----:B------:R-:W-:Y:S02]  /*8a70*/  FSETP.NE.FTZ.AND P0, PT, R6, RZ, PT ;  /* 0x000000ff0600720b */ /* 0x000fe40003f15000 */
[----:B------:R-:W-:Y:S02]  /*8a80*/  MOV R25, 0xff800000 ;  /* 0xff80000000197802 */ /* 0x000fe40000000f00 */
[----:B------:R-:W-:Y:S01]  /*8a90*/  MOV R24, 0xff800000 ;  /* 0xff80000000187802 */ /* 0x000fe20000000f00 */
[----:B------:R-:W1:Y:S01]  /*8aa0*/  @P3 MUFU.RCP R0, R5 ;  /* 0x0000000500003308 */ /* 0x000e620000001000 */
[----:B------:R-:W-:Y:S02]  /*8ab0*/  MOV R23, 0xff800000 ;  /* 0xff80000000177802 */ /* 0x000fe40000000f00 */
[----:B------:R-:W-:-:S03]  /*8ac0*/  MOV R22, 0xff800000 ;  /* 0xff80000000167802 */ /* 0x000fc60000000f00 */
[----:B------:R-:W-:Y:S02]  /*8ad0*/  @P1 MOV R10, 0x3f317218 ;  /* 0x3f317218000a1802 */ /* 0x000fe40000000f00 */
[----:B------:R-:W-:Y:S01]  /*8ae0*/  @P2 MUFU.RCP R3, R4 ;  /* 0x0000000400032308 */ /* 0x000fe20000001000 */
[----:B-1----:R-:W-:-:S07]  /*8af0*/  FMUL.FTZ R102, R0, R116 ;  /* 0x0000007400667220 */ /* 0x002fce0000410000 */
[----:B------:R-:W1:Y:S01]  /*8b00*/  @P2 MUFU.LG2 R4, R4 ;  /* 0x0000000400042308 */ /* 0x000e620000000c00 */
[C---:B------:R-:W-:Y:S02]  /*8b10*/  FMUL.FTZ R103, R0.reuse, R117 ;  /* 0x0000007500677220 */ /* 0x040fe40000410000 */
[C---:B------:R-:W-:Y:S02]  /*8b20*/  FMUL.FTZ R116, R0.reuse, R124 ;  /* 0x0000007c00747220 */ /* 0x040fe40000410000 */
[C---:B------:R-:W-:Y:S02]  /*8b30*/  FMUL.FTZ R117, R0.reuse, R125 ;  /* 0x0000007d00757220 */ /* 0x040fe40000410000 */
[C---:B------:R-:W-:Y:S01]  /*8b40*/  FMUL.FTZ R124, R0.reuse, R128 ;  /* 0x00000080007c7220 */ /* 0x040fe20000410000 */
[----:B------:R-:W-:Y:S01]  /*8b50*/  @P1 MUFU.RCP R2, R7 ;  /* 0x0000000700021308 */ /* 0x000fe20000001000 */
        /* <DEDUP_REMOVED lines=19> */
[----:B------:R-:W-:Y:S02]  /*8c90*/  FMUL.FTZ R81, R0, R97 ;  /* 0x0000006100517220 */ /* 0x000fe40000410000 */
[----:B------:R2:W3:Y:S01]  /*8ca0*/  @P1 MUFU.LG2 R0, R7 ;  /* 0x0000000700001308 */ /* 0x0004e20000000c00 */
[----:B-1----:R-:W-:-:S02]  /*8cb0*/  @P2 FMUL.FTZ R8, R4, 0.69314718246459960938 ;  /* 0x3f31721804082820 */ /* 0x002fc40000410000 */
[C---:B------:R-:W-:Y:S02]  /*8cc0*/  FMUL.FTZ R164, R3.reuse, R126 ;  /* 0x0000007e03a47220 */ /* 0x040fe40000410000 */
[C---:B------:R-:W-:Y:S02]  /*8cd0*/  FMUL.FTZ R165, R3.reuse, R127 ;  /* 0x0000007f03a57220 */ /* 0x040fe40000410000 */
[C---:B------:R-:W-:Y:S02]  /*8ce0*/  FMUL.FTZ R96, R3.reuse, R142 ;  /* 0x0000008e03607220 */ /* 0x040fe40000410000 */
[C---:B------:R-:W-:Y:S02]  /*8cf0*/  FMUL.FTZ R97, R3.reuse, R143 ;  /* 0x0000008f03617220 */ /* 0x040fe40000410000 */
[C---:B------:R-:W-:Y:S02]  /*8d00*/  FMUL.FTZ R162, R3.reuse, R118 ;  /* 0x0000007603a27220 */ /* 0x040fe40000410000 */
[----:B------:R-:W-:-:S02]  /*8d10*/  FMUL.FTZ R163, R3, R119 ;  /* 0x0000007703a37220 */ /* 0x000fc40000410000 */
[C---:B------:R-:W-:Y:S01]  /*8d20*/  FMUL.FTZ R126, R3.reuse, R66 ;  /* 0x00000042037e7220 */ /* 0x040fe20000410000 */
[----:B--2---:R-:W-:Y:S01]  /*8d30*/  @P2 MOV R7, 0x3f317218 ;  /* 0x3f31721800072802 */ /* 0x004fe20000000f00 */
[C---:B------:R-:W-:Y:S02]  /*8d40*/  FMUL.FTZ R127, R3.reuse, R67 ;  /* 0x00000043037f7220 */ /* 0x040fe40000410000 */
[----:B------:R-:W-:Y:S02]  /*8d50*/  FMUL.FTZ R142, R3, R82 ;  /* 0x00000052038e7220 */ /* 0x000fe40000410000 */
[----:B------:R-:W-:Y:S02]  /*8d60*/  @P2 FMUL.FTZ R4, R7, c[0x0][0x2d0] ;  /* 0x0000b40007042a20 */ /* 0x000fe40000410000 */
[----:B---3--:R-:W-:Y:S01]  /*8d70*/  @P1 FMUL.FTZ R7, R0, 0.69314718246459960938 ;  /* 0x3f31721800071820 */ /* 0x008fe20000410000 */
[----:B------:R-:W-:Y:S01]  /*8d80*/  MOV R0, RZ ;  /* 0x000000ff00007202 */ /* 0x000fe20000000f00 */
[----:B------:R-:W-:-:S02]  /*8d90*/  FMUL.FTZ R143, R3, R83 ;  /* 0x00000053038f7220 */ /* 0x000fc40000410000 */
[C---:B------:R-:W-:Y:S02]  /*8da0*/  FMUL.FTZ R130, R3.reuse, R130 ;  /* 0x0000008203827220 */ /* 0x040fe40000410000 */
[C---:B------:R-:W-:Y:S01]  /*8db0*/  FMUL.FTZ R131, R3.reuse, R131 ;  /* 0x0000008303837220 */ /* 0x040fe20000410000 */
[----:B------:R-:W1:Y:S01]  /*8dc0*/  @P0 MUFU.RCP R0, R6 ;  /* 0x0000000600000308 */ /* 0x000e620000001000 */
        /* <DEDUP_REMOVED lines=11> */
[----:B------:R-:W-:Y:S01]  /*8e80*/  FMUL.FTZ R83, R3, R99 ;  /* 0x0000006303537220 */ /* 0x000fe20000410000 */
[----:B------:R-:W-:Y:S01]  /*8e90*/  @P3 MOV R3, 0x3f317218 ;  /* 0x3f31721800033802 */ /* 0x000fe20000000f00 */
        /* <DEDUP_REMOVED lines=23> */
[----:B------:R-:W-:Y:S02]  /*9010*/  FMUL.FTZ R27, R2, R93 ;  /* 0x0000005d021b7220 */ /* 0x000fe40000410000 */
[----:B------:R-:W2:Y:S01]  /*9020*/  @P0 MUFU.LG2 R2, R6 ;  /* 0x0000000600020308 */ /* 0x000ea20000000c00 */
[----:B------:R-:W-:Y:S02]  /*9030*/  @P3 FMUL.FTZ R9, R5, 0.69314718246459960938 ;  /* 0x3f31721805093820 */ /* 0x000fe40000410000 */
[----:B------:R-:W-:Y:S02]  /*9040*/  @P3 FMUL.FTZ R5, R3, c[0x0][0x2d0] ;  /* 0x0000b40003053a20 */ /* 0x000fe40000410000 */
[----:B------:R-:W-:Y:S02]  /*9050*/  @P1 FMUL.FTZ R3, R10, c[0x0][0x2d0] ;  /* 0x0000b4000a031a20 */ /* 0x000fe40000410000 */
[----:B------:R-:W-:Y:S01]  /*9060*/  @P2 FFMA.FTZ R24, R4, R107, R8 ;  /* 0x0000006b04182223 */ /* 0x000fe20000010008 */
[----:B------:R-:W-:Y:S01]  /*9070*/  MOV R4, 0x1 ;  /* 0x0000000100047802 */ /* 0x000fe20000000f00 */
[----:B------:R-:W-:Y:S01]  /*9080*/  @P1 FFMA.FTZ R25, R3, R106, R7 ;  /* 0x0000006a03191223 */ /* 0x000fe20000010007 */
[----:B------:R-:W-:Y:S01]  /*9090*/  @P0 MOV R3, 0x3f317218 ;  /* 0x3f31721800030802 */ /* 0x000fe20000000f00 */
[----:B-1----:R-:W-:-:S02]  /*90a0*/  FMUL.FTZ R72, R0, R62 ;  /* 0x0000003e00487220 */ /* 0x002fc40000410000 */
[----:B------:R-:W-:Y:S02]  /*90b0*/  FMUL.FTZ R73, R0, R63 ;  /* 0x0000003f00497220 */ /* 0x000fe40000410000 */
[----:B------:R-:W-:Y:S02]  /*90c0*/  @P0 FMUL.FTZ R3, R3, c[0x0][0x2d0] ;  /* 0x0000b40003030a20 */ /* 0x000fe40000410000 */
[----:B--2---:R-:W-:Y:S02]  /*90d0*/  @P0 FMUL.FTZ R2, R2, 0.69314718246459960938 ;  /* 0x3f31721802020820 */ /* 0x004fe40000410000 */
        /* <DEDUP_REMOVED lines=21> */
[----:B------:R-:W-:Y:S01]  /*9230*/  FMUL.FTZ R45, R0, R95 ;  /* 0x0000005f002d7220 */ /* 0x000fe20000410000 */
[----:B------:R-:W-:Y:S01]  /*9240*/  PRMT R0, R4, 0x7610, R0 ;  /* 0x0000761004007816 */ /* 0x000fe20000000000 */
[----:B------:R-:W-:Y:S02]  /*9250*/  @P3 FFMA.FTZ R23, R5, R108, R9 ;  /* 0x0000006c05173223 */ /* 0x000fe40000010009 */
[----:B------:R-:W-:Y:S02]  /*9260*/  @P0 FFMA.FTZ R22, R3, R105, R2 ;  /* 0x0000006903160223 */ /* 0x000fe40000010002 */
.L_x_37:
[----:B--2---:R2:W5:Y:S04]  /*9270*/  LDL R6, [R1+0x10] ;  /* 0x0000100001067983 */ /* 0x0045680000100800 */
[----:B------:R-:W3:Y:S01]  /*9280*/  S2R R2, SR_TID.X ;  /* 0x0000000000027919 */ /* 0x000ee20000002100 */
[----:B------:R-:W-:Y:S01]  /*9290*/  BSSY B0, `(.L_x_57) ;  /* 0x0000011000007945 */ /* 0x000fe20003800000 */
[----:B---3--:R-:W-:-:S13]  /*92a0*/  LOP3.LUT P0, RZ, R2, 0x7f, RZ, 0xc0, !PT ;  /* 0x0000007f02ff7812 */ /* 0x008fda000780c0ff */
[----:B------:R-:W-:Y:S05]  /*92b0*/  @P0 BRA `(.L_x_58) ;  /* 0x000000e000000947 */ /* 0x000fea0003800000 */
[----:B--2---:R-:W2:Y:S01]  /*92c0*/  S2R R4, SR_LANEID ;  /* 0x0000000000047919 */ /* 0x004ea20000000000 */
[----:B------:R-:W-:Y:S01]  /*92d0*/  VOTEU.ANY UR4, UPT, PT ;  /* 0x0000000000047886 */ /* 0x000fe200038e0100 */
[----:B-1----:R-:W-:Y:S01]  /*92e0*/  IMAD.MOV.U32 R5, RZ, RZ, c[0x0][0x564] ;  /* 0x00015900ff057624 */ /* 0x002fe200078e00ff */
[----:B------:R-:W2:Y:S08]  /*92f0*/  FLO.U32 R3, UR4 ;  /* 0x0000000400037d00 */ /* 0x000eb000080e0000 */
[----:B------:R-:W1:Y:S01]  /*9300*/  POPC R2, UR4 ;  /* 0x0000000400027d09 */ /* 0x000e620008000000 */
[----:B--2---:R-:W-:Y:S01]  /*9310*/  ISETP.EQ.U32.AND P0, PT, R3, R4, PT ;  /* 0x000000040300720c */ /* 0x004fe20003f02070 */
[----:B------:R-:W-:-:S12]  /*9320*/  IMAD.MOV.U32 R4, RZ, RZ, c[0x0][0x560] ;  /* 0x00015800ff047624 */ /* 0x000fd800078e00ff */
[----:B-1----:R1:W2:Y:S04]  /*9330*/  @P0 ATOMG.E.ADD.STRONG.GPU PT, R2, [R4.64], R2 ;  /* 0x00000002040209a8 */ /* 0x0022a800081ee1c6 */
[----:B-1----:R-:W1:Y:S04]  /*9340*/  S2R R4, SR_LTMASK ;  /* 0x0000000000047919 */ /* 0x002e680000003900 */
[----:B--2---:R1:W2:Y:S02]  /*9350*/  SHFL.IDX PT, R3, R2, R3, 0x1f ;  /* 0x00001f0302037589 */ /* 0x0042a400000e0000 */
[----:B-1----:R-:W-:-:S06]  /*9360*/  LOP3.LUT R2, R4, UR4, RZ, 0xc0, !PT ;  /* 0x0000000404027c12 */ /* 0x002fcc000f8ec0ff */
[----:B------:R-:W2:Y:S02]  /*9370*/  POPC R2, R2 ;  /* 0x0000000200027309 */ /* 0x000ea40000000000 */
[----:B--2--5:R-:W-:-:S05]  /*9380*/  IADD3 R6, R3, c[0x0][0xc], R2 ;  /* 0x0000030003067a10 */ /* 0x024fca0007ffe002 */
[----:B------:R1:W-:Y:S02]  /*9390*/  STL [R1+0x10], R6 ;  /* 0x0000100601007387 */ /* 0x0003e40000100800 */
.L_x_58:
[----:B--2---:R-:W-:Y:S05]  /*93a0*/  BSYNC B0 ;  /* 0x0000000000007941 */ /* 0x004fea0003800000 */
.L_x_57:
[----:B------:R-:W-:Y:S01]  /*93b0*/  PRMT R0, R0, 0x9910, RZ ;  /* 0x0000991000007816 */ /* 0x000fe200000000ff */
[----:B------:R-:W-:Y:S01]  /*93c0*/  BSSY B1, `(.L_x_59) ;  /* 0x00003aa000017945 */ /* 0x000fe20003800000 */
[----:B-----5:R-:W-:Y:S02]  /*93d0*/  IMAD.MOV.U32 R74, RZ, RZ, R6 ;  /* 0x000000ffff4a7224 */ /* 0x020fe400078e0006 */
[----:B------:R-:W-:-:S13]  /*93e0*/  ISETP.NE.AND P0, PT, R0, RZ, PT ;  /* 0x000000ff0000720c */ /* 0x000fda0003f05270 */
[----:B------:R-:W-:Y:S05]  /*93f0*/  @!P0 BRA `(.L_x_60) ;  /* 0x00002cd000008947 */ /* 0x000fea0003800000 */
[----:B------:R-:W2:Y:S04]  /*9400*/  LDL R10, [R1+0x2c] ;  /* 0x00002c00010a7983 */ /* 0x000ea80000100800 */
[----:B------:R-:W3:Y:S04]  /*9410*/  LDL R7, [R1+0x30] ;  /* 0x0000300001077983 */ /* 0x000ee80000100800 */
[----:B-1----:R-:W4:Y:S04]  /*9420*/  LDL R6, [R1+0x64] ;  /* 0x0000640001067983 */ /* 0x002f280000100800 */
[----:B------:R-:W4:Y:S04]  /*9430*/  LDL R12, [R1+0x60] ;  /* 0x00006000010c7983 */ /* 0x000f280000100800 */
[----:B------:R-:W4:Y:S04]  /*9440*/  LDL R9, [R1+0x4] ;  /* 0x0000040001097983 */ /* 0x000f280000100800 */
[----:B------:R-:W4:Y:S01]  /*9450*/  LDL R8, [R1+0x28] ;  /* 0x0000280001087983 */ /* 0x000f220000100800 */
[----:B------:R-:W-:Y:S01]  /*9460*/  WARPSYNC 0xffffffff ;  /* 0xffffffff00007948 */ /* 0x000fe20003800000 */
[----:B------:R-:W-:-:S02]  /*9470*/  F2FP.BF16.PACK_AB R0, R103, R102 ;  /* 0x000000666700723e */ /* 0x000fc400000010ff */
[----:B------:R-:W-:Y:S01]  /*9480*/  BAR.SYNC.DEFER_BLOCKING 0x1, 0x80 ;  /* 0x0042000000007b1d */ /* 0x000fe20000010000 */
[----:B------:R-:W-:Y:S02]  /*9490*/  F2FP.BF16.PACK_AB R3, R163, R162 ;  /* 0x000000a2a303723e */ /* 0x000fe400000010ff */
[----:B------:R-:W-:Y:S02]  /*94a0*/  F2FP.BF16.PACK_AB R2, R117, R116 ;  /* 0x000000747502723e */ /* 0x000fe400000010ff */
[----:B------:R-:W-:Y:S02]  /*94b0*/  F2FP.BF16.PACK_AB R4, R47, R46 ;  /* 0x0000002e2f04723e */ /* 0x000fe400000010ff */
[----:B------:R-:W-:Y:S02]  /*94c0*/  F2FP.BF16.PACK_AB R5, R73, R72 ;  /* 0x000000484905723e */ /* 0x000fe400000010ff */
[----:B------:R-:W-:-:S04]  /*94d0*/  ISETP.NE.U32.AND P0, PT, RZ, c[0x0][0x508], PT ;  /* 0x00014200ff007a0c */ /* 0x000fc80003f05070 */
[----:B------:R-:W-:Y:S02]  /*94e0*/  ISETP.NE.AND.EX P1, PT, RZ, c[0x0][0x50c], PT, P0 ;  /* 0x00014300ff007a0c */ /* 0x000fe40003f25300 */
[----:B------:R-:W-:-:S04]  /*94f0*/  ISETP.NE.U32.AND P2, PT, RZ, c[0x0][0x500], PT ;  /* 0x00014000ff007a0c */ /* 0x000fc80003f45070 */
[----:B------:R-:W-:Y:S01]  /*9500*/  ISETP.NE.AND.EX P2, PT, RZ, c[0x0][0x504], PT, P2 ;  /* 0x00014100ff007a0c */ /* 0x000fe20003f45320 */
[----:B------:R-:W-:Y:S01]  /*9510*/  IMAD.MOV.U32 R11, RZ, RZ, c[0x0][0x388] ;  /* 0x0000e200ff0b7624 */ /* 0x000fe200078e00ff */
[----:B--2---:R1:W-:Y:S04]  /*9520*/  STS [R10+0x80], R0 ;  /* 0x000080000a007388 */ /* 0x0043e80000000800 */
[----:B------:R2:W-:Y:S04]  /*9530*/  STS [R10+0x280], R3 ;  /* 0x000280030a007388 */ /* 0x0005e80000000800 */
[----:B---3--:R3:W-:Y:S01]  /*9540*/  STS [R7], R2 ;  /* 0x0000000207007388 */ /* 0x0087e20000000800 */
[----:B-1----:R-:W-:-:S02]  /*9550*/  F2FP.BF16.PACK_AB R0, R165, R164 ;  /* 0x000000a4a500723e */ /* 0x002fc400000010ff */
[----:B--2---:R-:W-:-:S03]  /*9560*/  F2FP.BF16.PACK_AB R3, R29, R28 ;  /* 0x0000001c1d03723e */ /* 0x004fc600000010ff */
[----:B------:R1:W-:Y:S01]  /*9570*/  STS [R7+0x200], R0 ;  /* 0x0002000007007388 */ /* 0x0003e20000000800 */
[----:B---3--:R-:W-:-:S03]  /*9580*/  F2FP.BF16.PACK_AB R2, R57, R56 ;  /* 0x000000383902723e */ /* 0x008fc600000010ff */
[----:B------:R2:W-:Y:S04]  /*9590*/  STS [R10+0x1080], R3 ;  /* 0x001080030a007388 */ /* 0x0005e80000000800 */
[----:B------:R3:W-:Y:S01]  /*95a0*/  STS [R10+0x1280], R2 ;  /* 0x001280020a007388 */ /* 0x0007e20000000800 */
[----:B-1----:R-:W-:Y:S02]  /*95b0*/  F2FP.BF16.PACK_AB R0, R31, R30 ;  /* 0x0000001e1f00723e */ /* 0x002fe400000010ff */
[----:B--2---:R-:W-:-:S03]  /*95c0*/  F2FP.BF16.PACK_AB R3, R125, R124 ;  /* 0x0000007c7d03723e */ /* 0x004fc600000010ff */
[----:B------:R1:W-:Y:S01]  /*95d0*/  STS [R7+0x1000], R0 ;  /* 0x0010000007007388 */ /* 0x0003e20000000800 */
[----:B---3--:R-:W-:-:S03]  /*95e0*/  F2FP.BF16.PACK_AB R2, R131, R130 ;  /* 0x000000828302723e */ /* 0x008fc600000010ff */
[----:B------:R2:W-:Y:S04]  /*95f0*/  STS [R7+0x1200], R4 ;  /* 0x0012000407007388 */ /* 0x0005e80000000800 */
[----:B----4-:R3:W-:Y:S04]  /*9600*/  STS [R6+0x80], R3 ;  /* 0x0000800306007388 */ /* 0x0107e80000000800 */
[----:B------:R4:W-:Y:S01]  /*9610*/  STS [R6+0x280], R2 ;  /* 0x0002800206007388 */ /* 0x0009e20000000800 */
[----:B-1----:R-:W-:Y:S02]  /*9620*/  F2FP.BF16.PACK_AB R0, R129, R128 ;  /* 0x000000808100723e */ /* 0x002fe400000010ff */
[----:B--2---:R-:W-:-:S03]  /*9630*/  F2FP.BF16.PACK_AB R4, R33, R32 ;  /* 0x000000202104723e */ /* 0x004fc600000010ff */
[----:B------:R1:W-:Y:S01]  /*9640*/  STS [R12], R0 ;  /* 0x000000000c007388 */ /* 0x0003e20000000800 */
[----:B---3--:R-:W-:Y:S02]  /*9650*/  F2FP.BF16.PACK_AB R3, R97, R96 ;  /* 0x000000606103723e */ /* 0x008fe400000010ff */
[----:B----4-:R-:W-:-:S03]  /*9660*/  F2FP.BF16.PACK_AB R2, R69, R68 ;  /* 0x000000444502723e */ /* 0x010fc600000010ff */
[----:B------:R2:W-:Y:S04]  /*9670*/  STS [R12+0x200], R3 ;  /* 0x000200030c007388 */ /* 0x0005e80000000800 */
[----:B------:R3:W-:Y:S04]  /*9680*/  STS [R6+0x1080], R4 ;  /* 0x0010800406007388 */ /* 0x0007e80000000800 */
[----:B------:R4:W-:Y:S01]  /*9690*/  STS [R6+0x1280], R2 ;  /* 0x0012800206007388 */ /* 0x0009e20000000800 */
[----:B-1----:R-:W-:-:S05]  /*96a0*/  F2FP.BF16.PACK_AB R0, R35, R34 ;  /* 0x000000222300723e */ /* 0x002fca00000010ff */
[----:B------:R1:W-:Y:S01]  /*96b0*/  STS [R12+0x1000], R0 ;  /* 0x001000000c007388 */ /* 0x0003e20000000800 */
[----:B--2---:R-:W-:Y:S02]  /*96c0*/  F2FP.BF16.PACK_AB R3, R141, R140 ;  /* 0x0000008c8d03723e */ /* 0x004fe400000010ff */
        /* <DEDUP_REMOVED lines=19> */
[----:B------:R3:W-:Y:S01]  /*9800*/  STS [R6+0x2080], R3 ;  /* 0x0020800306007388 */ /* 0x0007e20000000800 */
[----:B-1----:R-:W-:-:S03]  /*9810*/  F2FP.BF16.PACK_AB R0, R161, R160 ;  /* 0x000000a0a100723e */ /* 0x002fc600000010ff */
[----:B------:R1:W-:Y:S04]  /*9820*/  STS [R6+0x2280], R2 ;  /* 0x0022800206007388 */ /* 0x0003e80000000800 */
[----:B------:R4:W-:Y:S01]  /*9830*/  STS [R12+0x2000], R0 ;  /* 0x002000000c007388 */ /* 0x0009e20000000800 */
[----:B--2---:R-:W-:Y:S02]  /*9840*/  F2FP.BF16.PACK_AB R4, R39, R38 ;  /* 0x000000262704723e */ /* 0x004fe400000010ff */
[----:B---3--:R-:W-:Y:S02]  /*9850*/  F2FP.BF16.PACK_AB R3, R127, R126 ;  /* 0x0000007e7f03723e */ /* 0x008fe400000010ff */
[----:B-1----:R-:W-:-:S03]  /*9860*/  F2FP.BF16.PACK_AB R2, R59, R58 ;  /* 0x0000003a3b02723e */ /* 0x002fc600000010ff */
[----:B------:R1:W-:Y:S01]  /*9870*/  STS [R12+0x2200], R3 ;  /* 0x002200030c007388 */ /* 0x0003e20000000800 */
[----:B----4-:R-:W-:-:S03]  /*9880*/  F2FP.BF16.PACK_AB R0, R41, R40 ;  /* 0x000000282900723e */ /* 0x010fc600000010ff */
[----:B------:R2:W-:Y:S04]  /*9890*/  STS [R6+0x3080], R4 ;  /* 0x0030800406007388 */ /* 0x0005e80000000800 */
[----:B------:R3:W-:Y:S04]  /*98a0*/  STS [R6+0x3280], R2 ;  /* 0x0032800206007388 */ /* 0x0007e80000000800 */
[----:B------:R4:W-:Y:S04]  /*98b0*/  STS [R12+0x3000], R0 ;  /* 0x003000000c007388 */ /* 0x0009e80000000800 */
[----:B------:R-:W-:Y:S01]  /*98c0*/  STS [R12+0x3200], R5 ;  /* 0x003200050c007388 */ /* 0x000fe20000000800 */
[----:B-1----:R-:W-:-:S02]  /*98d0*/  F2FP.BF16.PACK_AB R3, R169, R168 ;  /* 0x000000a8a903723e */ /* 0x002fc400000010ff */
[----:B--2---:R-:W-:Y:S02]  /*98e0*/  F2FP.BF16.PACK_AB R4, R101, R100 ;  /* 0x000000646504723e */ /* 0x004fe400000010ff */
[----:B---3--:R-:W-:-:S03]  /*98f0*/  F2FP.BF16.PACK_AB R2, R167, R166 ;  /* 0x000000a6a702723e */ /* 0x008fc600000010ff */
[----:B------:R1:W-:Y:S01]  /*9900*/  STS [R10+0x4080], R4 ;  /* 0x004080040a007388 */ /* 0x0003e20000000800 */
[----:B----4-:R-:W-:-:S03]  /*9910*/  F2FP.BF16.PACK_AB R0, R143, R142 ;  /* 0x0000008e8f00723e */ /* 0x010fc600000010ff */
[----:B------:R2:W-:Y:S04]  /*9920*/  STS [R10+0x4280], R3 ;  /* 0x004280030a007388 */ /* 0x0005e80000000800 */
[----:B------:R3:W-:Y:S04]  /*9930*/  STS [R7+0x4000], R2 ;  /* 0x0040000207007388 */ /* 0x0007e80000000800 */
[----:B------:R4:W-:Y:S01]  /*9940*/  STS [R7+0x4200], R0 ;  /* 0x0042000007007388 */ /* 0x0009e20000000800 */
[----:B-1----:R-:W-:Y:S02]  /*9950*/  F2FP.BF16.PACK_AB R4, R67, R66 ;  /* 0x000000424304723e */ /* 0x002fe400000010ff */
[----:B--2---:R-:W-:-:S03]  /*9960*/  F2FP.BF16.PACK_AB R3, R71, R70 ;  /* 0x000000464703723e */ /* 0x004fc600000010ff */
[----:B------:R-:W-:Y:S01]  /*9970*/  STS [R10+0x5080], R4 ;  /* 0x005080040a007388 */ /* 0x000fe20000000800 */
[----:B---3--:R-:W-:-:S03]  /*9980*/  F2FP.BF16.PACK_AB R2, R53, R52 ;  /* 0x000000343502723e */ /* 0x008fc600000010ff */
[----:B------:R1:W-:Y:S01]  /*9990*/  STS [R10+0x5280], R3 ;  /* 0x005280030a007388 */ /* 0x0003e20000000800 */
[----:B----4-:R-:W-:-:S03]  /*99a0*/  F2FP.BF16.PACK_AB R0, R63, R62 ;  /* 0x0000003e3f00723e */ /* 0x010fc600000010ff */
[----:B------:R2:W-:Y:S04]  /*99b0*/  STS [R7+0x5000], R2 ;  /* 0x0050000207007388 */ /* 0x0005e80000000800 */
[----:B------:R3:W-:Y:S01]  /*99c0*/  STS [R7+0x5200], R0 ;  /* 0x0052000007007388 */ /* 0x0007e20000000800 */
[----:B-1----:R-:W-:-:S03]  /*99d0*/  F2FP.BF16.PACK_AB R3, R85, R84 ;  /* 0x000000545503723e */ /* 0x002fc600000010ff */
[----:B------:R-:W4:Y:S01]  /*99e0*/  LDL.LU R10, [R1+0x18] ;  /* 0x00001800010a7983 */ /* 0x000f220000300800 */
[----:B------:R-:W-:Y:S02]  /*99f0*/  @P1 LEA R4, P0, R9, c[0x0][0x508], 0x2 ;  /* 0x0001420009041a11 */ /* 0x000fe400078010ff */
[----:B--2---:R-:W-:Y:S01]  /*9a00*/  F2FP.BF16.PACK_AB R2, R87, R86 ;  /* 0x000000565702723e */ /* 0x004fe200000010ff */
[----:B------:R1:W-:Y:S01]  /*9a10*/  STS [R6+0x4080], R3 ;  /* 0x0040800306007388 */ /* 0x0003e20000000800 */
[----:B------:R-:W-:Y:S02]  /*9a20*/  @P1 LEA.HI.X R5, R9, c[0x0][0x50c], R8, 0x2, P0 ;  /* 0x0001430009051a11 */ /* 0x000fe400000f1408 */
[----:B---3--:R-:W-:Y:S01]  /*9a30*/  F2FP.BF16.PACK_AB R0, R81, R80 ;  /* 0x000000505100723e */ /* 0x008fe200000010ff */
[----:B------:R2:W-:Y:S04]  /*9a40*/  STS [R6+0x4280], R2 ;  /* 0x0042800206007388 */ /* 0x0005e80000000800 */
[----:B------:R3:W-:Y:S01]  /*9a50*/  STS [R12+0x4000], R0 ;  /* 0x004000000c007388 */ /* 0x0007e20000000800 */
[----:B-1----:R-:W-:-:S02]  /*9a60*/  F2FP.BF16.PACK_AB R3, R83, R82 ;  /* 0x000000525303723e */ /* 0x002fc400000010ff */
[----:B--2---:R-:W-:-:S03]  /*9a70*/  F2FP.BF16.PACK_AB R2, R43, R42 ;  /* 0x0000002a2b02723e */ /* 0x004fc600000010ff */
[----:B------:R1:W-:Y:S01]  /*9a80*/  STS [R12+0x4200], R3 ;  /* 0x004200030c007388 */ /* 0x0003e20000000800 */
[----:B---3--:R-:W-:-:S03]  /*9a90*/  F2FP.BF16.PACK_AB R0, R55, R54 ;  /* 0x000000363700723e */ /* 0x008fc600000010ff */
[----:B------:R2:W-:Y:S04]  /*9aa0*/  STS [R6+0x5080], R2 ;  /* 0x0050800206007388 */ /* 0x0005e80000000800 */
[----:B------:R3:W-:Y:S01]  /*9ab0*/  STS [R6+0x5280], R0 ;  /* 0x0052800006007388 */ /* 0x0007e20000000800 */
[----:B-1----:R-:W-:Y:S01]  /*9ac0*/  F2FP.BF16.PACK_AB R3, R27, R26 ;  /* 0x0000001a1b03723e */ /* 0x002fe200000010ff */
[----:B--2---:R-:W-:-:S04]  /*9ad0*/  IMAD.MOV.U32 R2, RZ, RZ, RZ ;  /* 0x000000ffff027224 */ /* 0x004fc800078e00ff */
[----:B------:R1:W-:Y:S01]  /*9ae0*/  STS [R12+0x5000], R3 ;  /* 0x005000030c007388 */ /* 0x0003e20000000800 */
[----:B---3--:R-:W-:Y:S01]  /*9af0*/  F2FP.BF16.PACK_AB R0, R45, R44 ;  /* 0x0000002c2d00723e */ /* 0x008fe200000010ff */
[----:B------:R-:W-:-:S04]  /*9b00*/  IMAD.MOV.U32 R6, RZ, RZ, 0x4 ;  /* 0x00000004ff067424 */ /* 0x000fc800078e00ff */
[----:B------:R2:W-:Y:S01]  /*9b10*/  STS [R12+0x5200], R0 ;  /* 0x005200000c007388 */ /* 0x0005e20000000800 */
[----:B------:R-:W-:-:S03]  /*9b20*/  IMAD.WIDE R6, R9, R6, c[0x0][0x500] ;  /* 0x0001400009067625 */ /* 0x000fc600078e0206 */
[----:B------:R-:W-:Y:S06]  /*9b30*/  BAR.SYNC.DEFER_BLOCKING 0x1, 0x80 ;  /* 0x0042000000007b1d */ /* 0x000fec0000010000 */
[----:B------:R2:W5:Y:S04]  /*9b40*/  @P1 LDG.E R11, [R4.64] ;  /* 0x00000006040b1981 */ /* 0x000568000c1e1900 */
[----:B------:R2:W5:Y:S01]  /*9b50*/  @P2 LDG.E R2, [R6.64] ;  /* 0x0000000606022981 */ /* 0x000562000c1e1900 */
[----:B----4-:R-:W-:-:S04]  /*9b60*/  ISETP.NE.AND P0, PT, R10, RZ, PT ;  /* 0x000000ff0a00720c */ /* 0x010fc80003f05270 */
[----:B-1----:R-:W-:Y:S01]  /*9b70*/  SEL R3, R10, c[0x0][0x3d4], P0 ;  /* 0x0000f5000a037a07 */ /* 0x002fe20000000000 */
[----:B------:R-:W-:Y:S05]  /*9b80*/  @P1 BRA `(.L_x_61) ;  /* 0x0000004000001947 */ /* 0x000fea0003800000 */
[----:B--2---:R-:W-:Y:S05]  /*9b90*/  @!P2 BRA `(.L_x_61) ;  /* 0x000000300000a947 */ /* 0x004fea0003800000 */
[----:B------:R1:W2:Y:S04]  /*9ba0*/  LDG.E R0, [R6.64] ;  /* 0x0000000606007981 */ /* 0x0002a8000c1e1900 */
[----:B-1----:R-:W2:Y:S02]  /*9bb0*/  LDG.E R6, [R6.64+0x4] ;  /* 0x0000040606067981 */ /* 0x002ea4000c1e1900 */
[----:B--2--5:R-:W-:Y:S02]  /*9bc0*/  IADD3 R11, -R0, R6, RZ ;  /* 0x00000006000b7210 */ /* 0x024fe40007ffe1ff */
.L_x_61:
[----:B--2---:R-:W2:Y:S04]  /*9bd0*/  LDL R4, [R1+0xb0] ;  /* 0x0000b00001047983 */ /* 0x004ea80000100800 */
[----:B------:R-:W2:Y:S04]  /*9be0*/  LDL R75, [R1+0x14] ;  /* 0x00001400014b7983 */ /* 0x000ea80000100800 */
[----:B------:R-:W3:Y:S04]  /*9bf0*/  LDL R77, [R1+0x20] ;  /* 0x00002000014d7983 */ /* 0x000ee80000100800 */
[----:B------:R-:W4:Y:S04]  /*9c00*/  LDL R13, [R1+0x74] ;  /* 0x00007400010d7983 */ /* 0x000f280000100800 */
[----:B------:R-:W3:Y:S04]  /*9c10*/  LDL R78, [R1+0xac] ;  /* 0x0000ac00014e7983 */ /* 0x000ee80000100800 */
[----:B------:R-:W4:Y:S01]  /*9c20*/  LDL.LU R76, [R1+0x24] ;  /* 0x00002400014c7983 */ /* 0x000f220000300800 */
[----:B------:R-:W-:Y:S01]  /*9c30*/  IMAD.MOV.U32 R0, RZ, RZ, 0x368 ;  /* 0x00000368ff007424 */ /* 0x000fe200078e00ff */
[----:B------:R-:W-:-:S04]  /*9c40*/  ISETP.GT.AND P2, PT, R3, 0x1, PT ;  /* 0x000000010300780c */ /* 0x000fc80003f44270 */
[----:B------:R-:W-:-:S04]  /*9c50*/  SEL R0, R0, 0x328, P2 ;  /* 0x0000032800007807 */ /* 0x000fc80001000000 */
[----:B------:R1:W1:Y:S08]  /*9c60*/  LDC.64 R6, c[0x0][R0+0x170] ;  /* 0x00005c0000067b82 */ /* 0x0002700000000a00 */
[----:B------:R1:W3:Y:S08]  /*9c70*/  LDC.64 R14, c[0x0][R0+0x168] ;  /* 0x00005a00000e7b82 */ /* 0x0002f00000000a00 */
[----:B------:R1:W2:Y:S08]  /*9c80*/  LDC.64 R18, c[0x0][R0+0x178] ;  /* 0x00005e0000127b82 */ /* 0x0002b00000000a00 */
[----:B------:R1:W2:Y:S01]  /*9c90*/  LDC.64 R20, c[0x0][R0+0x160] ;  /* 0x0000580000147b82 */ /* 0x0002a20000000a00 */
[----:B------:R-:W-:-:S04]  /*9ca0*/  ISETP.NE.U32.AND P0, PT, RZ, c[0x0][0x500], PT ;  /* 0x00014000ff007a0c */ /* 0x000fc80003f05070 */
[----:B------:R-:W-:Y:S01]  /*9cb0*/  ISETP.NE.AND.EX P0, PT, RZ, c[0x0][0x504], PT, P0 ;  /* 0x00014100ff007a0c */ /* 0x000fe20003f05300 */
[----:B-1----:R-:W-:-:S05]  /*9cc0*/  IMAD.MOV.U32 R0, RZ, RZ, c[0x0][0x4e8] ;  /* 0x00013a00ff007624 */ /* 0x002fca00078e00ff */
[----:B------:R-:W-:Y:S02]  /*9cd0*/  ISETP.NE.AND P5, PT, R0, 0x1, PT ;  /* 0x000000010000780c */ /* 0x000fe40003fa5270 */
[----:B------:R-:W-:-:S05]  /*9ce0*/  SEL R0, R9, RZ, !P0 ;  /* 0x000000ff09007207 */ /* 0x000fca0004000000 */
[----:B------:R-:W-:Y:S01]  /*9cf0*/  IMAD R3, R7, R0, RZ ;  /* 0x0000000007037224 */ /* 0x000fe200078e02ff */
[----:B------:R-:W1:Y:S01]  /*9d00*/  S2R R79, SR_TID.X ;  /* 0x00000000004f7919 */ /* 0x000e620000002100 */
[----:B-----5:R-:W-:Y:S02]  /*9d10*/  SHF.R.S32.HI R17, RZ, 0x1f, R2 ;  /* 0x0000001fff117819 */ /* 0x020fe40000011402 */
[----:B-1----:R-:W-:-:S04]  /*9d20*/  SHF.R.S32.HI R16, RZ, 0x1f, R79 ;  /* 0x0000001fff107819 */ /* 0x002fc8000001144f */
[----:B------:R-:W-:-:S04]  /*9d30*/  LEA.HI R16, R16, R79, RZ, 0x5 ;  /* 0x0000004f10107211 */ /* 0x000fc800078f28ff */
[----:B------:R-:W-:-:S05]  /*9d40*/  LOP3.LUT R16, R16, 0xffffffe0, RZ, 0xc0, !PT ;  /* 0xffffffe010107812 */ /* 0x000fca00078ec0ff */
[----:B------:R-:W-:Y:S02]  /*9d50*/  IMAD.IADD R16, R79, 0x1, -R16 ;  /* 0x000000014f107824 */ /* 0x000fe400078e0a10 */
[----:B--2---:R-:W-:Y:S01]  /*9d60*/  IMAD R10, R75, 0x80, R4 ;  /* 0x000000804b0a7824 */ /* 0x004fe200078e0204 */
[----:B------:R-:W-:-:S03]  /*9d70*/  SEL R4, R8, RZ, !P0 ;  /* 0x000000ff08047207 */ /* 0x000fc60004000000 */
[----:B------:R-:W-:-:S04]  /*9d80*/  @P5 IMAD.HI.U32 R8, R10, c[0x0][0x4ec], RZ ;  /* 0x00013b000a085a27 */ /* 0x000fc800078e00ff */
[C---:B------:R-:W-:Y:S02]  /*9d90*/  IMAD R12, R6.reuse, R4, R3 ;  /* 0x00000004060c7224 */ /* 0x040fe400078e0203 */
[----:B------:R-:W-:-:S04]  /*9da0*/  IMAD.WIDE.U32 R4, R6, R0, RZ ;  /* 0x0000000006047225 */ /* 0x000fc800078e00ff */
[----:B---3--:R-:W-:-:S04]  /*9db0*/  IMAD.WIDE.U32 R6, R14, R77, RZ ;  /* 0x0000004d0e067225 */ /* 0x008fc800078e00ff */
[----:B------:R-:W-:Y:S01]  /*9dc0*/  IMAD.MOV.U32 R3, RZ, RZ, R10 ;  /* 0x000000ffff037224 */ /* 0x000fe200078e000a */
[----:B------:R-:W-:Y:S01]  /*9dd0*/  @P5 SHF.R.U32.HI R3, RZ, c[0x0][0x4f0], R8 ;  /* 0x00013c00ff035a19 */ /* 0x000fe20000011608 */
[----:B------:R-:W-:Y:S01]  /*9de0*/  IMAD R9, R15, R77, RZ ;  /* 0x0000004d0f097224 */ /* 0x000fe200078e02ff */
[----:B----4-:R-:W-:Y:S01]  /*9df0*/  SEL R8, R13, RZ, P2 ;  /* 0x000000ff0d087207 */ /* 0x010fe20001000000 */
[----:B------:R-:W-:Y:S01]  /*9e00*/  IMAD.IADD R12, R5, 0x1, R12 ;  /* 0x00000001050c7824 */ /* 0x000fe200078e020c */
[----:B------:R-:W-:Y:S01]  /*9e10*/  IADD3 R13, P1, P0, R4, R6, R2 ;  /* 0x00000006040d7210 */ /* 0x000fe2000783e002 */
[----:B------:R-:W-:Y:S02]  /*9e20*/  IMAD.IADD R4, R7, 0x1, R9 ;  /* 0x0000000107047824 */ /* 0x000fe400078e0209 */
[----:B------:R-:W-:Y:S02]  /*9e30*/  IMAD R9, R19, R8, RZ ;  /* 0x0000000813097224 */ /* 0x000fe400078e02ff */
[----:B------:R-:W-:-:S02]  /*9e40*/  IMAD.MOV R5, RZ, RZ, -R3 ;  /* 0x000000ffff057224 */ /* 0x000fc400078e0a03 */
[----:B------:R-:W-:Y:S01]  /*9e50*/  IMAD.WIDE.U32 R6, R18, R8, RZ ;  /* 0x0000000812067225 */ /* 0x000fe200078e00ff */
[----:B------:R-:W-:-:S03]  /*9e60*/  IADD3.X R12, R12, R4, R17, P1, P0 ;  /* 0x000000040c0c7210 */ /* 0x000fc60000fe0411 */
[----:B------:R-:W-:Y:S01]  /*9e70*/  IMAD R4, R5, c[0x0][0x4e8], R10 ;  /* 0x00013a0005047a24 */ /* 0x000fe200078e020a */
[----:B------:R-:W-:Y:S01]  /*9e80*/  IADD3 R6, P1, P0, R3, R13, R6 ;  /* 0x0000000d03067210 */ /* 0x000fe2000783e006 */
[----:B------:R-:W-:Y:S01]  /*9e90*/  IMAD.IADD R9, R7, 0x1, R9 ;  /* 0x0000000107097824 */ /* 0x000fe200078e0209 */
[----:B------:R-:W-:Y:S01]  /*9ea0*/  SHF.R.S32.HI R5, RZ, 0x1f, R3 ;  /* 0x0000001fff057819 */ /* 0x000fe20000011403 */
[----:B------:R-:W-:Y:S01]  /*9eb0*/  IMAD R3, R21, R4, RZ ;  /* 0x0000000415037224 */ /* 0x000fe200078e02ff */
[----:B------:R-:W-:Y:S02]  /*9ec0*/  SHF.R.S32.HI R8, RZ, 0x1f, R4 ;  /* 0x0000001fff087819 */ /* 0x000fe40000011404 */
[----:B------:R-:W-:Y:S01]  /*9ed0*/  IADD3.X R7, R5, R12, R9, P1, P0 ;  /* 0x0000000c05077210 */ /* 0x000fe20000fe0409 */
[----:B------:R-:W-:Y:S02]  /*9ee0*/  IMAD.MOV.U32 R9, RZ, RZ, c[0x0][0x4a8] ;  /* 0x00012a00ff097624 */ /* 0x000fe400078e00ff */
[----:B------:R-:W-:-:S02]  /*9ef0*/  IMAD R3, R20, R8, R3 ;  /* 0x0000000814037224 */ /* 0x000fc400078e0203 */
[----:B------:R-:W-:Y:S01]  /*9f00*/  IMAD.WIDE.U32 R4, R20, R4, R6 ;  /* 0x0000000414047225 */ /* 0x000fe200078e0006 */
[----:B------:R-:W-:-:S03]  /*9f10*/  SEL R6, R9, c[0x0][0x450], P2 ;  /* 0x0001140009067a07 */ /* 0x000fc60001000000 */
[----:B------:R-:W-:Y:S02]  /*9f20*/  IMAD.MOV.U32 R7, RZ, RZ, c[0x0][0x4ac] ;  /* 0x00012b00ff077624 */ /* 0x000fe400078e00ff */
[----:B------:R-:W-:Y:S01]  /*9f30*/  IMAD.IADD R3, R5, 0x1, R3 ;  /* 0x0000000105037824 */ /* 0x000fe200078e0203 */
[----:B------:R-:W-:Y:S02]  /*9f40*/  LEA R5, P0, R4, R6, 0x2 ;  /* 0x0000000604057211 */ /* 0x000fe400078010ff */
[----:B------:R-:W-:-:S04]  /*9f50*/  SEL R7, R7, c[0x0][0x454], P2 ;  /* 0x0001150007077a07 */ /* 0x000fc80001000000 */
[----:B------:R-:W-:Y:S01]  /*9f60*/  LEA.HI.X R3, R4, R7, R3, 0x2, P0 ;  /* 0x0000000704037211 */ /* 0x000fe200000f1403 */
[----:B------:R-:W-:Y:S04]  /*9f70*/  SHFL.IDX PT, R14, R5, RZ, 0x1c1f ;  /* 0x001c1fff050e7589 */ /* 0x000fe800000e0000 */
[----:B------:R-:W1:Y:S04]  /*9f80*/  SHFL.IDX PT, R15, R3, RZ, 0x1c1f ;  /* 0x001c1fff030f7589 */ /* 0x000e6800000e0000 */
[----:B------:R-:W-:Y:S04]  /*9f90*/  SHFL.IDX PT, R12, R5, 0x1, 0x1c1f ;  /* 0x003c1f00050c7f89 */ /* 0x000fe800000e0000 */
[----:B------:R-:W2:Y:S04]  /*9fa0*/  SHFL.IDX PT, R13, R3, 0x1, 0x1c1f ;  /* 0x003c1f00030d7f89 */ /* 0x000ea800000e0000 */
[----:B------:R-:W-:Y:S04]  /*9fb0*/  SHFL.IDX PT, R9, R3, 0x2, 0x1c1f ;  /* 0x005c1f0003097f89 */ /* 0x000fe800000e0000 */
[----:B------:R3:W-:Y:S01]  /*9fc0*/  SHFL.IDX PT, R7, R3, 0x3, 0x1c1f ;  /* 0x007c1f0003077f89 */ /* 0x0007e200000e0000 */
[----:B------:R-:W-:Y:S01]  /*9fd0*/  IMAD R4, R11, c[0x0][0x4e8], RZ ;  /* 0x00013a000b047a24 */ /* 0x000fe200078e02ff */
[----:B------:R-:W-:-:S02]  /*9fe0*/  LOP3.LUT P0, RZ, R16, 0x3, RZ, 0xc0, !PT ;  /* 0x0000000310ff7812 */ /* 0x000fc4000780c0ff */
[----:B------:R-:W4:Y:S01]  /*9ff0*/  SHFL.IDX PT, R8, R5, 0x2, 0x1c1f ;  /* 0x005c1f0005087f89 */ /* 0x000f2200000e0000 */
[----:B---3--:R-:W-:-:S05]  /*a000*/  IMAD R3, R75, 0x80, R78 ;  /* 0x000000804b037824 */ /* 0x008fca00078e024e */
[C---:B------:R-:W-:Y:S02]  /*a010*/  IADD3 R16, R3.reuse, 0x8, RZ ;  /* 0x0000000803107810 */ /* 0x040fe40007ffe0ff */
[CC--:B------:R-:W-:Y:S02]  /*a020*/  ISETP.GE.OR P4, PT, R3.reuse, R4.reuse, P0 ;  /* 0x000000040300720c */ /* 0x0c0fe40000786670 */
[----:B------:R-:W-:Y:S02]  /*a030*/  IADD3 R11, R3, 0x40, RZ ;  /* 0x00000040030b7810 */ /* 0x000fe40007ffe0ff */
[-C--:B------:R-:W-:Y:S02]  /*a040*/  ISETP.GE.OR P3, PT, R16, R4.reuse, P0 ;  /* 0x000000041000720c */ /* 0x080fe40000766670 */
[CC--:B------:R-:W-:Y:S01]  /*a050*/  ISETP.GE.OR P1, PT, R11.reuse, R4.reuse, P0 ;  /* 0x000000040b00720c */ /* 0x0c0fe20000726670 */
[----:B------:R3:W3:Y:S06]  /*a060*/  SHFL.IDX PT, R6, R5, 0x3, 0x1c1f ;  /* 0x007c1f0005067f89 */ /* 0x0006ec00000e0000 */
[----:B-1----:R1:W-:Y:S04]  /*a070*/  @!P4 ST.E [R14.64], R23 ;  /* 0x000000170e00c985 */ /* 0x0023e8000c101906 */
[----:B--2---:R1:W-:Y:S01]  /*a080*/  @!P3 ST.E [R12.64], R24 ;  /* 0x000000180c00b985 */ /* 0x0043e2000c101906 */
[----:B------:R-:W-:-:S03]  /*a090*/  ISETP.GE.AND P3, PT, R11, R4, PT ;  /* 0x000000040b00720c */ /* 0x000fc60003f66270 */
[----:B----4-:R1:W-:Y:S01]  /*a0a0*/  @!P1 ST.E [R8.64], R25 ;  /* 0x0000001908009985 */ /* 0x0103e2000c101906 */
[----:B------:R-:W-:Y:S02]  /*a0b0*/  LOP3.LUT R76, R76, 0xfffffffd, RZ, 0xc0, !PT ;  /* 0xfffffffd4c4c7812 */ /* 0x000fe400078ec0ff */
[----:B---3--:R-:W-:-:S04]  /*a0c0*/  IADD3 R5, R3, 0x48, RZ ;  /* 0x0000004803057810 */ /* 0x008fc80007ffe0ff */
[----:B------:R-:W-:Y:S02]  /*a0d0*/  ISETP.GE.AND P1, PT, R5, R4, PT ;  /* 0x000000040500720c */ /* 0x000fe40003f26270 */
[----:B------:R-:W-:-:S04]  /*a0e0*/  LOP3.LUT R76, R76, 0xfffffffe, RZ, 0xc0, !PT ;  /* 0xfffffffe4c4c7812 */ /* 0x000fc800078ec0ff */
[----:B------:R-:W-:-:S07]  /*a0f0*/  @P3 LOP3.LUT R76, R76, 0x1, RZ, 0xfc, !PT ;  /* 0x000000014c4c3812 */ /* 0x000fce00078efcff */
[----:B------:R-:W-:-:S05]  /*a100*/  @P1 LOP3.LUT R76, R76, 0x2, RZ, 0xfc, !PT ;  /* 0x000000024c4c1812 */ /* 0x000fca00078efcff */
[----:B------:R1:W-:Y:S01]  /*a110*/  STL [R1+0x24], R76 ;  /* 0x0000244c01007387 */ /* 0x0003e20000100800 */
[-C--:B------:R-:W-:Y:S02]  /*a120*/  ISETP.GE.OR P0, PT, R5, R4.reuse, P0 ;  /* 0x000000040500720c */ /* 0x080fe40000706670 */
[----:B------:R-:W-:-:S11]  /*a130*/  ISETP.GE.AND P6, PT, R16, R4, PT ;  /* 0x000000041000720c */ /* 0x000fd60003fc6270 */
[----:B------:R1:W-:Y:S01]  /*a140*/  @!P0 ST.E [R6.64], R22 ;  /* 0x0000001606008985 */ /* 0x0003e2000c101906 */
[----:B------:R-:W-:Y:S01]  /*a150*/  ISETP.GE.AND P0, PT, R3, R4, PT ;  /* 0x000000040300720c */ /* 0x000fe20003f06270 */
[----:B------:R-:W-:Y:S05]  /*a160*/  @P2 BRA `(.L_x_62) ;  /* 0x0000093000002947 */ /* 0x000fea0003800000 */
[----:B------:R-:W2:Y:S04]  /*a170*/  LDL R18, [R1+0x78] ;  /* 0x0000780001127983 */ /* 0x000ea80000100800 */
[----:B------:R-:W3:Y:S01]  /*a180*/  S2R R79, SR_TID.X ;  /* 0x00000000004f7919 */ /* 0x000ee20000002100 */
[----:B------:R-:W-:Y:S02]  /*a190*/  IMAD R3, R17, c[0x0][0x3a0], RZ ;  /* 0x0000e80011037a24 */ /* 0x000fe400078e02ff */
[----:B-1----:R-:W-:-:S04]  /*a1a0*/  IMAD.WIDE.U32 R6, R2, c[0x0][0x3a0], RZ ;  /* 0x0000e80002067a25 */ /* 0x002fc800078e00ff */
[----:B------:R-:W-:Y:S01]  /*a1b0*/  IMAD R2, R2, c[0x0][0x3a4], R3 ;  /* 0x0000e90002027a24 */ /* 0x000fe200078e0203 */
[--C-:B---3--:R-:W-:Y:S02]  /*a1c0*/  SHF.R.S32.HI R78, RZ, 0x1f, R79.reuse ;  /* 0x0000001fff4e7819 */ /* 0x108fe4000001144f */
[----:B------:R-:W-:Y:S02]  /*a1d0*/  SHF.R.S32.HI R76, RZ, 0x1f, R79 ;  /* 0x0000001fff4c7819 */ /* 0x000fe4000001144f */
[-C--:B------:R-:W-:Y:S02]  /*a1e0*/  LEA.HI R78, R78, R79.reuse, RZ, 0x2 ;  /* 0x0000004f4e4e7211 */ /* 0x080fe400078f10ff */
[----:B------:R-:W-:Y:S02]  /*a1f0*/  LEA.HI R76, R76, R79, RZ, 0x2 ;  /* 0x0000004f4c4c7211 */ /* 0x000fe400078f10ff */
[----:B------:R-:W-:Y:S02]  /*a200*/  LOP3.LUT R78, R78, 0xfffffffc, RZ, 0xc0, !PT ;  /* 0xfffffffc4e4e7812 */ /* 0x000fe400078ec0ff */
[----:B------:R-:W-:-:S02]  /*a210*/  SHF.R.S32.HI R76, RZ, 0x2, R76 ;  /* 0x00000002ff4c7819 */ /* 0x000fc4000001144c */
[----:B------:R-:W-:Y:S01]  /*a220*/  IADD3 R78, -R78, R79, RZ ;  /* 0x0000004f4e4e7210 */ /* 0x000fe20007ffe1ff */
[----:B------:R-:W-:-:S03]  /*a230*/  IMAD.IADD R3, R7, 0x1, R2 ;  /* 0x0000000107037824 */ /* 0x000fc600078e0202 */
[----:B------:R-:W-:Y:S01]  /*a240*/  LEA R5, R78, R76, 0x5 ;  /* 0x0000004c4e057211 */ /* 0x000fe200078e28ff */
[----:B------:R-:W-:-:S03]  /*a250*/  IMAD.MOV.U32 R2, RZ, RZ, R6 ;  /* 0x000000ffff027224 */ /* 0x000fc600078e0006 */
[----:B------:R-:W-:Y:S01]  /*a260*/  LEA R5, R75, R5, 0x7 ;  /* 0x000000054b057211 */ /* 0x000fe200078e38ff */
[----:B------:R-:W-:Y:S01]  /*a270*/  IMAD.WIDE.U32 R6, R77, c[0x0][0x3e8], R2 ;  /* 0x0000fa004d067a25 */ /* 0x000fe200078e0002 */
[----:B------:R-:W-:-:S03]  /*a280*/  SHF.R.S32.HI R3, RZ, 0x1f, R0 ;  /* 0x0000001fff037819 */ /* 0x000fc60000011400 */
[----:B------:R-:W-:Y:S01]  /*a290*/  @P5 IMAD.HI.U32 R9, R5, c[0x0][0x4ec], RZ ;  /* 0x00013b0005095a27 */ /* 0x000fe200078e00ff */
[----:B------:R-:W-:-:S03]  /*a2a0*/  MOV R2, R5 ;  /* 0x0000000500027202 */ /* 0x000fc60000000f00 */
[----:B------:R-:W-:Y:S01]  /*a2b0*/  IMAD R7, R77, c[0x0][0x3ec], R7 ;  /* 0x0000fb004d077a24 */ /* 0x000fe200078e0207 */
[----:B------:R-:W-:Y:S01]  /*a2c0*/  @P5 SHF.R.U32.HI R2, RZ, c[0x0][0x4f0], R9 ;  /* 0x00013c00ff025a19 */ /* 0x000fe20000011609 */
[----:B------:R-:W-:Y:S02]  /*a2d0*/  IMAD R8, R3, c[0x0][0x3f0], RZ ;  /* 0x0000fc0003087a24 */ /* 0x000fe400078e02ff */
[----:B------:R-:W-:-:S04]  /*a2e0*/  IMAD.WIDE.U32 R6, R0, c[0x0][0x3f0], R6 ;  /* 0x0000fc0000067a25 */ /* 0x000fc800078e0006 */
[----:B------:R-:W-:Y:S01]  /*a2f0*/  IMAD R9, R0, c[0x0][0x3f4], R8 ;  /* 0x0000fd0000097a24 */ /* 0x000fe200078e0208 */
[----:B------:R-:W-:Y:S02]  /*a300*/  SHF.R.S32.HI R8, RZ, 0x1f, R2 ;  /* 0x0000001fff087819 */ /* 0x000fe40000011402 */
[----:B------:R-:W-:Y:S02]  /*a310*/  IADD3 R0, -R2, RZ, RZ ;  /* 0x000000ff02007210 */ /* 0x000fe40007ffe1ff */
[----:B------:R-:W-:-:S03]  /*a320*/  IADD3 R7, R7, R9, RZ ;  /* 0x0000000907077210 */ /* 0x000fc60007ffe0ff */
[----:B------:R-:W-:-:S05]  /*a330*/  IMAD R0, R0, c[0x0][0x4e8], R5 ;  /* 0x00013a0000007a24 */ /* 0x000fca00078e0205 */
[----:B------:R-:W-:-:S05]  /*a340*/  SHF.R.S32.HI R5, RZ, 0x1f, R0 ;  /* 0x0000001fff057819 */ /* 0x000fca0000011400 */
[----:B------:R-:W-:Y:S01]  /*a350*/  IMAD R5, R5, c[0x0][0x3d8], RZ ;  /* 0x0000f60005057a24 */ /* 0x000fe200078e02ff */
[----:B------:R-:W-:Y:S01]  /*a360*/  LEA R11, R75, R76, 0x7 ;  /* 0x0000004c4b0b7211 */ /* 0x000fe200078e38ff */
[----:B--2---:R-:W-:-:S05]  /*a370*/  IMAD.SHL.U32 R3, R18, 0x2, RZ ;  /* 0x0000000212037824 */ /* 0x004fca00078e00ff */
[----:B------:R-:W1:Y:S04]  /*a380*/  LDS.128 R24, [R3+0x80] ;  /* 0x0000800003187984 */ /* 0x000e680000000c00 */
[----:B------:R-:W2:Y:S04]  /*a390*/  LDS.128 R36, [R3+0x880] ;  /* 0x0008800003247984 */ /* 0x000ea80000000c00 */
[----:B------:R-:W3:Y:S04]  /*a3a0*/  LDS.128 R48, [R3+0x1080] ;  /* 0x0010800003307984 */ /* 0x000ee80000000c00 */
[----:B------:R-:W4:Y:S04]  /*a3b0*/  LDS.128 R60, [R3+0x1880] ;  /* 0x00188000033c7984 */ /* 0x000f280000000c00 */
[----:B------:R-:W1:Y:S04]  /*a3c0*/  LDS.128 R20, [R3+0x2080] ;  /* 0x0020800003147984 */ /* 0x000e680000000c00 */
[----:B------:R-:W1:Y:S04]  /*a3d0*/  LDS.128 R32, [R3+0x2880] ;  /* 0x0028800003207984 */ /* 0x000e680000000c00 */
[----:B------:R-:W1:Y:S04]  /*a3e0*/  LDS.128 R44, [R3+0x3080] ;  /* 0x00308000032c7984 */ /* 0x000e680000000c00 */
[----:B------:R-:W1:Y:S04]  /*a3f0*/  LDS.128 R56, [R3+0x3880] ;  /* 0x0038800003387984 */ /* 0x000e680000000c00 */
[----:B------:R-:W1:Y:S04]  /*a400*/  LDS.128 R16, [R3+0x4080] ;  /* 0x0040800003107984 */ /* 0x000e680000000c00 */
[----:B------:R-:W1:Y:S04]  /*a410*/  LDS.128 R28, [R3+0x4880] ;  /* 0x00488000031c7984 */ /* 0x000e680000000c00 */
[----:B------:R-:W1:Y:S04]  /*a420*/  LDS.128 R40, [R3+0x5080] ;  /* 0x0050800003287984 */ /* 0x000e680000000c00 */
[----:B------:R5:W1:Y:S02]  /*a430*/  LDS.128 R52, [R3+0x5880] ;  /* 0x0058800003347984 */ /* 0x000a640000000c00 */
[----:B-----5:R-:W-:-:S04]  /*a440*/  IMAD R3, R8, c[0x0][0x3e0], RZ ;  /* 0x0000f80008037a24 */ /* 0x020fc800078e02ff */
[C---:B------:R-:W-:Y:S02]  /*a450*/  IMAD R8, R2.reuse, c[0x0][0x3e4], R3 ;  /* 0x0000f90002087a24 */ /* 0x040fe400078e0203 */
[----:B------:R-:W-:-:S04]  /*a460*/  IMAD.WIDE.U32 R2, R2, c[0x0][0x3e0], R6 ;  /* 0x0000f80002027a25 */ /* 0x000fc800078e0006 */
[----:B------:R-:W-:-:S04]  /*a470*/  IMAD.IADD R3, R3, 0x1, R8 ;  /* 0x0000000103037824 */ /* 0x000fc800078e0208 */
[----:B------:R-:W-:-:S04]  /*a480*/  IMAD.WIDE.U32 R2, R0, c[0x0][0x3d8], R2 ;  /* 0x0000f60000027a25 */ /* 0x000fc800078e0002 */
[----:B------:R-:W-:Y:S01]  /*a490*/  IMAD R0, R0, c[0x0][0x3dc], R5 ;  /* 0x0000f70000007a24 */ /* 0x000fe200078e0205 */
[----:B------:R-:W-:-:S04]  /*a4a0*/  LEA R13, P0, R2, c[0x0][0x380], 0x1 ;  /* 0x0000e000020d7a11 */ /* 0x000fc800078008ff */
[----:B------:R-:W-:-:S04]  /*a4b0*/  IADD3 R0, R3, R0, RZ ;  /* 0x0000000003007210 */ /* 0x000fc80007ffe0ff */
[----:B------:R-:W-:Y:S01]  /*a4c0*/  LEA.HI.X R12, R2, c[0x0][0x384], R0, 0x1, P0 ;  /* 0x0000e100020c7a11 */ /* 0x000fe200000f0c00 */
[----:B------:R-:W-:Y:S05]  /*a4d0*/  BRA.DIV ~URZ, `(.L_x_63) ;  /* 0x00003f527f007947 */ /* 0x000fea000b800000 */
[----:B-1234-:R1:W2:Y:S02]  /*a4e0*/  SHFL.IDX PT, R10, R12, RZ, 0x1c1f ;  /* 0x001c1fff0c0a7589 */ /* 0x01e2a400000e0000 */
.L_x_133:
[----:B------:R-:W-:Y:S05]  /*a4f0*/  BRA.DIV ~URZ, `(.L_x_64) ;  /* 0x00003fa27f007947 */ /* 0x000fea000b800000 */
[----:B------:R3:W4:Y:S02]  /*a500*/  SHFL.IDX PT, R0, R13, RZ, 0x1c1f ;  /* 0x001c1fff0d007589 */ /* 0x00072400000e0000 */
.L_x_134:
[----:B------:R-:W-:Y:S01]  /*a510*/  ISETP.GE.AND P0, PT, R11, R4, PT ;  /* 0x000000040b00720c */ /* 0x000fe20003f06270 */
[----:B------:R-:W-:-:S12]  /*a520*/  BSSY B0, `(.L_x_65) ;  /* 0x0000011000007945 */ /* 0x000fd80003800000 */
[----:B------:R-:W-:Y:S05]  /*a530*/  @P0 BRA `(.L_x_66) ;  /* 0x000000f000000947 */ /* 0x000fea0003800000 */
[----:B------:R-:W5:Y:S04]  /*a540*/  LDL R5, [R1] ;  /* 0x0000000001057983 */ /* 0x000f680000100800 */
[----:B---3--:R-:W3:Y:S04]  /*a550*/  LDL R15, [R1+0x6c] ;  /* 0x00006c00010f7983 */ /* 0x008ee80000100800 */
[----:B----4-:R-:W4:Y:S01]  /*a560*/  LDL R14, [R1+0x68] ;  /* 0x00006800010e7983 */ /* 0x010f220000100800 */
[----:B------:R-:W-:Y:S02]  /*a570*/  ISETP.GE.AND P2, PT, R250, c[0x0][0x3c8], PT ;  /* 0x0000f200fa007a0c */ /* 0x000fe40003f46270 */
[----:B------:R-:W-:-:S11]  /*a580*/  ISETP.GE.AND P1, PT, R252, c[0x0][0x3c8], PT ;  /* 0x0000f200fc007a0c */ /* 0x000fd60003f26270 */
[-C--:B------:R-:W-:Y:S02]  /*a590*/  @!P2 LEA R8, P5, R250, R0.reuse, 0x1 ;  /* 0x00000000fa08a211 */ /* 0x080fe400078a08ff */
[----:B------:R-:W-:Y:S02]  /*a5a0*/  @!P1 LEA R6, P4, R252, R0, 0x1 ;  /* 0x00000000fc069211 */ /* 0x000fe400078808ff */
[----:B--2---:R-:W-:-:S05]  /*a5b0*/  @!P2 LEA.HI.X R9, R250, R10, R251, 0x1, P5 ;  /* 0x0000000afa09a211 */ /* 0x004fca00028f0cfb */
[----:B------:R2:W-:Y:S01]  /*a5c0*/  @!P2 ST.E.128 [R8.64], R24 ;  /* 0x000000180800a985 */ /* 0x0005e2000c101d06 */
[----:B-----5:R-:W-:Y:S02]  /*a5d0*/  ISETP.GE.AND P0, PT, R5, c[0x0][0x3c8], PT ;  /* 0x0000f20005007a0c */ /* 0x020fe40003f06270 */
[----:B---3--:R-:W-:-:S11]  /*a5e0*/  @!P1 LEA.HI.X R7, R252, R10, R15, 0x1, P4 ;  /* 0x0000000afc079211 */ /* 0x008fd600020f0c0f */
[----:B------:R-:W-:-:S04]  /*a5f0*/  @!P0 LEA R2, P3, R5, R0, 0x1 ;  /* 0x0000000005028211 */ /* 0x000fc800078608ff */
[----:B----4-:R-:W-:Y:S01]  /*a600*/  @!P0 LEA.HI.X R3, R5, R10, R14, 0x1, P3 ;  /* 0x0000000a05038211 */ /* 0x010fe200018f0c0e */
[----:B------:R2:W-:Y:S04]  /*a610*/  @!P1 ST.E.128 [R6.64], R20 ;  /* 0x0000001406009985 */ /* 0x0005e8000c101d06 */
[----:B------:R2:W-:Y:S04]  /*a620*/  @!P0 ST.E.128 [R2.64], R16 ;  /* 0x0000001002008985 */ /* 0x0005e8000c101d06 */
.L_x_66:
[----:B------:R-:W-:Y:S05]  /*a630*/  BSYNC B0 ;  /* 0x0000000000007941 */ /* 0x000fea0003800000 */
.L_x_65:
[----:B------:R-:W-:Y:S05]  /*a640*/  BRA.DIV ~URZ, `(.L_x_67) ;  /* 0x00003eb27f007947 */ /* 0x000fea000b800000 */
[----:B--2---:R2:W1:Y:S04]  /*a650*/  SHFL.IDX PT, R10, R12, 0x1, 0x1c1f ;  /* 0x003c1f000c0a7f89 */ /* 0x00446800000e0000 */
[----:B----4-:R2:W4:Y:S02]  /*a660*/  SHFL.IDX PT, R0, R13, 0x1, 0x1c1f ;  /* 0x003c1f000d007f89 */ /* 0x01052400000e0000 */
.L_x_135:
[----:B------:R-:W-:Y:S01]  /*a670*/  IADD3 R2, R11, 0x20, RZ ;  /* 0x000000200b027810 */ /* 0x000fe20007ffe0ff */
[----:B------:R-:W-:Y:S03]  /*a680*/  BSSY B0, `(.L_x_68) ;  /* 0x0000012000007945 */ /* 0x000fe60003800000 */
[----:B------:R-:W-:-:S13]  /*a690*/  ISETP.GE.AND P0, PT, R2, R4, PT ;  /* 0x000000040200720c */ /* 0x000fda0003f06270 */
[----:B------:R-:W-:Y:S05]  /*a6a0*/  @P0 BRA `(.L_x_69) ;  /* 0x000000f000000947 */ /* 0x000fea0003800000 */
[----:B------:R-:W5:Y:S04]  /*a6b0*/  LDL R5, [R1] ;  /* 0x0000000001057983 */ /* 0x000f680000100800 */
[----:B--2---:R-:W2:Y:S04]  /*a6c0*/  LDL R15, [R1+0x6c] ;  /* 0x00006c00010f7983 */ /* 0x004ea80000100800 */
[----:B---3--:R-:W3:Y:S01]  /*a6d0*/  LDL R14, [R1+0x68] ;  /* 0x00006800010e7983 */ /* 0x008ee20000100800 */
[----:B------:R-:W-:Y:S02]  /*a6e0*/  ISETP.GE.AND P2, PT, R250, c[0x0][0x3c8], PT ;  /* 0x0000f200fa007a0c */ /* 0x000fe40003f46270 */
[----:B------:R-:W-:-:S11]  /*a6f0*/  ISETP.GE.AND P1, PT, R252, c[0x0][0x3c8], PT ;  /* 0x0000f200fc007a0c */ /* 0x000fd60003f26270 */
[-C--:B----4-:R-:W-:Y:S02]  /*a700*/  @!P2 LEA R8, P5, R250, R0.reuse, 0x1 ;  /* 0x00000000fa08a211 */ /* 0x090fe400078a08ff */
[----:B------:R-:W-:Y:S02]  /*a710*/  @!P1 LEA R6, P4, R252, R0, 0x1 ;  /* 0x00000000fc069211 */ /* 0x000fe400078808ff */
[----:B-1----:R-:W-:-:S05]  /*a720*/  @!P2 LEA.HI.X R9, R250, R10, R251, 0x1, P5 ;  /* 0x0000000afa09a211 */ /* 0x002fca00028f0cfb */
[----:B------:R1:W-:Y:S01]  /*a730*/  @!P2 ST.E.128 [R8.64], R36 ;  /* 0x000000240800a985 */ /* 0x0003e2000c101d06 */
[----:B-----5:R-:W-:Y:S02]  /*a740*/  ISETP.GE.AND P0, PT, R5, c[0x0][0x3c8], PT ;  /* 0x0000f20005007a0c */ /* 0x020fe40003f06270 */
[----:B--2---:R-:W-:-:S11]  /*a750*/  @!P1 LEA.HI.X R7, R252, R10, R15, 0x1, P4 ;  /* 0x0000000afc079211 */ /* 0x004fd600020f0c0f */
[----:B------:R-:W-:-:S04]  /*a760*/  @!P0 LEA R2, P3, R5, R0, 0x1 ;  /* 0x0000000005028211 */ /* 0x000fc800078608ff */
[----:B---3--:R-:W-:Y:S01]  /*a770*/  @!P0 LEA.HI.X R3, R5, R10, R14, 0x1, P3 ;  /* 0x0000000a05038211 */ /* 0x008fe200018f0c0e */
[----:B------:R1:W-:Y:S04]  /*a780*/  @!P1 ST.E.128 [R6.64], R32 ;  /* 0x0000002006009985 */ /* 0x0003e8000c101d06 */
[----:B------:R1:W-:Y:S04]  /*a790*/  @!P0 ST.E.128 [R2.64], R28 ;  /* 0x0000001c02008985 */ /* 0x0003e8000c101d06 */
.L_x_69:
[----:B------:R-:W-:Y:S05]  /*a7a0*/  BSYNC B0 ;  /* 0x0000000000007941 */ /* 0x000fea0003800000 */
.L_x_68:
[----:B------:R-:W-:Y:S05]  /*a7b0*/  BRA.DIV ~URZ, `(.L_x_70) ;  /* 0x00003e027f007947 */ /* 0x000fea000b800000 */
[----:B-1----:R1:W2:Y:S02]  /*a7c0*/  SHFL.IDX PT, R10, R12, 0x2, 0x1c1f ;  /* 0x005c1f000c0a7f89 */ /* 0x0022a400000e0000 */
.L_x_136:
[----:B------:R-:W-:Y:S05]  /*a7d0*/  BRA.DIV ~URZ, `(.L_x_71) ;  /* 0x00003e527f007947 */ /* 0x000fea000b800000 */
[----:B----4-:R4:W1:Y:S02]  /*a7e0*/  SHFL.IDX PT, R0, R13, 0x2, 0x1c1f ;  /* 0x005c1f000d007f89 */ /* 0x01086400000e0000 */
.L_x_137:
[----:B------:R-:W-:Y:S01]  /*a7f0*/  IADD3 R2, R11, 0x40, RZ ;  /* 0x000000400b027810 */ /* 0x000fe20007ffe0ff */
[----:B------:R-:W-:Y:S03]  /*a800*/  BSSY B0, `(.L_x_72) ;  /* 0x0000012000007945 */ /* 0x000fe60003800000 */
[----:B------:R-:W-:-:S13]  /*a810*/  ISETP.GE.AND P0, PT, R2, R4, PT ;  /* 0x000000040200720c */ /* 0x000fda0003f06270 */
[----:B------:R-:W-:Y:S05]  /*a820*/  @P0 BRA `(.L_x_73) ;  /* 0x000000f000000947 */ /* 0x000fea0003800000 */
[----:B------:R-:W5:Y:S04]  /*a830*/  LDL R5, [R1] ;  /* 0x0000000001057983 */ /* 0x000f680000100800 */
[----:B---3--:R-:W3:Y:S04]  /*a840*/  LDL R15, [R1+0x6c] ;  /* 0x00006c00010f7983 */ /* 0x008ee80000100800 */
[----:B----4-:R-:W4:Y:S01]  /*a850*/  LDL R14, [R1+0x68] ;  /* 0x00006800010e7983 */ /* 0x010f220000100800 */
[----:B------:R-:W-:Y:S02]  /*a860*/  ISETP.GE.AND P2, PT, R250, c[0x0][0x3c8], PT ;  /* 0x0000f200fa007a0c */ /* 0x000fe40003f46270 */
[----:B------:R-:W-:-:S11]  /*a870*/  ISETP.GE.AND P1, PT, R252, c[0x0][0x3c8], PT ;  /* 0x0000f200fc007a0c */ /* 0x000fd60003f26270 */
[-C--:B-1----:R-:W-:Y:S02]  /*a880*/  @!P2 LEA R8, P5, R250, R0.reuse, 0x1 ;  /* 0x00000000fa08a211 */ /* 0x082fe400078a08ff */
        /* <DEDUP_REMOVED lines=9> */
.L_x_73:
[----:B------:R-:W-:Y:S05]  /*a920*/  BSYNC B0 ;  /* 0x0000000000007941 */ /* 0x000fea0003800000 */
.L_x_72:
[----:B------:R-:W-:Y:S05]  /*a930*/  BRA.DIV ~URZ, `(.L_x_74) ;  /* 0x00003d527f007947 */ /* 0x000fea000b800000 */
[----:B-1----:R1:W3:Y:S04]  /*a940*/  SHFL.IDX PT, R6, R12, 0x3, 0x1c1f ;  /* 0x007c1f000c067f89 */ /* 0x0022e800000e0000 */
[----:B------:R1:W4:Y:S02]  /*a950*/  SHFL.IDX PT, R0, R13, 0x3, 0x1c1f ;  /* 0x007c1f000d007f89 */ /* 0x00032400000e0000 */
.L_x_138:
[----:B------:R-:W-:-:S04]  /*a960*/  IADD3 R2, R11, 0x60, RZ ;  /* 0x000000600b027810 */ /* 0x000fc80007ffe0ff */
[----:B------:R-:W-:-:S13]  /*a970*/  ISETP.GE.AND P0, PT, R2, R4, PT ;  /* 0x000000040200720c */ /* 0x000fda0003f06270 */
[----:B------:R-:W-:Y:S05]  /*a980*/  @P0 BRA `(.L_x_75) ;  /* 0x000024d000000947 */ /* 0x000fea0003800000 */
[----:B------:R-:W5:Y:S04]  /*a990*/  LDL R8, [R1+0x6c] ;  /* 0x00006c0001087983 */ /* 0x000f680000100800 */
[----:B----4-:R-:W4:Y:S01]  /*a9a0*/  LDL R7, [R1] ;  /* 0x0000000001077983 */ /* 0x010f220000100800 */
[----:B------:R-:W-:Y:S02]  /*a9b0*/  ISETP.GE.AND P1, PT, R250, c[0x0][0x3c8], PT ;  /* 0x0000f200fa007a0c */ /* 0x000fe40003f26270 */
[----:B------:R-:W-:-:S11]  /*a9c0*/  ISETP.GE.AND P0, PT, R252, c[0x0][0x3c8], PT ;  /* 0x0000f200fc007a0c */ /* 0x000fd60003f06270 */
[-C--:B------:R-:W-:Y:S02]  /*a9d0*/  @!P1 LEA R4, P3, R250, R0.reuse, 0x1 ;  /* 0x00000000fa049211 */ /* 0x080fe400078608ff */
[----:B------:R-:W-:Y:S02]  /*a9e0*/  @!P0 LEA R2, P2, R252, R0, 0x1 ;  /* 0x00000000fc028211 */ /* 0x000fe400078408ff */
[----:B---3--:R-:W-:-:S05]  /*a9f0*/  @!P1 LEA.HI.X R5, R250, R6, R251, 0x1, P3 ;  /* 0x00000006fa059211 */ /* 0x008fca00018f0cfb */
[----:B------:R3:W-:Y:S01]  /*aa00*/  @!P1 ST.E.128 [R4.64], R60 ;  /* 0x0000003c04009985 */ /* 0x0007e2000c101d06 */
[----:B-----5:R-:W-:-:S05]  /*aa10*/  @!P0 LEA.HI.X R3, R252, R6, R8, 0x1, P2 ;  /* 0x00000006fc038211 */ /* 0x020fca00010f0c08 */
[----:B------:R3:W-:Y:S01]  /*aa20*/  @!P0 ST.E.128 [R2.64], R56 ;  /* 0x0000003802008985 */ /* 0x0007e2000c101d06 */
[----:B----4-:R-:W-:-:S13]  /*aa30*/  ISETP.GE.AND P0, PT, R7, c[0x0][0x3c8], PT ;  /* 0x0000f20007007a0c */ /* 0x010fda0003f06270 */
[----:B------:R-:W-:Y:S05]  /*aa40*/  @P0 BRA `(.L_x_75) ;  /* 0x0000241000000947 */ /* 0x000fea0003800000 */
[----:B------:R-:W4:Y:S01]  /*aa50*/  LDL R8, [R1+0x68] ;  /* 0x0000680001087983 */ /* 0x000f220000100800 */
[----:B---3--:R-:W-:-:S04]  /*aa60*/  LEA R2, P0, R7, R0, 0x1 ;  /* 0x0000000007027211 */ /* 0x008fc800078008ff */
[----:B----4-:R-:W-:-:S05]  /*aa70*/  LEA.HI.X R3, R7, R6, R8, 0x1, P0 ;  /* 0x0000000607037211 */ /* 0x010fca00000f0c08 */
[----:B------:R3:W-:Y:S01]  /*aa80*/  ST.E.128 [R2.64], R52 ;  /* 0x0000003402007985 */ /* 0x0007e2000c101d06 */
[----:B------:R-:W-:Y:S05]  /*aa90*/  BRA `(.L_x_75) ;  /* 0x000023c000007947 */ /* 0x000fea0003800000 */
.L_x_62:
[----:B-1----:R-:W2:Y:S04]  /*aaa0*/  LDL.LU R7, [R1+0x20] ;  /* 0x0000200001077983 */ /* 0x002ea80000300800 */
[----:B------:R-:W3:Y:S01]  /*aab0*/  LDL.LU R6, [R1+0x74] ;  /* 0x0000740001067983 */ /* 0x000ee20000300800 */
[----:B------:R-:W-:Y:S02]  /*aac0*/  IMAD R3, R17, c[0x0][0x408], RZ ;  /* 0x0001020011037a24 */ /* 0x000fe400078e02ff */
[----:B------:R-:W-:-:S04]  /*aad0*/  IMAD.WIDE.U32 R4, R2, c[0x0][0x408], RZ ;  /* 0x0001020002047a25 */ /* 0x000fc800078e00ff */
[----:B------:R-:W-:-:S05]  /*aae0*/  IMAD R2, R2, c[0x0][0x40c], R3 ;  /* 0x0001030002027a24 */ /* 0x000fca00078e0203 */
[----:B------:R-:W-:Y:S02]  /*aaf0*/  IADD3 R3, R5, R2, RZ ;  /* 0x0000000205037210 */ /* 0x000fe40007ffe0ff */
[----:B------:R-:W-:Y:S02]  /*ab00*/  MOV R2, R4 ;  /* 0x0000000400027202 */ /* 0x000fe40000000f00 */
[----:B------:R-:W-:-:S05]  /*ab10*/  SHF.R.S32.HI R5, RZ, 0x1f, R0 ;  /* 0x0000001fff057819 */ /* 0x000fca0000011400 */
[----:B------:R-:W-:Y:S02]  /*ab20*/  IMAD R4, R5, c[0x0][0x440], RZ ;  /* 0x0001100005047a24 */ /* 0x000fe400078e02ff */
[----:B------:R-:W-:-:S04]  /*ab30*/  @P5 IMAD.HI.U32 R5, R10, c[0x0][0x4ec], RZ ;  /* 0x00013b000a055a27 */ /* 0x000fc800078e00ff */
[----:B------:R-:W-:Y:S02]  /*ab40*/  IMAD R4, R0, c[0x0][0x444], R4 ;  /* 0x0001110000047a24 */ /* 0x000fe400078e0204 */
[----:B--2---:R-:W-:-:S04]  /*ab50*/  IMAD.WIDE.U32 R2, R7, c[0x0][0x438], R2 ;  /* 0x00010e0007027a25 */ /* 0x004fc800078e0002 */
[----:B------:R-:W-:-:S04]  /*ab60*/  IMAD R3, R7, c[0x0][0x43c], R3 ;  /* 0x00010f0007037a24 */ /* 0x000fc800078e0203 */
[----:B------:R-:W-:Y:S01]  /*ab70*/  IMAD.WIDE.U32 R2, R0, c[0x0][0x440], R2 ;  /* 0x0001100000027a25 */ /* 0x000fe200078e0002 */
[----:B------:R-:W-:Y:S02]  /*ab80*/  MOV R0, R10 ;  /* 0x0000000a00007202 */ /* 0x000fe40000000f00 */
[----:B------:R-:W-:Y:S02]  /*ab90*/  @P5 SHF.R.U32.HI R0, RZ, c[0x0][0x4f0], R5 ;  /* 0x00013c00ff005a19 */ /* 0x000fe40000011605 */
[----:B------:R-:W-:Y:S02]  /*aba0*/  IADD3 R3, R3, R4, RZ ;  /* 0x0000000403037210 */ /* 0x000fe40007ffe0ff */
[----:B------:R-:W-:Y:S02]  /*abb0*/  SHF.R.S32.HI R5, RZ, 0x1f, R0 ;  /* 0x0000001fff057819 */ /* 0x000fe40000011400 */
[----:B------:R-:W-:Y:S01]  /*abc0*/  IADD3 R4, -R0, RZ, RZ ;  /* 0x000000ff00047210 */ /* 0x000fe20007ffe1ff */
[----:B---3--:R-:W-:-:S04]  /*abd0*/  IMAD.WIDE.U32 R2, R6, c[0x0][0x448], R2 ;  /* 0x0001120006027a25 */ /* 0x008fc800078e0002 */
[----:B------:R-:W-:Y:S02]  /*abe0*/  IMAD R5, R5, c[0x0][0x430], RZ ;  /* 0x00010c0005057a24 */ /* 0x000fe400078e02ff */
[----:B------:R-:W-:Y:S02]  /*abf0*/  IMAD R3, R6, c[0x0][0x44c], R3 ;  /* 0x0001130006037a24 */ /* 0x000fe400078e0203 */
[----:B------:R-:W-:Y:S02]  /*ac00*/  IMAD R4, R4, c[0x0][0x4e8], R10 ;  /* 0x00013a0004047a24 */ /* 0x000fe400078e020a */
[C---:B------:R-:W-:Y:S02]  /*ac10*/  IMAD R5, R0.reuse, c[0x0][0x434], R5 ;  /* 0x00010d0000057a24 */ /* 0x040fe400078e0205 */
[----:B------:R-:W-:Y:S01]  /*ac20*/  IMAD.WIDE.U32 R2, R0, c[0x0][0x430], R2 ;  /* 0x00010c0000027a25 */ /* 0x000fe200078e0002 */
[----:B------:R-:W-:-:S04]  /*ac30*/  SHF.R.S32.HI R0, RZ, 0x1f, R4 ;  /* 0x0000001fff007819 */ /* 0x000fc80000011404 */
[----:B------:R-:W-:Y:S01]  /*ac40*/  IADD3 R3, R3, R5, RZ ;  /* 0x0000000503037210 */ /* 0x000fe20007ffe0ff */
[----:B------:R-:W-:-:S04]  /*ac50*/  IMAD R0, R0, c[0x0][0x428], RZ ;  /* 0x00010a0000007a24 */ /* 0x000fc800078e02ff */
[----:B------:R-:W-:-:S04]  /*ac60*/  IMAD.WIDE.U32 R2, R4, c[0x0][0x428], R2 ;  /* 0x00010a0004027a25 */ /* 0x000fc800078e0002 */
[----:B------:R-:W-:Y:S01]  /*ac70*/  IMAD R4, R4, c[0x0][0x42c], R0 ;  /* 0x00010b0004047a24 */ /* 0x000fe200078e0200 */
[----:B------:R-:W-:-:S04]  /*ac80*/  LEA R13, P1, R2, c[0x0][0x400], 0x2 ;  /* 0x00010000020d7a11 */ /* 0x000fc800078210ff */
[----:B------:R-:W-:-:S04]  /*ac90*/  IADD3 R4, R3, R4, RZ ;  /* 0x0000000403047210 */ /* 0x000fc80007ffe0ff */
[----:B------:R-:W-:Y:S01]  /*aca0*/  LEA.HI.X R12, R2, c[0x0][0x404], R4, 0x2, P1 ;  /* 0x00010100020c7a11 */ /* 0x000fe200008f1404 */
[----:B------:R-:W-:Y:S05]  /*acb0*/  BRA.DIV ~URZ, `(.L_x_76) ;  /* 0x00003a927f007947 */ /* 0x000fea000b800000 */
[----:B------:R1:W2:Y:S02]  /*acc0*/  SHFL.IDX PT, R4, R12, RZ, 0x1c1f ;  /* 0x001c1fff0c047589 */ /* 0x0002a400000e0000 */
.L_x_139:
[----:B------:R-:W-:Y:S05]  /*acd0*/  BRA.DIV ~URZ, `(.L_x_77) ;  /* 0x00003ae27f007947 */ /* 0x000fea000b800000 */
[----:B------:R3:W4:Y:S02]  /*ace0*/  SHFL.IDX PT, R0, R13, RZ, 0x1c1f ;  /* 0x001c1fff0d007589 */ /* 0x00072400000e0000 */
.L_x_140:
[----:B------:R-:W-:Y:S01]  /*acf0*/  BSSY B0, `(.L_x_78) ;  /* 0x000004a000007945 */ /* 0x000fe20003800000 */
[----:B------:R-:W-:Y:S05]  /*ad00*/  @P0 BRA `(.L_x_79) ;  /* 0x0000048000000947 */ /* 0x000fea0003800000 */
[----:B------:R-:W5:Y:S04]  /*ad10*/  LDL R5, [R1+0x70] ;  /* 0x0000700001057983 */ /* 0x000f680000100800 */
[----:B---3--:R-:W3:Y:S04]  /*ad20*/  LDL R16, [R1+0x5c] ;  /* 0x00005c0001107983 */ /* 0x008ee80000100800 */
[----:B----4-:R-:W4:Y:S04]  /*ad30*/  LDL R10, [R1+0x58] ;  /* 0x00005800010a7983 */ /* 0x010f280000100800 */
[----:B--2---:R-:W2:Y:S04]  /*ad40*/  LDL R18, [R1+0xa4] ;  /* 0x0000a40001127983 */ /* 0x004ea80000100800 */
[----:B------:R-:W2:Y:S04]  /*ad50*/  LDL R14, [R1+0xa0] ;  /* 0x0000a000010e7983 */ /* 0x000ea80000100800 */
        /* <DEDUP_REMOVED lines=12> */
[----:B------:R-:W2:Y:S01]  /*ae20*/  LDL R11, [R1+0x38] ;  /* 0x00003800010b7983 */ /* 0x000ea20000100800 */
[----:B-----5:R-:W-:-:S02]  /*ae30*/  ISETP.GE.AND P0, PT, R5, c[0x0][0x3c8], PT ;  /* 0x0000f20005007a0c */ /* 0x020fc40003f06270 */
[----:B---3--:R-:W-:Y:S02]  /*ae40*/  ISETP.GE.AND P1, PT, R16, c[0x0][0x3c8], PT ;  /* 0x0000f20010007a0c */ /* 0x008fe40003f26270 */
[----:B----4-:R-:W-:-:S09]  /*ae50*/  ISETP.GE.AND P3, PT, R10, c[0x0][0x3c8], PT ;  /* 0x0000f2000a007a0c */ /* 0x010fd20003f66270 */
[----:B------:R-:W-:Y:S02]  /*ae60*/  @!P0 IMAD.MOV.U32 R2, RZ, RZ, R0 ;  /* 0x000000ffff028224 */ /* 0x000fe400078e0000 */
[----:B------:R-:W-:-:S04]  /*ae70*/  @!P0 IMAD.MOV.U32 R3, RZ, RZ, R4 ;  /* 0x000000ffff038224 */ /* 0x000fc800078e0004 */
[----:B------:R-:W-:Y:S01]  /*ae80*/  @!P0 IMAD.WIDE R6, R5, 0x4, R2 ;  /* 0x0000000405068825 */ /* 0x000fe200078e0202 */
[C---:B------:R-:W-:Y:S01]  /*ae90*/  @!P1 LEA R2, P2, R16.reuse, R0, 0x2 ;  /* 0x0000000010029211 */ /* 0x040fe200078410ff */
[----:B------:R-:W3:Y:S03]  /*aea0*/  LDL R5, [R1+0x34] ;  /* 0x0000340001057983 */ /* 0x000ee60000100800 */
[----:B--2---:R-:W-:Y:S02]  /*aeb0*/  @!P1 LEA.HI.X R3, R16, R4, R18, 0x2, P2 ;  /* 0x0000000410039211 */ /* 0x004fe400010f1412 */
[----:B------:R-:W2:Y:S04]  /*aec0*/  LDL R18, [R1+0x88] ;  /* 0x0000880001127983 */ /* 0x000ea80000100800 */
[----:B------:R4:W-:Y:S04]  /*aed0*/  @!P0 ST.E.64 [R6.64], R102 ;  /* 0x0000006606008985 */ /* 0x0009e8000c101b06 */
[----:B------:R-:W5:Y:S01]  /*aee0*/  LDL R16, [R1+0x84] ;  /* 0x0000840001107983 */ /* 0x000f620000100800 */
[----:B----4-:R-:W-:-:S04]  /*aef0*/  @!P3 LEA R6, P0, R10, R0, 0x2 ;  /* 0x000000000a06b211 */ /* 0x010fc800078010ff */
[----:B------:R-:W-:Y:S02]  /*af00*/  @!P3 LEA.HI.X R7, R10, R4, R14, 0x2, P0 ;  /* 0x000000040a07b211 */ /* 0x000fe400000f140e */
[----:B------:R-:W4:Y:S04]  /*af10*/  LDL R14, [R1+0x80] ;  /* 0x00008000010e7983 */ /* 0x000f280000100800 */
[----:B------:R-:W4:Y:S01]  /*af20*/  LDL R10, [R1+0x7c] ;  /* 0x00007c00010a7983 */ /* 0x000f220000100800 */
[----:B------:R-:W-:-:S03]  /*af30*/  ISETP.GE.AND P4, PT, R25, c[0x0][0x3c8], PT ;  /* 0x0000f20019007a0c */ /* 0x000fc60003f86270 */
[----:B------:R1:W-:Y:S01]  /*af40*/  @!P1 ST.E.64 [R2.64], R116 ;  /* 0x0000007402009985 */ /* 0x0003e2000c101b06 */
[----:B------:R-:W-:Y:S02]  /*af50*/  ISETP.GE.AND P1, PT, R23, c[0x0][0x3c8], PT ;  /* 0x0000f20017007a0c */ /* 0x000fe40003f26270 */
[----:B------:R-:W-:Y:S01]  /*af60*/  ISETP.GE.AND P2, PT, R8, c[0x0][0x3c8], PT ;  /* 0x0000f20008007a0c */ /* 0x000fe20003f46270 */
[----:B------:R1:W-:Y:S06]  /*af70*/  @!P3 ST.E.64 [R6.64], R124 ;  /* 0x0000007c0600b985 */ /* 0x0003ec000c101b06 */
[----:B-1----:R-:W-:-:S04]  /*af80*/  @!P4 LEA R2, P0, R25, R0, 0x2 ;  /* 0x000000001902c211 */ /* 0x002fc800078010ff */
[----:B------:R-:W-:Y:S02]  /*af90*/  @!P4 LEA.HI.X R3, R25, R4, R75, 0x2, P0 ;  /* 0x000000041903c211 */ /* 0x000fe400000f144b */
[----:B------:R-:W-:-:S03]  /*afa0*/  @!P1 LEA R6, P0, R23, R0, 0x2 ;  /* 0x0000000017069211 */ /* 0x000fc600078010ff */
[----:B------:R1:W-:Y:S01]  /*afb0*/  @!P4 ST.E.64 [R2.64], R128 ;  /* 0x000000800200c985 */ /* 0x0003e2000c101b06 */
[----:B------:R-:W-:Y:S02]  /*afc0*/  ISETP.GE.AND P4, PT, R21, c[0x0][0x3c8], PT ;  /* 0x0000f20015007a0c */ /* 0x000fe40003f86270 */
[----:B------:R-:W-:-:S05]  /*afd0*/  @!P1 LEA.HI.X R7, R23, R4, R24, 0x2, P0 ;  /* 0x0000000417079211 */ /* 0x000fca00000f1418 */
[----:B------:R1:W-:Y:S01]  /*afe0*/  @!P1 ST.E.64 [R6.64], R140 ;  /* 0x0000008c06009985 */ /* 0x0003e2000c101b06 */
[----:B------:R-:W-:Y:S02]  /*aff0*/  ISETP.GE.AND P1, PT, R19, c[0x0][0x3c8], PT ;  /* 0x0000f20013007a0c */ /* 0x000fe40003f26270 */
[----:B------:R-:W-:Y:S02]  /*b000*/  ISETP.GE.AND P3, PT, R17, c[0x0][0x3c8], PT ;  /* 0x0000f20011007a0c */ /* 0x000fe40003f66270 */
[----:B-1----:R-:W-:-:S04]  /*b010*/  @!P2 LEA R2, P0, R8, R0, 0x2 ;  /* 0x000000000802a211 */ /* 0x002fc800078010ff */
[----:B------:R-:W-:Y:S02]  /*b020*/  @!P2 LEA.HI.X R3, R8, R4, R9, 0x2, P0 ;  /* 0x000000040803a211 */ /* 0x000fe400000f1409 */
[----:B------:R-:W-:-:S04]  /*b030*/  @!P4 LEA R8, P0, R21, R0, 0x2 ;  /* 0x000000001508c211 */ /* 0x000fc800078010ff */
[----:B------:R-:W-:Y:S01]  /*b040*/  @!P4 LEA.HI.X R9, R21, R4, R22, 0x2, P0 ;  /* 0x000000041509c211 */ /* 0x000fe200000f1416 */
[----:B------:R1:W-:Y:S01]  /*b050*/  @!P2 ST.E.64 [R2.64], R144 ;  /* 0x000000900200a985 */ /* 0x0003e2000c101b06 */
[----:B------:R-:W-:-:S03]  /*b060*/  @!P1 LEA R6, P0, R19, R0, 0x2 ;  /* 0x0000000013069211 */ /* 0x000fc600078010ff */
[----:B------:R2:W-:Y:S01]  /*b070*/  @!P4 ST.E.64 [R8.64], R156 ;  /* 0x0000009c0800c985 */ /* 0x0005e2000c101b06 */
[----:B------:R-:W-:Y:S02]  /*b080*/  ISETP.GE.AND P4, PT, R15, c[0x0][0x3c8], PT ;  /* 0x0000f2000f007a0c */ /* 0x000fe40003f86270 */
[----:B------:R-:W-:Y:S02]  /*b090*/  @!P1 LEA.HI.X R7, R19, R4, R20, 0x2, P0 ;  /* 0x0000000413079211 */ /* 0x000fe400000f1414 */
[----:B------:R-:W-:-:S03]  /*b0a0*/  ISETP.GE.AND P2, PT, R11, c[0x0][0x3c8], PT ;  /* 0x0000f2000b007a0c */ /* 0x000fc60003f46270 */
[----:B------:R2:W-:Y:S01]  /*b0b0*/  @!P1 ST.E.64 [R6.64], R160 ;  /* 0x000000a006009985 */ /* 0x0005e2000c101b06 */
[----:B-1----:R-:W-:Y:S02]  /*b0c0*/  @!P3 LEA R2, P0, R17, R0, 0x2 ;  /* 0x000000001102b211 */ /* 0x002fe400078010ff */
[----:B---3--:R-:W-:Y:S02]  /*b0d0*/  ISETP.GE.AND P1, PT, R5, c[0x0][0x3c8], PT ;  /* 0x0000f20005007a0c */ /* 0x008fe40003f26270 */
[----:B--2---:R-:W-:Y:S02]  /*b0e0*/  @!P3 LEA.HI.X R3, R17, R4, R18, 0x2, P0 ;  /* 0x000000041103b211 */ /* 0x004fe400000f1412 */
[----:B------:R-:W-:-:S04]  /*b0f0*/  @!P4 LEA R8, P0, R15, R0, 0x2 ;  /* 0x000000000f08c211 */ /* 0x000fc800078010ff */
[----:B-----5:R-:W-:Y:S02]  /*b100*/  @!P4 LEA.HI.X R9, R15, R4, R16, 0x2, P0 ;  /* 0x000000040f09c211 */ /* 0x020fe400000f1410 */
[C---:B------:R-:W-:Y:S01]  /*b110*/  @!P2 LEA R6, P0, R11.reuse, R0, 0x2 ;  /* 0x000000000b06a211 */ /* 0x040fe200078010ff */
[----:B------:R1:W-:Y:S04]  /*b120*/  @!P3 ST.E.64 [R2.64], R100 ;  /* 0x000000640200b985 */ /* 0x0003e8000c101b06 */
[----:B------:R2:W-:Y:S01]  /*b130*/  @!P4 ST.E.64 [R8.64], R166 ;  /* 0x000000a60800c985 */ /* 0x0005e2000c101b06 */
[----:B----4-:R-:W-:Y:S02]  /*b140*/  @!P2 LEA.HI.X R7, R11, R4, R14, 0x2, P0 ;  /* 0x000000040b07a211 */ /* 0x010fe400000f140e */
[----:B-1----:R-:W-:-:S04]  /*b150*/  @!P1 LEA R2, P0, R5, R0, 0x2 ;  /* 0x0000000005029211 */ /* 0x002fc800078010ff */
[----:B------:R-:W-:Y:S01]  /*b160*/  @!P1 LEA.HI.X R3, R5, R4, R10, 0x2, P0 ;  /* 0x0000000405039211 */ /* 0x000fe200000f140a */
[----:B------:R2:W-:Y:S04]  /*b170*/  @!P2 ST.E.64 [R6.64], R84 ;  /* 0x000000540600a985 */ /* 0x0005e8000c101b06 */
[----:B------:R2:W-:Y:S04]  /*b180*/  @!P1 ST.E.64 [R2.64], R80 ;  /* 0x0000005002009985 */ /* 0x0005e8000c101b06 */
.L_x_79:
[----:B------:R-:W-:Y:S05]  /*b190*/  BSYNC B0 ;  /* 0x0000000000007941 */ /* 0x000fea0003800000 */
.L_x_78:
[----:B------:R-:W-:Y:S05]  /*b1a0*/  BRA.DIV ~URZ, `(.L_x_80) ;  /* 0x000036727f007947 */ /* 0x000fea000b800000 */
[----:B--2---:R2:W1:Y:S04]  /*b1b0*/  SHFL.IDX PT, R4, R12, 0x1, 0x1c1f ;  /* 0x003c1f000c047f89 */ /* 0x00446800000e0000 */
[----:B----4-:R2:W4:Y:S02]  /*b1c0*/  SHFL.IDX PT, R0, R13, 0x1, 0x1c1f ;  /* 0x003c1f000d007f89 */ /* 0x01052400000e0000 */
.L_x_141:
[----:B------:R-:W-:Y:S01]  /*b1d0*/  BSSY B0, `(.L_x_81) ;  /* 0x000004a000007945 */ /* 0x000fe20003800000 */
[----:B------:R-:W-:Y:S05]  /*b1e0*/  @P6 BRA `(.L_x_82) ;  /* 0x0000048000006947 */ /* 0x000fea0003800000 */
[----:B------:R-:W5:Y:S04]  /*b1f0*/  LDL R5, [R1+0x70] ;  /* 0x0000700001057983 */ /* 0x000f680000100800 */
[----:B--2---:R-:W2:Y:S04]  /*b200*/  LDL R9, [R1+0x5c] ;  /* 0x00005c0001097983 */ /* 0x004ea80000100800 */
[----:B---3--:R-:W3:Y:S04]  /*b210*/  LDL R14, [R1+0xa4] ;  /* 0x0000a400010e7983 */ /* 0x008ee80000100800 */
[----:B----4-:R-:W4:Y:S04]  /*b220*/  LDL R76, [R1+0x58] ;  /* 0x00005800014c7983 */ /* 0x010f280000100800 */
[----:B------:R-:W3:Y:S04]  /*b230*/  LDL R25, [R1+0x54] ;  /* 0x0000540001197983 */ /* 0x000ee80000100800 */
[----:B------:R-:W3:Y:S04]  /*b240*/  LDL R23, [R1+0x50] ;  /* 0x0000500001177983 */ /* 0x000ee80000100800 */
[----:B------:R-:W4:Y:S04]  /*b250*/  LDL R21, [R1+0x4c] ;  /* 0x00004c0001157983 */ /* 0x000f280000100800 */
        /* <DEDUP_REMOVED lines=12> */
[----:B------:R-:W4:Y:S01]  /*b320*/  LDL R16, [R1+0x80] ;  /* 0x0000800001107983 */ /* 0x000f220000100800 */
[----:B-----5:R-:W-:-:S02]  /*b330*/  ISETP.GE.AND P1, PT, R5, c[0x0][0x3c8], PT ;  /* 0x0000f20005007a0c */ /* 0x020fc40003f26270 */
[----:B--2---:R-:W-:-:S11]  /*b340*/  ISETP.GE.AND P0, PT, R9, c[0x0][0x3c8], PT ;  /* 0x0000f20009007a0c */ /* 0x004fd60003f06270 */
[----:B------:R-:W-:Y:S02]  /*b350*/  @!P1 IMAD.MOV.U32 R6, RZ, RZ, R0 ;  /* 0x000000ffff069224 */ /* 0x000fe400078e0000 */
[----:B-1----:R-:W-:Y:S01]  /*b360*/  @!P1 IMAD.MOV.U32 R7, RZ, RZ, R4 ;  /* 0x000000ffff079224 */ /* 0x002fe200078e0004 */
[----:B------:R-:W-:-:S03]  /*b370*/  @!P0 LEA R2, P2, R9, R0, 0x2 ;  /* 0x0000000009028211 */ /* 0x000fc600078410ff */
[----:B------:R-:W-:Y:S02]  /*b380*/  @!P1 IMAD.WIDE R6, R5, 0x4, R6 ;  /* 0x0000000405069825 */ /* 0x000fe400078e0206 */
[----:B------:R-:W2:Y:S01]  /*b390*/  LDL R5, [R1+0x34] ;  /* 0x0000340001057983 */ /* 0x000ea20000100800 */
[----:B---3--:R-:W-:-:S03]  /*b3a0*/  @!P0 LEA.HI.X R3, R9, R4, R14, 0x2, P2 ;  /* 0x0000000409038211 */ /* 0x008fc600010f140e */
[----:B------:R-:W3:Y:S04]  /*b3b0*/  LDL R9, [R1+0x88] ;  /* 0x0000880001097983 */ /* 0x000ee80000100800 */
[----:B------:R-:W5:Y:S01]  /*b3c0*/  LDL R14, [R1+0x7c] ;  /* 0x00007c00010e7983 */ /* 0x000f620000100800 */
[----:B----4-:R-:W-:Y:S02]  /*b3d0*/  ISETP.GE.AND P3, PT, R76, c[0x0][0x3c8], PT ;  /* 0x0000f2004c007a0c */ /* 0x010fe40003f66270 */
[----:B------:R-:W-:Y:S02]  /*b3e0*/  ISETP.GE.AND P4, PT, R25, c[0x0][0x3c8], PT ;  /* 0x0000f20019007a0c */ /* 0x000fe40003f86270 */
[----:B------:R-:W-:Y:S01]  /*b3f0*/  ISETP.GE.AND P2, PT, R23, c[0x0][0x3c8], PT ;  /* 0x0000f20017007a0c */ /* 0x000fe20003f46270 */
[----:B------:R1:W-:Y:S01]  /*b400*/  @!P1 ST.E.64 [R6.64], R162 ;  /* 0x000000a206009985 */ /* 0x0003e2000c101b06 */
[----:B------:R-:W-:-:S03]  /*b410*/  ISETP.GE.AND P1, PT, R21, c[0x0][0x3c8], PT ;  /* 0x0000f20015007a0c */ /* 0x000fc60003f26270 */
[----:B------:R4:W-:Y:S04]  /*b420*/  @!P0 ST.E.64 [R2.64], R164 ;  /* 0x000000a402008985 */ /* 0x0009e8000c101b06 */
[CC--:B-1----:R-:W-:Y:S02]  /*b430*/  @!P3 LEA R6, P5, R76.reuse, R0.reuse, 0x2 ;  /* 0x000000004c06b211 */ /* 0x0c2fe400078a10ff */
[C---:B----4-:R-:W-:Y:S02]  /*b440*/  @!P4 LEA R2, P0, R25.reuse, R0, 0x2 ;  /* 0x000000001902c211 */ /* 0x050fe400078010ff */
[-C--:B------:R-:W-:Y:S02]  /*b450*/  @!P3 LEA.HI.X R7, R76, R4.reuse, R77, 0x2, P5 ;  /* 0x000000044c07b211 */ /* 0x080fe400028f144d */
[----:B------:R-:W-:-:S02]  /*b460*/  @!P4 LEA.HI.X R3, R25, R4, R75, 0x2, P0 ;  /* 0x000000041903c211 */ /* 0x000fc400000f144b */
[----:B------:R-:W-:Y:S01]  /*b470*/  ISETP.GE.AND P0, PT, R19, c[0x0][0x3c8], PT ;  /* 0x0000f20013007a0c */ /* 0x000fe20003f06270 */
[----:B------:R1:W-:Y:S04]  /*b480*/  @!P3 ST.E.64 [R6.64], R130 ;  /* 0x000000820600b985 */ /* 0x0003e8000c101b06 */
[----:B------:R4:W-:Y:S01]  /*b490*/  @!P4 ST.E.64 [R2.64], R96 ;  /* 0x000000600200c985 */ /* 0x0009e2000c101b06 */
[----:B------:R-:W-:Y:S02]  /*b4a0*/  ISETP.GE.AND P4, PT, R10, c[0x0][0x3c8], PT ;  /* 0x0000f2000a007a0c */ /* 0x000fe40003f86270 */
[----:B------:R-:W-:Y:S02]  /*b4b0*/  ISETP.GE.AND P5, PT, R8, c[0x0][0x3c8], PT ;  /* 0x0000f20008007a0c */ /* 0x000fe40003fa6270 */
[----:B-1----:R-:W-:-:S04]  /*b4c0*/  @!P2 LEA R6, P3, R23, R0, 0x2 ;  /* 0x000000001706a211 */ /* 0x002fc800078610ff */
[----:B------:R-:W-:Y:S02]  /*b4d0*/  @!P2 LEA.HI.X R7, R23, R4, R24, 0x2, P3 ;  /* 0x000000041707a211 */ /* 0x000fe400018f1418 */
[----:B----4-:R-:W-:-:S03]  /*b4e0*/  @!P1 LEA R2, P3, R21, R0, 0x2 ;  /* 0x0000000015029211 */ /* 0x010fc600078610ff */
[----:B------:R1:W-:Y:S01]  /*b4f0*/  @!P2 ST.E.64 [R6.64], R146 ;  /* 0x000000920600a985 */ /* 0x0003e2000c101b06 */
[----:B------:R-:W-:Y:S02]  /*b500*/  @!P1 LEA.HI.X R3, R21, R4, R22, 0x2, P3 ;  /* 0x0000000415039211 */ /* 0x000fe400018f1416 */
[----:B------:R-:W-:-:S03]  /*b510*/  ISETP.GE.AND P3, PT, R17, c[0x0][0x3c8], PT ;  /* 0x0000f20011007a0c */ /* 0x000fc60003f66270 */
[----:B------:R4:W-:Y:S01]  /*b520*/  @!P1 ST.E.64 [R2.64], R158 ;  /* 0x0000009e02009985 */ /* 0x0009e2000c101b06 */
[----:B-1----:R-:W-:-:S04]  /*b530*/  @!P0 LEA R6, P2, R19, R0, 0x2 ;  /* 0x0000000013068211 */ /* 0x002fc800078410ff */
[----:B------:R-:W-:Y:S02]  /*b540*/  @!P0 LEA.HI.X R7, R19, R4, R20, 0x2, P2 ;  /* 0x0000000413078211 */ /* 0x000fe400010f1414 */
[C---:B----4-:R-:W-:Y:S02]  /*b550*/  @!P4 LEA R2, P1, R10.reuse, R0, 0x2 ;  /* 0x000000000a02c211 */ /* 0x050fe400078210ff */
[----:B------:R-:W-:Y:S01]  /*b560*/  ISETP.GE.AND P2, PT, R15, c[0x0][0x3c8], PT ;  /* 0x0000f2000f007a0c */ /* 0x000fe20003f46270 */
[----:B------:R1:W-:Y:S01]  /*b570*/  @!P0 ST.E.64 [R6.64], R118 ;  /* 0x0000007606008985 */ /* 0x0003e2000c101b06 */
[----:B------:R-:W-:Y:S02]  /*b580*/  @!P4 LEA.HI.X R3, R10, R4, R11, 0x2, P1 ;  /* 0x000000040a03c211 */ /* 0x000fe400008f140b */
[----:B------:R-:W-:-:S03]  /*b590*/  @!P5 LEA R10, P0, R8, R0, 0x2 ;  /* 0x00000000080ad211 */ /* 0x000fc600078010ff */
[----:B------:R4:W-:Y:S01]  /*b5a0*/  @!P4 ST.E.64 [R2.64], R126 ;  /* 0x0000007e0200c985 */ /* 0x0009e2000c101b06 */
[----:B--2---:R-:W-:Y:S02]  /*b5b0*/  ISETP.GE.AND P1, PT, R5, c[0x0][0x3c8], PT ;  /* 0x0000f20005007a0c */ /* 0x004fe40003f26270 */
[----:B---3--:R-:W-:Y:S02]  /*b5c0*/  @!P5 LEA.HI.X R11, R8, R4, R9, 0x2, P0 ;  /* 0x00000004080bd211 */ /* 0x008fe400000f1409 */
[----:B------:R-:W-:-:S04]  /*b5d0*/  @!P3 LEA R8, P0, R17, R0, 0x2 ;  /* 0x000000001108b211 */ /* 0x000fc800078010ff */
[----:B------:R-:W-:Y:S02]  /*b5e0*/  @!P3 LEA.HI.X R9, R17, R4, R18, 0x2, P0 ;  /* 0x000000041109b211 */ /* 0x000fe400000f1412 */
[----:B-1----:R-:W-:-:S04]  /*b5f0*/  @!P2 LEA R6, P0, R15, R0, 0x2 ;  /* 0x000000000f06a211 */ /* 0x002fc800078010ff */
[----:B------:R-:W-:Y:S02]  /*b600*/  @!P2 LEA.HI.X R7, R15, R4, R16, 0x2, P0 ;  /* 0x000000040f07a211 */ /* 0x000fe400000f1410 */
[C---:B----4-:R-:W-:Y:S01]  /*b610*/  @!P1 LEA R2, P0, R5.reuse, R0, 0x2 ;  /* 0x0000000005029211 */ /* 0x050fe200078010ff */
[----:B------:R1:W-:Y:S03]  /*b620*/  @!P5 ST.E.64 [R10.64], R168 ;  /* 0x000000a80a00d985 */ /* 0x0003e6000c101b06 */
[----:B-----5:R-:W-:Y:S01]  /*b630*/  @!P1 LEA.HI.X R3, R5, R4, R14, 0x2, P0 ;  /* 0x0000000405039211 */ /* 0x020fe200000f140e */
[----:B------:R1:W-:Y:S04]  /*b640*/  @!P3 ST.E.64 [R8.64], R142 ;  /* 0x0000008e0800b985 */ /* 0x0003e8000c101b06 */
[----:B------:R1:W-:Y:S04]  /*b650*/  @!P2 ST.E.64 [R6.64], R86 ;  /* 0x000000560600a985 */ /* 0x0003e8000c101b06 */
[----:B------:R1:W-:Y:S02]  /*b660*/  @!P1 ST.E.64 [R2.64], R82 ;  /* 0x0000005202009985 */ /* 0x0003e4000c101b06 */
.L_x_82:
[----:B------:R-:W-:Y:S05]  /*b670*/  BSYNC B0 ;  /* 0x0000000000007941 */ /* 0x000fea0003800000 */
.L_x_81:
[----:B------:R-:W-:Y:S05]  /*b680*/  BRA.DIV ~URZ, `(.L_x_83) ;  /* 0x000032527f007947 */ /* 0x000fea000b800000 */
[----:B-1----:R1:W2:Y:S02]  /*b690*/  SHFL.IDX PT, R4, R12, 0x2, 0x1c1f ;  /* 0x005c1f000c047f89 */ /* 0x0022a400000e0000 */
.L_x_142:
[----:B------:R-:W-:Y:S05]  /*b6a0*/  BRA.DIV ~URZ, `(.L_x_84) ;  /* 0x000032a27f007947 */ /* 0x000fea000b800000 */
[----:B----4-:R4:W1:Y:S02]  /*b6b0*/  SHFL.IDX PT, R0, R13, 0x2, 0x1c1f ;  /* 0x005c1f000d007f89 */ /* 0x01086400000e0000 */
.L_x_143:
[----:B------:R-:W5:Y:S01]  /*b6c0*/  LDL R2, [R1+0x24] ;  /* 0x0000240001027983 */ /* 0x000f620000100800 */
[----:B------:R-:W-:Y:S01]  /*b6d0*/  BSSY B0, `(.L_x_85) ;  /* 0x000004b000007945 */ /* 0x000fe20003800000 */
[----:B-----5:R-:W-:-:S13]  /*b6e0*/  LOP3.LUT P0, RZ, R2, 0x1, RZ, 0xc0, !PT ;  /* 0x0000000102ff7812 */ /* 0x020fda000780c0ff */
        /* <DEDUP_REMOVED lines=22> */
[----:B---3--:R-:W-:-:S11]  /*b850*/  ISETP.GE.AND P0, PT, R16, c[0x0][0x3c8], PT ;  /* 0x0000f20010007a0c */ /* 0x008fd60003f06270 */
[----:B-1----:R-:W-:-:S04]  /*b860*/  @!P2 LEA R2, P1, R11, R0, 0x2 ;  /* 0x000000000b02a211 */ /* 0x002fc800078210ff */
[----:B----4-:R-:W-:Y:S02]  /*b870*/  @!P2 LEA.HI.X R3, R11, R4, R14, 0x2, P1 ;  /* 0x000000040b03a211 */ /* 0x010fe400008f140e */
[----:B------:R-:W3:Y:S01]  /*b880*/  LDL R11, [R1+0x8c] ;  /* 0x00008c00010b7983 */ /* 0x000ee20000100800 */
[----:B------:R-:W-:Y:S02]  /*b890*/  @!P0 IMAD.MOV.U32 R6, RZ, RZ, R0 ;  /* 0x000000ffff068224 */ /* 0x000fe400078e0000 */
[----:B------:R-:W-:Y:S01]  /*b8a0*/  @!P0 IMAD.MOV.U32 R7, RZ, RZ, R4 ;  /* 0x000000ffff078224 */ /* 0x000fe200078e0004 */
[----:B------:R-:W4:Y:S03]  /*b8b0*/  LDL R14, [R1+0x7c] ;  /* 0x00007c00010e7983 */ /* 0x000f260000100800 */
[----:B------:R-:W-:Y:S02]  /*b8c0*/  @!P0 IMAD.WIDE R6, R16, 0x4, R6 ;  /* 0x0000000410068825 */ /* 0x000fe400078e0206 */
[----:B------:R-:W5:Y:S01]  /*b8d0*/  LDL R16, [R1+0x80] ;  /* 0x0000800001107983 */ /* 0x000f620000100800 */
[----:B--2---:R-:W-:-:S02]  /*b8e0*/  ISETP.GE.AND P4, PT, R76, c[0x0][0x3c8], PT ;  /* 0x0000f2004c007a0c */ /* 0x004fc40003f86270 */
[----:B------:R-:W-:Y:S01]  /*b8f0*/  ISETP.GE.AND P3, PT, R8, c[0x0][0x3c8], PT ;  /* 0x0000f20008007a0c */ /* 0x000fe20003f66270 */
[----:B------:R1:W-:Y:S01]  /*b900*/  @!P0 ST.E.64 [R6.64], R28 ;  /* 0x0000001c06008985 */ /* 0x0003e2000c101b06 */
[----:B------:R-:W-:Y:S02]  /*b910*/  ISETP.GE.AND P1, PT, R25, c[0x0][0x3c8], PT ;  /* 0x0000f20019007a0c */ /* 0x000fe40003f26270 */
[----:B------:R-:W-:Y:S01]  /*b920*/  ISETP.GE.AND P0, PT, R23, c[0x0][0x3c8], PT ;  /* 0x0000f20017007a0c */ /* 0x000fe20003f06270 */
[----:B------:R2:W-:Y:S01]  /*b930*/  @!P2 ST.E.64 [R2.64], R30 ;  /* 0x0000001e0200a985 */ /* 0x0005e2000c101b06 */
[----:B------:R-:W-:-:S05]  /*b940*/  ISETP.GE.AND P6, PT, R21, c[0x0][0x3c8], PT ;  /* 0x0000f20015007a0c */ /* 0x000fca0003fc6270 */
[-C--:B-1----:R-:W-:Y:S02]  /*b950*/  @!P4 LEA R6, P5, R76, R0.reuse, 0x2 ;  /* 0x000000004c06c211 */ /* 0x082fe400078a10ff */
[----:B--2---:R-:W-:Y:S02]  /*b960*/  @!P3 LEA R2, P2, R8, R0, 0x2 ;  /* 0x000000000802b211 */ /* 0x004fe400078410ff */
[-C--:B------:R-:W-:Y:S02]  /*b970*/  @!P4 LEA.HI.X R7, R76, R4.reuse, R77, 0x2, P5 ;  /* 0x000000044c07c211 */ /* 0x080fe400028f144d */
[----:B------:R-:W-:-:S03]  /*b980*/  @!P3 LEA.HI.X R3, R8, R4, R9, 0x2, P2 ;  /* 0x000000040803b211 */ /* 0x000fc600010f1409 */
[----:B------:R-:W-:Y:S01]  /*b990*/  @!P4 ST.E.64 [R6.64], R32 ;  /* 0x000000200600c985 */ /* 0x000fe2000c101b06 */
[----:B------:R-:W-:Y:S02]  /*b9a0*/  ISETP.GE.AND P4, PT, R10, c[0x0][0x3c8], PT ;  /* 0x0000f2000a007a0c */ /* 0x000fe40003f86270 */
[C---:B------:R-:W-:Y:S01]  /*b9b0*/  @!P1 LEA R8, P5, R25.reuse, R0, 0x2 ;  /* 0x0000000019089211 */ /* 0x040fe200078a10ff */
[----:B------:R1:W-:Y:S03]  /*b9c0*/  @!P3 ST.E.64 [R2.64], R34 ;  /* 0x000000220200b985 */ /* 0x0003e6000c101b06 */
[----:B------:R-:W-:Y:S02]  /*b9d0*/  @!P1 LEA.HI.X R9, R25, R4, R75, 0x2, P5 ;  /* 0x0000000419099211 */ /* 0x000fe400028f144b */
[----:B------:R-:W-:-:S03]  /*b9e0*/  ISETP.GE.AND P3, PT, R19, c[0x0][0x3c8], PT ;  /* 0x0000f20013007a0c */ /* 0x000fc60003f66270 */
[----:B------:R-:W-:Y:S01]  /*b9f0*/  @!P1 ST.E.64 [R8.64], R50 ;  /* 0x0000003208009985 */ /* 0x000fe2000c101b06 */
[----:B------:R-:W-:Y:S02]  /*ba00*/  ISETP.GE.AND P1, PT, R15, c[0x0][0x3c8], PT ;  /* 0x0000f2000f007a0c */ /* 0x000fe40003f26270 */
[-C--:B-1----:R-:W-:Y:S02]  /*ba10*/  @!P0 LEA R2, P2, R23, R0.reuse, 0x2 ;  /* 0x0000000017028211 */ /* 0x082fe400078410ff */
[----:B------:R-:W-:Y:S02]  /*ba20*/  @!P6 LEA R6, P5, R21, R0, 0x2 ;  /* 0x000000001506e211 */ /* 0x000fe400078a10ff */
[-C--:B------:R-:W-:Y:S02]  /*ba30*/  @!P0 LEA.HI.X R3, R23, R4.reuse, R24, 0x2, P2 ;  /* 0x0000000417038211 */ /* 0x080fe400010f1418 */
[----:B------:R-:W-:Y:S02]  /*ba40*/  ISETP.GE.AND P2, PT, R17, c[0x0][0x3c8], PT ;  /* 0x0000f20011007a0c */ /* 0x000fe40003f46270 */
[----:B------:R-:W-:Y:S01]  /*ba50*/  @!P6 LEA.HI.X R7, R21, R4, R22, 0x2, P5 ;  /* 0x000000041507e211 */ /* 0x000fe200028f1416 */
[----:B------:R1:W-:Y:S01]  /*ba60*/  @!P0 ST.E.64 [R2.64], R36 ;  /* 0x0000002402008985 */ /* 0x0003e2000c101b06 */
[----:B------:R-:W-:-:S03]  /*ba70*/  ISETP.GE.AND P0, PT, R5, c[0x0][0x3c8], PT ;  /* 0x0000f20005007a0c */ /* 0x000fc60003f06270 */
[----:B------:R2:W-:Y:S01]  /*ba80*/  @!P6 ST.E.64 [R6.64], R38 ;  /* 0x000000260600e985 */ /* 0x0005e2000c101b06 */
[----:B-1----:R-:W-:-:S04]  /*ba90*/  @!P4 LEA R2, P5, R10, R0, 0x2 ;  /* 0x000000000a02c211 */ /* 0x002fc800078a10ff */
[----:B---3--:R-:W-:Y:S02]  /*baa0*/  @!P4 LEA.HI.X R3, R10, R4, R11, 0x2, P5 ;  /* 0x000000040a03c211 */ /* 0x008fe400028f140b */
[----:B------:R-:W-:-:S03]  /*bab0*/  @!P3 LEA R10, P5, R19, R0, 0x2 ;  /* 0x00000000130ab211 */ /* 0x000fc600078a10ff */
[----:B------:R1:W-:Y:S01]  /*bac0*/  @!P4 ST.E.64 [R2.64], R40 ;  /* 0x000000280200c985 */ /* 0x0003e2000c101b06 */
[----:B------:R-:W-:Y:S02]  /*bad0*/  @!P2 LEA R8, P4, R17, R0, 0x2 ;  /* 0x000000001108a211 */ /* 0x000fe400078810ff */
[----:B------:R-:W-:Y:S02]  /*bae0*/  @!P3 LEA.HI.X R11, R19, R4, R20, 0x2, P5 ;  /* 0x00000004130bb211 */ /* 0x000fe400028f1414 */
[----:B--2---:R-:W-:Y:S02]  /*baf0*/  @!P1 LEA R6, P5, R15, R0, 0x2 ;  /* 0x000000000f069211 */ /* 0x004fe400078a10ff */
[-C--:B------:R-:W-:Y:S02]  /*bb00*/  @!P2 LEA.HI.X R9, R17, R4.reuse, R18, 0x2, P4 ;  /* 0x000000041109a211 */ /* 0x080fe400020f1412 */
[----:B-----5:R-:W-:Y:S01]  /*bb10*/  @!P1 LEA.HI.X R7, R15, R4, R16, 0x2, P5 ;  /* 0x000000040f079211 */ /* 0x020fe200028f1410 */
[----:B------:R2:W-:Y:S04]  /*bb20*/  @!P3 ST.E.64 [R10.64], R66 ;  /* 0x000000420a00b985 */ /* 0x0005e8000c101b06 */
[----:B------:R2:W-:Y:S04]  /*bb30*/  @!P2 ST.E.64 [R8.64], R52 ;  /* 0x000000340800a985 */ /* 0x0005e8000c101b06 */
[----:B------:R2:W-:Y:S01]  /*bb40*/  @!P1 ST.E.64 [R6.64], R42 ;  /* 0x0000002a06009985 */ /* 0x0005e2000c101b06 */
[----:B-1----:R-:W-:-:S04]  /*bb50*/  @!P0 LEA R2, P4, R5, R0, 0x2 ;  /* 0x0000000005028211 */ /* 0x002fc800078810ff */
[----:B----4-:R-:W-:-:S05]  /*bb60*/  @!P0 LEA.HI.X R3, R5, R4, R14, 0x2, P4 ;  /* 0x0000000405038211 */ /* 0x010fca00020f140e */
[----:B------:R2:W-:Y:S04]  /*bb70*/  @!P0 ST.E.64 [R2.64], R26 ;  /* 0x0000001a02008985 */ /* 0x0005e8000c101b06 */
.L_x_86:
[----:B------:R-:W-:Y:S05]  /*bb80*/  BSYNC B0 ;  /* 0x0000000000007941 */ /* 0x000fea0003800000 */
.L_x_85:
[----:B------:R-:W-:Y:S05]  /*bb90*/  BRA.DIV ~URZ, `(.L_x_87) ;  /* 0x00002e127f007947 */ /* 0x000fea000b800000 */
[----:B--2---:R2:W3:Y:S04]  /*bba0*/  SHFL.IDX PT, R4, R12, 0x3, 0x1c1f ;  /* 0x007c1f000c047f89 */ /* 0x0044e800000e0000 */
[----:B-1----:R2:W1:Y:S02]  /*bbb0*/  SHFL.IDX PT, R0, R13, 0x3, 0x1c1f ;  /* 0x007c1f000d007f89 */ /* 0x00246400000e0000 */
.L_x_144:
[----:B------:R-:W5:Y:S02]  /*bbc0*/  LDL R2, [R1+0x24] ;  /* 0x0000240001027983 */ /* 0x000f640000100800 */
[----:B-----5:R-:W-:-:S13]  /*bbd0*/  LOP3.LUT P0, RZ, R2, 0x2, RZ, 0xc0, !PT ;  /* 0x0000000202ff7812 */ /* 0x020fda000780c0ff */
[----:B------:R-:W-:Y:S05]  /*bbe0*/  @P0 BRA `(.L_x_75) ;  /* 0x0000127000000947 */ /* 0x000fea0003800000 */
[----:B--234-:R-:W2:Y:S04]  /*bbf0*/  LDL R13, [R1+0x70] ;  /* 0x00007000010d7983 */ /* 0x01cea80000100800 */
[----:B------:R-:W3:Y:S04]  /*bc00*/  LDL R8, [R1+0x5c] ;  /* 0x00005c0001087983 */ /* 0x000ee80000100800 */
[----:B------:R-:W4:Y:S04]  /*bc10*/  LDL R5, [R1+0x58] ;  /* 0x0000580001057983 */ /* 0x000f280000100800 */
[----:B------:R-:W5:Y:S04]  /*bc20*/  LDL R9, [R1+0xa4] ;  /* 0x0000a40001097983 */ /* 0x000f680000100800 */
        /* <DEDUP_REMOVED lines=15> */
[----:B------:R-:W5:Y:S01]  /*bd20*/  LDL R15, [R1+0x84] ;  /* 0x00008400010f7983 */ /* 0x000f620000100800 */
[----:B--2---:R-:W-:-:S02]  /*bd30*/  ISETP.GE.AND P4, PT, R13, c[0x0][0x3c8], PT ;  /* 0x0000f2000d007a0c */ /* 0x004fc40003f86270 */
[----:B---3--:R-:W-:Y:S02]  /*bd40*/  ISETP.GE.AND P3, PT, R8, c[0x0][0x3c8], PT ;  /* 0x0000f20008007a0c */ /* 0x008fe40003f66270 */
[----:B----4-:R-:W-:-:S09]  /*bd50*/  ISETP.GE.AND P2, PT, R5, c[0x0][0x3c8], PT ;  /* 0x0000f20005007a0c */ /* 0x010fd20003f46270 */
[----:B-1----:R-:W-:Y:S02]  /*bd60*/  @!P4 IMAD.MOV.U32 R6, RZ, RZ, R0 ;  /* 0x000000ffff06c224 */ /* 0x002fe400078e0000 */
[----:B------:R-:W-:Y:S01]  /*bd70*/  @!P4 IMAD.MOV.U32 R7, RZ, RZ, R4 ;  /* 0x000000ffff07c224 */ /* 0x000fe200078e0004 */
[----:B------:R-:W-:-:S03]  /*bd80*/  @!P3 LEA R2, P5, R8, R0, 0x2 ;  /* 0x000000000802b211 */ /* 0x000fc600078a10ff */
[----:B------:R-:W-:Y:S01]  /*bd90*/  @!P4 IMAD.WIDE R6, R13, 0x4, R6 ;  /* 0x000000040d06c825 */ /* 0x000fe200078e0206 */
[----:B-----5:R-:W-:Y:S01]  /*bda0*/  @!P3 LEA.HI.X R3, R8, R4, R9, 0x2, P5 ;  /* 0x000000040803b211 */ /* 0x020fe200028f1409 */
[----:B------:R-:W2:Y:S04]  /*bdb0*/  LDL R13, [R1+0x80] ;  /* 0x00008000010d7983 */ /* 0x000ea80000100800 */
[----:B------:R1:W-:Y:S04]  /*bdc0*/  @!P4 ST.E.64 [R6.64], R56 ;  /* 0x000000380600c985 */ /* 0x0003e8000c101b06 */
[----:B------:R3:W-:Y:S01]  /*bdd0*/  @!P3 ST.E.64 [R2.64], R46 ;  /* 0x0000002e0200b985 */ /* 0x0007e2000c101b06 */
[----:B------:R-:W-:-:S04]  /*bde0*/  @!P2 LEA R8, P3, R5, R0, 0x2 ;  /* 0x000000000508a211 */ /* 0x000fc800078610ff */
[----:B------:R-:W-:Y:S02]  /*bdf0*/  @!P2 LEA.HI.X R9, R5, R4, R26, 0x2, P3 ;  /* 0x000000040509a211 */ /* 0x000fe400018f141a */
[----:B------:R-:W4:Y:S01]  /*be00*/  LDL R5, [R1+0x34] ;  /* 0x0000340001057983 */ /* 0x000f220000100800 */
[----:B------:R-:W-:Y:S02]  /*be10*/  ISETP.GE.AND P1, PT, R24, c[0x0][0x3c8], PT ;  /* 0x0000f20018007a0c */ /* 0x000fe40003f26270 */
[----:B------:R-:W-:-:S11]  /*be20*/  ISETP.GE.AND P0, PT, R22, c[0x0][0x3c8], PT ;  /* 0x0000f20016007a0c */ /* 0x000fd60003f06270 */
[-C--:B-1----:R-:W-:Y:S02]  /*be30*/  @!P1 LEA R6, P4, R24, R0.reuse, 0x2 ;  /* 0x0000000018069211 */ /* 0x082fe400078810ff */
[----:B------:R-:W-:Y:S02]  /*be40*/  ISETP.GE.AND P5, PT, R20, c[0x0][0x3c8], PT ;  /* 0x0000f20014007a0c */ /* 0x000fe40003fa6270 */
[----:B---3--:R-:W-:-:S09]  /*be50*/  @!P0 LEA R2, P6, R22, R0, 0x2 ;  /* 0x0000000016028211 */ /* 0x008fd200078c10ff */
[----:B------:R-:W-:-:S04]  /*be60*/  P2R R3, PR, RZ, 0x10 ;  /* 0x00000010ff037803 */ /* 0x000fc80000000000 */
[----:B------:R-:W-:Y:S02]  /*be70*/  ISETP.NE.AND P3, PT, R3, RZ, PT ;  /* 0x000000ff0300720c */ /* 0x000fe40003f65270 */
[----:B------:R-:W-:Y:S02]  /*be80*/  ISETP.GE.AND P4, PT, R10, c[0x0][0x3c8], PT ;  /* 0x0000f2000a007a0c */ /* 0x000fe40003f86270 */
[-C--:B------:R-:W-:Y:S02]  /*be90*/  @!P1 LEA.HI.X R7, R24, R4.reuse, R25, 0x2, P3 ;  /* 0x0000000418079211 */ /* 0x080fe400018f1419 */
[----:B------:R-:W-:Y:S01]  /*bea0*/  @!P0 LEA.HI.X R3, R22, R4, R23, 0x2, P6 ;  /* 0x0000000416038211 */ /* 0x000fe200030f1417 */
[----:B------:R-:W-:Y:S01]  /*beb0*/  @!P2 ST.E.64 [R8.64], R68 ;  /* 0x000000440800a985 */ /* 0x000fe2000c101b06 */
[----:B------:R-:W-:-:S03]  /*bec0*/  ISETP.GE.AND P3, PT, R18, c[0x0][0x3c8], PT ;  /* 0x0000f20012007a0c */ /* 0x000fc60003f66270 */
[----:B------:R1:W-:Y:S04]  /*bed0*/  @!P1 ST.E.64 [R6.64], R64 ;  /* 0x0000004006009985 */ /* 0x0003e8000c101b06 */
[----:B------:R3:W-:Y:S01]  /*bee0*/  @!P0 ST.E.64 [R2.64], R48 ;  /* 0x0000003002008985 */ /* 0x0007e2000c101b06 */
[----:B------:R-:W-:Y:S02]  /*bef0*/  ISETP.GE.AND P2, PT, R16, c[0x0][0x3c8], PT ;  /* 0x0000f20010007a0c */ /* 0x000fe40003f46270 */
[----:B------:R-:W-:Y:S02]  /*bf00*/  ISETP.GE.AND P1, PT, R14, c[0x0][0x3c8], PT ;  /* 0x0000f2000e007a0c */ /* 0x000fe40003f26270 */
[----:B-1----:R-:W-:-:S04]  /*bf10*/  @!P5 LEA R6, P0, R20, R0, 0x2 ;  /* 0x000000001406d211 */ /* 0x002fc800078010ff */
[----:B------:R-:W-:Y:S02]  /*bf20*/  @!P5 LEA.HI.X R7, R20, R4, R21, 0x2, P0 ;  /* 0x000000041407d211 */ /* 0x000fe400000f1415 */
[----:B---3--:R-:W-:-:S03]  /*bf30*/  @!P4 LEA R2, P6, R10, R0, 0x2 ;  /* 0x000000000a02c211 */ /* 0x008fc600078c10ff */
[----:B------:R-:W-:Y:S01]  /*bf40*/  @!P5 ST.E.64 [R6.64], R60 ;  /* 0x0000003c0600d985 */ /* 0x000fe2000c101b06 */
[----:B------:R-:W-:Y:S02]  /*bf50*/  @!P4 LEA.HI.X R3, R10, R4, R11, 0x2, P6 ;  /* 0x000000040a03c211 */ /* 0x000fe400030f140b */
[-C--:B------:R-:W-:Y:S02]  /*bf60*/  @!P3 LEA R10, P5, R18, R0.reuse, 0x2 ;  /* 0x00000000120ab211 */ /* 0x080fe400078a10ff */
[----:B------:R-:W-:Y:S01]  /*bf70*/  ISETP.GE.AND P0, PT, R12, c[0x0][0x3c8], PT ;  /* 0x0000f2000c007a0c */ /* 0x000fe20003f06270 */
[----:B------:R1:W-:Y:S01]  /*bf80*/  @!P4 ST.E.64 [R2.64], R58 ;  /* 0x0000003a0200c985 */ /* 0x0003e2000c101b06 */
[----:B------:R-:W-:-:S04]  /*bf90*/  @!P2 LEA R8, P6, R16, R0, 0x2 ;  /* 0x000000001008a211 */ /* 0x000fc800078c10ff */
[----:B------:R-:W-:-:S05]  /*bfa0*/  @!P2 LEA.HI.X R9, R16, R4, R17, 0x2, P6 ;  /* 0x000000041009a211 */ /* 0x000fca00030f1411 */
[----:B-1----:R-:W-:-:S04]  /*bfb0*/  P2R R2, PR, RZ, 0x20 ;  /* 0x00000020ff027803 */ /* 0x002fc80000000000 */
[----:B------:R-:W-:Y:S02]  /*bfc0*/  ISETP.NE.AND P4, PT, R2, RZ, PT ;  /* 0x000000ff0200720c */ /* 0x000fe40003f85270 */
[----:B------:R-:W-:Y:S02]  /*bfd0*/  @!P1 LEA R6, P5, R14, R0, 0x2 ;  /* 0x000000000e069211 */ /* 0x000fe400078a10ff */
[----:B------:R-:W-:Y:S02]  /*bfe0*/  @!P3 LEA.HI.X R11, R18, R4, R19, 0x2, P4 ;  /* 0x00000004120bb211 */ /* 0x000fe400020f1413 */
[----:B------:R-:W-:Y:S02]  /*bff0*/  @!P0 LEA R2, P4, R12, R0, 0x2 ;  /* 0x000000000c028211 */ /* 0x000fe400078810ff */
[-C--:B------:R-:W-:Y:S01]  /*c000*/  @!P1 LEA.HI.X R7, R14, R4.reuse, R15, 0x2, P5 ;  /* 0x000000040e079211 */ /* 0x080fe200028f140f */
[----:B------:R1:W-:Y:S04]  /*c010*/  @!P3 ST.E.64 [R10.64], R72 ;  /* 0x000000480a00b985 */ /* 0x0003e8000c101b06 */
[----:B------:R1:W-:Y:S04]  /*c020*/  @!P2 ST.E.64 [R8.64], R70 ;  /* 0x000000460800a985 */ /* 0x0003e8000c101b06 */
[----:B------:R1:W-:Y:S01]  /*c030*/  @!P1 ST.E.64 [R6.64], R62 ;  /* 0x0000003e06009985 */ /* 0x0003e2000c101b06 */
[----:B--2---:R-:W-:-:S05]  /*c040*/  @!P0 LEA.HI.X R3, R12, R4, R13, 0x2, P4 ;  /* 0x000000040c038211 */ /* 0x004fca00020f140d */
[----:B------:R1:W-:Y:S01]  /*c050*/  @!P0 ST.E.64 [R2.64], R54 ;  /* 0x0000003602008985 */ /* 0x0003e2000c101b06 */
[----:B----4-:R-:W-:-:S13]  /*c060*/  ISETP.GE.AND P0, PT, R5, c[0x0][0x3c8], PT ;  /* 0x0000f20005007a0c */ /* 0x010fda0003f06270 */
[----:B------:R-:W-:Y:S05]  /*c070*/  @P0 BRA `(.L_x_75) ;  /* 0x00000de000000947 */ /* 0x000fea0003800000 */
[----:B------:R-:W2:Y:S01]  /*c080*/  LDL R12, [R1+0x7c] ;  /* 0x00007c00010c7983 */ /* 0x000ea20000100800 */
[----:B-1----:R-:W-:-:S04]  /*c090*/  LEA R2, P0, R5, R0, 0x2 ;  /* 0x0000000005027211 */ /* 0x002fc800078010ff */
[----:B--2---:R-:W-:-:S05]  /*c0a0*/  LEA.HI.X R3, R5, R4, R12, 0x2, P0 ;  /* 0x0000000405037211 */ /* 0x004fca00000f140c */
[----:B------:R1:W-:Y:S01]  /*c0b0*/  ST.E.64 [R2.64], R44 ;  /* 0x0000002c02007985 */ /* 0x0003e2000c101b06 */
[----:B------:R-:W-:Y:S05]  /*c0c0*/  BRA `(.L_x_75) ;  /* 0x00000d9000007947 */ /* 0x000fea0003800000 */
.L_x_60:
[----:B------:R-:W2:Y:S04]  /*c0d0*/  LDL.LU R8, [R1+0x18] ;  /* 0x0000180001087983 */ /* 0x000ea80000300800 */
[----:B------:R-:W3:Y:S04]  /*c0e0*/  LDL R7, [R1+0x4] ;  /* 0x0000040001077983 */ /* 0x000ee80000100800 */
[----:B-1----:R-:W4:Y:S01]  /*c0f0*/  LDL R6, [R1+0x28] ;  /* 0x0000280001067983 */ /* 0x002f220000100800 */
[----:B------:R-:W-:Y:S01]  /*c100*/  ISETP.NE.U32.AND P0, PT, RZ, c[0x0][0x508], PT ;  /* 0x00014200ff007a0c */ /* 0x000fe20003f05070 */
[----:B------:R-:W-:Y:S01]  /*c110*/  IMAD.MOV.U32 R4, RZ, RZ, 0x4 ;  /* 0x00000004ff047424 */ /* 0x000fe200078e00ff */
[----:B------:R-:W-:Y:S01]  /*c120*/  ISETP.NE.U32.AND P2, PT, RZ, c[0x0][0x500], PT ;  /* 0x00014000ff007a0c */ /* 0x000fe20003f45070 */
[----:B------:R-:W-:Y:S01]  /*c130*/  IMAD.MOV.U32 R0, RZ, RZ, RZ ;  /* 0x000000ffff007224 */ /* 0x000fe200078e00ff */
[----:B------:R-:W-:Y:S01]  /*c140*/  ISETP.NE.AND.EX P1, PT, RZ, c[0x0][0x50c], PT, P0 ;  /* 0x00014300ff007a0c */ /* 0x000fe20003f25300 */
[----:B------:R-:W-:Y:S01]  /*c150*/  IMAD.MOV.U32 R19, RZ, RZ, c[0x0][0x388] ;  /* 0x0000e200ff137624 */ /* 0x000fe200078e00ff */
[----:B------:R-:W-:-:S11]  /*c160*/  ISETP.NE.AND.EX P2, PT, RZ, c[0x0][0x504], PT, P2 ;  /* 0x00014100ff007a0c */ /* 0x000fd60003f45320 */
[C---:B---3--:R-:W-:Y:S01]  /*c170*/  @P1 LEA R2, P0, R7.reuse, c[0x0][0x508], 0x2 ;  /* 0x0001420007021a11 */ /* 0x048fe200078010ff */
[----:B------:R-:W-:-:S03]  /*c180*/  IMAD.WIDE R4, R7, R4, c[0x0][0x500] ;  /* 0x0001400007047625 */ /* 0x000fc600078e0204 */
[----:B----4-:R-:W-:Y:S02]  /*c190*/  @P1 LEA.HI.X R3, R7, c[0x0][0x50c], R6, 0x2, P0 ;  /* 0x0001430007031a11 */ /* 0x010fe400000f1406 */
[----:B------:R1:W5:Y:S04]  /*c1a0*/  @P2 LDG.E R0, [R4.64] ;  /* 0x0000000604002981 */ /* 0x000368000c1e1900 */
[----:B------:R1:W5:Y:S01]  /*c1b0*/  @P1 LDG.E R19, [R2.64] ;  /* 0x0000000602131981 */ /* 0x000362000c1e1900 */
[----:B--2---:R-:W-:-:S04]  /*c1c0*/  ISETP.NE.AND P0, PT, R8, RZ, PT ;  /* 0x000000ff0800720c */ /* 0x004fc80003f05270 */
[----:B------:R-:W-:Y:S01]  /*c1d0*/  SEL R18, R8, c[0x0][0x3d4], P0 ;  /* 0x0000f50008127a07 */ /* 0x000fe20000000000 */
[----:B------:R-:W-:Y:S05]  /*c1e0*/  @P1 BRA `(.L_x_88) ;  /* 0x0000004000001947 */ /* 0x000fea0003800000 */
[----:B------:R-:W-:Y:S05]  /*c1f0*/  @!P2 BRA `(.L_x_88) ;  /* 0x000000300000a947 */ /* 0x000fea0003800000 */
[----:B-1----:R1:W2:Y:S04]  /*c200*/  LDG.E R2, [R4.64] ;  /* 0x0000000604027981 */ /* 0x0022a8000c1e1900 */
[----:B-1----:R-:W2:Y:S02]  /*c210*/  LDG.E R4, [R4.64+0x4] ;  /* 0x0000040604047981 */ /* 0x002ea4000c1e1900 */
[----:B--2--5:R-:W-:Y:S02]  /*c220*/  IADD3 R19, -R2, R4, RZ ;  /* 0x0000000402137210 */ /* 0x024fe40007ffe1ff */
.L_x_88:
[----:B-1----:R-:W1:Y:S01]  /*c230*/  S2R R4, SR_TID.X ;  /* 0x0000000000047919 */ /* 0x002e620000002100 */
[----:B------:R-:W-:Y:S01]  /*c240*/  BSSY B0, `(.L_x_89) ;  /* 0x0000038000007945 */ /* 0x000fe20003800000 */
[----:B------:R-:W-:Y:S02]  /*c250*/  SEL R12, R7, RZ, !P2 ;  /* 0x000000ff070c7207 */ /* 0x000fe40005000000 */
[----:B------:R-:W-:-:S02]  /*c260*/  SEL R20, R6, RZ, !P2 ;  /* 0x000000ff06147207 */ /* 0x000fc40005000000 */
[----:B-----5:R-:W-:Y:S02]  /*c270*/  SHF.R.S32.HI R17, RZ, 0x1f, R0 ;  /* 0x0000001fff117819 */ /* 0x020fe40000011400 */
[----:B-1----:R-:W-:-:S13]  /*c280*/  ISETP.GT.AND P0, PT, R4, 0x7f, PT ;  /* 0x0000007f0400780c */ /* 0x002fda0003f04270 */
[----:B------:R-:W-:Y:S05]  /*c290*/  @P0 BRA `(.L_x_90) ;  /* 0x0000032000000947 */ /* 0x000fea0003800000 */
[----:B------:R-:W2:Y:S01]  /*c2a0*/  LDL R3, [R1+0x14] ;  /* 0x0000140001037983 */ /* 0x000ea20000100800 */
[----:B------:R-:W-:Y:S01]  /*c2b0*/  IMAD R2, R19, c[0x0][0x4e8], RZ ;  /* 0x00013a0013027a24 */ /* 0x000fe200078e02ff */
[----:B--2---:R-:W-:-:S04]  /*c2c0*/  LEA R13, R3, R4, 0x7 ;  /* 0x00000004030d7211 */ /* 0x004fc800078e38ff */
[----:B------:R-:W-:-:S13]  /*c2d0*/  ISETP.GE.AND P0, PT, R13, R2, PT ;  /* 0x000000020d00720c */ /* 0x000fda0003f06270 */
[----:B------:R-:W-:Y:S05]  /*c2e0*/  @P0 BRA `(.L_x_90) ;  /* 0x000002d000000947 */ /* 0x000fea0003800000 */
[----:B------:R-:W2:Y:S04]  /*c2f0*/  LDL R4, [R1+0x20] ;  /* 0x0000200001047983 */ /* 0x000ea80000100800 */
[----:B------:R-:W3:Y:S01]  /*c300*/  LDL.LU R21, [R1+0x74] ;  /* 0x0000740001157983 */ /* 0x000ee20000300800 */
[----:B------:R-:W-:Y:S01]  /*c310*/  IMAD.MOV.U32 R2, RZ, RZ, 0x368 ;  /* 0x00000368ff027424 */ /* 0x000fe200078e00ff */
[----:B------:R-:W-:-:S04]  /*c320*/  ISETP.GT.AND P2, PT, R18, 0x1, PT ;  /* 0x000000011200780c */ /* 0x000fc80003f44270 */
[----:B------:R-:W-:-:S04]  /*c330*/  SEL R2, R2, 0x328, P2 ;  /* 0x0000032802027807 */ /* 0x000fc80001000000 */
[----:B------:R1:W4:Y:S08]  /*c340*/  LDC.64 R8, c[0x0][R2+0x170] ;  /* 0x00005c0002087b82 */ /* 0x0003300000000a00 */
[----:B------:R1:W2:Y:S08]  /*c350*/  LDC.64 R6, c[0x0][R2+0x168] ;  /* 0x00005a0002067b82 */ /* 0x0002b00000000a00 */
[----:B------:R1:W5:Y:S08]  /*c360*/  LDC.64 R14, c[0x0][R2+0x178] ;  /* 0x00005e00020e7b82 */ /* 0x0003700000000a00 */
[----:B------:R1:W2:Y:S02]  /*c370*/  LDC.64 R10, c[0x0][R2+0x160] ;  /* 0x00005800020a7b82 */ /* 0x0002a40000000a00 */
[----:B-1----:R-:W-:-:S02]  /*c380*/  IMAD.MOV.U32 R2, RZ, RZ, c[0x0][0x4e8] ;  /* 0x00013a00ff027624 */ /* 0x002fc400078e00ff */
[----:B----4-:R-:W-:-:S03]  /*c390*/  IMAD R3, R9, R12, RZ ;  /* 0x0000000c09037224 */ /* 0x010fc600078e02ff */
[----:B------:R-:W-:Y:S02]  /*c3a0*/  ISETP.NE.AND P0, PT, R2, 0x1, PT ;  /* 0x000000010200780c */ /* 0x000fe40003f05270 */
[----:B------:R-:W-:-:S11]  /*c3b0*/  MOV R2, R13 ;  /* 0x0000000d00027202 */ /* 0x000fd60000000f00 */
[----:B------:R-:W-:-:S05]  /*c3c0*/  @P0 IMAD.HI.U32 R16, R13, c[0x0][0x4ec], RZ ;  /* 0x00013b000d100a27 */ /* 0x000fca00078e00ff */
[----:B------:R-:W-:Y:S01]  /*c3d0*/  @P0 SHF.R.U32.HI R2, RZ, c[0x0][0x4f0], R16 ;  /* 0x00013c00ff020a19 */ /* 0x000fe20000011610 */
[-C--:B--2---:R-:W-:Y:S02]  /*c3e0*/  IMAD R9, R7, R4.reuse, RZ ;  /* 0x0000000407097224 */ /* 0x084fe400078e02ff */
[----:B------:R-:W-:-:S04]  /*c3f0*/  IMAD.WIDE.U32 R6, R6, R4, RZ ;  /* 0x0000000406067225 */ /* 0x000fc800078e00ff */
[----:B------:R-:W-:-:S04]  /*c400*/  IMAD.WIDE.U32 R4, R8, R12, RZ ;  /* 0x0000000c08047225 */ /* 0x000fc800078e00ff */
[----:B------:R-:W-:Y:S01]  /*c410*/  IMAD R8, R8, R20, R3 ;  /* 0x0000001408087224 */ /* 0x000fe200078e0203 */
[----:B---3--:R-:W-:Y:S01]  /*c420*/  SEL R3, R21, RZ, P2 ;  /* 0x000000ff15037207 */ /* 0x008fe20001000000 */
[----:B------:R-:W-:Y:S01]  /*c430*/  IMAD.IADD R9, R7, 0x1, R9 ;  /* 0x0000000107097824 */ /* 0x000fe200078e0209 */
[----:B------:R-:W-:Y:S01]  /*c440*/  IADD3 R16, P1, P0, R4, R6, R0 ;  /* 0x0000000604107210 */ /* 0x000fe2000783e000 */
[----:B------:R-:W-:Y:S01]  /*c450*/  IMAD.MOV R6, RZ, RZ, -R2 ;  /* 0x000000ffff067224 */ /* 0x000fe200078e0a02 */
[----:B------:R-:W-:Y:S01]  /*c460*/  IADD3 R7, R5, R8, RZ ;  /* 0x0000000805077210 */ /* 0x000fe20007ffe0ff */
[-C--:B-----5:R-:W-:Y:S02]  /*c470*/  IMAD R8, R15, R3.reuse, RZ ;  /* 0x000000030f087224 */ /* 0x0a0fe400078e02ff */
[----:B------:R-:W-:Y:S01]  /*c480*/  IMAD.WIDE.U32 R4, R14, R3, RZ ;  /* 0x000000030e047225 */ /* 0x000fe200078e00ff */
[----:B------:R-:W-:-:S03]  /*c490*/  IADD3.X R9, R7, R9, R17, P1, P0 ;  /* 0x0000000907097210 */ /* 0x000fc60000fe0411 */
[----:B------:R-:W-:Y:S01]  /*c4a0*/  IMAD R3, R6, c[0x0][0x4e8], R13 ;  /* 0x00013a0006037a24 */ /* 0x000fe200078e020d */
[----:B------:R-:W-:Y:S02]  /*c4b0*/  IADD3 R7, R5, R8, RZ ;  /* 0x0000000805077210 */ /* 0x000fe40007ffe0ff */
[----:B------:R-:W-:Y:S02]  /*c4c0*/  IADD3 R4, P1, P0, R2, R16, R4 ;  /* 0x0000001002047210 */ /* 0x000fe4000783e004 */
[----:B------:R-:W-:Y:S01]  /*c4d0*/  SHF.R.S32.HI R5, RZ, 0x1f, R2 ;  /* 0x0000001fff057819 */ /* 0x000fe20000011402 */
[----:B------:R-:W-:Y:S01]  /*c4e0*/  IMAD R2, R11, R3, RZ ;  /* 0x000000030b027224 */ /* 0x000fe200078e02ff */
[----:B------:R-:W-:Y:S02]  /*c4f0*/  SHF.R.S32.HI R6, RZ, 0x1f, R3 ;  /* 0x0000001fff067819 */ /* 0x000fe40000011403 */
[----:B------:R-:W-:Y:S01]  /*c500*/  IADD3.X R5, R5, R9, R7, P1, P0 ;  /* 0x0000000905057210 */ /* 0x000fe20000fe0407 */
[----:B------:R-:W-:-:S02]  /*c510*/  IMAD.MOV.U32 R7, RZ, RZ, c[0x0][0x4a8] ;  /* 0x00012a00ff077624 */ /* 0x000fc400078e00ff */
[C---:B------:R-:W-:Y:S02]  /*c520*/  IMAD R6, R10.reuse, R6, R2 ;  /* 0x000000060a067224 */ /* 0x040fe400078e0202 */
[----:B------:R-:W-:Y:S01]  /*c530*/  IMAD.WIDE.U32 R2, R10, R3, R4 ;  /* 0x000000030a027225 */ /* 0x000fe200078e0004 */
[----:B------:R-:W-:Y:S02]  /*c540*/  MOV R5, c[0x0][0x4ac] ;  /* 0x00012b0000057a02 */ /* 0x000fe40000000f00 */
[----:B------:R-:W-:Y:S01]  /*c550*/  SEL R4, R7, c[0x0][0x450], P2 ;  /* 0x0001140007047a07 */ /* 0x000fe20001000000 */
[----:B------:R-:W-:Y:S01]  /*c560*/  IMAD.IADD R3, R3, 0x1, R6 ;  /* 0x0000000103037824 */ /* 0x000fe200078e0206 */
[----:B------:R-:W-:Y:S02]  /*c570*/  SEL R5, R5, c[0x0][0x454], P2 ;  /* 0x0001150005057a07 */ /* 0x000fe40001000000 */
[----:B------:R-:W-:-:S04]  /*c580*/  LEA R4, P0, R2, R4, 0x2 ;  /* 0x0000000402047211 */ /* 0x000fc800078010ff */
[----:B------:R-:W-:Y:S02]  /*c590*/  LEA.HI.X R5, R2, R5, R3, 0x2, P0 ;  /* 0x0000000502057211 */ /* 0x000fe400000f1403 */
[----:B------:R-:W-:-:S05]  /*c5a0*/  MOV R2, 0xff800000 ;  /* 0xff80000000027802 */ /* 0x000fca0000000f00 */
[----:B------:R1:W-:Y:S02]  /*c5b0*/  STG.E [R4.64], R2 ;  /* 0x0000000204007986 */ /* 0x0003e4000c101906 */
.L_x_90:
[----:B------:R-:W-:Y:S05]  /*c5c0*/  BSYNC B0 ;  /* 0x0000000000007941 */ /* 0x000fea0003800000 */
.L_x_89:
[----:B------:R-:W-:-:S13]  /*c5d0*/  ISETP.GT.AND P0, PT, R18, 0x1, PT ;  /* 0x000000011200780c */ /* 0x000fda0003f04270 */
[----:B------:R-:W-:Y:S05]  /*c5e0*/  @P0 BRA `(.L_x_75) ;  /* 0x0000087000000947 */ /* 0x000fea0003800000 */
[----:B-1----:R-:W2:Y:S04]  /*c5f0*/  LDL.LU R2, [R1+0x14] ;  /* 0x0000140001027983 */ /* 0x002ea80000300800 */
[----:B------:R-:W3:Y:S01]  /*c600*/  LDL.LU R7, [R1+0x20] ;  /* 0x0000200001077983 */ /* 0x000ee20000300800 */
[----:B------:R-:W-:-:S03]  /*c610*/  IMAD R4, R17, c[0x0][0x3a0], RZ ;  /* 0x0000e80011047a24 */ /* 0x000fc600078e02ff */
[----:B------:R-:W1:Y:S02]  /*c620*/  S2R R3, SR_TID.X ;  /* 0x0000000000037919 */ /* 0x000e640000002100 */
[--C-:B-1----:R-:W-:Y:S02]  /*c630*/  SHF.R.S32.HI R5, RZ, 0x1f, R3.reuse ;  /* 0x0000001fff057819 */ /* 0x102fe40000011403 */
[----:B------:R-:W-:Y:S02]  /*c640*/  SHF.R.S32.HI R9, RZ, 0x1f, R3 ;  /* 0x0000001fff097819 */ /* 0x000fe40000011403 */
[-C--:B------:R-:W-:Y:S02]  /*c650*/  LEA.HI R5, R5, R3.reuse, RZ, 0x2 ;  /* 0x0000000305057211 */ /* 0x080fe400078f10ff */
[----:B------:R-:W-:Y:S02]  /*c660*/  LEA.HI R9, R9, R3, RZ, 0x2 ;  /* 0x0000000309097211 */ /* 0x000fe400078f10ff */
[----:B------:R-:W-:-:S02]  /*c670*/  LOP3.LUT R5, R5, 0xfffffffc, RZ, 0xc0, !PT ;  /* 0xfffffffc05057812 */ /* 0x000fc400078ec0ff */
[----:B------:R-:W-:-:S03]  /*c680*/  SHF.R.S32.HI R9, RZ, 0x2, R9 ;  /* 0x00000002ff097819 */ /* 0x000fc60000011409 */
[----:B------:R-:W-:Y:S01]  /*c690*/  IMAD.IADD R5, R3, 0x1, -R5 ;  /* 0x0000000103057824 */ /* 0x000fe200078e0a05 */
[----:B--2---:R-:W-:Y:S02]  /*c6a0*/  MOV R8, R2 ;  /* 0x0000000200087202 */ /* 0x004fe40000000f00 */
[----:B------:R-:W-:Y:S02]  /*c6b0*/  MOV R2, c[0x0][0x4e8] ;  /* 0x00013a0000027a02 */ /* 0x000fe40000000f00 */
[----:B------:R-:W-:Y:S02]  /*c6c0*/  LEA R11, R8, R9, 0x7 ;  /* 0x00000009080b7211 */ /* 0x000fe400078e38ff */
[----:B------:R-:W-:Y:S01]  /*c6d0*/  ISETP.NE.AND P0, PT, R2, 0x1, PT ;  /* 0x000000010200780c */ /* 0x000fe20003f05270 */
[----:B------:R-:W-:-:S04]  /*c6e0*/  IMAD.WIDE.U32 R2, R0, c[0x0][0x3a0], RZ ;  /* 0x0000e80000027a25 */ /* 0x000fc800078e00ff */
[----:B------:R-:W-:Y:S01]  /*c6f0*/  IMAD R0, R0, c[0x0][0x3a4], R4 ;  /* 0x0000e90000007a24 */ /* 0x000fe200078e0204 */
[----:B------:R-:W-:Y:S01]  /*c700*/  LEA R4, R5, R9, 0x5 ;  /* 0x0000000905047211 */ /* 0x000fe200078e28ff */
[----:B------:R-:W-:-:S03]  /*c710*/  IMAD R5, R20, c[0x0][0x3f0], RZ ;  /* 0x0000fc0014057a24 */ /* 0x000fc600078e02ff */
[----:B------:R-:W-:Y:S01]  /*c720*/  IADD3 R3, R3, R0, RZ ;  /* 0x0000000003037210 */ /* 0x000fe20007ffe0ff */
[----:B------:R-:W-:-:S04]  /*c730*/  IMAD R4, R8, 0x80, R4 ;  /* 0x0000008008047824 */ /* 0x000fc800078e0204 */
[----:B------:R-:W-:-:S04]  /*c740*/  @P0 IMAD.HI.U32 R6, R4, c[0x0][0x4ec], RZ ;  /* 0x00013b0004060a27 */ /* 0x000fc800078e00ff */
[----:B---3--:R-:W-:-:S04]  /*c750*/  IMAD.WIDE.U32 R2, R7, c[0x0][0x3e8], R2 ;  /* 0x0000fa0007027a25 */ /* 0x008fc800078e0002 */
[----:B------:R-:W-:Y:S01]  /*c760*/  IMAD.MOV.U32 R0, RZ, RZ, R4 ;  /* 0x000000ffff007224 */ /* 0x000fe200078e0004 */
[----:B------:R-:W-:Y:S01]  /*c770*/  @P0 SHF.R.U32.HI R0, RZ, c[0x0][0x4f0], R6 ;  /* 0x00013c00ff000a19 */ /* 0x000fe20000011606 */
[----:B------:R-:W-:Y:S02]  /*c780*/  IMAD R3, R7, c[0x0][0x3ec], R3 ;  /* 0x0000fb0007037a24 */ /* 0x000fe400078e0203 */
[C---:B------:R-:W-:Y:S01]  /*c790*/  IMAD R7, R12.reuse, c[0x0][0x3f4], R5 ;  /* 0x0000fd000c077a24 */ /* 0x040fe200078e0205 */
[----:B------:R-:W-:Y:S01]  /*c7a0*/  SHF.R.S32.HI R6, RZ, 0x1f, R0 ;  /* 0x0000001fff067819 */ /* 0x000fe20000011400 */
[----:B------:R-:W-:Y:S01]  /*c7b0*/  IMAD.WIDE.U32 R2, R12, c[0x0][0x3f0], R2 ;  /* 0x0000fc000c027a25 */ /* 0x000fe200078e0002 */
[----:B------:R-:W-:-:S03]  /*c7c0*/  IADD3 R5, -R0, RZ, RZ ;  /* 0x000000ff00057210 */ /* 0x000fc60007ffe1ff */
[----:B------:R-:W-:Y:S01]  /*c7d0*/  IMAD R6, R6, c[0x0][0x3e0], RZ ;  /* 0x0000f80006067a24 */ /* 0x000fe200078e02ff */
[----:B------:R-:W-:Y:S01]  /*c7e0*/  IADD3 R3, R3, R7, RZ ;  /* 0x0000000703037210 */ /* 0x000fe20007ffe0ff */
[----:B------:R-:W-:Y:S02]  /*c7f0*/  IMAD R4, R5, c[0x0][0x4e8], R4 ;  /* 0x00013a0005047a24 */ /* 0x000fe400078e0204 */
[C---:B------:R-:W-:Y:S02]  /*c800*/  IMAD R6, R0.reuse, c[0x0][0x3e4], R6 ;  /* 0x0000f90000067a24 */ /* 0x040fe400078e0206 */
[----:B------:R-:W-:Y:S01]  /*c810*/  IMAD.WIDE.U32 R2, R0, c[0x0][0x3e0], R2 ;  /* 0x0000f80000027a25 */ /* 0x000fe200078e0002 */
[----:B------:R-:W-:-:S03]  /*c820*/  SHF.R.S32.HI R0, RZ, 0x1f, R4 ;  /* 0x0000001fff007819 */ /* 0x000fc60000011404 */
[----:B------:R-:W-:Y:S02]  /*c830*/  IMAD.IADD R3, R3, 0x1, R6 ;  /* 0x0000000103037824 */ /* 0x000fe400078e0206 */
[----:B------:R-:W-:Y:S02]  /*c840*/  IMAD R0, R0, c[0x0][0x3d8], RZ ;  /* 0x0000f60000007a24 */ /* 0x000fe400078e02ff */
[----:B------:R-:W-:-:S04]  /*c850*/  IMAD.WIDE.U32 R2, R4, c[0x0][0x3d8], R2 ;  /* 0x0000f60004027a25 */ /* 0x000fc800078e0002 */
[----:B------:R-:W-:Y:S01]  /*c860*/  IMAD R4, R4, c[0x0][0x3dc], R0 ;  /* 0x0000f70004047a24 */ /* 0x000fe200078e0200 */
[----:B------:R-:W-:-:S04]  /*c870*/  LEA R12, P0, R2, c[0x0][0x380], 0x1 ;  /* 0x0000e000020c7a11 */ /* 0x000fc800078008ff */
[----:B------:R-:W-:-:S04]  /*c880*/  IADD3 R4, R3, R4, RZ ;  /* 0x0000000403047210 */ /* 0x000fc80007ffe0ff */
[----:B------:R-:W-:Y:S01]  /*c890*/  LEA.HI.X R9, R2, c[0x0][0x384], R4, 0x1, P0 ;  /* 0x0000e10002097a11 */ /* 0x000fe200000f0c04 */
[----:B------:R-:W-:Y:S05]  /*c8a0*/  BRA.DIV ~URZ, `(.L_x_91) ;  /* 0x000021c27f007947 */ /* 0x000fea000b800000 */
[----:B------:R1:W2:Y:S02]  /*c8b0*/  SHFL.IDX PT, R8, R9, RZ, 0x1c1f ;  /* 0x001c1fff09087589 */ /* 0x0002a400000e0000 */
.L_x_145:
[----:B------:R-:W-:Y:S05]  /*c8c0*/  BRA.DIV ~URZ, `(.L_x_92) ;  /* 0x000022127f007947 */ /* 0x000fea000b800000 */
[----:B------:R3:W4:Y:S02]  /*c8d0*/  SHFL.IDX PT, R0, R12, RZ, 0x1c1f ;  /* 0x001c1fff0c007589 */ /* 0x00072400000e0000 */
.L_x_146:
[----:B------:R-:W-:Y:S01]  /*c8e0*/  IMAD R10, R19, c[0x0][0x4e8], RZ ;  /* 0x00013a00130a7a24 */ /* 0x000fe200078e02ff */
[----:B------:R-:W-:Y:S04]  /*c8f0*/  BSSY B0, `(.L_x_93) ;  /* 0x0000012000007945 */ /* 0x000fe80003800000 */
[----:B------:R-:W-:-:S13]  /*c900*/  ISETP.GE.AND P0, PT, R11, R10, PT ;  /* 0x0000000a0b00720c */ /* 0x000fda0003f06270 */
        /* <DEDUP_REMOVED lines=9> */
[----:B------:R2:W-:Y:S01]  /*c9a0*/  @!P2 ST.E.128 [R6.64], RZ ;  /* 0x000000ff0600a985 */ /* 0x0005e2000c101d06 */
[----:B-----5:R-:W-:Y:S02]  /*c9b0*/  ISETP.GE.AND P0, PT, R13, c[0x0][0x3c8], PT ;  /* 0x0000f2000d007a0c */ /* 0x020fe40003f06270 */
[----:B---3--:R-:W-:-:S11]  /*c9c0*/  @!P1 LEA.HI.X R5, R252, R8, R15, 0x1, P4 ;  /* 0x00000008fc059211 */ /* 0x008fd600020f0c0f */
[----:B------:R-:W-:-:S04]  /*c9d0*/  @!P0 LEA R2, P3, R13, R0, 0x1 ;  /* 0x000000000d028211 */ /* 0x000fc800078608ff */
[----:B----4-:R-:W-:Y:S01]  /*c9e0*/  @!P0 LEA.HI.X R3, R13, R8, R14, 0x1, P3 ;  /* 0x000000080d038211 */ /* 0x010fe200018f0c0e */
[----:B------:R2:W-:Y:S04]  /*c9f0*/  @!P1 ST.E.128 [R4.64], RZ ;  /* 0x000000ff04009985 */ /* 0x0005e8000c101d06 */
[----:B------:R2:W-:Y:S04]  /*ca00*/  @!P0 ST.E.128 [R2.64], RZ ;  /* 0x000000ff02008985 */ /* 0x0005e8000c101d06 */
.L_x_94:
[----:B------:R-:W-:Y:S05]  /*ca10*/  BSYNC B0 ;  /* 0x0000000000007941 */ /* 0x000fea0003800000 */
.L_x_93:
[----:B------:R-:W-:Y:S05]  /*ca20*/  BRA.DIV ~URZ, `(.L_x_95) ;  /* 0x000021127f007947 */ /* 0x000fea000b800000 */
[----:B--2---:R2:W1:Y:S04]  /*ca30*/  SHFL.IDX PT, R8, R9, 0x1, 0x1c1f ;  /* 0x003c1f0009087f89 */ /* 0x00446800000e0000 */
[----:B----4-:R2:W4:Y:S02]  /*ca40*/  SHFL.IDX PT, R0, R12, 0x1, 0x1c1f ;  /* 0x003c1f000c007f89 */ /* 0x01052400000e0000 */
.L_x_147:
        /* <DEDUP_REMOVED lines=12> */
[----:B------:R1:W-:Y:S01]  /*cb10*/  @!P2 ST.E.128 [R6.64], RZ ;  /* 0x000000ff0600a985 */ /* 0x0003e2000c101d06 */
[----:B-----5:R-:W-:Y:S02]  /*cb20*/  ISETP.GE.AND P0, PT, R13, c[0x0][0x3c8], PT ;  /* 0x0000f2000d007a0c */ /* 0x020fe40003f06270 */
[----:B--2---:R-:W-:-:S11]  /*cb30*/  @!P1 LEA.HI.X R5, R252, R8, R15, 0x1, P4 ;  /* 0x00000008fc059211 */ /* 0x004fd600020f0c0f */
[----:B------:R-:W-:-:S04]  /*cb40*/  @!P0 LEA R2, P3, R13, R0, 0x1 ;  /* 0x000000000d028211 */ /* 0x000fc800078608ff */
[----:B---3--:R-:W-:Y:S01]  /*cb50*/  @!P0 LEA.HI.X R3, R13, R8, R14, 0x1, P3 ;  /* 0x000000080d038211 */ /* 0x008fe200018f0c0e */
[----:B------:R1:W-:Y:S04]  /*cb60*/  @!P1 ST.E.128 [R4.64], RZ ;  /* 0x000000ff04009985 */ /* 0x0003e8000c101d06 */
[----:B------:R1:W-:Y:S04]  /*cb70*/  @!P0 ST.E.128 [R2.64], RZ ;  /* 0x000000ff02008985 */ /* 0x0003e8000c101d06 */
.L_x_97:
[----:B------:R-:W-:Y:S05]  /*cb80*/  BSYNC B0 ;  /* 0x0000000000007941 */ /* 0x000fea0003800000 */
.L_x_96:
[----:B------:R-:W-:Y:S05]  /*cb90*/  BRA.DIV ~URZ, `(.L_x_98) ;  /* 0x000020627f007947 */ /* 0x000fea000b800000 */
[----:B-1----:R1:W2:Y:S02]  /*cba0*/  SHFL.IDX PT, R8, R9, 0x2, 0x1c1f ;  /* 0x005c1f0009087f89 */ /* 0x0022a400000e0000 */
.L_x_148:
[----:B------:R-:W-:Y:S05]  /*cbb0*/  BRA.DIV ~URZ, `(.L_x_99) ;  /* 0x000020b27f007947 */ /* 0x000fea000b800000 */
[----:B----4-:R4:W1:Y:S02]  /*cbc0*/  SHFL.IDX PT, R0, R12, 0x2, 0x1c1f ;  /* 0x005c1f000c007f89 */ /* 0x01086400000e0000 */
.L_x_149:
        /* <DEDUP_REMOVED lines=19> */
.L_x_101:
[----:B------:R-:W-:Y:S05]  /*cd00*/  BSYNC B0 ;  /* 0x0000000000007941 */ /* 0x000fea0003800000 */
.L_x_100:
[----:B------:R-:W-:Y:S05]  /*cd10*/  BRA.DIV ~URZ, `(.L_x_102) ;  /* 0x00001fb27f007947 */ /* 0x000fea000b800000 */
[----:B--2---:R2:W3:Y:S04]  /*cd20*/  SHFL.IDX PT, R8, R9, 0x3, 0x1c1f ;  /* 0x007c1f0009087f89 */ /* 0x0044e800000e0000 */
[----:B-1----:R2:W1:Y:S02]  /*cd30*/  SHFL.IDX PT, R0, R12, 0x3, 0x1c1f ;  /* 0x007c1f000c007f89 */ /* 0x00246400000e0000 */
.L_x_150:
[----:B------:R-:W-:-:S04]  /*cd40*/  IADD3 R2, R11, 0x60, RZ ;  /* 0x000000600b027810 */ /* 0x000fc80007ffe0ff */
[----:B------:R-:W-:-:S13]  /*cd50*/  ISETP.GE.AND P0, PT, R2, R10, PT ;  /* 0x0000000a0200720c */ /* 0x000fda0003f06270 */
[----:B------:R-:W-:Y:S05]  /*cd60*/  @P0 BRA `(.L_x_75) ;  /* 0x000000f000000947 */ /* 0x000fea0003800000 */
[----:B--2---:R-:W2:Y:S04]  /*cd70*/  LDL R9, [R1] ;  /* 0x0000000001097983 */ /* 0x004ea80000100800 */
[----:B------:R-:W5:Y:S04]  /*cd80*/  LDL R13, [R1+0x6c] ;  /* 0x00006c00010d7983 */ /* 0x000f680000100800 */
[----:B---34-:R-:W3:Y:S01]  /*cd90*/  LDL R12, [R1+0x68] ;  /* 0x00006800010c7983 */ /* 0x018ee20000100800 */
[----:B------:R-:W-:Y:S02]  /*cda0*/  ISETP.GE.AND P2, PT, R250, c[0x0][0x3c8], PT ;  /* 0x0000f200fa007a0c */ /* 0x000fe40003f46270 */
[----:B------:R-:W-:-:S11]  /*cdb0*/  ISETP.GE.AND P1, PT, R252, c[0x0][0x3c8], PT ;  /* 0x0000f200fc007a0c */ /* 0x000fd60003f26270 */
[-C--:B-1----:R-:W-:Y:S02]  /*cdc0*/  @!P2 LEA R6, P5, R250, R0.reuse, 0x1 ;  /* 0x00000000fa06a211 */ /* 0x082fe400078a08ff */
[----:B------:R-:W-:Y:S02]  /*cdd0*/  @!P1 LEA R4, P4, R252, R0, 0x1 ;  /* 0x00000000fc049211 */ /* 0x000fe400078808ff */
[----:B------:R-:W-:-:S05]  /*cde0*/  @!P2 LEA.HI.X R7, R250, R8, R251, 0x1, P5 ;  /* 0x00000008fa07a211 */ /* 0x000fca00028f0cfb */
[----:B------:R1:W-:Y:S01]  /*cdf0*/  @!P2 ST.E.128 [R6.64], RZ ;  /* 0x000000ff0600a985 */ /* 0x0003e2000c101d06 */
[----:B--2---:R-:W-:Y:S02]  /*ce00*/  ISETP.GE.AND P0, PT, R9, c[0x0][0x3c8], PT ;  /* 0x0000f20009007a0c */ /* 0x004fe40003f06270 */
[----:B-----5:R-:W-:-:S11]  /*ce10*/  @!P1 LEA.HI.X R5, R252, R8, R13, 0x1, P4 ;  /* 0x00000008fc059211 */ /* 0x020fd600020f0c0d */
[----:B------:R-:W-:-:S04]  /*ce20*/  @!P0 LEA R2, P3, R9, R0, 0x1 ;  /* 0x0000000009028211 */ /* 0x000fc800078608ff */
[----:B---3--:R-:W-:Y:S01]  /*ce30*/  @!P0 LEA.HI.X R3, R9, R8, R12, 0x1, P3 ;  /* 0x0000000809038211 */ /* 0x008fe200018f0c0c */
[----:B------:R1:W-:Y:S04]  /*ce40*/  @!P1 ST.E.128 [R4.64], RZ ;  /* 0x000000ff04009985 */ /* 0x0003e8000c101d06 */
[----:B------:R1:W-:Y:S04]  /*ce50*/  @!P0 ST.E.128 [R2.64], RZ ;  /* 0x000000ff02008985 */ /* 0x0003e8000c101d06 */
.L_x_75:
[----:B------:R-:W-:Y:S05]  /*ce60*/  BSYNC B1 ;  /* 0x0000000000017941 */ /* 0x000fea0003800000 */
.L_x_59:
[----:B-1--4-:R-:W4:Y:S02]  /*ce70*/  LDL R0, [R1+0xa8] ;  /* 0x0000a80001007983 */ /* 0x012f240000100800 */
[----:B----4-:R-:W-:-:S13]  /*ce80*/  ISETP.NE.AND P0, PT, R0, RZ, PT ;  /* 0x000000ff0000720c */ /* 0x010fda0003f05270 */
[----:B------:R-:W-:Y:S01]  /*ce90*/  @P0 WARPSYNC 0xffffffff ;  /* 0xffffffff00000948 */ /* 0x000fe20003800000 */
[----:B------:R-:W-:Y:S06]  /*cea0*/  @P0 BAR.SYNC.DEFER_BLOCKING 0x5, 0x80 ;  /* 0x0142000000000b1d */ /* 0x000fec0000010000 */
[----:B---3--:R-:W1:Y:S04]  /*ceb0*/  @P0 LDS.128 R4, [0xc080] ;  /* 0x00c08000ff040984 */ /* 0x008e680000000c00 */
[----:B-1----:R1:W-:Y:S04]  /*cec0*/  @P0 STL.64 [R1+0x10], R4 ;  /* 0x0000100401000387 */ /* 0x0023e80000100a00 */
[----:B------:R1:W-:Y:S04]  /*ced0*/  @P0 STL.64 [R1+0x18], R6 ;  /* 0x0000180601000387 */ /* 0x0003e80000100a00 */
[----:B------:R-:W-:Y:S06]  /*cee0*/  @P0 BAR.ARV 0x4, 0x80 ;  /* 0x0102000000000b1d */ /* 0x000fec0000002000 */
[----:B------:R-:W-:Y:S05]  /*cef0*/  @P0 BRA `(.L_x_103) ;  /* 0x00000b9000000947 */ /* 0x000fea0003800000 */
[----:B------:R-:W3:Y:S01]  /*cf00*/  S2R R0, SR_TID.X ;  /* 0x0000000000007919 */ /* 0x000ee20000002100 */
[----:B-1----:R-:W-:Y:S01]  /*cf10*/  IMAD.MOV.U32 R7, RZ, RZ, RZ ;  /* 0x000000ffff077224 */ /* 0x002fe200078e00ff */
[----:B---3--:R-:W-:-:S04]  /*cf20*/  LOP3.LUT R14, R0, 0x1f, RZ, 0xc0, !PT ;  /* 0x0000001f000e7812 */ /* 0x008fc800078ec0ff */
[----:B------:R-:W-:Y:S01]  /*cf30*/  ISETP.NE.AND P6, PT, R14, 0x1f, PT ;  /* 0x0000001f0e00780c */ /* 0x000fe20003fc5270 */
[----:B------:R-:W-:Y:S10]  /*cf40*/  BRA.DIV ~URZ, `(.L_x_104) ;  /* 0x00001e427f007947 */ /* 0x000ff4000b800000 */
[----:B--2---:R1:W2:Y:S02]  /*cf50*/  SHFL.IDX PT, R9, R74, RZ, 0x1f ;  /* 0x00001fff4a097589 */ /* 0x0042a400000e0000 */
.L_x_151:
[----:B------:R-:W-:Y:S05]  /*cf60*/  BRA.DIV ~URZ, `(.L_x_105) ;  /* 0x00001e927f007947 */ /* 0x000fea000b800000 */
[----:B------:R3:W4:Y:S02]  /*cf70*/  SHFL.IDX PT, R8, R74, 0x1, 0x1f ;  /* 0x00201f004a087f89 */ /* 0x00072400000e0000 */
.L_x_152:
[----:B------:R-:W5:Y:S01]  /*cf80*/  LDL R0, [R1+0x1c] ;  /* 0x00001c0001007983 */ /* 0x000f620000100800 */
[----:B------:R-:W-:Y:S02]  /*cf90*/  IMAD.MOV.U32 R6, RZ, RZ, RZ ;  /* 0x000000ffff067224 */ /* 0x000fe400078e00ff */
[----:B-----5:R-:W-:-:S05]  /*cfa0*/  IMAD.IADD R0, R0, 0x1, R14 ;  /* 0x0000000100007824 */ /* 0x020fca00078e020e */
[----:B------:R-:W-:-:S13]  /*cfb0*/  ISETP.GE.OR P0, PT, R0, c[0x0][0x53c], !P6 ;  /* 0x00014f0000007a0c */ /* 0x000fda0007706670 */
[----:B------:R-:W-:Y:S01]  /*cfc0*/  @!P0 IMAD.MOV.U32 R2, RZ, RZ, 0x4 ;  /* 0x00000004ff028424 */ /* 0x000fe200078e00ff */
[----:B------:R-:W-:-:S03]  /*cfd0*/  @!P0 MOV R3, 0x4 ;  /* 0x0000000400038802 */ /* 0x000fc60000000f00 */
[----:B------:R-:W-:-:S04]  /*cfe0*/  @!P0 IMAD.WIDE R4, R0, R2, c[0x0][0x580] ;  /* 0x0001600000048625 */ /* 0x000fc800078e0202 */
[----:B------:R-:W-:Y:S01]  /*cff0*/  @!P0 IMAD.WIDE R2, R0, R3, c[0x0][0x578] ;  /* 0x00015e0000028625 */ /* 0x000fe200078e0203 */
[----:B------:R-:W5:Y:S04]  /*d000*/  @!P0 LDG.E R6, [R4.64] ;  /* 0x0000000604068981 */ /* 0x000f68000c1e1900 */
[----:B------:R-:W5:Y:S01]  /*d010*/  @!P0 LDG.E R7, [R2.64] ;  /* 0x0000000602078981 */ /* 0x000f62000c1e1900 */
[C---:B------:R-:W-:Y:S02]  /*d020*/  ISETP.GE.U32.AND P4, PT, R14.reuse, 0x10, PT ;  /* 0x000000100e00780c */ /* 0x040fe40003f86070 */
[C---:B------:R-:W-:Y:S02]  /*d030*/  ISETP.GE.U32.AND P3, PT, R14.reuse, 0x8, PT ;  /* 0x000000080e00780c */ /* 0x040fe40003f66070 */
[----:B------:R-:W-:-:S02]  /*d040*/  ISETP.GE.U32.AND P2, PT, R14, 0x4, PT ;  /* 0x000000040e00780c */ /* 0x000fc40003f46070 */
[C---:B------:R-:W-:Y:S02]  /*d050*/  ISETP.GE.U32.AND P1, PT, R14.reuse, 0x2, PT ;  /* 0x000000020e00780c */ /* 0x040fe40003f26070 */
[----:B------:R-:W-:Y:S02]  /*d060*/  ISETP.NE.AND P5, PT, R14, RZ, PT ;  /* 0x000000ff0e00720c */ /* 0x000fe40003fa5270 */
[----:B------:R-:W-:Y:S01]  /*d070*/  MOV R13, RZ ;  /* 0x000000ff000d7202 */ /* 0x000fe20000000f00 */
[----:B-----5:R-:W-:Y:S01]  /*d080*/  IMAD R0, R7, R6, RZ ;  /* 0x0000000607007224 */ /* 0x020fe200078e02ff */
[----:B------:R-:W-:Y:S07]  /*d090*/  BRA.DIV ~URZ, `(.L_x_106) ;  /* 0x00001dd27f007947 */ /* 0x000fee000b800000 */
[----:B------:R1:W3:Y:S02]  /*d0a0*/  SHFL.UP PT, R4, R0, 0x1, RZ ;  /* 0x0420000000047989 */ /* 0x0002e400000e00ff */
.L_x_153:
[----:B---3--:R-:W-:-:S04]  /*d0b0*/  SEL R4, R4, RZ, P5 ;  /* 0x000000ff04047207 */ /* 0x008fc80002800000 */
        /* <DEDUP_REMOVED lines=14> */
[----:B------:R1:W3:Y:S02]  /*d1a0*/  SHFL.IDX PT, R0, R4, 0x1f, 0x1f ;  /* 0x03e01f0004007f89 */ /* 0x0002e400000e0000 */
.L_x_154:
[----:B---3--:R-:W-:Y:S01]  /*d1b0*/  IMAD R0, R0, c[0x0][0x538], RZ ;  /* 0x00014e0000007a24 */ /* 0x008fe200078e02ff */
[----:B------:R-:W-:Y:S04]  /*d1c0*/  BSSY B1, `(.L_x_108) ;  /* 0x0000083000017945 */ /* 0x000fe80003800000 */
[----:B----4-:R-:W-:-:S04]  /*d1d0*/  IADD3 R8, R0, R8, RZ ;  /* 0x0000000800087210 */ /* 0x010fc80007ffe0ff */
[----:B--2---:R-:W-:-:S13]  /*d1e0*/  ISETP.GT.AND P0, PT, R8, R9, PT ;  /* 0x000000090800720c */ /* 0x004fda0003f04270 */
[----:B------:R-:W-:Y:S05]  /*d1f0*/  @P0 BRA `(.L_x_109) ;  /* 0x0000025000000947 */ /* 0x000fea0003800000 */
.L_x_113:
[----:B------:R-:W2:Y:S02]  /*d200*/  LDL.LU R0, [R1+0x1c] ;  /* 0x00001c0001007983 */ /* 0x000ea40000300800 */
[----:B--2---:R-:W-:-:S04]  /*d210*/  IADD3 R0, R0, 0x1f, RZ ;  /* 0x0000001f00007810 */ /* 0x004fc80007ffe0ff */
[----:B------:R-:W-:-:S13]  /*d220*/  ISETP.GE.AND P0, PT, R0, c[0x0][0x53c], PT ;  /* 0x00014f0000007a0c */ /* 0x000fda0003f06270 */
[----:B------:R-:W-:Y:S05]  /*d230*/  @P0 BRA `(.L_x_110) ;  /* 0x0000076000000947 */ /* 0x000fea0003800000 */
[----:B------:R2:W-:Y:S01]  /*d240*/  STL [R1+0x1c], R0 ;  /* 0x00001c0001007387 */ /* 0x0005e20000100800 */
[----:B------:R-:W-:Y:S01]  /*d250*/  CS2R R6, SRZ ;  /* 0x0000000000067805 */ /* 0x000fe2000001ff00 */
[----:B--2---:R-:W-:-:S04]  /*d260*/  IADD3 R0, R0, R14, RZ ;  /* 0x0000000e00007210 */ /* 0x004fc80007ffe0ff */
[----:B------:R-:W-:-:S13]  /*d270*/  ISETP.GE.OR P0, PT, R0, c[0x0][0x53c], !P6 ;  /* 0x00014f0000007a0c */ /* 0x000fda0007706670 */
[----:B------:R-:W-:Y:S02]  /*d280*/  @!P0 MOV R2, 0x4 ;  /* 0x0000000400028802 */ /* 0x000fe40000000f00 */
[----:B------:R-:W-:-:S03]  /*d290*/  @!P0 MOV R3, 0x4 ;  /* 0x0000000400038802 */ /* 0x000fc60000000f00 */
[----:B-1----:R-:W-:-:S04]  /*d2a0*/  @!P0 IMAD.WIDE R4, R0, R2, c[0x0][0x580] ;  /* 0x0001600000048625 */ /* 0x002fc800078e0202 */
[----:B------:R-:W-:Y:S01]  /*d2b0*/  @!P0 IMAD.WIDE R2, R0, R3, c[0x0][0x578] ;  /* 0x00015e0000028625 */ /* 0x000fe200078e0203 */
[----:B------:R-:W2:Y:S04]  /*d2c0*/  @!P0 LDG.E R6, [R4.64] ;  /* 0x0000000604068981 */ /* 0x000ea8000c1e1900 */
[----:B------:R-:W2:Y:S02]  /*d2d0*/  @!P0 LDG.E R7, [R2.64] ;  /* 0x0000000602078981 */ /* 0x000ea4000c1e1900 */
[----:B--2---:R-:W-:Y:S01]  /*d2e0*/  IMAD R0, R7, R6, RZ ;  /* 0x0000000607007224 */ /* 0x004fe200078e02ff */
[----:B------:R-:W-:Y:S05]  /*d2f0*/  BRA.DIV ~URZ, `(.L_x_111) ;  /* 0x00001d527f007947 */ /* 0x000fea000b800000 */
[----:B------:R1:W2:Y:S02]  /*d300*/  SHFL.UP PT, R2, R0, 0x1, RZ ;  /* 0x0420000000027989 */ /* 0x0002a400000e00ff */
.L_x_155:
        /* <DEDUP_REMOVED lines=16> */
.L_x_156:
[----:B--2---:R-:W-:-:S05]  /*d410*/  IMAD R0, R0, c[0x0][0x538], RZ ;  /* 0x00014e0000007a24 */ /* 0x004fca00078e02ff */
[----:B------:R-:W-:-:S04]  /*d420*/  IADD3 R8, R0, R8, RZ ;  /* 0x0000000800087210 */ /* 0x000fc80007ffe0ff */
[----:B------:R-:W-:-:S13]  /*d430*/  ISETP.GT.AND P0, PT, R8, R9, PT ;  /* 0x000000090800720c */ /* 0x000fda0003f04270 */
[----:B-1----:R-:W-:Y:S05]  /*d440*/  @!P0 BRA `(.L_x_113) ;  /* 0xfffffdb000008947 */ /* 0x002fea000383ffff */
.L_x_109:
[----:B------:R-:W-:-:S05]  /*d450*/  IADD3 R11, -R0, R8, RZ ;  /* 0x00000008000b7210 */ /* 0x000fca0007ffe1ff */
[----:B------:R-:W-:-:S05]  /*d460*/  IMAD R0, R4, c[0x0][0x538], R11 ;  /* 0x00014e0004007a24 */ /* 0x000fca00078e020b */
[----:B------:R-:W-:Y:S01]  /*d470*/  ISETP.GT.AND P0, PT, R0, R9, PT ;  /* 0x000000090000720c */ /* 0x000fe20003f04270 */
[----:B------:R-:W-:-:S12]  /*d480*/  BRA.DIV ~URZ, `(.L_x_114) ;  /* 0x00001db27f007947 */ /* 0x000fd8000b800000 */
[----:B------:R-:W-:-:S04]  /*d490*/  VOTE.ANY R10, PT, !P0 ;  /* 0x00000000000a7806 */ /* 0x000fc800040e0100 */
.L_x_157:
[----:B------:R2:W3:Y:S01]  /*d4a0*/  POPC R12, R10 ;  /* 0x0000000a000c7309 */ /* 0x0004e20000000000 */
[----:B------:R-:W-:Y:S05]  /*d4b0*/  BRA.DIV ~URZ, `(.L_x_115) ;  /* 0x00001dd27f007947 */ /* 0x000fea000b800000 */
[----:B---3--:R3:W4:Y:S04]  /*d4c0*/  SHFL.IDX PT, R8, R6, R12, 0x1f ;  /* 0x00001f0c06087589 */ /* 0x00872800000e0000 */
[----:B------:R3:W1:Y:S02]  /*d4d0*/  SHFL.IDX PT, R7, R7, R12, 0x1f ;  /* 0x00001f0c07077589 */ /* 0x00066400000e0000 */
.L_x_158:
[----:B------:R-:W-:Y:S01]  /*d4e0*/  ISETP.NE.AND P0, PT, R10, RZ, PT ;  /* 0x000000ff0a00720c */ /* 0x000fe20003f05270 */
[----:B------:R-:W-:-:S12]  /*d4f0*/  BSSY B0, `(.L_x_116) ;  /* 0x0000005000007945 */ /* 0x000fd80003800000 */
[----:B------:R-:W-:Y:S05]  /*d500*/  @!P0 BRA `(.L_x_117) ;  /* 0x0000003000008947 */ /* 0x000fea0003800000 */
[----:B------:R-:W-:Y:S01]  /*d510*/  IADD3 R3, R12, -0x1, RZ ;  /* 0xffffffff0c037810 */ /* 0x000fe20007ffe0ff */
[----:B------:R-:W-:Y:S05]  /*d520*/  BRA.DIV ~URZ, `(.L_x_118) ;  /* 0x00001e327f007947 */ /* 0x000fea000b800000 */
[----:B------:R2:W3:Y:S02]  /*d530*/  SHFL.IDX PT, R13, R4, R3, 0x1f ;  /* 0x00001f03040d7589 */ /* 0x0004e400000e0000 */
.L_x_117:
[----:B------:R-:W-:Y:S05]  /*d540*/  BSYNC B0 ;  /* 0x0000000000007941 */ /* 0x000fea0003800000 */
.L_x_116:
[----:B---3--:R-:W-:Y:S01]  /*d550*/  IMAD R6, R13, c[0x0][0x538], R11 ;  /* 0x00014e000d067a24 */ /* 0x008fe200078e020b */
[----:B----4-:R-:W-:Y:S02]  /*d560*/  IABS R2, R8 ;  /* 0x0000000800027213 */ /* 0x010fe40000000000 */
[----:B-1----:R-:W-:Y:S01]  /*d570*/  IABS R0, R7 ;  /* 0x0000000700007213 */ /* 0x002fe20000000000 */
[----:B--2---:R-:W-:Y:S01]  /*d580*/  IMAD.IADD R10, R9, 0x1, -R6 ;  /* 0x00000001090a7824 */ /* 0x004fe200078e0a06 */
[----:B------:R1:W-:Y:S01]  /*d590*/  STL [R1+0x10], R6 ;  /* 0x0000100601007387 */ /* 0x0003e20000100800 */
[----:B------:R-:W2:Y:S03]  /*d5a0*/  I2F.RP R4, R2 ;  /* 0x0000000200047306 */ /* 0x000ea60000209400 */
[----:B------:R-:W3:Y:S05]  /*d5b0*/  LDL.LU R13, [R1+0x1c] ;  /* 0x00001c00010d7983 */ /* 0x000eea0000300800 */
[----:B--2---:R-:W2:Y:S02]  /*d5c0*/  MUFU.RCP R4, R4 ;  /* 0x0000000400047308 */ /* 0x004ea40000001000 */
[----:B--2---:R-:W-:-:S06]  /*d5d0*/  IADD3 R4, R4, 0xffffffe, RZ ;  /* 0x0ffffffe04047810 */ /* 0x004fcc0007ffe0ff */
[----:B------:R-:W2:Y:S01]  /*d5e0*/  F2I.FTZ.U32.TRUNC.NTZ R5, R4 ;  /* 0x0000000400057305 */ /* 0x000ea2000021f000 */
[----:B-1----:R-:W-:Y:S01]  /*d5f0*/  IMAD.MOV.U32 R6, RZ, RZ, R0 ;  /* 0x000000ffff067224 */ /* 0x002fe200078e0000 */
[----:B------:R-:W-:Y:S02]  /*d600*/  IABS R0, R8 ;  /* 0x0000000800007213 */ /* 0x000fe40000000000 */
[----:B------:R-:W-:-:S04]  /*d610*/  IABS R9, R10 ;  /* 0x0000000a00097213 */ /* 0x000fc80000000000 */
[----:B------:R-:W1:Y:S01]  /*d620*/  I2F.RP R11, R6 ;  /* 0x00000006000b7306 */ /* 0x000e620000209400 */
[----:B--2---:R-:W-:Y:S01]  /*d630*/  IMAD.MOV R3, RZ, RZ, -R5 ;  /* 0x000000ffff037224 */ /* 0x004fe200078e0a05 */
[----:B------:R-:W-:-:S03]  /*d640*/  MOV R4, RZ ;  /* 0x000000ff00047202 */ /* 0x000fc60000000f00 */
[----:B------:R-:W-:Y:S02]  /*d650*/  IMAD R3, R3, R2, RZ ;  /* 0x0000000203037224 */ /* 0x000fe400078e02ff */
[----:B------:R-:W-:Y:S02]  /*d660*/  IMAD.MOV R0, RZ, RZ, -R0 ;  /* 0x000000ffff007224 */ /* 0x000fe400078e0a00 */
[----:B------:R-:W-:-:S04]  /*d670*/  IMAD.HI.U32 R5, R5, R3, R4 ;  /* 0x0000000305057227 */ /* 0x000fc800078e0004 */
[----:B------:R-:W-:Y:S02]  /*d680*/  IMAD.MOV.U32 R3, RZ, RZ, R9 ;  /* 0x000000ffff037224 */ /* 0x000fe400078e0009 */
[----:B------:R-:W-:Y:S02]  /*d690*/  IMAD.MOV.U32 R4, RZ, RZ, R0 ;  /* 0x000000ffff047224 */ /* 0x000fe400078e0000 */
[----:B------:R-:W-:-:S04]  /*d6a0*/  IMAD.HI.U32 R0, R5, R3, RZ ;  /* 0x0000000305007227 */ /* 0x000fc800078e00ff */
[----:B------:R-:W-:Y:S02]  /*d6b0*/  IMAD R3, R0, R4, R3 ;  /* 0x0000000400037224 */ /* 0x000fe400078e0203 */
[----:B-1----:R-:W1:Y:S03]  /*d6c0*/  MUFU.RCP R4, R11 ;  /* 0x0000000b00047308 */ /* 0x002e660000001000 */
[----:B------:R-:W-:-:S13]  /*d6d0*/  ISETP.GT.U32.AND P0, PT, R2, R3, PT ;  /* 0x000000030200720c */ /* 0x000fda0003f04070 */
[-C--:B------:R-:W-:Y:S02]  /*d6e0*/  @!P0 IADD3 R3, R3, -R2.reuse, RZ ;  /* 0x8000000203038210 */ /* 0x080fe40007ffe0ff */
[----:B-1----:R-:W-:Y:S02]  /*d6f0*/  IADD3 R4, R4, 0xffffffe, RZ ;  /* 0x0ffffffe04047810 */ /* 0x002fe40007ffe0ff */
[----:B------:R-:W-:Y:S02]  /*d700*/  ISETP.GE.U32.AND P2, PT, R3, R2, PT ;  /* 0x000000020300720c */ /* 0x000fe40003f46070 */
[----:B------:R-:W1:Y:S01]  /*d710*/  F2I.FTZ.U32.TRUNC.NTZ R3, R4 ;  /* 0x0000000400037305 */ /* 0x000e62000021f000 */
[----:B------:R-:W-:Y:S02]  /*d720*/  LOP3.LUT R2, R10, R8, RZ, 0x3c, !PT ;  /* 0x000000080a027212 */ /* 0x000fe400078e3cff */
[----:B------:R-:W-:Y:S02]  /*d730*/  @!P0 IADD3 R0, R0, 0x1, RZ ;  /* 0x0000000100008810 */ /* 0x000fe40007ffe0ff */
[----:B------:R-:W-:-:S02]  /*d740*/  ISETP.GE.AND P1, PT, R2, RZ, PT ;  /* 0x000000ff0200720c */ /* 0x000fc40003f26270 */
[----:B------:R-:W-:-:S04]  /*d750*/  ISETP.NE.AND P0, PT, R8, RZ, PT ;  /* 0x000000ff0800720c */ /* 0x000fc80003f05270 */
[----:B------:R-:W-:Y:S01]  /*d760*/  @P2 IADD3 R0, R0, 0x1, RZ ;  /* 0x0000000100002810 */ /* 0x000fe20007ffe0ff */
[----:B-1----:R-:W-:-:S06]  /*d770*/  IMAD.MOV R2, RZ, RZ, -R3 ;  /* 0x000000ffff027224 */ /* 0x002fcc00078e0a03 */
[----:B------:R-:W-:Y:S02]  /*d780*/  @!P1 IMAD.MOV R0, RZ, RZ, -R0 ;  /* 0x000000ffff009224 */ /* 0x000fe400078e0a00 */
[----:B------:R-:W-:Y:S01]  /*d790*/  IMAD.MOV.U32 R4, RZ, RZ, R2 ;  /* 0x000000ffff047224 */ /* 0x000fe200078e0002 */
[----:B------:R-:W-:Y:S02]  /*d7a0*/  IABS R2, R7 ;  /* 0x0000000700027213 */ /* 0x000fe40000000000 */
[----:B------:R-:W-:Y:S01]  /*d7b0*/  @!P0 LOP3.LUT R0, RZ, R8, RZ, 0x33, !PT ;  /* 0x00000008ff008212 */ /* 0x000fe200078e33ff */
[----:B------:R-:W-:Y:S01]  /*d7c0*/  IMAD R4, R4, R6, RZ ;  /* 0x0000000604047224 */ /* 0x000fe200078e02ff */
[----:B------:R-:W-:Y:S01]  /*d7d0*/  IADD3 R5, RZ, -R2, RZ ;  /* 0x80000002ff057210 */ /* 0x000fe20007ffe0ff */
[----:B------:R-:W-:Y:S01]  /*d7e0*/  IMAD.MOV.U32 R2, RZ, RZ, RZ ;  /* 0x000000ffff027224 */ /* 0x000fe200078e00ff */
[----:B------:R-:W-:-:S03]  /*d7f0*/  IABS R9, R0 ;  /* 0x0000000000097213 */ /* 0x000fc60000000000 */
[----:B------:R-:W-:Y:S01]  /*d800*/  IMAD.HI.U32 R2, R3, R4, R2 ;  /* 0x0000000403027227 */ /* 0x000fe200078e0002 */
[----:B------:R-:W-:-:S03]  /*d810*/  MOV R4, R5 ;  /* 0x0000000500047202 */ /* 0x000fc60000000f00 */
[----:B------:R-:W-:-:S04]  /*d820*/  IMAD.MOV.U32 R3, RZ, RZ, R9 ;  /* 0x000000ffff037224 */ /* 0x000fc800078e0009 */
[----:B------:R-:W-:-:S04]  /*d830*/  IMAD.HI.U32 R2, R2, R3, RZ ;  /* 0x0000000302027227 */ /* 0x000fc800078e00ff */
[----:B------:R-:W-:-:S05]  /*d840*/  IMAD R3, R2, R4, R3 ;  /* 0x0000000402037224 */ /* 0x000fca00078e0203 */
[----:B------:R-:W-:-:S13]  /*d850*/  ISETP.GT.U32.AND P0, PT, R6, R3, PT ;  /* 0x000000030600720c */ /* 0x000fda0003f04070 */
[----:B------:R-:W-:-:S05]  /*d860*/  @!P0 IMAD.IADD R3, R3, 0x1, -R6 ;  /* 0x0000000103038824 */ /* 0x000fca00078e0a06 */
[----:B------:R-:W-:Y:S02]  /*d870*/  ISETP.GE.U32.AND P2, PT, R3, R6, PT ;  /* 0x000000060300720c */ /* 0x000fe40003f46070 */
[----:B------:R-:W-:Y:S02]  /*d880*/  LOP3.LUT R3, R0, R7, RZ, 0x3c, !PT ;  /* 0x0000000700037212 */ /* 0x000fe400078e3cff */
[----:B------:R-:W-:Y:S02]  /*d890*/  @!P0 IADD3 R2, R2, 0x1, RZ ;  /* 0x0000000102028810 */ /* 0x000fe40007ffe0ff */
[----:B------:R-:W-:Y:S02]  /*d8a0*/  ISETP.GE.AND P1, PT, R3, RZ, PT ;  /* 0x000000ff0300720c */ /* 0x000fe40003f26270 */
[----:B------:R-:W-:-:S05]  /*d8b0*/  ISETP.NE.AND P0, PT, R7, RZ, PT ;  /* 0x000000ff0700720c */ /* 0x000fca0003f05270 */
[----:B------:R-:W-:-:S06]  /*d8c0*/  @P2 IADD3 R2, R2, 0x1, RZ ;  /* 0x0000000102022810 */ /* 0x000fcc0007ffe0ff */
[----:B------:R-:W-:Y:S02]  /*d8d0*/  @!P1 IMAD.MOV R2, RZ, RZ, -R2 ;  /* 0x000000ffff029224 */ /* 0x000fe400078e0a02 */
[----:B------:R-:W-:-:S04]  /*d8e0*/  @!P0 LOP3.LUT R2, RZ, R7, RZ, 0x33, !PT ;  /* 0x00000007ff028212 */ /* 0x000fc800078e33ff */
[----:B------:R-:W-:Y:S01]  /*d8f0*/  IADD3 R3, -R2, RZ, RZ ;  /* 0x000000ff02037210 */ /* 0x000fe20007ffe1ff */
[----:B------:R-:W-:Y:S02]  /*d900*/  IMAD R4, R0, R8, RZ ;  /* 0x0000000800047224 */ /* 0x000fe400078e02ff */
[C---:B------:R-:W-:Y:S02]  /*d910*/  IMAD R2, R7.reuse, 0x1000000, R2 ;  /* 0x0100000007027824 */ /* 0x040fe400078e0202 */
[----:B------:R-:W-:Y:S01]  /*d920*/  IMAD R0, R7, R3, R0 ;  /* 0x0000000307007224 */ /* 0x000fe200078e0200 */
[----:B------:R-:W-:-:S03]  /*d930*/  IADD3 R3, R10, -R4, RZ ;  /* 0x800000040a037210 */ /* 0x000fc60007ffe0ff */
[----:B------:R-:W-:-:S05]  /*d940*/  IMAD R0, R0, 0x10000, R2 ;  /* 0x0001000000007824 */ /* 0x000fca00078e0202 */
[----:B------:R1:W-:Y:S01]  /*d950*/  STL [R1+0x18], R0 ;  /* 0x0000180001007387 */ /* 0x0003e20000100800 */
[----:B---3--:R-:W-:-:S05]  /*d960*/  IMAD.IADD R13, R12, 0x1, R13 ;  /* 0x000000010c0d7824 */ /* 0x008fca00078e020d */
[----:B------:R1:W-:Y:S04]  /*d970*/  STL [R1+0x1c], R13 ;  /* 0x00001c0d01007387 */ /* 0x0003e80000100800 */
[----:B------:R1:W-:Y:S01]  /*d980*/  STL [R1+0x14], R3 ;  /* 0x0000140301007387 */ /* 0x0003e20000100800 */
[----:B------:R-:W-:Y:S05]  /*d990*/  BRA `(.L_x_119) ;  /* 0x0000005000007947 */ /* 0x000fea0003800000 */
.L_x_110:
[----:B------:R-:W-:Y:S01]  /*d9a0*/  MOV R0, c[0x0][0x53c] ;  /* 0x00014f0000007a02 */ /* 0x000fe20000000f00 */
[----:B------:R2:W-:Y:S04]  /*d9b0*/  STL [R1+0x10], R9 ;  /* 0x0000100901007387 */ /* 0x0005e80000100800 */
[----:B------:R2:W-:Y:S04]  /*d9c0*/  STL [R1+0x14], RZ ;  /* 0x000014ff01007387 */ /* 0x0005e80000100800 */
[----:B------:R2:W-:Y:S04]  /*d9d0*/  STL [R1+0x18], RZ ;  /* 0x000018ff01007387 */ /* 0x0005e80000100800 */
[----:B------:R2:W-:Y:S02]  /*d9e0*/  STL [R1+0x1c], R0 ;  /* 0x00001c0001007387 */ /* 0x0005e40000100800 */
.L_x_119:
[----:B------:R-:W-:Y:S05]  /*d9f0*/  BSYNC B1 ;  /* 0x0000000000017941 */ /* 0x000fea0003800000 */
.L_x_108:
[----:B-1----:R-:W3:Y:S04]  /*da00*/  LDL R4, [R1+0x10] ;  /* 0x0000100001047983 */ /* 0x002ee80000100800 */
[----:B------:R-:W3:Y:S04]  /*da10*/  LDL R5, [R1+0x14] ;  /* 0x0000140001057983 */ /* 0x000ee80000100800 */
[----:B------:R-:W3:Y:S04]  /*da20*/  LDL R6, [R1+0x18] ;  /* 0x0000180001067983 */ /* 0x000ee80000100800 */
[----:B------:R-:W3:Y:S01]  /*da30*/  LDL R7, [R1+0x1c] ;  /* 0x00001c0001077983 */ /* 0x000ee20000100800 */
[----:B------:R-:W-:Y:S03]  /*da40*/  WARPSYNC 0xffffffff ;  /* 0xffffffff00007948 */ /* 0x000fe60003800000 */
[----:B------:R-:W-:Y:S01]  /*da50*/  BAR.SYNC.DEFER_BLOCKING 0x4, 0x80 ;  /* 0x0102000000007b1d */ /* 0x000fe20000010000 */
[----:B------:R-:W-:-:S13]  /*da60*/  ISETP.NE.AND P0, PT, R14, RZ, PT ;  /* 0x000000ff0e00720c */ /* 0x000fda0003f05270 */
[----:B---3--:R1:W-:Y:S04]  /*da70*/  @!P0 STS.128 [0xc080], R4 ;  /* 0x00c08004ff008388 */ /* 0x0083e80000000c00 */
[----:B------:R-:W-:Y:S06]  /*da80*/  BAR.ARV 0x5, 0x80 ;  /* 0x0142000000007b1d */ /* 0x000fec0000002000 */
.L_x_103:
[----:B--2---:R-:W2:Y:S02]  /*da90*/  LDL R0, [R1+0x1c] ;  /* 0x00001c0001007983 */ /* 0x004ea40000100800 */
[----:B--2---:R-:W-:-:S13]  /*daa0*/  ISETP.GE.AND P0, PT, R0, c[0x0][0x53c], PT ;  /* 0x00014f0000007a0c */ /* 0x004fda0003f06270 */
[----:B-1----:R-:W-:Y:S01]  /*dab0*/  @P0 CALL.REL.NOINC `(.L_x_120) ;  /* 0x0000001000000944 */ /* 0x002fe20003c00000 */
[----:B------:R-:W-:Y:S05]  /*dac0*/  BRA `(.L_x_121) ;  /* 0xffff3d1000007947 */ /* 0x000fea000383ffff */
.L_x_120:
[----:B------:R-:W-:Y:S05]  /*dad0*/  EXIT ;  /* 0x000000000000794d */ /* 0x000fea0003800000 */
.L_x_23:
[----:B------:R-:W-:Y:S01]  /*dae0*/  IMAD.MOV.U32 R0, RZ, RZ, R5 ;  /* 0x000000ffff007224 */ /* 0x000fe200078e0005 */
[----:B------:R-:W-:Y:S02]  /*daf0*/  MOV R2, 0x1 ;  /* 0x0000000100027802 */ /* 0x000fe40000000f00 */
[----:B------:R-:W-:Y:S02]  /*db00*/  MOV R3, 0xdb20 ;  /* 0x0000db2000037802 */ /* 0x000fe40000000f00 */
[----:B------:R-:W-:Y:S05]  /*db10*/  CALL.REL.NOINC `($__internal_2_$__cuda_sm70_shflsync_up_p) ;  /* 0x0000193000007944 */ /* 0x000fea0003c00000 */
[----:B------:R-:W-:Y:S01]  /*db20*/  MOV R0, R4 ;  /* 0x0000000400007202 */ /* 0x000fe20000000f00 */
[----:B------:R-:W-:Y:S05]  /*db30*/  BRA `(.L_x_122) ;  /* 0xffff293000007947 */ /* 0x000fea000383ffff */
.L_x_24:
[----:B------:R-:W-:Y:S01]  /*db40*/  IMAD.MOV.U32 R0, RZ, RZ, R5 ;  /* 0x000000ffff007224 */ /* 0x000fe200078e0005 */
[----:B------:R-:W-:Y:S02]  /*db50*/  MOV R2, 0x2 ;  /* 0x0000000200027802 */ /* 0x000fe40000000f00 */
[----:B------:R-:W-:Y:S02]  /*db60*/  MOV R3, 0xdb80 ;  /* 0x0000db8000037802 */ /* 0x000fe40000000f00 */
[----:B------:R-:W-:Y:S05]  /*db70*/  CALL.REL.NOINC `($__internal_2_$__cuda_sm70_shflsync_up_p) ;  /* 0x000018d000007944 */ /* 0x000fea0003c00000 */
[----:B------:R-:W-:Y:S01]  /*db80*/  SEL R0, R4, RZ, P4 ;  /* 0x000000ff04007207 */ /* 0x000fe20002000000 */
[----:B------:R-:W-:Y:S01]  /*db90*/  IMAD.MOV.U32 R2, RZ, RZ, 0x4 ;  /* 0x00000004ff027424 */ /* 0x000fe200078e00ff */
[----:B------:R-:W-:-:S03]  /*dba0*/  MOV R3, 0xdbd0 ;  /* 0x0000dbd000037802 */ /* 0x000fc60000000f00 */
[----:B------:R-:W-:Y:S02]  /*dbb0*/  IMAD.IADD R0, R5, 0x1, R0 ;  /* 0x0000000105007824 */ /* 0x000fe400078e0200 */
        /* <DEDUP_REMOVED lines=14> */
[----:B------:R-:W-:Y:S01]  /*dca0*/  IMAD.IADD R4, R0, 0x1, R4 ;  /* 0x0000000100047824 */ /* 0x000fe200078e0204 */
[----:B------:R-:W-:-:S03]  /*dcb0*/  MOV R0, 0x1f ;  /* 0x0000001f00007802 */ /* 0x000fc60000000f00 */
[----:B------:R-:W-:Y:S02]  /*dcc0*/  IMAD.MOV.U32 R5, RZ, RZ, R4 ;  /* 0x000000ffff057224 */ /* 0x000fe400078e0004 */
[----:B------:R-:W-:Y:S05]  /*dcd0*/  CALL.REL.NOINC `($__internal_1_$__cuda_sm70_shflsync_idx_p) ;  /* 0x0000172000007944 */ /* 0x000fea0003c00000 */
[----:B------:R-:W-:Y:S05]  /*dce0*/  BRA `(.L_x_123) ;  /* 0xffff288000007947 */ /* 0x000fea000383ffff */
.L_x_26:
[----:B------:R-:W-:Y:S02]  /*dcf0*/  SEL R0, RZ, 0x1, P0 ;  /* 0x00000001ff007807 */ /* 0x000fe40000000000 */
[----:B------:R-:W-:Y:S02]  /*dd00*/  MOV R2, 0xdd20 ;  /* 0x0000dd2000027802 */ /* 0x000fe40000000f00 */
[----:B------:R-:W-:Y:S05]  /*dd10*/  CALL.REL.NOINC `($__internal_3_$__cuda_sm70_votesync_ballot) ;  /* 0x000017a000007944 */ /* 0x000fea0003c00000 */
[----:B------:R-:W-:Y:S01]  /*dd20*/  MOV R6, R0 ;  /* 0x0000000000067202 */ /* 0x000fe20000000f00 */
[----:B------:R-:W-:Y:S05]  /*dd30*/  BRA `(.L_x_124) ;  /* 0xffff28c000007947 */ /* 0x000fea000383ffff */
.L_x_27:
[----:B------:R-:W-:Y:S01]  /*dd40*/  IMAD.MOV.U32 R5, RZ, RZ, R8 ;  /* 0x000000ffff057224 */ /* 0x000fe200078e0008 */
[----:B--2---:R-:W-:Y:S01]  /*dd50*/  MOV R3, R13 ;  /* 0x0000000d00037202 */ /* 0x004fe20000000f00 */
[----:B------:R-:W-:Y:S01]  /*dd60*/  IMAD.MOV.U32 R0, RZ, RZ, 0x1f ;  /* 0x0000001fff007424 */ /* 0x000fe200078e00ff */
[----:B------:R-:W-:Y:S02]  /*dd70*/  MOV R2, 0xdd90 ;  /* 0x0000dd9000027802 */ /* 0x000fe40000000f00 */
[----:B-1----:R-:W-:Y:S05]  /*dd80*/  CALL.REL.NOINC `($__internal_1_$__cuda_sm70_shflsync_idx_p) ;  /* 0x0000167000007944 */ /* 0x002fea0003c00000 */
[----:B------:R-:W-:Y:S01]  /*dd90*/  IMAD.MOV.U32 R11, RZ, RZ, R0 ;  /* 0x000000ffff0b7224 */ /* 0x000fe200078e0000 */
[----:B------:R-:W-:Y:S01]  /*dda0*/  MOV R5, R7 ;  /* 0x0000000700057202 */ /* 0x000fe20000000f00 */
[----:B------:R-:W-:Y:S01]  /*ddb0*/  IMAD.MOV.U32 R7, RZ, RZ, RZ ;  /* 0x000000ffff077224 */ /* 0x000fe200078e00ff */
[----:B------:R-:W-:Y:S01]  /*ddc0*/  MOV R3, R13 ;  /* 0x0000000d00037202 */ /* 0x000fe20000000f00 */
[----:B------:R-:W-:Y:S01]  /*ddd0*/  IMAD.MOV.U32 R0, RZ, RZ, 0x1f ;  /* 0x0000001fff007424 */ /* 0x000fe200078e00ff */
[----:B------:R-:W-:-:S02]  /*dde0*/  MOV R2, 0xde00 ;  /* 0x0000de0000027802 */ /* 0x000fc40000000f00 */
[----:B------:R-:W-:Y:S05]  /*ddf0*/  CALL.REL.NOINC `($__internal_1_$__cuda_sm70_shflsync_idx_p) ;  /* 0x0000160000007944 */ /* 0x000fea0003c00000 */
[----:B------:R-:W-:Y:S01]  /*de00*/  MOV R10, R0 ;  /* 0x00000000000a7202 */ /* 0x000fe20000000f00 */
[----:B------:R-:W-:Y:S05]  /*de10*/  BRA `(.L_x_125) ;  /* 0xffff283000007947 */ /* 0x000fea000383ffff */
.L_x_30:
[----:B------:R-:W-:Y:S01]  /*de20*/  IMAD.MOV.U32 R5, RZ, RZ, R4 ;  /* 0x000000ffff057224 */ /* 0x000fe200078e0004 */
[----:B------:R-:W-:-:S02]  /*de30*/  MOV R0, 0x1f ;  /* 0x0000001f00007802 */ /* 0x000fc40000000f00 */
[----:B------:R-:W-:Y:S02]  /*de40*/  MOV R2, 0xde60 ;  /* 0x0000de6000027802 */ /* 0x000fe40000000f00 */
[----:B-1----:R-:W-:Y:S05]  /*de50*/  CALL.REL.NOINC `($__internal_1_$__cuda_sm70_shflsync_idx_p) ;  /* 0x000015a000007944 */ /* 0x002fea0003c00000 */
[----:B------:R-:W-:Y:S01]  /*de60*/  MOV R7, R0 ;  /* 0x0000000000077202 */ /* 0x000fe20000000f00 */
[----:B------:R-:W-:Y:S05]  /*de70*/  BRA `(.L_x_29) ;  /* 0xffff283000007947 */ /* 0x000fea000383ffff */
.L_x_38:
[----:B------:R-:W-:Y:S01]  /*de80*/  IMAD.MOV.U32 R5, RZ, RZ, R10 ;  /* 0x000000ffff057224 */ /* 0x000fe200078e000a */
[----:B------:R-:W-:Y:S01]  /*de90*/  MOV R3, RZ ;  /* 0x000000ff00037202 */ /* 0x000fe20000000f00 */
[----:B------:R-:W-:Y:S01]  /*dea0*/  IMAD.MOV.U32 R0, RZ, RZ, 0x1c1f ;  /* 0x00001c1fff007424 */ /* 0x000fe200078e00ff */
[----:B------:R-:W-:Y:S02]  /*deb0*/  MOV R2, 0xded0 ;  /* 0x0000ded000027802 */ /* 0x000fe40000000f00 */
[----:B------:R-:W-:Y:S05]  /*dec0*/  CALL.REL.NOINC `($__internal_1_$__cuda_sm70_shflsync_idx_p) ;  /* 0x0000153000007944 */ /* 0x000fea0003c00000 */
[----:B------:R-:W-:Y:S01]  /*ded0*/  MOV R8, R0 ;  /* 0x0000000000087202 */ /* 0x000fe20000000f00 */
[----:B------:R-:W-:Y:S05]  /*dee0*/  BRA `(.L_x_126) ;  /* 0xffff491000007947 */ /* 0x000fea000383ffff */
.L_x_39:
[----:B------:R-:W-:Y:S01]  /*def0*/  IMAD.MOV.U32 R5, RZ, RZ, R12 ;  /* 0x000000ffff057224 */ /* 0x000fe200078e000c */
[----:B------:R-:W-:Y:S01]  /*df00*/  MOV R3, RZ ;  /* 0x000000ff00037202 */ /* 0x000fe20000000f00 */
[----:B------:R-:W-:Y:S01]  /*df10*/  IMAD.MOV.U32 R0, RZ, RZ, 0x1c1f ;  /* 0x00001c1fff007424 */ /* 0x000fe200078e00ff */
[----:B------:R-:W-:Y:S02]  /*df20*/  MOV R2, 0xdf40 ;  /* 0x0000df4000027802 */ /* 0x000fe40000000f00 */
[----:B-12---:R-:W-:Y:S05]  /*df30*/  CALL.REL.NOINC `($__internal_1_$__cuda_sm70_shflsync_idx_p) ;  /* 0x000014c000007944 */ /* 0x006fea0003c00000 */
[----:B------:R-:W-:Y:S05]  /*df40*/  BRA `(.L_x_127) ;  /* 0xffff48d000007947 */ /* 0x000fea000383ffff */
.L_x_42:
[----:B--2---:R-:W-:Y:S01]  /*df50*/  IMAD.MOV.U32 R5, RZ, RZ, R10 ;  /* 0x000000ffff057224 */ /* 0x004fe200078e000a */
[----:B------:R-:W-:Y:S01]  /*df60*/  MOV R3, 0x1 ;  /* 0x0000000100037802 */ /* 0x000fe20000000f00 */
[----:B----4-:R-:W-:Y:S01]  /*df70*/  IMAD.MOV.U32 R0, RZ, RZ, 0x1c1f ;  /* 0x00001c1fff007424 */ /* 0x010fe200078e00ff */
[----:B------:R-:W-:-:S02]  /*df80*/  MOV R2, 0xdfa0 ;  /* 0x0000dfa000027802 */ /* 0x000fc40000000f00 */
[----:B-1-3--:R-:W-:Y:S05]  /*df90*/  CALL.REL.NOINC `($__internal_1_$__cuda_sm70_shflsync_idx_p) ;  /* 0x0000146000007944 */ /* 0x00afea0003c00000 */
[----:B------:R-:W-:Y:S01]  /*dfa0*/  IMAD.MOV.U32 R8, RZ, RZ, R0 ;  /* 0x000000ffff087224 */ /* 0x000fe200078e0000 */
[----:B------:R-:W-:Y:S01]  /*dfb0*/  MOV R3, 0x1 ;  /* 0x0000000100037802 */ /* 0x000fe20000000f00 */
[----:B------:R-:W-:Y:S01]  /*dfc0*/  IMAD.MOV.U32 R5, RZ, RZ, R12 ;  /* 0x000000ffff057224 */ /* 0x000fe200078e000c */
[----:B------:R-:W-:-:S02]  /*dfd0*/  MOV R0, 0x1c1f ;  /* 0x00001c1f00007802 */ /* 0x000fc40000000f00 */
[----:B------:R-:W-:Y:S02]  /*dfe0*/  MOV R2, 0xe000 ;  /* 0x0000e00000027802 */ /* 0x000fe40000000f00 */
[----:B------:R-:W-:Y:S05]  /*dff0*/  CALL.REL.NOINC `($__internal_1_$__cuda_sm70_shflsync_idx_p) ;  /* 0x0000140000007944 */ /* 0x000fea0003c00000 */
[----:B------:R-:W-:Y:S05]  /*e000*/  BRA `(.L_x_128) ;  /* 0xffff49a000007947 */ /* 0x000fea000383ffff */
.L_x_45:
[----:B-1----:R-:W-:Y:S01]  /*e010*/  IMAD.MOV.U32 R5, RZ, RZ, R10 ;  /* 0x000000ffff057224 */ /* 0x002fe200078e000a */
[----:B------:R-:W-:Y:S01]  /*e020*/  MOV R3, 0x2 ;  /* 0x0000000200037802 */ /* 0x000fe20000000f00 */
[----:B----4-:R-:W-:Y:S01]  /*e030*/  IMAD.MOV.U32 R0, RZ, RZ, 0x1c1f ;  /* 0x00001c1fff007424 */ /* 0x010fe200078e00ff */
[----:B------:R-:W-:Y:S02]  /*e040*/  MOV R2, 0xe060 ;  /* 0x0000e06000027802 */ /* 0x000fe40000000f00 */
[----:B--23--:R-:W-:Y:S05]  /*e050*/  CALL.REL.NOINC `($__internal_1_$__cuda_sm70_shflsync_idx_p) ;  /* 0x000013a000007944 */ /* 0x00cfea0003c00000 */
[----:B------:R-:W-:Y:S01]  /*e060*/  MOV R8, R0 ;  /* 0x0000000000087202 */ /* 0x000fe20000000f00 */
[----:B------:R-:W-:Y:S05]  /*e070*/  BRA `(.L_x_129) ;  /* 0xffff4ab000007947 */ /* 0x000fea000383ffff */
.L_x_46:
[----:B------:R-:W-:Y:S01]  /*e080*/  IMAD.MOV.U32 R5, RZ, RZ, R12 ;  /* 0x000000ffff057224 */ /* 0x000fe200078e000c */
[----:B------:R-:W-:Y:S01]  /*e090*/  MOV R3, 0x2 ;  /* 0x0000000200037802 */ /* 0x000fe20000000f00 */
[----:B----4-:R-:W-:Y:S01]  /*e0a0*/  IMAD.MOV.U32 R0, RZ, RZ, 0x1c1f ;  /* 0x00001c1fff007424 */ /* 0x010fe200078e00ff */
[----:B------:R-:W-:Y:S02]  /*e0b0*/  MOV R2, 0xe0d0 ;  /* 0x0000e0d000027802 */ /* 0x000fe40000000f00 */
[----:B-123--:R-:W-:Y:S05]  /*e0c0*/  CALL.REL.NOINC `($__internal_1_$__cuda_sm70_shflsync_idx_p) ;  /* 0x0000133000007944 */ /* 0x00efea0003c00000 */
[----:B------:R-:W-:Y:S05]  /*e0d0*/  BRA `(.L_x_130) ;  /* 0xffff4a7000007947 */ /* 0x000fea000383ffff */
.L_x_49:
[----:B-1----:R-:W-:Y:S01]  /*e0e0*/  IMAD.MOV.U32 R5, RZ, RZ, R10 ;  /* 0x000000ffff057224 */ /* 0x002fe200078e000a */
[----:B------:R-:W-:Y:S01]  /*e0f0*/  MOV R3, 0x3 ;  /* 0x0000000300037802 */ /* 0x000fe20000000f00 */
[----:B------:R-:W-:Y:S01]  /*e100*/  IMAD.MOV.U32 R0, RZ, RZ, 0x1c1f ;  /* 0x00001c1fff007424 */ /* 0x000fe200078e00ff */
[----:B------:R-:W-:-:S02]  /*e110*/  MOV R2, 0xe130 ;  /* 0x0000e13000027802 */ /* 0x000fc40000000f00 */
[----:B--234-:R-:W-:Y:S05]  /*e120*/  CALL.REL.NOINC `($__internal_1_$__cuda_sm70_shflsync_idx_p) ;  /* 0x000012d000007944 */ /* 0x01cfea0003c00000 */
[----:B------:R-:W-:Y:S01]  /*e130*/  IMAD.MOV.U32 R8, RZ, RZ, R0 ;  /* 0x000000ffff087224 */ /* 0x000fe200078e0000 */
[----:B------:R-:W-:Y:S01]  /*e140*/  MOV R3, 0x3 ;  /* 0x0000000300037802 */ /* 0x000fe20000000f00 */
[----:B------:R-:W-:Y:S01]  /*e150*/  IMAD.MOV.U32 R5, RZ, RZ, R12 ;  /* 0x000000ffff057224 */ /* 0x000fe200078e000c */
[----:B------:R-:W-:-:S02]  /*e160*/  MOV R0, 0x1c1f ;  /* 0x00001c1f00007802 */ /* 0x000fc40000000f00 */
[----:B------:R-:W-:Y:S02]  /*e170*/  MOV R2, 0xe190 ;  /* 0x0000e19000027802 */ /* 0x000fe40000000f00 */
[----:B------:R-:W-:Y:S05]  /*e180*/  CALL.REL.NOINC `($__internal_1_$__cuda_sm70_shflsync_idx_p) ;  /* 0x0000127000007944 */ /* 0x000fea0003c00000 */
[----:B------:R-:W-:Y:S05]  /*e190*/  BRA `(.L_x_131) ;  /* 0xffff4b4000007947 */ /* 0x000fea000383ffff */
.L_x_56:
[----:B------:R-:W-:Y:S01]  /*e1a0*/  IMAD.MOV.U32 R0, RZ, RZ, R232 ;  /* 0x000000ffff007224 */ /* 0x000fe200078e00e8 */
[----:B------:R-:W-:Y:S01]  /*e1b0*/  MOV R10, 0x1f ;  /* 0x0000001f000a7802 */ /* 0x000fe20000000f00 */
[----:B------:R-:W-:Y:S01]  /*e1c0*/  IMAD.MOV.U32 R3, RZ, RZ, 0x2 ;  /* 0x00000002ff037424 */ /* 0x000fe200078e00ff */
[----:B------:R-:W-:Y:S02]  /*e1d0*/  MOV R9, 0xffffffff ;  /* 0xffffffff00097802 */ /* 0x000fe40000000f00 */
[----:B------:R-:W-:Y:S02]  /*e1e0*/  MOV R2, 0xe200 ;  /* 0x0000e20000027802 */ /* 0x000fe40000000f00 */
[----:B------:R-:W-:Y:S05]  /*e1f0*/  CALL.REL.NOINC `($__internal_0_$__cuda_sm70_shflsync_bfly_p) ;  /* 0x000011c000007944 */ /* 0x000fea0003c00000 */
[----:B------:R-:W-:Y:S01]  /*e200*/  FADD.FTZ R0, R232, R8 ;  /* 0x00000008e8007221 */ /* 0x000fe20000010000 */
[----:B------:R-:W-:Y:S02]  /*e210*/  MOV R3, 0x1 ;  /* 0x0000000100037802 */ /* 0x000fe40000000f00 */
[----:B------:R-:W-:Y:S02]  /*e220*/  MOV R2, 0xe240 ;  /* 0x0000e24000027802 */ /* 0x000fe40000000f00 */
[----:B------:R-:W-:Y:S05]  /*e230*/  CALL.REL.NOINC `($__internal_0_$__cuda_sm70_shflsync_bfly_p) ;  /* 0x0000118000007944 */ /* 0x000fea0003c00000 */
[----:B------:R-:W-:Y:S01]  /*e240*/  FADD.FTZ R5, R0, R8 ;  /* 0x0000000800057221 */ /* 0x000fe20000010000 */
[----:B------:R-:W-:Y:S02]  /*e250*/  MOV R0, R241 ;  /* 0x000000f100007202 */ /* 0x000fe40000000f00 */
[----:B------:R-:W-:-:S02]  /*e260*/  MOV R3, 0x2 ;  /* 0x0000000200037802 */ /* 0x000fc40000000f00 */
[----:B------:R-:W-:Y:S02]  /*e270*/  MOV R2, 0xe290 ;  /* 0x0000e29000027802 */ /* 0x000fe40000000f00 */
[----:B------:R-:W-:Y:S05]  /*e280*/  CALL.REL.NOINC `($__internal_0_$__cuda_sm70_shflsync_bfly_p) ;  /* 0x0000113000007944 */ /* 0x000fea0003c00000 */
[----:B------:R-:W-:Y:S01]  /*e290*/  FADD.FTZ R4, R241, R8 ;  /* 0x00000008f1047221 */ /* 0x000fe20000010000 */
[----:B------:R-:W-:Y:S02]  /*e2a0*/  MOV R3, 0x1 ;  /* 0x0000000100037802 */ /* 0x000fe40000000f00 */
[----:B------:R-:W-:Y:S02]  /*e2b0*/  MOV R2, 0xe2e0 ;  /* 0x0000e2e000027802 */ /* 0x000fe40000000f00 */
[----:B------:R-:W-:Y:S02]  /*e2c0*/  MOV R0, R4 ;  /* 0x0000000400007202 */ /* 0x000fe40000000f00 */
[----:B------:R-:W-:Y:S05]  /*e2d0*/  CALL.REL.NOINC `($__internal_0_$__cuda_sm70_shflsync_bfly_p) ;  /* 0x000010e000007944 */ /* 0x000fea0003c00000 */
[----:B------:R-:W-:Y:S01]  /*e2e0*/  FADD.FTZ R4, R4, R8 ;  /* 0x0000000804047221 */ /* 0x000fe20000010000 */
[----:B------:R-:W-:Y:S02]  /*e2f0*/  MOV R0, R242 ;  /* 0x000000f200007202 */ /* 0x000fe40000000f00 */
[----:B------:R-:W-:Y:S02]  /*e300*/  MOV R3, 0x2 ;  /* 0x0000000200037802 */ /* 0x000fe40000000f00 */
[----:B------:R-:W-:-:S02]  /*e310*/  MOV R2, 0xe330 ;  /* 0x0000e33000027802 */ /* 0x000fc40000000f00 */
[----:B------:R-:W-:Y:S05]  /*e320*/  CALL.REL.NOINC `($__internal_0_$__cuda_sm70_shflsync_bfly_p) ;  /* 0x0000109000007944 */ /* 0x000fea0003c00000 */
[----:B------:R-:W-:Y:S01]  /*e330*/  FADD.FTZ R7, R242, R8 ;  /* 0x00000008f2077221 */ /* 0x000fe20000010000 */
[----:B------:R-:W-:-:S02]  /*e340*/  MOV R3, 0x1 ;  /* 0x0000000100037802 */ /* 0x000fc40000000f00 */
[----:B------:R-:W-:Y:S02]  /*e350*/  MOV R2, 0xe380 ;  /* 0x0000e38000027802 */ /* 0x000fe40000000f00 */
[----:B------:R-:W-:Y:S02]  /*e360*/  MOV R0, R7 ;  /* 0x0000000700007202 */ /* 0x000fe40000000f00 */
[----:B------:R-:W-:Y:S05]  /*e370*/  CALL.REL.NOINC `($__internal_0_$__cuda_sm70_shflsync_bfly_p) ;  /* 0x0000104000007944 */ /* 0x000fea0003c00000 */
[----:B------:R-:W-:Y:S01]  /*e380*/  FADD.FTZ R7, R7, R8 ;  /* 0x0000000807077221 */ /* 0x000fe20000010000 */
[----:B------:R-:W-:Y:S02]  /*e390*/  MOV R0, R243 ;  /* 0x000000f300007202 */ /* 0x000fe40000000f00 */
[----:B------:R-:W-:Y:S02]  /*e3a0*/  MOV R3, 0x2 ;  /* 0x0000000200037802 */ /* 0x000fe40000000f00 */
[----:B------:R-:W-:Y:S02]  /*e3b0*/  MOV R2, 0xe3d0 ;  /* 0x0000e3d000027802 */ /* 0x000fe40000000f00 */
[----:B------:R-:W-:Y:S05]  /*e3c0*/  CALL.REL.NOINC `($__internal_0_$__cuda_sm70_shflsync_bfly_p) ;  /* 0x00000ff000007944 */ /* 0x000fea0003c00000 */
[----:B------:R-:W-:Y:S01]  /*e3d0*/  FADD.FTZ R6, R243, R8 ;  /* 0x00000008f3067221 */ /* 0x000fe20000010000 */
[----:B------:R-:W-:Y:S02]  /*e3e0*/  MOV R3, 0x1 ;  /* 0x0000000100037802 */ /* 0x000fe40000000f00 */
[----:B------:R-:W-:-:S02]  /*e3f0*/  MOV R2, 0xe420 ;  /* 0x0000e42000027802 */ /* 0x000fc40000000f00 */
[----:B------:R-:W-:Y:S02]  /*e400*/  MOV R0, R6 ;  /* 0x0000000600007202 */ /* 0x000fe40000000f00 */
[----:B------:R-:W-:Y:S05]  /*e410*/  CALL.REL.NOINC `($__internal_0_$__cuda_sm70_shflsync_bfly_p) ;  /* 0x00000fa000007944 */ /* 0x000fea0003c00000 */
[----:B------:R-:W-:Y:S05]  /*e420*/  BRA `(.L_x_132) ;  /* 0xffffa5e000007947 */ /* 0x000fea000383ffff */
.L_x_63:
[----:B-1234-:R-:W-:Y:S01]  /*e430*/  IMAD.MOV.U32 R5, RZ, RZ, R12 ;  /* 0x000000ffff057224 */ /* 0x01efe200078e000c */
[----:B------:R-:W-:Y:S01]  /*e440*/  MOV R3, RZ ;  /* 0x000000ff00037202 */ /* 0x000fe20000000f00 */
[----:B------:R-:W-:Y:S01]  /*e450*/  IMAD.MOV.U32 R0, RZ, RZ, 0x1c1f ;  /* 0x00001c1fff007424 */ /* 0x000fe200078e00ff */
[----:B------:R-:W-:Y:S02]  /*e460*/  MOV R2, 0xe480 ;  /* 0x0000e48000027802 */ /* 0x000fe40000000f00 */
[----:B------:R-:W-:Y:S05]  /*e470*/  CALL.REL.NOINC `($__internal_1_$__cuda_sm70_shflsync_idx_p) ;  /* 0x00000f8000007944 */ /* 0x000fea0003c00000 */
[----:B------:R-:W-:Y:S01]  /*e480*/  MOV R10, R0 ;  /* 0x00000000000a7202 */ /* 0x000fe20000000f00 */
[----:B------:R-:W-:Y:S05]  /*e490*/  BRA `(.L_x_133) ;  /* 0xffffc05000007947 */ /* 0x000fea000383ffff */
.L_x_64:
[----:B------:R-:W-:Y:S01]  /*e4a0*/  IMAD.MOV.U32 R5, RZ, RZ, R13 ;  /* 0x000000ffff057224 */ /* 0x000fe200078e000d */
[----:B------:R-:W-:Y:S01]  /*e4b0*/  MOV R3, RZ ;  /* 0x000000ff00037202 */ /* 0x000fe20000000f00 */
[----:B------:R-:W-:Y:S01]  /*e4c0*/  IMAD.MOV.U32 R0, RZ, RZ, 0x1c1f ;  /* 0x00001c1fff007424 */ /* 0x000fe200078e00ff */
[----:B------:R-:W-:Y:S02]  /*e4d0*/  MOV R2, 0xe4f0 ;  /* 0x0000e4f000027802 */ /* 0x000fe40000000f00 */
[----:B-12---:R-:W-:Y:S05]  /*e4e0*/  CALL.REL.NOINC `($__internal_1_$__cuda_sm70_shflsync_idx_p) ;  /* 0x00000f1000007944 */ /* 0x006fea0003c00000 */
[----:B------:R-:W-:Y:S05]  /*e4f0*/  BRA `(.L_x_134) ;  /* 0xffffc01000007947 */ /* 0x000fea000383ffff */
.L_x_67:
[----:B------:R-:W-:Y:S01]  /*e500*/  IMAD.MOV.U32 R5, RZ, RZ, R12 ;  /* 0x000000ffff057224 */ /* 0x000fe200078e000c */
[----:B--2---:R-:W-:Y:S01]  /*e510*/  MOV R3, 0x1 ;  /* 0x0000000100037802 */ /* 0x004fe20000000f00 */
        /* <DEDUP_REMOVED lines=10> */
.L_x_70:
[----:B------:R-:W-:Y:S01]  /*e5c0*/  IMAD.MOV.U32 R5, RZ, RZ, R12 ;  /* 0x000000ffff057224 */ /* 0x000fe200078e000c */
[----:B-1----:R-:W-:Y:S01]  /*e5d0*/  MOV R3, 0x2 ;  /* 0x0000000200037802 */ /* 0x002fe20000000f00 */
[----:B----4-:R-:W-:Y:S01]  /*e5e0*/  IMAD.MOV.U32 R0, RZ, RZ, 0x1c1f ;  /* 0x00001c1fff007424 */ /* 0x010fe200078e00ff */
[----:B------:R-:W-:Y:S02]  /*e5f0*/  MOV R2, 0xe610 ;  /* 0x0000e61000027802 */ /* 0x000fe40000000f00 */
[----:B--23--:R-:W-:Y:S05]  /*e600*/  CALL.REL.NOINC `($__internal_1_$__cuda_sm70_shflsync_idx_p) ;  /* 0x00000df000007944 */ /* 0x00cfea0003c00000 */
[----:B------:R-:W-:Y:S01]  /*e610*/  MOV R10, R0 ;  /* 0x00000000000a7202 */ /* 0x000fe20000000f00 */
[----:B------:R-:W-:Y:S05]  /*e620*/  BRA `(.L_x_136) ;  /* 0xffffc1a000007947 */ /* 0x000fea000383ffff */
.L_x_71:
[----:B------:R-:W-:Y:S01]  /*e630*/  IMAD.MOV.U32 R5, RZ, RZ, R13 ;  /* 0x000000ffff057224 */ /* 0x000fe200078e000d */
[----:B------:R-:W-:Y:S01]  /*e640*/  MOV R3, 0x2 ;  /* 0x0000000200037802 */ /* 0x000fe20000000f00 */
[----:B----4-:R-:W-:Y:S01]  /*e650*/  IMAD.MOV.U32 R0, RZ, RZ, 0x1c1f ;  /* 0x00001c1fff007424 */ /* 0x010fe200078e00ff */
[----:B------:R-:W-:Y:S02]  /*e660*/  MOV R2, 0xe680 ;  /* 0x0000e68000027802 */ /* 0x000fe40000000f00 */
[----:B-123--:R-:W-:Y:S05]  /*e670*/  CALL.REL.NOINC `($__internal_1_$__cuda_sm70_shflsync_idx_p) ;  /* 0x00000d8000007944 */ /* 0x00efea0003c00000 */
[----:B------:R-:W-:Y:S05]  /*e680*/  BRA `(.L_x_137) ;  /* 0xffffc16000007947 */ /* 0x000fea000383ffff */
.L_x_74:
[----:B------:R-:W-:Y:S01]  /*e690*/  IMAD.MOV.U32 R5, RZ, RZ, R12 ;  /* 0x000000ffff057224 */ /* 0x000fe200078e000c */
[----:B-1----:R-:W-:Y:S01]  /*e6a0*/  MOV R3, 0x3 ;  /* 0x0000000300037802 */ /* 0x002fe20000000f00 */
        /* <DEDUP_REMOVED lines=10> */
.L_x_76:
[----:B------:R-:W-:Y:S01]  /*e750*/  IMAD.MOV.U32 R5, RZ, RZ, R12 ;  /* 0x000000ffff057224 */ /* 0x000fe200078e000c */
[----:B------:R-:W-:Y:S01]  /*e760*/  MOV R3, RZ ;  /* 0x000000ff00037202 */ /* 0x000fe20000000f00 */
[----:B------:R-:W-:Y:S01]  /*e770*/  IMAD.MOV.U32 R0, RZ, RZ, 0x1c1f ;  /* 0x00001c1fff007424 */ /* 0x000fe200078e00ff */
[----:B------:R-:W-:Y:S02]  /*e780*/  MOV R2, 0xe7a0 ;  /* 0x0000e7a000027802 */ /* 0x000fe40000000f00 */
[----:B------:R-:W-:Y:S05]  /*e790*/  CALL.REL.NOINC `($__internal_1_$__cuda_sm70_shflsync_idx_p) ;  /* 0x00000c6000007944 */ /* 0x000fea0003c00000 */
[----:B------:R-:W-:Y:S01]  /*e7a0*/  MOV R4, R0 ;  /* 0x0000000000047202 */ /* 0x000fe20000000f00 */
[----:B------:R-:W-:Y:S05]  /*e7b0*/  BRA `(.L_x_139) ;  /* 0xffffc51000007947 */ /* 0x000fea000383ffff */
.L_x_77:
[----:B------:R-:W-:Y:S01]  /*e7c0*/  IMAD.MOV.U32 R5, RZ, RZ, R13 ;  /* 0x000000ffff057224 */ /* 0x000fe200078e000d */
[----:B------:R-:W-:Y:S01]  /*e7d0*/  MOV R3, RZ ;  /* 0x000000ff00037202 */ /* 0x000fe20000000f00 */
[----:B------:R-:W-:Y:S01]  /*e7e0*/  IMAD.MOV.U32 R0, RZ, RZ, 0x1c1f ;  /* 0x00001c1fff007424 */ /* 0x000fe200078e00ff */
[----:B------:R-:W-:Y:S02]  /*e7f0*/  MOV R2, 0xe810 ;  /* 0x0000e81000027802 */ /* 0x000fe40000000f00 */
[----:B-12---:R-:W-:Y:S05]  /*e800*/  CALL.REL.NOINC `($__internal_1_$__cuda_sm70_shflsync_idx_p) ;  /* 0x00000bf000007944 */ /* 0x006fea0003c00000 */
[----:B------:R-:W-:Y:S05]  /*e810*/  BRA `(.L_x_140) ;  /* 0xffffc4d000007947 */ /* 0x000fea000383ffff */
.L_x_80:
        /* <DEDUP_REMOVED lines=12> */
.L_x_83:
[----:B------:R-:W-:Y:S01]  /*e8e0*/  IMAD.MOV.U32 R5, RZ, RZ, R12 ;  /* 0x000000ffff057224 */ /* 0x000fe200078e000c */
[----:B-1----:R-:W-:Y:S01]  /*e8f0*/  MOV R3, 0x2 ;  /* 0x0000000200037802 */ /* 0x002fe20000000f00 */
[----:B----4-:R-:W-:Y:S01]  /*e900*/  IMAD.MOV.U32 R0, RZ, RZ, 0x1c1f ;  /* 0x00001c1fff007424 */ /* 0x010fe200078e00ff */
[----:B------:R-:W-:Y:S02]  /*e910*/  MOV R2, 0xe930 ;  /* 0x0000e93000027802 */ /* 0x000fe40000000f00 */
[----:B--23--:R-:W-:Y:S05]  /*e920*/  CALL.REL.NOINC `($__internal_1_$__cuda_sm70_shflsync_idx_p) ;  /* 0x00000ad000007944 */ /* 0x00cfea0003c00000 */
[----:B------:R-:W-:Y:S01]  /*e930*/  MOV R4, R0 ;  /* 0x0000000000047202 */ /* 0x000fe20000000f00 */
[----:B------:R-:W-:Y:S05]  /*e940*/  BRA `(.L_x_142) ;  /* 0xffffcd5000007947 */ /* 0x000fea000383ffff */
.L_x_84:
[----:B------:R-:W-:Y:S01]  /*e950*/  IMAD.MOV.U32 R5, RZ, RZ, R13 ;  /* 0x000000ffff057224 */ /* 0x000fe200078e000d */
[----:B------:R-:W-:Y:S01]  /*e960*/  MOV R3, 0x2 ;  /* 0x0000000200037802 */ /* 0x000fe20000000f00 */
[----:B----4-:R-:W-:Y:S01]  /*e970*/  IMAD.MOV.U32 R0, RZ, RZ, 0x1c1f ;  /* 0x00001c1fff007424 */ /* 0x010fe200078e00ff */
[----:B------:R-:W-:Y:S02]  /*e980*/  MOV R2, 0xe9a0 ;  /* 0x0000e9a000027802 */ /* 0x000fe40000000f00 */
[----:B-123--:R-:W-:Y:S05]  /*e990*/  CALL.REL.NOINC `($__internal_1_$__cuda_sm70_shflsync_idx_p) ;  /* 0x00000a6000007944 */ /* 0x00efea0003c00000 */
[----:B------:R-:W-:Y:S05]  /*e9a0*/  BRA `(.L_x_143) ;  /* 0xffffcd1000007947 */ /* 0x000fea000383ffff */
.L_x_87:
[----:B------:R-:W-:Y:S01]  /*e9b0*/  IMAD.MOV.U32 R5, RZ, RZ, R12 ;  /* 0x000000ffff057224 */ /* 0x000fe200078e000c */
[----:B--2---:R-:W-:Y:S01]  /*e9c0*/  MOV R3, 0x3 ;  /* 0x0000000300037802 */ /* 0x004fe20000000f00 */
[----:B-1----:R-:W-:Y:S01]  /*e9d0*/  IMAD.MOV.U32 R0, RZ, RZ, 0x1c1f ;  /* 0x00001c1fff007424 */ /* 0x002fe200078e00ff */
[----:B------:R-:W-:-:S02]  /*e9e0*/  MOV R2, 0xea00 ;  /* 0x0000ea0000027802 */ /* 0x000fc40000000f00 */
[----:B---34-:R-:W-:Y:S05]  /*e9f0*/  CALL.REL.NOINC `($__internal_1_$__cuda_sm70_shflsync_idx_p) ;  /* 0x00000a0000007944 */ /* 0x018fea0003c00000 */
[----:B------:R-:W-:Y:S01]  /*ea00*/  IMAD.MOV.U32 R4, RZ, RZ, R0 ;  /* 0x000000ffff047224 */ /* 0x000fe200078e0000 */
[----:B------:R-:W-:Y:S01]  /*ea10*/  MOV R3, 0x3 ;  /* 0x0000000300037802 */ /* 0x000fe20000000f00 */
[----:B------:R-:W-:Y:S01]  /*ea20*/  IMAD.MOV.U32 R5, RZ, RZ, R13 ;  /* 0x000000ffff057224 */ /* 0x000fe200078e000d */
[----:B------:R-:W-:-:S02]  /*ea30*/  MOV R0, 0x1c1f ;  /* 0x00001c1f00007802 */ /* 0x000fc40000000f00 */
[----:B------:R-:W-:Y:S02]  /*ea40*/  MOV R2, 0xea60 ;  /* 0x0000ea6000027802 */ /* 0x000fe40000000f00 */
[----:B------:R-:W-:Y:S05]  /*ea50*/  CALL.REL.NOINC `($__internal_1_$__cuda_sm70_shflsync_idx_p) ;  /* 0x000009a000007944 */ /* 0x000fea0003c00000 */
[----:B------:R-:W-:Y:S05]  /*ea60*/  BRA `(.L_x_144) ;  /* 0xffffd15000007947 */ /* 0x000fea000383ffff */
.L_x_91:
[----:B------:R-:W-:Y:S01]  /*ea70*/  IMAD.MOV.U32 R5, RZ, RZ, R9 ;  /* 0x000000ffff057224 */ /* 0x000fe200078e0009 */
[----:B------:R-:W-:Y:S01]  /*ea80*/  MOV R3, RZ ;  /* 0x000000ff00037202 */ /* 0x000fe20000000f00 */
[----:B------:R-:W-:Y:S01]  /*ea90*/  IMAD.MOV.U32 R0, RZ, RZ, 0x1c1f ;  /* 0x00001c1fff007424 */ /* 0x000fe200078e00ff */
[----:B------:R-:W-:Y:S02]  /*eaa0*/  MOV R2, 0xeac0 ;  /* 0x0000eac000027802 */ /* 0x000fe40000000f00 */
[----:B------:R-:W-:Y:S05]  /*eab0*/  CALL.REL.NOINC `($__internal_1_$__cuda_sm70_shflsync_idx_p) ;  /* 0x0000094000007944 */ /* 0x000fea0003c00000 */
[----:B------:R-:W-:Y:S01]  /*eac0*/  MOV R8, R0 ;  /* 0x0000000000087202 */ /* 0x000fe20000000f00 */
[----:B------:R-:W-:Y:S05]  /*ead0*/  BRA `(.L_x_145) ;  /* 0xffffdde000007947 */ /* 0x000fea000383ffff */
.L_x_92:
[----:B------:R-:W-:Y:S01]  /*eae0*/  IMAD.MOV.U32 R5, RZ, RZ, R12 ;  /* 0x000000ffff057224 */ /* 0x000fe200078e000c */
[----:B------:R-:W-:Y:S01]  /*eaf0*/  MOV R3, RZ ;  /* 0x000000ff00037202 */ /* 0x000fe20000000f00 */
[----:B------:R-:W-:Y:S01]  /*eb00*/  IMAD.MOV.U32 R0, RZ, RZ, 0x1c1f ;  /* 0x00001c1fff007424 */ /* 0x000fe200078e00ff */
[----:B------:R-:W-:Y:S02]  /*eb10*/  MOV R2, 0xeb30 ;  /* 0x0000eb3000027802 */ /* 0x000fe40000000f00 */
[----:B-12---:R-:W-:Y:S05]  /*eb20*/  CALL.REL.NOINC `($__internal_1_$__cuda_sm70_shflsync_idx_p) ;  /* 0x000008d000007944 */ /* 0x006fea0003c00000 */
[----:B------:R-:W-:Y:S05]  /*eb30*/  BRA `(.L_x_146) ;  /* 0xffffdda000007947 */ /* 0x000fea000383ffff */
.L_x_95:
        /* <DEDUP_REMOVED lines=12> */
.L_x_98:
[----:B-1----:R-:W-:Y:S01]  /*ec00*/  IMAD.MOV.U32 R5, RZ, RZ, R9 ;  /* 0x000000ffff057224 */ /* 0x002fe200078e0009 */
[----:B------:R-:W-:Y:S01]  /*ec10*/  MOV R3, 0x2 ;  /* 0x0000000200037802 */ /* 0x000fe20000000f00 */
[----:B----4-:R-:W-:Y:S01]  /*ec20*/  IMAD.MOV.U32 R0, RZ, RZ, 0x1c1f ;  /* 0x00001c1fff007424 */ /* 0x010fe200078e00ff */
[----:B------:R-:W-:Y:S02]  /*ec30*/  MOV R2, 0xec50 ;  /* 0x0000ec5000027802 */ /* 0x000fe40000000f00 */
[----:B--23--:R-:W-:Y:S05]  /*ec40*/  CALL.REL.NOINC `($__internal_1_$__cuda_sm70_shflsync_idx_p) ;  /* 0x000007b000007944 */ /* 0x00cfea0003c00000 */
[----:B------:R-:W-:Y:S01]  /*ec50*/  MOV R8, R0 ;  /* 0x0000000000087202 */ /* 0x000fe20000000f00 */
[----:B------:R-:W-:Y:S05]  /*ec60*/  BRA `(.L_x_148) ;  /* 0xffffdf4000007947 */ /* 0x000fea000383ffff */
.L_x_99:
[----:B------:R-:W-:Y:S01]  /*ec70*/  IMAD.MOV.U32 R5, RZ, RZ, R12 ;  /* 0x000000ffff057224 */ /* 0x000fe200078e000c */
[----:B------:R-:W-:Y:S01]  /*ec80*/  MOV R3, 0x2 ;  /* 0x0000000200037802 */ /* 0x000fe20000000f00 */
[----:B----4-:R-:W-:Y:S01]  /*ec90*/  IMAD.MOV.U32 R0, RZ, RZ, 0x1c1f ;  /* 0x00001c1fff007424 */ /* 0x010fe200078e00ff */
[----:B------:R-:W-:Y:S02]  /*eca0*/  MOV R2, 0xecc0 ;  /* 0x0000ecc000027802 */ /* 0x000fe40000000f00 */
[----:B-123--:R-:W-:Y:S05]  /*ecb0*/  CALL.REL.NOINC `($__internal_1_$__cuda_sm70_shflsync_idx_p) ;  /* 0x0000074000007944 */ /* 0x00efea0003c00000 */
[----:B------:R-:W-:Y:S05]  /*ecc0*/  BRA `(.L_x_149) ;  /* 0xffffdf0000007947 */ /* 0x000fea000383ffff */
.L_x_102:
        /* <DEDUP_REMOVED lines=12> */
.L_x_104:
[----:B------:R-:W-:Y:S01]  /*ed90*/  IMAD.MOV.U32 R5, RZ, RZ, R74 ;  /* 0x000000ffff057224 */ /* 0x000fe200078e004a */
[----:B------:R-:W-:Y:S01]  /*eda0*/  MOV R3, RZ ;  /* 0x000000ff00037202 */ /* 0x000fe20000000f00 */
[----:B------:R-:W-:Y:S01]  /*edb0*/  IMAD.MOV.U32 R0, RZ, RZ, 0x1f ;  /* 0x0000001fff007424 */ /* 0x000fe200078e00ff */
[----:B------:R-:W-:Y:S02]  /*edc0*/  MOV R2, 0xede0 ;  /* 0x0000ede000027802 */ /* 0x000fe40000000f00 */
[----:B--2---:R-:W-:Y:S05]  /*edd0*/  CALL.REL.NOINC `($__internal_1_$__cuda_sm70_shflsync_idx_p) ;  /* 0x0000062000007944 */ /* 0x004fea0003c00000 */
[----:B------:R-:W-:Y:S01]  /*ede0*/  MOV R9, R0 ;  /* 0x0000000000097202 */ /* 0x000fe20000000f00 */
[----:B------:R-:W-:Y:S05]  /*edf0*/  BRA `(.L_x_151) ;  /* 0xffffe16000007947 */ /* 0x000fea000383ffff */
.L_x_105:
[----:B------:R-:W-:Y:S01]  /*ee00*/  IMAD.MOV.U32 R5, RZ, RZ, R74 ;  /* 0x000000ffff057224 */ /* 0x000fe200078e004a */
[----:B------:R-:W-:Y:S01]  /*ee10*/  MOV R3, 0x1 ;  /* 0x0000000100037802 */ /* 0x000fe20000000f00 */
[----:B------:R-:W-:Y:S01]  /*ee20*/  IMAD.MOV.U32 R0, RZ, RZ, 0x1f ;  /* 0x0000001fff007424 */ /* 0x000fe200078e00ff */
[----:B------:R-:W-:Y:S02]  /*ee30*/  MOV R2, 0xee50 ;  /* 0x0000ee5000027802 */ /* 0x000fe40000000f00 */
[----:B-12---:R-:W-:Y:S05]  /*ee40*/  CALL.REL.NOINC `($__internal_1_$__cuda_sm70_shflsync_idx_p) ;  /* 0x000005b000007944 */ /* 0x006fea0003c00000 */
[----:B------:R-:W-:Y:S01]  /*ee50*/  MOV R8, R0 ;  /* 0x0000000000087202 */ /* 0x000fe20000000f00 */
[----:B------:R-:W-:Y:S05]  /*ee60*/  BRA `(.L_x_152) ;  /* 0xffffe11000007947 */ /* 0x000fea000383ffff */
.L_x_106:
[----:B------:R-:W-:Y:S02]  /*ee70*/  MOV R2, 0x1 ;  /* 0x0000000100027802 */ /* 0x000fe40000000f00 */
[----:B------:R-:W-:-:S02]  /*ee80*/  MOV R3, 0xeea0 ;  /* 0x0000eea000037802 */ /* 0x000fc40000000f00 */
[----:B-1234-:R-:W-:Y:S05]  /*ee90*/  CALL.REL.NOINC `($__internal_2_$__cuda_sm70_shflsync_up_p) ;  /* 0x000005b000007944 */ /* 0x01efea0003c00000 */
[----:B------:R-:W-:Y:S05]  /*eea0*/  BRA `(.L_x_153) ;  /* 0xffffe20000007947 */ /* 0x000fea000383ffff */
.L_x_107:
[----:B------:R-:W-:Y:S02]  /*eeb0*/  MOV R2, 0x2 ;  /* 0x0000000200027802 */ /* 0x000fe40000000f00 */
[----:B------:R-:W-:-:S02]  /*eec0*/  MOV R3, 0xeee0 ;  /* 0x0000eee000037802 */ /* 0x000fc40000000f00 */
[----:B--2-4-:R-:W-:Y:S05]  /*eed0*/  CALL.REL.NOINC `($__internal_2_$__cuda_sm70_shflsync_up_p) ;  /* 0x0000057000007944 */ /* 0x014fea0003c00000 */
        /* <DEDUP_REMOVED lines=23> */
.L_x_111:
[----:B------:R-:W-:Y:S02]  /*f050*/  MOV R2, 0x1 ;  /* 0x0000000100027802 */ /* 0x000fe40000000f00 */
[----:B------:R-:W-:Y:S02]  /*f060*/  MOV R3, 0xf080 ;  /* 0x0000f08000037802 */ /* 0x000fe40000000f00 */
[----:B------:R-:W-:Y:S05]  /*f070*/  CALL.REL.NOINC `($__internal_2_$__cuda_sm70_shflsync_up_p) ;  /* 0x000003d000007944 */ /* 0x000fea0003c00000 */
[----:B------:R-:W-:Y:S01]  /*f080*/  MOV R2, R4 ;  /* 0x0000000400027202 */ /* 0x000fe20000000f00 */
[----:B------:R-:W-:Y:S05]  /*f090*/  BRA `(.L_x_155) ;  /* 0xffffe27000007947 */ /* 0x000fea000383ffff */
.L_x_112:
        /* <DEDUP_REMOVED lines=26> */
.L_x_114:
[----:B------:R-:W-:Y:S02]  /*f240*/  SEL R0, RZ, 0x1, P0 ;  /* 0x00000001ff007807 */ /* 0x000fe40000000000 */
[----:B------:R-:W-:Y:S02]  /*f250*/  MOV R2, 0xf270 ;  /* 0x0000f27000027802 */ /* 0x000fe40000000f00 */
[----:B-1----:R-:W-:Y:S05]  /*f260*/  CALL.REL.NOINC `($__internal_3_$__cuda_sm70_votesync_ballot) ;  /* 0x0000025000007944 */ /* 0x002fea0003c00000 */
[----:B------:R-:W-:Y:S01]  /*f270*/  MOV R10, R0 ;  /* 0x00000000000a7202 */ /* 0x000fe20000000f00 */
[----:B------:R-:W-:Y:S05]  /*f280*/  BRA `(.L_x_157) ;  /* 0xffffe21000007947 */ /* 0x000fea000383ffff */
.L_x_115:
[----:B------:R-:W-:Y:S01]  /*f290*/  IMAD.MOV.U32 R5, RZ, RZ, R6 ;  /* 0x000000ffff057224 */ /* 0x000fe200078e0006 */
[----:B---3--:R-:W-:Y:S01]  /*f2a0*/  MOV R3, R12 ;  /* 0x0000000c00037202 */ /* 0x008fe20000000f00 */
[----:B------:R-:W-:Y:S01]  /*f2b0*/  IMAD.MOV.U32 R0, RZ, RZ, 0x1f ;  /* 0x0000001fff007424 */ /* 0x000fe200078e00ff */
[----:B------:R-:W-:Y:S02]  /*f2c0*/  MOV R2, 0xf2e0 ;  /* 0x0000f2e000027802 */ /* 0x000fe40000000f00 */
[----:B-12---:R-:W-:Y:S05]  /*f2d0*/  CALL.REL.NOINC `($__internal_1_$__cuda_sm70_shflsync_idx_p) ;  /* 0x0000012000007944 */ /* 0x006fea0003c00000 */
[----:B------:R-:W-:Y:S01]  /*f2e0*/  IMAD.MOV.U32 R8, RZ, RZ, R0 ;  /* 0x000000ffff087224 */ /* 0x000fe200078e0000 */
[----:B------:R-:W-:Y:S01]  /*f2f0*/  MOV R3, R12 ;  /* 0x0000000c00037202 */ /* 0x000fe20000000f00 */
[----:B------:R-:W-:Y:S01]  /*f300*/  IMAD.MOV.U32 R5, RZ, RZ, R7 ;  /* 0x000000ffff057224 */ /* 0x000fe200078e0007 */
[----:B------:R-:W-:Y:S02]  /*f310*/  MOV R0, 0x1f ;  /* 0x0000001f00007802 */ /* 0x000fe40000000f00 */
[----:B------:R-:W-:-:S02]  /*f320*/  MOV R2, 0xf340 ;  /* 0x0000f34000027802 */ /* 0x000fc40000000f00 */
[----:B------:R-:W-:Y:S05]  /*f330*/  CALL.REL.NOINC `($__internal_1_$__cuda_sm70_shflsync_idx_p) ;  /* 0x000000c000007944 */ /* 0x000fea0003c00000 */
[----:B------:R-:W-:Y:S01]  /*f340*/  MOV R7, R0 ;  /* 0x0000000000077202 */ /* 0x000fe20000000f00 */
[----:B------:R-:W-:Y:S05]  /*f350*/  BRA `(.L_x_158) ;  /* 0xffffe18000007947 */ /* 0x000fea000383ffff */
.L_x_118:
[----:B------:R-:W-:Y:S01]  /*f360*/  IMAD.MOV.U32 R5, RZ, RZ, R4 ;  /* 0x000000ffff057224 */ /* 0x000fe200078e0004 */
[----:B------:R-:W-:-:S02]  /*f370*/  MOV R0, 0x1f ;  /* 0x0000001f00007802 */ /* 0x000fc40000000f00 */
[----:B------:R-:W-:Y:S02]  /*f380*/  MOV R2, 0xf3a0 ;  /* 0x0000f3a000027802 */ /* 0x000fe40000000f00 */
[----:B-1234-:R-:W-:Y:S05]  /*f390*/  CALL.REL.NOINC `($__internal_1_$__cuda_sm70_shflsync_idx_p) ;  /* 0x0000006000007944 */ /* 0x01efea0003c00000 */
[----:B------:R-:W-:Y:S01]  /*f3a0*/  MOV R13, R0 ;  /* 0x00000000000d7202 */ /* 0x000fe20000000f00 */
[----:B------:R-:W-:Y:S05]  /*f3b0*/  BRA `(.L_x_117) ;  /* 0xffffe18000007947 */ /* 0x000fea000383ffff */
        .weak           $__internal_0_$__cuda_sm70_shflsync_bfly_p
        .type           $__internal_0_$__cuda_sm70_shflsync_bfly_p,@function
        .size           $__internal_0_$__cuda_sm70_shflsync_bfly_p,($__internal_1_$__cuda_sm70_shflsync_idx_p - $__internal_0_$__cuda_sm70_shflsync_bfly_p)
$__internal_0_$__cuda_sm70_shflsync_bfly_p:
[----:B------:R-:W-:Y:S04]  /*f3c0*/  WARPSYNC R9 ;  /* 0x0000000900007348 */ /* 0x000fe80003800000 */
[----:B------:R1:W2:Y:S02]  /*f3d0*/  SHFL.BFLY PT, R8, R0, R3, R10 ;  /* 0x0c00000300087389 */ /* 0x0002a400000e000a */
[----:B-1----:R-:W-:-:S04]  /*f3e0*/  MOV R3, 0x0 ;  /* 0x0000000000037802 */ /* 0x002fc80000000f00 */
[----:B--2---:R-:W-:Y:S05]  /*f3f0*/  RET.REL.NODEC R2 `(_ZN7cutlass13device_kernelIN5flash19enable_sm80_to_sm89INS1_16FlashAttnFwdSm80INS1_25CollectiveMainloopFwdSm80ILi4ELi1ELb0EN4cute5tupleIJNS5_1CILi128EEENS7_ILi48EEENS7_ILi96EEEEEELi96ENS_10bfloat16_tEfNS_4arch4Sm80ELb0ELb0ELb1ELb1ELb0ELb0ELb1ELb1EEENS1_21CollectiveEpilogueFwdINS6_IJS8_SA_S9_EEENS6_IJNS7_ILi1EEESI_SI_EEESC_SE_Li128ELb1ELb1ELb1ELb0EEENS1_36VarlenDynamicPersistentTileSchedulerILi128ELi48ELi128ELi128ELb1ELb1ELb0ELb0ELb1ELb1EEEEEEEEEvNT_6ParamsE) ;  /* 0xffff0c0002007950 */ /* 0x004fea0003c3ffff */
        .weak           $__internal_1_$__cuda_sm70_shflsync_idx_p
        .type           $__internal_1_$__cuda_sm70_shflsync_idx_p,@function
        .size           $__internal_1_$__cuda_sm70_shflsync_idx_p,($__internal_2_$__cuda_sm70_shflsync_up_p - $__internal_1_$__cuda_sm70_shflsync_idx_p)
$__internal_1_$__cuda_sm70_shflsync_idx_p:
[----:B------:R-:W-:-:S04]  /*f400*/  MOV R15, 0xffffffff ;  /* 0xffffffff000f7802 */ /* 0x000fc80000000f00 */
[----:B------:R-:W-:Y:S04]  /*f410*/  WARPSYNC R15 ;  /* 0x0000000f00007348 */ /* 0x000fe80003800000 */
[----:B------:R1:W2:Y:S02]  /*f420*/  SHFL.IDX PT, R0, R5, R3, R0 ;  /* 0x0000000305007389 */ /* 0x0002a400000e0000 */
[----:B-1----:R-:W-:-:S04]  /*f430*/  MOV R3, 0x0 ;  /* 0x0000000000037802 */ /* 0x002fc80000000f00 */
[----:B--2---:R-:W-:Y:S05]  /*f440*/  RET.REL.NODEC R2 `(_ZN7cutlass13device_kernelIN5flash19enable_sm80_to_sm89INS1_16FlashAttnFwdSm80INS1_25CollectiveMainloopFwdSm80ILi4ELi1ELb0EN4cute5tupleIJNS5_1CILi128EEENS7_ILi48EEENS7_ILi96EEEEEELi96ENS_10bfloat16_tEfNS_4arch4Sm80ELb0ELb0ELb1ELb1ELb0ELb0ELb1ELb1EEENS1_21CollectiveEpilogueFwdINS6_IJS8_SA_S9_EEENS6_IJNS7_ILi1EEESI_SI_EEESC_SE_Li128ELb1ELb1ELb1ELb0EEENS1_36VarlenDynamicPersistentTileSchedulerILi128ELi48ELi128ELi128ELb1ELb1ELb0ELb0ELb1ELb1EEEEEEEEEvNT_6ParamsE) ;  /* 0xffff0bb002007950 */ /* 0x004fea0003c3ffff */
        .weak           $__internal_2_$__cuda_sm70_shflsync_up_p
        .type           $__internal_2_$__cuda_sm70_shflsync_up_p,@function
        .size           $__internal_2_$__cuda_sm70_shflsync_up_p,($__internal_3_$__cuda_sm70_votesync_ballot - $__internal_2_$__cuda_sm70_shflsync_up_p)
$__internal_2_$__cuda_sm70_shflsync_up_p:
[----:B------:R-:W-:Y:S02]  /*f450*/  IMAD.MOV.U32 R4, RZ, RZ, RZ ;  /* 0x000000ffff047224 */ /* 0x000fe400078e00ff */
[----:B------:R-:W-:-:S04]  /*f460*/  IMAD.MOV.U32 R10, RZ, RZ, -0x1 ;  /* 0xffffffffff0a7424 */ /* 0x000fc800078e00ff */
[----:B------:R-:W-:Y:S04]  /*f470*/  WARPSYNC R10 ;  /* 0x0000000a00007348 */ /* 0x000fe80003800000 */
[----:B------:R1:W2:Y:S02]  /*f480*/  SHFL.UP PT, R4, R0, R2, R4 ;  /* 0x0400000200047389 */ /* 0x0002a400000e0004 */
[----:B-1----:R-:W-:Y:S02]  /*f490*/  MOV R2, R3 ;  /* 0x0000000300027202 */ /* 0x002fe40000000f00 */
[----:B------:R-:W-:-:S04]  /*f4a0*/  MOV R3, 0x0 ;  /* 0x0000000000037802 */ /* 0x000fc80000000f00 */
[----:B--2---:R-:W-:Y:S05]  /*f4b0*/  RET.REL.NODEC R2 `(_ZN7cutlass13device_kernelIN5flash19enable_sm80_to_sm89INS1_16FlashAttnFwdSm80INS1_25CollectiveMainloopFwdSm80ILi4ELi1ELb0EN4cute5tupleIJNS5_1CILi128EEENS7_ILi48EEENS7_ILi96EEEEEELi96ENS_10bfloat16_tEfNS_4arch4Sm80ELb0ELb0ELb1ELb1ELb0ELb0ELb1ELb1EEENS1_21CollectiveEpilogueFwdINS6_IJS8_SA_S9_EEENS6_IJNS7_ILi1EEESI_SI_EEESC_SE_Li128ELb1ELb1ELb1ELb0EEENS1_36VarlenDynamicPersistentTileSchedulerILi128ELi48ELi128ELi128ELb1ELb1ELb0ELb0ELb1ELb1EEEEEEEEEvNT_6ParamsE) ;  /* 0xffff0b4002007950 */ /* 0x004fea0003c3ffff */
        .weak           $__internal_3_$__cuda_sm70_votesync_ballot
        .type           $__internal_3_$__cuda_sm70_votesync_ballot,@function
        .size           $__internal_3_$__cuda_sm70_votesync_ballot,(.L_x_1425 - $__internal_3_$__cuda_sm70_votesync_ballot)
$__internal_3_$__cuda_sm70_votesync_ballot:
[----:B------:R-:W-:Y:S01]  /*f4c0*/  ISETP.NE.U32.AND P0, PT, R0, 0x1, PT ;  /* 0x000000010000780c */ /* 0x000fe20003f05070 */
[----:B------:R-:W-:-:S04]  /*f4d0*/  IMAD.MOV.U32 R3, RZ, RZ, -0x1 ;  /* 0xffffffffff037424 */ /* 0x000fc800078e00ff */
[----:B------:R-:W-:Y:S08]  /*f4e0*/  WARPSYNC R3 ;  /* 0x0000000300007348 */ /* 0x000ff00003800000 */
[----:B------:R-:W-:-:S04]  /*f4f0*/  VOTE.ANY R0, PT, !P0 ;  /* 0x0000000000007806 */ /* 0x000fc800040e0100 */
[----:B------:R-:W-:Y:S01]  /*f500*/  LOP3.LUT R0, R0, R3, RZ, 0xc0, !PT ;  /* 0x0000000300007212 */ /* 0x000fe200078ec0ff */
[----:B------:R-:W-:-:S04]  /*f510*/  IMAD.MOV.U32 R3, RZ, RZ, 0x0 ;  /* 0x00000000ff037424 */ /* 0x000fc800078e00ff */
[----:B------:R-:W-:Y:S05]  /*f520*/  RET.REL.NODEC R2 `(_ZN7cutlass13device_kernelIN5flash19enable_sm80_to_sm89INS1_16FlashAttnFwdSm80INS1_25CollectiveMainloopFwdSm80ILi4ELi1ELb0EN4cute5tupleIJNS5_1CILi128EEENS7_ILi48EEENS7_ILi96EEEEEELi96ENS_10bfloat16_tEfNS_4arch4Sm80ELb0ELb0ELb1ELb1ELb0ELb0ELb1ELb1EEENS1_21CollectiveEpilogueFwdINS6_IJS8_SA_S9_EEENS6_IJNS7_ILi1EEESI_SI_EEESC_SE_Li128ELb1ELb1ELb1ELb0EEENS1_36VarlenDynamicPersistentTileSchedulerILi128ELi48ELi128ELi128ELb1ELb1ELb0ELb0ELb1ELb1EEEEEEEEEvNT_6ParamsE) ;  /* 0xffff0ad002007950 */ /* 0x000fea0003c3ffff */
.L_x_159:
        /* <DEDUP_REMOVED lines=13> */
.L_x_1425:


//--------------------- .text._ZN7cutlass13device_kernelIN5flash19enable_sm80_to_sm89INS1_16FlashAttnFwdSm80INS1_25CollectiveMainloopFwdSm80ILi4ELi1ELb0EN4cute5tupleIJNS5_1CILi128EEENS7_ILi48EEENS7_ILi96EEEEEELi96ENS_10bfloat16_tEfNS_4arch4Sm80ELb0ELb0ELb1ELb1ELb0ELb1ELb1ELb1EEENS1_21CollectiveEpilogueFwdINS6_IJS8_SA_S9_EEENS6_IJNS7_ILi1EEESI_SI_EEESC_SE_Li128ELb1ELb1ELb1ELb0EEENS1_36VarlenDynamicPersistentTileSchedulerILi128ELi48ELi128ELi128ELb1ELb1ELb0ELb0ELb1ELb1EEEEEEEEEvNT_6ParamsE --------------------------
	.section	.text._ZN7cutlass13device_kernelIN5flash19enable_sm80_to_sm89INS1_16FlashAttnFwdSm80INS1_25CollectiveMainloopFwdSm80ILi4ELi1ELb0EN4cute5tupleIJNS5_1CILi128EEENS7_ILi48EEENS7_ILi96EEEEEELi96ENS_10bfloat16_tEfNS_4arch4Sm80ELb0ELb0ELb1ELb1ELb0ELb1ELb1ELb1EEENS1_21CollectiveEpilogueFwdINS6_IJS8_SA_S9_EEENS6_IJNS7_ILi1EEESI_SI_EEESC_SE_Li128ELb1ELb1ELb1ELb0EEENS1_36VarlenDynamicPersistentTileSchedulerILi128ELi48ELi128ELi128ELb1ELb1ELb0ELb0ELb1ELb1EEEEEEEEEvNT_6ParamsE,"ax",@progbits
	.sectioninfo	@"SHI_REGISTERS=255"
	.align	128
.text._ZN7cutlass13device_kernelIN5flash19enable_sm80_to_sm89INS1_16FlashAttnFwdSm80INS1_25CollectiveMainloopFwdSm80ILi4ELi1ELb0EN4cute5tupleIJNS5_1CILi128EEENS7_ILi48EEENS7_ILi96EEEEEELi96ENS_10bfloat16_tEfNS_4arch4Sm80ELb0ELb0ELb1ELb1ELb0ELb1ELb1ELb1EEENS1_21CollectiveEpilogueFwdINS6_IJS8_SA_S9_EEENS6_IJNS7_ILi1EEESI_SI_EEESC_SE_Li128ELb1ELb1ELb1ELb0EEENS1_36VarlenDynamicPersistentTileSchedulerILi128ELi48ELi128ELi128ELb1ELb1ELb0ELb0ELb1ELb1EEEEEEEEEvNT_6ParamsE:
        .type           _ZN7cutlass13device_kernelIN5flash19enable_sm80_to_sm89INS1_16FlashAttnFwdSm80INS1_25CollectiveMainloopFwdSm80ILi4ELi1ELb0EN4cute5tupleIJNS5_1CILi128EEENS7_ILi48EEENS7_ILi96EEEEEELi96ENS_10bfloat16_tEfNS_4arch4Sm80ELb0ELb0ELb1ELb1ELb0ELb1ELb1ELb1EEENS1_21CollectiveEpilogueFwdINS6_IJS8_SA_S9_EEENS6_IJNS7_ILi1EEESI_SI_EEESC_SE_Li128ELb1ELb1ELb1ELb0EEENS1_36VarlenDynamicPersistentTileSchedulerILi128ELi48ELi128ELi128ELb1ELb1ELb0ELb0ELb1ELb1EEEEEEEEEvNT_6ParamsE,@function
        .size           _ZN7cutlass13device_kernelIN5flash19enable_sm80_to_sm89INS1_16FlashAttnFwdSm80INS1_25CollectiveMainloopFwdSm80ILi4ELi1ELb0EN4cute5tupleIJNS5_1CILi128EEENS7_ILi48EEENS7_ILi96EEEEEELi96ENS_10bfloat16_tEfNS_4arch4Sm80ELb0ELb0ELb1ELb1ELb0ELb1ELb1ELb1EEENS1_21CollectiveEpilogueFwdINS6_IJS8_SA_S9_EEENS6_IJNS7_ILi1EEESI_SI_EEESC_SE_Li128ELb1ELb1ELb1ELb0EEENS1_36VarlenDynamicPersistentTileSchedulerILi128ELi48ELi128ELi128ELb1ELb1ELb0ELb0ELb1ELb1EEEEEEEEEvNT_6ParamsE,(.L_x_1430 - _ZN7cutlass13device_kernelIN5flash19enable_sm80_to_sm89INS1_16FlashAttnFwdSm80INS1_25CollectiveMainloopFwdSm80ILi4ELi1ELb0EN4cute5tupleIJNS5_1CILi128EEENS7_ILi48EEENS7_ILi96EEEEEELi96ENS_10bfloat16_tEfNS_4arch4Sm80ELb0ELb0ELb1ELb1ELb0ELb1ELb1ELb1EEENS1_21CollectiveEpilogueFwdINS6_IJS8_SA_S9_EEENS6_IJNS7_ILi1EEESI_SI_EEESC_SE_Li128ELb1ELb1ELb1ELb0EEENS1_36VarlenDynamicPersistentTileSchedulerILi128ELi48ELi128ELi128ELb1ELb1ELb0ELb0ELb1ELb1EEEEEEEEEvNT_6ParamsE)
        .other          _ZN7cutlass13device_kernelIN5flash19enable_sm80_to_sm89INS1_16FlashAttnFwdSm80INS1_25CollectiveMainloopFwdSm80ILi4ELi1ELb0EN4cute5tupleIJNS5_1CILi128EEENS7_ILi48EEENS7_ILi96EEEEEELi96ENS_10bfloat16_tEfNS_4arch4Sm80ELb0ELb0ELb1ELb1ELb0ELb1ELb1ELb1EEENS1_21CollectiveEpilogueFwdINS6_IJS8_SA_S9_EEENS6_IJNS7_ILi1EEESI_SI_EEESC_SE_Li128ELb1ELb1ELb1ELb0EEENS1_36VarlenDynamicPersistentTileSchedulerILi128ELi48ELi128ELi128ELb1ELb1ELb0ELb0ELb1ELb1EEEEEEEEEvNT_6ParamsE,@"STO_CUDA_ENTRY STV_DEFAULT"
_ZN7cutlass13device_kernelIN5flash19enable_sm80_to_sm89INS1_16FlashAttnFwdSm80INS1_25CollectiveMainloopFwdSm80ILi4ELi1ELb0EN4cute5tupleIJNS5_1CILi128EEENS7_ILi48EEENS7_ILi96EEEEEELi96ENS_10bfloat16_tEfNS_4arch4Sm80ELb0ELb0ELb1ELb1ELb0ELb1ELb1ELb1EEENS1_21CollectiveEpilogueFwdINS6_IJS8_SA_S9_EEENS6_IJNS7_ILi1EEESI_SI_EEESC_SE_Li128ELb1ELb1ELb1ELb0EEENS1_36VarlenDynamicPersistentTileSchedulerILi128ELi48ELi128ELi128ELb1ELb1ELb0ELb0ELb1ELb1EEEEEEEEEvNT_6ParamsE:
        /* <DEDUP_REMOVED lines=54> */
.L_x_165:
        /* <DEDUP_REMOVED lines=17> */
.L_x_332:
        /* <DEDUP_REMOVED lines=16> */
.L_x_333:
[----:B--2---:R-:W-:-:S05]  /*0570*/  IMAD R0, R0, c[0x0][0x538], RZ ;  /* 0x00014e0000007a24 */ /* 0x004fca00078e02ff */
[----:B------:R-:W-:-:S04]  /*0580*/  IADD3 R6, R0, R6, RZ ;  /* 0x0000000600067210 */ /* 0x000fc80007ffe0ff */
[----:B------:R-:W-:-:S13]  /*0590*/  ISETP.GT.AND P0, PT, R6, UR4, PT ;  /* 0x0000000406007c0c */ /* 0x000fda000bf04270 */
[----:B-1----:R-:W-:Y:S05]  /*05a0*/  @!P0 BRA `(.L_x_165) ;  /* 0xfffffdb000008947 */ /* 0x002fea000383ffff */
.L_x_161:
[----:B------:R-:W-:-:S05]  /*05b0*/  IADD3 R12, -R0, R6, RZ ;  /* 0x00000006000c7210 */ /* 0x000fca0007ffe1ff */
[----:B------:R-:W-:-:S05]  /*05c0*/  IMAD R0, R4, c[0x0][0x538], R12 ;  /* 0x00014e0004007a24 */ /* 0x000fca00078e020c */
[----:B------:R-:W-:Y:S01]  /*05d0*/  ISETP.GT.AND P0, PT, R0, UR4, PT ;  /* 0x0000000400007c0c */ /* 0x000fe2000bf04270 */
[----:B------:R-:W-:-:S12]  /*05e0*/  BRA.DIV ~URZ, `(.L_x_166) ;  /* 0x000181f27f007947 */ /* 0x000fd8000b800000 */
[----:B------:R-:W-:-:S04]  /*05f0*/  VOTE.ANY R6, PT, !P0 ;  /* 0x0000000000067806 */ /* 0x000fc800040e0100 */
.L_x_334:
[----:B------:R1:W2:Y:S01]  /*0600*/  POPC R13, R6 ;  /* 0x00000006000d7309 */ /* 0x0002a20000000000 */
[----:B------:R-:W-:Y:S05]  /*0610*/  BRA.DIV ~URZ, `(.L_x_167) ;  /* 0x000182127f007947 */ /* 0x000fea000b800000 */
[----:B--2---:R-:W2:Y:S04]  /*0620*/  SHFL.IDX PT, R11, R8, R13, 0x1f ;  /* 0x00001f0d080b7589 */ /* 0x004ea800000e0000 */
[----:B------:R3:W4:Y:S02]  /*0630*/  SHFL.IDX PT, R10, R7, R13, 0x1f ;  /* 0x00001f0d070a7589 */ /* 0x00072400000e0000 */
[----:B---3--:R-:W-:Y:S02]  /*0640*/  MOV R7, RZ ;  /* 0x000000ff00077202 */ /* 0x008fe40000000f00 */
.L_x_335:
[----:B--2-4-:R-:W-:Y:S01]  /*0650*/  ISETP.NE.AND P0, PT, R6, RZ, PT ;  /* 0x000000ff0600720c */ /* 0x014fe20003f05270 */
[----:B------:R-:W-:-:S12]  /*0660*/  BSSY B0, `(.L_x_168) ;  /* 0x0000005000007945 */ /* 0x000fd80003800000 */
[----:B------:R-:W-:Y:S05]  /*0670*/  @!P0 BRA `(.L_x_169) ;  /* 0x0000003000008947 */ /* 0x000fea0003800000 */
[----:B------:R-:W-:Y:S01]  /*0680*/  IADD3 R3, R13, -0x1, RZ ;  /* 0xffffffff0d037810 */ /* 0x000fe20007ffe0ff */
[----:B------:R-:W-:Y:S05]  /*0690*/  BRA.DIV ~URZ, `(.L_x_170) ;  /* 0x000182727f007947 */ /* 0x000fea000b800000 */
[----:B------:R2:W3:Y:S02]  /*06a0*/  SHFL.IDX PT, R7, R4, R3, 0x1f ;  /* 0x00001f0304077589 */ /* 0x0004e400000e0000 */
.L_x_169:
[----:B------:R-:W-:Y:S05]  /*06b0*/  BSYNC B0 ;  /* 0x0000000000007941 */ /* 0x000fea0003800000 */
.L_x_168:
        /* <DEDUP_REMOVED lines=23> */
[----:B------:R-:W-:Y:S02]  /*0830*/  ISETP.GT.U32.AND P0, PT, R5, R0, PT ;  /* 0x000000000500720c */ /* 0x000fe40003f04070 */
[----:B-1----:R-:W-:-:S11]  /*0840*/  IADD3 R3, R3, 0xffffffe, RZ ;  /* 0x0ffffffe03037810 */ /* 0x002fd60007ffe0ff */
[----:B------:R-:W-:Y:S01]  /*0850*/  @!P0 IMAD.IADD R0, R0, 0x1, -R5 ;  /* 0x0000000100008824 */ /* 0x000fe200078e0a05 */
[----:B------:R-:W-:Y:S02]  /*0860*/  @!P0 IADD3 R2, R2, 0x1, RZ ;  /* 0x0000000102028810 */ /* 0x000fe40007ffe0ff */
[----:B------:R-:W-:Y:S01]  /*0870*/  ISETP.NE.AND P0, PT, R11, RZ, PT ;  /* 0x000000ff0b00720c */ /* 0x000fe20003f05270 */
[----:B------:R-:W1:Y:S01]  /*0880*/  F2I.FTZ.U32.TRUNC.NTZ R3, R3 ;  /* 0x0000000300037305 */ /* 0x000e62000021f000 */
[----:B------:R-:W-:Y:S02]  /*0890*/  ISETP.GE.U32.AND P2, PT, R0, R5, PT ;  /* 0x000000050000720c */ /* 0x000fe40003f46070 */
[----:B------:R-:W-:-:S04]  /*08a0*/  LOP3.LUT R0, R12, R11, RZ, 0x3c, !PT ;  /* 0x0000000b0c007212 */ /* 0x000fc800078e3cff */
[----:B------:R-:W-:-:S07]  /*08b0*/  ISETP.GE.AND P1, PT, R0, RZ, PT ;  /* 0x000000ff0000720c */ /* 0x000fce0003f26270 */
[----:B------:R-:W-:Y:S02]  /*08c0*/  @P2 IADD3 R2, R2, 0x1, RZ ;  /* 0x0000000102022810 */ /* 0x000fe40007ffe0ff */
[----:B-1----:R-:W-:-:S03]  /*08d0*/  IADD3 R0, RZ, -R3, RZ ;  /* 0x80000003ff007210 */ /* 0x002fc60007ffe0ff */
[----:B------:R-:W-:Y:S02]  /*08e0*/  IMAD.MOV.U32 R4, RZ, RZ, R2 ;  /* 0x000000ffff047224 */ /* 0x000fe400078e0002 */
[----:B------:R-:W-:Y:S01]  /*08f0*/  IMAD.MOV.U32 R2, RZ, RZ, R0 ;  /* 0x000000ffff027224 */ /* 0x000fe200078e0000 */
[----:B------:R-:W-:Y:S01]  /*0900*/  IABS R0, R10 ;  /* 0x0000000a00007213 */ /* 0x000fe20000000000 */
[----:B------:R-:W-:Y:S01]  /*0910*/  @!P1 IMAD.MOV R4, RZ, RZ, -R4 ;  /* 0x000000ffff049224 */ /* 0x000fe200078e0a04 */
[----:B------:R-:W-:Y:S01]  /*0920*/  @!P0 LOP3.LUT R4, RZ, R11, RZ, 0x33, !PT ;  /* 0x0000000bff048212 */ /* 0x000fe200078e33ff */
[----:B------:R-:W-:Y:S01]  /*0930*/  IMAD R5, R2, R7, RZ ;  /* 0x0000000702057224 */ /* 0x000fe200078e02ff */
[----:B------:R-:W-:Y:S01]  /*0940*/  MOV R2, RZ ;  /* 0x000000ff00027202 */ /* 0x000fe20000000f00 */
[----:B------:R-:W-:Y:S01]  /*0950*/  IMAD.MOV R6, RZ, RZ, -R0 ;  /* 0x000000ffff067224 */ /* 0x000fe200078e0a00 */
[----:B------:R-:W-:-:S03]  /*0960*/  IABS R8, R4 ;  /* 0x0000000400087213 */ /* 0x000fc60000000000 */
        /* <DEDUP_REMOVED lines=26> */
.L_x_162:
[----:B------:R-:W-:Y:S01]  /*0b10*/  MOV R0, UR4 ;  /* 0x0000000400007c02 */ /* 0x000fe20008000f00 */
[----:B------:R-:W-:Y:S04]  /*0b20*/  STL [R1+0x14], RZ ;  /* 0x000014ff01007387 */ /* 0x000fe80000100800 */
[----:B------:R-:W-:Y:S04]  /*0b30*/  STL [R1+0x18], RZ ;  /* 0x000018ff01007387 */ /* 0x000fe80000100800 */
[----:B------:R1:W-:Y:S02]  /*0b40*/  STL [R1+0x10], R0 ;  /* 0x0000100001007387 */ /* 0x0003e40000100800 */
[----:B-1----:R-:W-:-:S05]  /*0b50*/  MOV R0, c[0x0][0x53c] ;  /* 0x00014f0000007a02 */ /* 0x002fca0000000f00 */
[----:B------:R1:W-:Y:S02]  /*0b60*/  STL [R1+0x1c], R0 ;  /* 0x00001c0001007387 */ /* 0x0003e40000100800 */
.L_x_171:
        /* <DEDUP_REMOVED lines=8> */
.L_x_160:
[----:B------:R-:W2:Y:S02]  /*0bf0*/  LDL R0, [R1+0x1c] ;  /* 0x00001c0001007983 */ /* 0x000ea40000100800 */
[----:B--2---:R-:W-:-:S13]  /*0c00*/  ISETP.GE.AND P0, PT, R0, c[0x0][0x53c], PT ;  /* 0x00014f0000007a0c */ /* 0x004fda0003f06270 */
[----:B------:R-:W-:Y:S05]  /*0c10*/  @P0 EXIT ;  /* 0x000000000000094d */ /* 0x000fea0003800000 */
[----:B------:R-:W2:Y:S02]  /*0c20*/  S2R R12, SR_TID.X ;  /* 0x00000000000c7919 */ /* 0x000ea40000002100 */
[----:B--2---:R-:W-:Y:S02]  /*0c30*/  SHF.R.S32.HI R14, RZ, 0x1f, R12 ;  /* 0x0000001fff0e7819 */ /* 0x004fe4000001140c */
[-C--:B------:R-:W-:Y:S02]  /*0c40*/  LEA.HI R10, R12, R12.reuse, RZ, 0x1 ;  /* 0x0000000c0c0a7211 */ /* 0x080fe400078f08ff */
[----:B------:R-:W-:Y:S02]  /*0c50*/  LEA.HI R23, R14, R12, RZ, 0x3 ;  /* 0x0000000c0e177211 */ /* 0x000fe400078f18ff */
[----:B------:R-:W-:Y:S02]  /*0c60*/  SHF.R.S32.HI R242, RZ, 0x1, R10 ;  /* 0x00000001fff27819 */ /* 0x000fe4000001140a */
[----:B------:R-:W-:-:S02]  /*0c70*/  LOP3.LUT R0, R23, 0xfffffff8, RZ, 0xc0, !PT ;  /* 0xfffffff817007812 */ /* 0x000fc400078ec0ff */
[----:B-1----:R-:W-:Y:S02]  /*0c80*/  LEA.HI R5, R14, R12, RZ, 0x4 ;  /* 0x0000000c0e057211 */ /* 0x002fe400078f20ff */
[----:B------:R-:W-:Y:S01]  /*0c90*/  LEA.HI R3, R10, R242, RZ, 0x1 ;  /* 0x000000f20a037211 */ /* 0x000fe200078f08ff */
[----:B------:R-:W-:Y:S01]  /*0ca0*/  IMAD.IADD R2, R12, 0x1, -R0 ;  /* 0x000000010c027824 */ /* 0x000fe200078e0a00 */
[----:B------:R-:W-:Y:S02]  /*0cb0*/  SHF.R.S32.HI R6, RZ, 0x4, R5 ;  /* 0x00000004ff067819 */ /* 0x000fe40000011405 */
[----:B------:R-:W-:Y:S02]  /*0cc0*/  LOP3.LUT R0, R3, 0x7fffffe, RZ, 0xc0, !PT ;  /* 0x07fffffe03007812 */ /* 0x000fe400078ec0ff */
[----:B------:R-:W-:Y:S02]  /*0cd0*/  LEA.HI R11, R2, R2, RZ, 0x1 ;  /* 0x00000002020b7211 */ /* 0x000fe400078f08ff */
[----:B------:R-:W-:Y:S01]  /*0ce0*/  LEA.HI R4, R5, R6, RZ, 0x1 ;  /* 0x0000000605047211 */ /* 0x000fe200078f08ff */
[----:B------:R-:W-:Y:S01]  /*0cf0*/  IMAD.IADD R0, R242, 0x1, -R0 ;  /* 0x00000001f2007824 */ /* 0x000fe200078e0a00 */
[----:B------:R-:W-:-:S02]  /*0d00*/  LOP3.LUT R3, R11, 0x3fffffe, RZ, 0xc0, !PT ;  /* 0x03fffffe0b037812 */ /* 0x000fc400078ec0ff */
[----:B------:R-:W-:Y:S01]  /*0d10*/  LOP3.LUT R4, R4, 0xfffffffe, RZ, 0xc0, !PT ;  /* 0xfffffffe04047812 */ /* 0x000fe200078ec0ff */
[----:B------:R-:W-:Y:S01]  /*0d20*/  IMAD R22, R6, 0x8, R0 ;  /* 0x0000000806167824 */ /* 0x000fe200078e0200 */
[-C--:B------:R-:W-:Y:S01]  /*0d30*/  LEA.HI R7, R14, R12.reuse, RZ, 0x5 ;  /* 0x0000000c0e077211 */ /* 0x080fe200078f28ff */
[----:B------:R-:W-:Y:S01]  /*0d40*/  IMAD.IADD R21, R2, 0x1, -R3 ;  /* 0x0000000102157824 */ /* 0x000fe200078e0a03 */
[----:B------:R-:W-:Y:S01]  /*0d50*/  LEA.HI R14, R14, R12, RZ, 0x2 ;  /* 0x0000000c0e0e7211 */ /* 0x000fe200078f10ff */
[----:B------:R-:W-:Y:S01]  /*0d60*/  IMAD.IADD R19, R6, 0x1, -R4 ;  /* 0x0000000106137824 */ /* 0x000fe200078e0a04 */
[----:B------:R-:W-:Y:S01]  /*0d70*/  LOP3.LUT R0, R5, 0xfffffff0, RZ, 0xc0, !PT ;  /* 0xfffffff005007812 */ /* 0x000fe200078ec0ff */
[----:B------:R-:W-:Y:S01]  /*0d80*/  IMAD.SHL.U32 R22, R22, 0x20, RZ ;  /* 0x0000002016167824 */ /* 0x000fe200078e00ff */
[----:B------:R-:W-:Y:S02]  /*0d90*/  SHF.R.S32.HI R2, RZ, 0x3, R23 ;  /* 0x00000003ff027819 */ /* 0x000fe40000011417 */
[----:B------:R-:W-:Y:S01]  /*0da0*/  LOP3.LUT R4, R14, 0xfffffffc, RZ, 0xc0, !PT ;  /* 0xfffffffc0e047812 */ /* 0x000fe200078ec0ff */
[----:B------:R-:W-:Y:S01]  /*0db0*/  IMAD.IADD R0, R12, 0x1, -R0 ;  /* 0x000000010c007824 */ /* 0x000fe200078e0a00 */
[----:B------:R-:W-:Y:S01]  /*0dc0*/  SHF.R.S32.HI R243, RZ, 0x2, R14 ;  /* 0x00000002fff37819 */ /* 0x000fe2000001140e */
[----:B------:R-:W-:Y:S01]  /*0dd0*/  IMAD.SHL.U32 R2, R2, 0x40, RZ ;  /* 0x0000004002027824 */ /* 0x000fe200078e00ff */
[----:B------:R-:W-:Y:S01]  /*0de0*/  SHF.R.S32.HI R9, RZ, 0x5, R7 ;  /* 0x00000005ff097819 */ /* 0x000fe20000011407 */
[----:B------:R-:W-:Y:S01]  /*0df0*/  IMAD.IADD R25, R12, 0x1, -R4 ;  /* 0x000000010c197824 */ /* 0x000fe200078e0a04 */
[----:B------:R-:W-:-:S02]  /*0e00*/  LEA.HI R3, R14, R243, RZ, 0x1 ;  /* 0x000000f30e037211 */ /* 0x000fc400078f08ff */
[----:B------:R-:W-:Y:S01]  /*0e10*/  LOP3.LUT R2, R2, 0xc0, RZ, 0xc0, !PT ;  /* 0x000000c002027812 */ /* 0x000fe200078ec0ff */
[----:B------:R-:W-:Y:S01]  /*0e20*/  IMAD.SHL.U32 R250, R25, 0x8, RZ ;  /* 0x0000000819fa7824 */ /* 0x000fe200078e00ff */
[----:B------:R-:W-:Y:S02]  /*0e30*/  LEA.HI R8, R0, R0, RZ, 0x1 ;  /* 0x0000000000087211 */ /* 0x000fe400078f08ff */
[----:B------:R-:W-:Y:S02]  /*0e40*/  LOP3.LUT R4, R3, 0x7fffffe, RZ, 0xc0, !PT ;  /* 0x07fffffe03047812 */ /* 0x000fe400078ec0ff */
[----:B------:R-:W-:Y:S02]  /*0e50*/  SHF.R.S32.HI R6, RZ, 0x1f, R0 ;  /* 0x0000001fff067819 */ /* 0x000fe40000011400 */
[----:B------:R-:W-:Y:S02]  /*0e60*/  LOP3.LUT R3, R8, 0x7fffffe, RZ, 0xc0, !PT ;  /* 0x07fffffe08037812 */ /* 0x000fe400078ec0ff */
[----:B------:R-:W-:-:S02]  /*0e70*/  SHF.R.U32.HI R5, RZ, 0x3, R2 ;  /* 0x00000003ff057819 */ /* 0x000fc40000011602 */
[----:B------:R-:W-:Y:S01]  /*0e80*/  LOP3.LUT R2, R2, 0x18, R250, 0xf8, !PT ;  /* 0x0000001802027812 */ /* 0x000fe200078ef8fa */
[----:B------:R-:W-:Y:S01]  /*0e90*/  IMAD.IADD R13, R0, 0x1, -R3 ;  /* 0x00000001000d7824 */ /* 0x000fe200078e0a03 */
[----:B------:R-:W-:Y:S01]  /*0ea0*/  LEA.HI R16, R6, R0, RZ, 0x3 ;  /* 0x0000000006107211 */ /* 0x000fe200078f18ff */
[----:B------:R-:W-:Y:S01]  /*0eb0*/  IMAD.IADD R6, R243, 0x1, -R4 ;  /* 0x00000001f3067824 */ /* 0x000fe200078e0a04 */
[----:B------:R-:W-:Y:S02]  /*0ec0*/  LOP3.LUT R5, R2, R5, RZ, 0x3c, !PT ;  /* 0x0000000502057212 */ /* 0x000fe400078e3cff */
[----:B------:R-:W-:Y:S01]  /*0ed0*/  SHF.R.S32.HI R3, RZ, 0x1f, R7 ;  /* 0x0000001fff037819 */ /* 0x000fe20000011407 */
[----:B------:R-:W-:Y:S01]  /*0ee0*/  IMAD R0, R9, 0x8, R6 ;  /* 0x0000000809007824 */ /* 0x000fe200078e0206 */
[----:B------:R-:W-:Y:S01]  /*0ef0*/  LOP3.LUT R4, R10, 0xfffffffe, RZ, 0xc0, !PT ;  /* 0xfffffffe0a047812 */ /* 0x000fe200078ec0ff */
[----:B------:R-:W-:Y:S01]  /*0f00*/  IMAD.SHL.U32 R10, R16, 0x20, RZ ;  /* 0x00000020100a7824 */ /* 0x000fe200078e00ff */
[----:B------:R-:W-:Y:S01]  /*0f10*/  LOP3.LUT R2, R7, 0xffffffe0, RZ, 0xc0, !PT ;  /* 0xffffffe007027812 */ /* 0x000fe200078ec0ff */
[----:B------:R-:W-:Y:S01]  /*0f20*/  IMAD.U32 R241, R0, 0x20, R5 ;  /* 0x0000002000f17824 */ /* 0x000fe200078e0005 */
[----:B------:R-:W-:Y:S01]  /*0f30*/  LEA.HI R3, R3, R9, RZ, 0x2 ;  /* 0x0000000903037211 */ /* 0x000fe200078f10ff */
[C---:B------:R-:W-:Y:S01]  /*0f40*/  IMAD.IADD R33, R12.reuse, 0x1, -R4 ;  /* 0x000000010c217824 */ /* 0x040fe200078e0a04 */
[----:B------:R-:W-:Y:S01]  /*0f50*/  LEA.HI R0, R25, R25, RZ, 0x1 ;  /* 0x0000001919007211 */ /* 0x000fe200078f08ff */
[----:B------:R-:W-:Y:S01]  /*0f60*/  IMAD.IADD R32, R12, 0x1, -R2 ;  /* 0x000000010c207824 */ /* 0x000fe200078e0a02 */
[----:B------:R-:W-:Y:S01]  /*0f70*/  LOP3.LUT R3, R3, 0xffffffc, RZ, 0xc0, !PT ;  /* 0x0ffffffc03037812 */ /* 0x000fe200078ec0ff */
[----:B------:R-:W-:Y:S01]  /*0f80*/  IMAD.SHL.U32 R132, R33, 0x4, RZ ;  /* 0x0000000421847824 */ /* 0x000fe200078e00ff */
[C---:B------:R-:W-:Y:S01]  /*0f90*/  LOP3.LUT R2, R0.reuse, 0x1ffffffe, RZ, 0xc0, !PT ;  /* 0x1ffffffe00027812 */ /* 0x040fe200078ec0ff */
[----:B------:R-:W-:Y:S01]  /*0fa0*/  IMAD.SHL.U32 R0, R0, 0x20, RZ ;  /* 0x0000002000007824 */ /* 0x000fe200078e00ff */
[----:B------:R-:W-:Y:S01]  /*0fb0*/  SHF.R.S32.HI R4, RZ, 0x1f, R32 ;  /* 0x0000001fff047819 */ /* 0x000fe20000011420 */
[----:B------:R-:W-:Y:S01]  /*0fc0*/  IMAD.IADD R5, R9, 0x1, -R3 ;  /* 0x0000000109057824 */ /* 0x000fe200078e0a03 */
[----:B------:R-:W-:Y:S01]  /*0fd0*/  IADD3 R152, R132, 0x10, RZ ;  /* 0x0000001084987810 */ /* 0x000fe20007ffe0ff */
[----:B------:R-:W-:Y:S01]  /*0fe0*/  IMAD.IADD R3, R25, 0x1, -R2 ;  /* 0x0000000119037824 */ /* 0x000fe200078e0a02 */
[----:B------:R-:W-:Y:S01]  /*0ff0*/  LOP3.LUT R2, R0, 0xffffffc0, RZ, 0xc0, !PT ;  /* 0xffffffc000027812 */ /* 0x000fe200078ec0ff */
[----:B------:R-:W-:Y:S01]  /*1000*/  IMAD.SHL.U32 R100, R33, 0x8, RZ ;  /* 0x0000000821647824 */ /* 0x000fe200078e00ff */
[----:B------:R-:W-:Y:S01]  /*1010*/  IADD3 R6, R242, 0x40, RZ ;  /* 0x00000040f2067810 */ /* 0x000fe20007ffe0ff */
[----:B------:R-:W-:Y:S01]  /*1020*/  IMAD.IADD R0, R132, 0x1, R152 ;  /* 0x0000000184007824 */ /* 0x000fe200078e0298 */
[----:B------:R-:W-:Y:S01]  /*1030*/  LEA.HI R20, R4, R32, RZ, 0x2 ;  /* 0x0000002004147211 */ /* 0x000fe200078f10ff */
[----:B------:R-:W-:Y:S01]  /*1040*/  IMAD R24, R3, 0x8, R2 ;  /* 0x0000000803187824 */ /* 0x000fe200078e0202 */
[----:B------:R-:W-:-:S02]  /*1050*/  SHF.R.S32.HI R3, RZ, 0x1f, R6 ;  /* 0x0000001fff037819 */ /* 0x000fc40000011406 */
[----:B------:R-:W-:Y:S02]  /*1060*/  SHF.R.S32.HI R4, RZ, 0x2, R20 ;  /* 0x00000002ff047819 */ /* 0x000fe40000011414 */
[-C--:B------:R-:W-:Y:S02]  /*1070*/  LEA.HI R3, R3, R6.reuse, RZ, 0x3 ;  /* 0x0000000603037211 */ /* 0x080fe400078f18ff */
[----:B------:R-:W-:Y:S01]  /*1080*/  SHF.R.S32.HI R2, RZ, 0x1f, R0 ;  /* 0x0000001fff027819 */ /* 0x000fe20000011400 */
[----:B------:R-:W-:Y:S01]  /*1090*/  IMAD R30, R5, 0x10, R4 ;  /* 0x00000010051e7824 */ /* 0x000fe200078e0204 */
[----:B------:R-:W-:Y:S01]  /*10a0*/  IADD3 R135, R132, 0x20, RZ ;  /* 0x0000002084877810 */ /* 0x000fe20007ffe0ff */
[----:B------:R-:W-:Y:S01]  /*10b0*/  IMAD.SHL.U32 R3, R3, 0x20, RZ ;  /* 0x0000002003037824 */ /* 0x000fe200078e00ff */
[----:B------:R-:W-:Y:S02]  /*10c0*/  LEA.HI R12, R6, R6, RZ, 0x1 ;  /* 0x00000006060c7211 */ /* 0x000fe400078f08ff */
[CC--:B------:R-:W-:Y:S01]  /*10d0*/  LEA.HI R15, R2.reuse, R0.reuse, RZ, 0x3 ;  /* 0x00000000020f7211 */ /* 0x0c0fe200078f18ff */
[----:B------:R-:W-:Y:S01]  /*10e0*/  STL [R1+0x94], R30 ;  /* 0x0000941e01007387 */ /* 0x000fe20000100800 */
[----:B------:R-:W-:Y:S01]  /*10f0*/  LEA.HI R17, R2, R0, RZ, 0x5 ;  /* 0x0000000002117211 */ /* 0x000fe200078f28ff */
[----:B------:R-:W-:Y:S01]  /*1100*/  IMAD.IADD R0, R132, 0x1, R135 ;  /* 0x0000000184007824 */ /* 0x000fe200078e0287 */
[----:B------:R-:W-:-:S02]  /*1110*/  LOP3.LUT R4, R12, 0x7fffffe, RZ, 0xc0, !PT ;  /* 0x07fffffe0c047812 */ /* 0x000fc400078ec0ff */
[----:B------:R-:W-:Y:S02]  /*1120*/  SHF.R.S32.HI R7, RZ, 0x1f, R14 ;  /* 0x0000001fff077819 */ /* 0x000fe4000001140e */
[----:B------:R-:W-:Y:S01]  /*1130*/  LOP3.LUT R3, R3, 0xffffff00, RZ, 0xc0, !PT ;  /* 0xffffff0003037812 */ /* 0x000fe200078ec0ff */
[----:B------:R-:W-:Y:S01]  /*1140*/  IMAD.IADD R4, R6, 0x1, -R4 ;  /* 0x0000000106047824 */ /* 0x000fe200078e0a04 */
[----:B------:R-:W-:Y:S02]  /*1150*/  SHF.R.S32.HI R2, RZ, 0x1f, R0 ;  /* 0x0000001fff027819 */ /* 0x000fe40000011400 */
[----:B------:R-:W-:Y:S01]  /*1160*/  LEA.HI R5, R7, R243, RZ, 0x3 ;  /* 0x000000f307057211 */ /* 0x000fe200078f18ff */
[----:B------:R-:W-:Y:S01]  /*1170*/  IMAD R26, R4, 0x20, R3 ;  /* 0x00000020041a7824 */ /* 0x000fe200078e0203 */
[CC--:B------:R-:W-:Y:S01]  /*1180*/  LEA.HI R14, R2.reuse, R0.reuse, RZ, 0x3 ;  /* 0x00000000020e7211 */ /* 0x0c0fe200078f18ff */
[----:B------:R-:W-:Y:S01]  /*1190*/  IMAD.SHL.U32 R4, R9, 0x200, RZ ;  /* 0x0000020009047824 */ /* 0x000fe200078e00ff */
[----:B------:R-:W-:-:S02]  /*11a0*/  LEA.HI R18, R2, R0, RZ, 0x5 ;  /* 0x0000000002127211 */ /* 0x000fc400078f28ff */
[----:B------:R-:W-:Y:S01]  /*11b0*/  LOP3.LUT R3, R5, 0xfffffff8, RZ, 0xc0, !PT ;  /* 0xfffffff805037812 */ /* 0x000fe200078ec0ff */
[----:B------:R-:W-:Y:S01]  /*11c0*/  STL [R1+0x5c], R26 ;  /* 0x00005c1a01007387 */ /* 0x000fe20000100800 */
[----:B------:R-:W-:Y:S02]  /*11d0*/  SHF.R.S32.HI R0, RZ, 0x1, R11 ;  /* 0x00000001ff007819 */ /* 0x000fe4000001140b */
[--C-:B------:R-:W-:Y:S01]  /*11e0*/  SHF.R.S32.HI R5, RZ, 0x1, R8.reuse ;  /* 0x00000001ff057819 */ /* 0x100fe20000011408 */
[----:B------:R-:W-:Y:S01]  /*11f0*/  IMAD.IADD R3, R243, 0x1, -R3 ;  /* 0x00000001f3037824 */ /* 0x000fe200078e0a03 */
[C---:B------:R-:W-:Y:S01]  /*1200*/  LOP3.LUT P3, RZ, R0.reuse, 0x2, RZ, 0xc0, !PT ;  /* 0x0000000200ff7812 */ /* 0x040fe2000786c0ff */
[----:B------:R-:W-:Y:S01]  /*1210*/  IMAD.SHL.U32 R0, R0, 0x40, RZ ;  /* 0x0000004000007824 */ /* 0x000fe200078e00ff */
[----:B------:R-:W-:Y:S02]  /*1220*/  SHF.R.S32.HI R2, RZ, 0x1f, R8 ;  /* 0x0000001fff027819 */ /* 0x000fe40000011408 */
[----:B------:R-:W-:-:S02]  /*1230*/  IADD3 R154, R132, 0x18, RZ ;  /* 0x00000018849a7810 */ /* 0x000fc40007ffe0ff */
[----:B------:R-:W-:Y:S02]  /*1240*/  LEA.HI R6, R2, R5, RZ, 0x2 ;  /* 0x0000000502067211 */ /* 0x000fe400078f10ff */
[----:B------:R-:W-:Y:S02]  /*1250*/  LEA.HI R2, R3, R3, RZ, 0x1 ;  /* 0x0000000303027211 */ /* 0x000fe400078f08ff */
[----:B------:R-:W-:Y:S02]  /*1260*/  LOP3.LUT R0, R0, 0xc0, RZ, 0xc0, !PT ;  /* 0x000000c000007812 */ /* 0x000fe400078ec0ff */
[----:B------:R-:W-:Y:S02]  /*1270*/  LOP3.LUT R11, R6, 0xfffffffc, RZ, 0xc0, !PT ;  /* 0xfffffffc060b7812 */ /* 0x000fe400078ec0ff */
[----:B------:R-:W-:Y:S02]  /*1280*/  LOP3.LUT R8, R2, 0x3fffffe, RZ, 0xc0, !PT ;  /* 0x03fffffe02087812 */ /* 0x000fe400078ec0ff */
[----:B------:R-:W-:Y:S01]  /*1290*/  LOP3.LUT R9, R0, 0x8, R23, 0xf8, !PT ;  /* 0x0000000800097812 */ /* 0x000fe200078ef817 */
[----:B------:R-:W-:Y:S01]  /*12a0*/  IMAD.IADD R11, R5, 0x1, -R11 ;  /* 0x00000001050b7824 */ /* 0x000fe200078e0a0b */
[----:B------:R-:W-:Y:S01]  /*12b0*/  SHF.R.U32.HI R6, RZ, 0x3, R0 ;  /* 0x00000003ff067819 */ /* 0x000fe20000011600 */
[----:B------:R-:W-:Y:S01]  /*12c0*/  IMAD.IADD R8, R3, 0x1, -R8 ;  /* 0x0000000103087824 */ /* 0x000fe200078e0a08 */
[----:B------:R-:W-:-:S02]  /*12d0*/  LOP3.LUT R0, R10, 0xffffff00, RZ, 0xc0, !PT ;  /* 0xffffff000a007812 */ /* 0x000fc400078ec0ff */
[----:B------:R-:W-:Y:S02]  /*12e0*/  LEA.HI R5, R7, R243, RZ, 0x2 ;  /* 0x000000f307057211 */ /* 0x000fe400078f10ff */
[----:B------:R-:W-:Y:S01]  /*12f0*/  SHF.R.S32.HI R2, RZ, 0x1, R2 ;  /* 0x00000001ff027819 */ /* 0x000fe20000011402 */
[----:B------:R-:W-:Y:S01]  /*1300*/  IMAD.IADD R3, R0, 0x1, R4 ;  /* 0x0000000100037824 */ /* 0x000fe200078e0204 */
[----:B------:R-:W-:Y:S01]  /*1310*/  LOP3.LUT R6, R9, R6, RZ, 0x3c, !PT ;  /* 0x0000000609067212 */ /* 0x000fe200078e3cff */
[----:B------:R-:W-:Y:S01]  /*1320*/  IMAD R16, R13, 0x20, R0 ;  /* 0x000000200d107824 */ /* 0x000fe200078e0200 */
[----:B------:R-:W-:Y:S01]  /*1330*/  LOP3.LUT R0, R5, 0xfffffffc, RZ, 0xc0, !PT ;  /* 0xfffffffc05007812 */ /* 0x000fe200078ec0ff */
[----:B------:R-:W-:Y:S01]  /*1340*/  IMAD R13, R13, 0x20, R3 ;  /* 0x000000200d0d7824 */ /* 0x000fe200078e0203 */
[----:B------:R-:W-:Y:S01]  /*1350*/  LOP3.LUT R5, R2, 0x1, RZ, 0xc0, !PT ;  /* 0x0000000102057812 */ /* 0x000fe200078ec0ff */
[----:B------:R-:W-:Y:S01]  /*1360*/  IMAD R3, R25, 0x2, R4 ;  /* 0x0000000219037824 */ /* 0x000fe200078e0204 */
[----:B------:R-:W-:Y:S01]  /*1370*/  SHF.R.S32.HI R4, RZ, 0x1, R12 ;  /* 0x00000001ff047819 */ /* 0x000fe2000001140c */
[----:B------:R-:W-:Y:S01]  /*1380*/  IMAD.IADD R0, R243, 0x1, -R0 ;  /* 0x00000001f3007824 */ /* 0x000fe200078e0a00 */
[----:B------:R-:W-:Y:S01]  /*1390*/  ISETP.NE.U32.AND P2, PT, R5, 0x1, PT ;  /* 0x000000010500780c */ /* 0x000fe20003f45070 */
[----:B------:R-:W-:Y:S01]  /*13a0*/  IMAD R8, R8, 0x20, R3 ;  /* 0x0000002008087824 */ /* 0x000fe200078e0203 */
[----:B------:R-:W-:Y:S01]  /*13b0*/  LOP3.LUT P1, RZ, R2, 0x2, RZ, 0xc0, !PT ;  /* 0x0000000202ff7812 */ /* 0x000fe2000782c0ff */
[----:B------:R-:W-:Y:S01]  /*13c0*/  IMAD.SHL.U32 R4, R4, 0x40, RZ ;  /* 0x0000004004047824 */ /* 0x000fe200078e00ff */
[C---:B------:R-:W-:Y:S01]  /*13d0*/  LOP3.LUT P0, RZ, R0.reuse, 0x2, RZ, 0xc0, !PT ;  /* 0x0000000200ff7812 */ /* 0x040fe2000780c0ff */
[----:B------:R-:W-:Y:S01]  /*13e0*/  IMAD R3, R19, 0x8, R21 ;  /* 0x0000000813037824 */ /* 0x000fe200078e0215 */
[----:B------:R-:W-:Y:S01]  /*13f0*/  LOP3.LUT P4, RZ, R11, 0x2, RZ, 0xc0, !PT ;  /* 0x000000020bff7812 */ /* 0x000fe2000788c0ff */
[----:B------:R-:W-:Y:S01]  /*1400*/  IMAD.SHL.U32 R5, R0, 0x40, RZ ;  /* 0x0000004000057824 */ /* 0x000fe200078e00ff */
[----:B------:R-:W-:Y:S01]  /*1410*/  LOP3.LUT R31, R4, 0xc0, RZ, 0xc0, !PT ;  /* 0x000000c0041f7812 */ /* 0x000fe200078ec0ff */
[----:B------:R-:W-:Y:S01]  /*1420*/  IMAD.U32 R0, R3, 0x20, R6 ;  /* 0x0000002003007824 */ /* 0x000fe200078e0006 */
[----:B------:R-:W-:Y:S01]  /*1430*/  IADD3 R153, R132, 0x28, RZ ;  /* 0x0000002884997810 */ /* 0x000fe20007ffe0ff */
[----:B------:R-:W-:Y:S01]  /*1440*/  IMAD.SHL.U32 R3, R2, 0x40, RZ ;  /* 0x0000004002037824 */ /* 0x000fe200078e00ff */
[----:B------:R-:W-:Y:S01]  /*1450*/  LOP3.LUT R29, R5, 0xc0, RZ, 0xc0, !PT ;  /* 0x000000c0051d7812 */ /* 0x000fe200078ec0ff */
[----:B------:R-:W-:Y:S01]  /*1460*/  IMAD.SHL.U32 R2, R17, 0x80, RZ ;  /* 0x0000008011027824 */ /* 0x000fe200078e00ff */
[----:B------:R-:W-:Y:S01]  /*1470*/  SHF.R.U32.HI R28, RZ, 0x3, R31 ;  /* 0x00000003ff1c7819 */ /* 0x000fe2000001161f */
[----:B------:R-:W-:Y:S01]  /*1480*/  STL [R1+0x54], R31 ;  /* 0x0000541f01007387 */ /* 0x000fe20000100800 */
[----:B------:R-:W-:-:S02]  /*1490*/  LOP3.LUT R5, R31, 0x18, R15, 0xf8, !PT ;  /* 0x000000181f057812 */ /* 0x000fc400078ef80f */
[----:B------:R-:W-:Y:S01]  /*14a0*/  LOP3.LUT R6, R3, 0xc0, RZ, 0xc0, !PT ;  /* 0x000000c003067812 */ /* 0x000fe200078ec0ff */
[----:B------:R-:W-:Y:S01]  /*14b0*/  STL [R1+0x4c], R22 ;  /* 0x00004c1601007387 */ /* 0x000fe20000100800 */
[----:B------:R-:W-:Y:S02]  /*14c0*/  SHF.R.U32.HI R27, RZ, 0x3, R29 ;  /* 0x00000003ff1b7819 */ /* 0x000fe4000001161d */
[----:B------:R-:W-:Y:S01]  /*14d0*/  LOP3.LUT R4, R29, 0x18, R15, 0xf8, !PT ;  /* 0x000000181d047812 */ /* 0x000fe200078ef80f */
[----:B------:R-:W-:Y:S01]  /*14e0*/  STL [R1+0x44], R29 ;  /* 0x0000441d01007387 */ /* 0x000fe20000100800 */
[----:B------:R-:W-:Y:S02]  /*14f0*/  LOP3.LUT R3, R5, R28, RZ, 0x3c, !PT ;  /* 0x0000001c05037212 */ /* 0x000fe400078e3cff */
[----:B------:R-:W-:Y:S01]  /*1500*/  LOP3.LUT R2, R2, 0xfffff000, RZ, 0xc0, !PT ;  /* 0xfffff00002027812 */ /* 0x000fe200078ec0ff */
[----:B------:R-:W-:Y:S01]  /*1510*/  STL [R1+0x58], R28 ;  /* 0x0000581c01007387 */ /* 0x000fe20000100800 */
[----:B------:R-:W-:Y:S01]  /*1520*/  LEA.HI R5, R6, R6, RZ, 0x1d ;  /* 0x0000000606057211 */ /* 0x000fe200078fe8ff */
[----:B------:R-:W-:Y:S01]  /*1530*/  IMAD.SHL.U32 R6, R11, 0x40, RZ ;  /* 0x000000400b067824 */ /* 0x000fe200078e00ff */
[----:B------:R-:W-:Y:S01]  /*1540*/  LOP3.LUT R4, R4, R27, RZ, 0x3c, !PT ;  /* 0x0000001b04047212 */ /* 0x000fe200078e3cff */
[----:B------:R-:W-:Y:S01]  /*1550*/  STL [R1+0x48], R27 ;  /* 0x0000481b01007387 */ /* 0x000fe20000100800 */
[----:B------:R-:W-:Y:S01]  /*1560*/  IADD3 R11, R3, R26, R2 ;  /* 0x0000001a030b7210 */ /* 0x000fe20007ffe002 */
[----:B------:R-:W-:Y:S01]  /*1570*/  IMAD.SHL.U32 R3, R19, 0x8, RZ ;  /* 0x0000000813037824 */ /* 0x000fe200078e00ff */
[----:B------:R-:W-:Y:S01]  /*1580*/  IADD3 R12, R4, R2, R22 ;  /* 0x00000002040c7210 */ /* 0x000fe20007ffe016 */
[----:B------:R-:W-:Y:S01]  /*1590*/  IMAD.IADD R8, R5, 0x1, R8 ;  /* 0x0000000105087824 */ /* 0x000fe200078e0208 */
[----:B------:R-:W-:Y:S01]  /*15a0*/  LOP3.LUT R2, R6, 0xc0, RZ, 0xc0, !PT ;  /* 0x000000c006027812 */ /* 0x000fe200078ec0ff */
[----:B------:R-:W-:Y:S01]  /*15b0*/  IMAD.SHL.U32 R4, R18, 0x80, RZ ;  /* 0x0000008012047824 */ /* 0x000fe200078e00ff */
[----:B------:R-:W-:Y:S01]  /*15c0*/  LOP3.LUT R5, R29, 0x18, R14, 0xf8, !PT ;  /* 0x000000181d057812 */ /* 0x000fe200078ef80e */
[----:B------:R-:W-:Y:S01]  /*15d0*/  IMAD.SHL.U32 R25, R8, 0x2, RZ ;  /* 0x0000000208197824 */ /* 0x000fe200078e00ff */
[----:B------:R-:W-:-:S02]  /*15e0*/  LOP3.LUT R6, R2, 0x8, R3, 0xf8, !PT ;  /* 0x0000000802067812 */ /* 0x000fc400078ef803 */
[----:B------:R-:W-:Y:S02]  /*15f0*/  SHF.R.U32.HI R3, RZ, 0x3, R2 ;  /* 0x00000003ff037819 */ /* 0x000fe40000011602 */
[----:B------:R-:W-:Y:S01]  /*1600*/  LOP3.LUT R7, R31, 0x18, R14, 0xf8, !PT ;  /* 0x000000181f077812 */ /* 0x000fe200078ef80e */
[----:B------:R-:W-:Y:S01]  /*1610*/  STL [R1+0x28], R25 ;  /* 0x0000281901007387 */ /* 0x000fe20000100800 */
[----:B------:R-:W-:Y:S02]  /*1620*/  LOP3.LUT R2, R4, 0xfffff000, RZ, 0xc0, !PT ;  /* 0xfffff00004027812 */ /* 0x000fe400078ec0ff */
[----:B------:R-:W-:Y:S02]  /*1630*/  LOP3.LUT R5, R5, R27, RZ, 0x3c, !PT ;  /* 0x0000001b05057212 */ /* 0x000fe400078e3cff */
[----:B------:R-:W-:Y:S02]  /*1640*/  LOP3.LUT R3, R6, R3, RZ, 0x3c, !PT ;  /* 0x0000000306037212 */ /* 0x000fe400078e3cff */
[----:B------:R-:W-:-:S02]  /*1650*/  LOP3.LUT R4, R7, R28, RZ, 0x3c, !PT ;  /* 0x0000001c07047212 */ /* 0x000fc400078e3cff */
[----:B------:R-:W-:Y:S02]  /*1660*/  IADD3 R10, R5, R2, R22 ;  /* 0x00000002050a7210 */ /* 0x000fe40007ffe016 */
[C---:B------:R-:W-:Y:S02]  /*1670*/  IADD3 R5, R25.reuse, 0x80, RZ ;  /* 0x0000008019057810 */ /* 0x040fe40007ffe0ff */
[----:B------:R-:W-:Y:S02]  /*1680*/  IADD3 R23, R25, 0x70, RZ ;  /* 0x0000007019177810 */ /* 0x000fe40007ffe0ff */
[----:B------:R-:W-:Y:S01]  /*1690*/  IADD3 R9, R4, R26, R2 ;  /* 0x0000001a04097210 */ /* 0x000fe20007ffe002 */
[C---:B------:R-:W-:Y:S01]  /*16a0*/  IMAD.IADD R2, R3.reuse, 0x1, R13 ;  /* 0x0000000103027824 */ /* 0x040fe200078e020d */
[----:B------:R-:W-:Y:S01]  /*16b0*/  SHF.R.S32.HI R7, RZ, 0x1f, R152 ;  /* 0x0000001fff077819 */ /* 0x000fe20000011498 */
[----:B------:R-:W-:Y:S01]  /*16c0*/  IMAD.IADD R3, R3, 0x1, R16 ;  /* 0x0000000103037824 */ /* 0x000fe200078e0210 */
[----:B------:R-:W-:Y:S01]  /*16d0*/  @P2 IADD3 R23, R5, 0x10, RZ ;  /* 0x0000001005172810 */ /* 0x000fe20007ffe0ff */
[----:B------:R-:W-:Y:S01]  /*16e0*/  IMAD.MOV.U32 R13, RZ, RZ, 0x20 ;  /* 0x00000020ff0d7424 */ /* 0x000fe200078e00ff */
[----:B------:R-:W-:-:S02]  /*16f0*/  SHF.R.S32.HI R6, RZ, 0x1f, R154 ;  /* 0x0000001fff067819 */ /* 0x000fc4000001149a */
[----:B------:R-:W-:Y:S01]  /*1700*/  SHF.R.S32.HI R5, RZ, 0x1f, R135 ;  /* 0x0000001fff057819 */ /* 0x000fe20000011487 */
[----:B------:R-:W-:Y:S01]  /*1710*/  STL [R1+0x2c], R23 ;  /* 0x00002c1701007387 */ /* 0x000fe20000100800 */
[----:B------:R-:W-:Y:S02]  /*1720*/  IADD3 R16, R250, 0x40, RZ ;  /* 0x00000040fa107810 */ /* 0x000fe40007ffe0ff */
[----:B------:R-:W-:Y:S02]  /*1730*/  SHF.L.U64.HI R17, R152, 0x1, R7 ;  /* 0x0000000198117819 */ /* 0x000fe40000010207 */
[----:B------:R-:W-:Y:S01]  /*1740*/  SHF.L.U64.HI R7, R154, 0x1, R6 ;  /* 0x000000019a077819 */ /* 0x000fe20000010206 */
[----:B------:R-:W-:Y:S01]  /*1750*/  STL [R1], R16 ;  /* 0x0000001001007387 */ /* 0x000fe20000100800 */
[----:B------:R-:W-:Y:S02]  /*1760*/  SHF.L.U64.HI R6, R135, 0x1, R5 ;  /* 0x0000000187067819 */ /* 0x000fe40000010205 */
[----:B------:R-:W-:Y:S01]  /*1770*/  SHF.R.S32.HI R4, RZ, 0x1f, R153 ;  /* 0x0000001fff047819 */ /* 0x000fe20000011499 */
[----:B------:R-:W-:Y:S01]  /*1780*/  STL [R1+0x8c], R17 ;  /* 0x00008c1101007387 */ /* 0x000fe20000100800 */
[----:B------:R-:W-:-:S02]  /*1790*/  IADD3 R252, R250, 0x20, RZ ;  /* 0x00000020fafc7810 */ /* 0x000fc40007ffe0ff */
[----:B------:R-:W-:Y:S01]  /*17a0*/  LOP3.LUT R8, R20, 0x7ffffffc, RZ, 0xc0, !PT ;  /* 0x7ffffffc14087812 */ /* 0x000fe200078ec0ff */
[----:B------:R1:W-:Y:S01]  /*17b0*/  STL [R1+0x88], R7 ;  /* 0x0000880701007387 */ /* 0x0003e20000100800 */
[----:B------:R-:W-:Y:S02]  /*17c0*/  SHF.L.U64.HI R4, R153, 0x1, R4 ;  /* 0x0000000199047819 */ /* 0x000fe40000010204 */
[----:B------:R-:W-:Y:S01]  /*17d0*/  LEA R155, R0, 0x3c80, 0x1 ;  /* 0x00003c80009b7811 */ /* 0x000fe200078e08ff */
[----:B------:R2:W-:Y:S01]  /*17e0*/  STL [R1+0x84], R6 ;  /* 0x0000840601007387 */ /* 0x0005e20000100800 */
[----:B------:R-:W-:Y:S01]  /*17f0*/  IMAD.IADD R5, R32, 0x1, -R8 ;  /* 0x0000000120057824 */ /* 0x000fe200078e0a08 */
[----:B------:R-:W-:Y:S02]  /*1800*/  LEA R0, R12, 0x6080, 0x1 ;  /* 0x000060800c007811 */ /* 0x000fe400078e08ff */
[----:B------:R3:W-:Y:S01]  /*1810*/  STL [R1+0x80], R4 ;  /* 0x0000800401007387 */ /* 0x0007e20000100800 */
[----:B------:R-:W-:-:S02]  /*1820*/  IADD3 R192, R155, 0x20, RZ ;  /* 0x000000209bc07810 */ /* 0x000fc40007ffe0ff */
[----:B------:R-:W-:Y:S02]  /*1830*/  LEA R190, R2, 0x6080, 0x1 ;  /* 0x0000608002be7811 */ /* 0x000fe400078e08ff */
[----:B------:R-:W-:Y:S02]  /*1840*/  LEA R188, R3, 0x1880, 0x1 ;  /* 0x0000188003bc7811 */ /* 0x000fe400078e08ff */
[----:B------:R-:W-:Y:S02]  /*1850*/  @P3 IADD3 R192, R155, -0x20, RZ ;  /* 0xffffffe09bc03810 */ /* 0x000fe40007ffe0ff */
[----:B------:R-:W-:Y:S02]  /*1860*/  IADD3 R134, R132, 0x8, RZ ;  /* 0x0000000884867810 */ /* 0x000fe40007ffe0ff */
[----:B------:R-:W-:Y:S02]  /*1870*/  SHF.R.S32.HI R251, RZ, 0x1f, R250 ;  /* 0x0000001ffffb7819 */ /* 0x000fe400000114fa */
[----:B------:R-:W-:-:S02]  /*1880*/  IADD3 R200, R192, 0x400, RZ ;  /* 0x00000400c0c87810 */ /* 0x000fc40007ffe0ff */
[C---:B------:R-:W-:Y:S02]  /*1890*/  IADD3 R199, R192.reuse, 0x800, RZ ;  /* 0x00000800c0c77810 */ /* 0x040fe40007ffe0ff */
[----:B-1----:R-:W-:Y:S02]  /*18a0*/  SHF.R.S32.HI R7, RZ, 0x1f, R16 ;  /* 0x0000001fff077819 */ /* 0x002fe40000011410 */
[C---:B------:R-:W-:Y:S02]  /*18b0*/  IADD3 R198, R192.reuse, 0xc00, RZ ;  /* 0x00000c00c0c67810 */ /* 0x040fe40007ffe0ff */
[----:B--2---:R-:W-:Y:S02]  /*18c0*/  SHF.R.S32.HI R6, RZ, 0x1f, R252 ;  /* 0x0000001fff067819 */ /* 0x004fe400000114fc */
[C---:B------:R-:W-:Y:S02]  /*18d0*/  IADD3 R197, R192.reuse, 0x1000, RZ ;  /* 0x00001000c0c57810 */ /* 0x040fe40007ffe0ff */
[----:B---3--:R-:W-:Y:S01]  /*18e0*/  LOP3.LUT R4, R31, 0x18, R100, 0xf8, !PT ;  /* 0x000000181f047812 */ /* 0x008fe200078ef864 */
[----:B------:R1:W-:Y:S01]  /*18f0*/  STL [R1+0x3c], R6 ;  /* 0x00003c0601007387 */ /* 0x0003e20000100800 */
[----:B------:R-:W-:-:S02]  /*1900*/  IADD3 R196, R192, 0x1400, RZ ;  /* 0x00001400c0c47810 */ /* 0x000fc40007ffe0ff */
[----:B------:R-:W-:Y:S01]  /*1910*/  LOP3.LUT R4, R4, R28, RZ, 0x3c, !PT ;  /* 0x0000001c04047212 */ /* 0x000fe200078e3cff */
[----:B------:R2:W-:Y:S01]  /*1920*/  STL [R1+0x38], R7 ;  /* 0x0000380701007387 */ /* 0x0005e20000100800 */
[C---:B------:R-:W-:Y:S02]  /*1930*/  IADD3 R195, R192.reuse, 0x1800, RZ ;  /* 0x00001800c0c37810 */ /* 0x040fe40007ffe0ff */
[C---:B------:R-:W-:Y:S02]  /*1940*/  IADD3 R194, R192.reuse, 0x1c00, RZ ;  /* 0x00001c00c0c27810 */ /* 0x040fe40007ffe0ff */
[----:B------:R-:W-:Y:S01]  /*1950*/  IADD3 R193, R192, 0x2000, RZ ;  /* 0x00002000c0c17810 */ /* 0x000fe20007ffe0ff */
[----:B-1----:R-:W-:Y:S02]  /*1960*/  IMAD.SHL.U32 R6, R5, 0x2, RZ ;  /* 0x0000000205067824 */ /* 0x002fe400078e00ff */
[----:B------:R-:W-:Y:S01]  /*1970*/  IMAD.IADD R5, R30, 0x1, R24 ;  /* 0x000000011e057824 */ /* 0x000fe200078e0218 */
[----:B--2---:R-:W-:-:S02]  /*1980*/  SHF.R.S32.HI R7, RZ, 0x3, R15 ;  /* 0x00000003ff077819 */ /* 0x004fc4000001140f */
[----:B------:R1:W-:Y:S04]  /*1990*/  STL [R1+0x20], R6 ;  /* 0x0000200601007387 */ /* 0x0003e80000100800 */
[----:B------:R2:W-:Y:S04]  /*19a0*/  STL [R1+0x98], R5 ;  /* 0x0000980501007387 */ /* 0x0005e80000100800 */
[----:B------:R3:W-:Y:S01]  /*19b0*/  STL [R1+0x64], R7 ;  /* 0x0000640701007387 */ /* 0x0007e20000100800 */
[C-C-:B-1----:R-:W-:Y:S02]  /*19c0*/  LOP3.LUT R6, R29.reuse, 0x8, R100.reuse, 0xf8, !PT ;  /* 0x000000081d067812 */ /* 0x142fe400078ef864 */
[----:B--2---:R-:W-:-:S02]  /*19d0*/  LOP3.LUT R5, R29, 0x18, R100, 0xf8, !PT ;  /* 0x000000181d057812 */ /* 0x004fc400078ef864 */
[-C--:B------:R-:W-:Y:S02]  /*19e0*/  LOP3.LUT R6, R6, R27.reuse, RZ, 0x3c, !PT ;  /* 0x0000001b06067212 */ /* 0x080fe400078e3cff */
[----:B------:R-:W-:Y:S01]  /*19f0*/  LOP3.LUT R8, R5, R27, RZ, 0x3c, !PT ;  /* 0x0000001b05087212 */ /* 0x000fe200078e3cff */
[----:B------:R-:W-:Y:S01]  /*1a00*/  IMAD.IADD R5, R26, 0x1, R4 ;  /* 0x000000011a057824 */ /* 0x000fe200078e0204 */
[----:B---3--:R-:W-:Y:S01]  /*1a10*/  SHF.R.S32.HI R7, RZ, 0x3, R14 ;  /* 0x00000003ff077819 */ /* 0x008fe2000001140e */
[C---:B------:R-:W-:Y:S01]  /*1a20*/  IMAD.IADD R6, R22.reuse, 0x1, R6 ;  /* 0x0000000116067824 */ /* 0x040fe200078e0206 */
[----:B------:R-:W-:Y:S01]  /*1a30*/  SEL R4, R13, 0xffffffe0, !P4 ;  /* 0xffffffe00d047807 */ /* 0x000fe20006000000 */
[----:B------:R-:W-:Y:S01]  /*1a40*/  IMAD.IADD R8, R22, 0x1, R8 ;  /* 0x0000000116087824 */ /* 0x000fe200078e0208 */
[----:B------:R-:W-:Y:S01]  /*1a50*/  LEA R5, R5, 0x6080, 0x1 ;  /* 0x0000608005057811 */ /* 0x000fe200078e08ff */
[----:B------:R1:W-:Y:S01]  /*1a60*/  STL [R1+0x60], R7 ;  /* 0x0000600701007387 */ /* 0x0003e20000100800 */
[----:B------:R-:W-:Y:S01]  /*1a70*/  LEA R232, R6, 0x1880, 0x1 ;  /* 0x0000188006e87811 */ /* 0x000fe200078e08ff */
[----:B------:R-:W-:-:S02]  /*1a80*/  IMAD.IADD R191, R190, 0x1, R4 ;  /* 0x00000001bebf7824 */ /* 0x000fc400078e0204 */
[----:B------:R2:W-:Y:S01]  /*1a90*/  STL [R1+0x7c], R5 ;  /* 0x00007c0501007387 */ /* 0x0005e20000100800 */
[----:B------:R-:W-:Y:S01]  /*1aa0*/  IADD3 R233, R232, 0x20, RZ ;  /* 0x00000020e8e97810 */ /* 0x000fe20007ffe0ff */
[----:B------:R-:W-:Y:S01]  /*1ab0*/  IMAD.IADD R189, R4, 0x1, R188 ;  /* 0x0000000104bd7824 */ /* 0x000fe200078e02bc */
[----:B------:R-:W-:Y:S01]  /*1ac0*/  @P0 IADD3 R233, R232, -0x20, RZ ;  /* 0xffffffe0e8e90810 */ /* 0x000fe20007ffe0ff */
[----:B------:R3:W-:Y:S01]  /*1ad0*/  STL [R1+0x78], R0 ;  /* 0x0000780001007387 */ /* 0x0007e20000100800 */
[----:B-1----:R-:W-:Y:S02]  /*1ae0*/  SEL R7, R13, 0xffffffe0, !P1 ;  /* 0xffffffe00d077807 */ /* 0x002fe40004800000 */
[----:B--2---:R-:W-:Y:S02]  /*1af0*/  LEA R5, R11, 0x6080, 0x1 ;  /* 0x000060800b057811 */ /* 0x004fe400078e08ff */
[----:B---3--:R-:W-:-:S03]  /*1b00*/  LEA R0, R10, 0x6080, 0x1 ;  /* 0x000060800a007811 */ /* 0x008fc600078e08ff */
[----:B------:R1:W-:Y:S04]  /*1b10*/  STL [R1+0x74], R5 ;  /* 0x0000740501007387 */ /* 0x0003e80000100800 */
[----:B------:R2:W-:Y:S01]  /*1b20*/  STL [R1+0x70], R0 ;  /* 0x0000700001007387 */ /* 0x0005e20000100800 */
[----:B-1----:R-:W-:Y:S02]  /*1b30*/  LEA R5, R9, 0x6080, 0x1 ;  /* 0x0000608009057811 */ /* 0x002fe400078e08ff */
[----:B--2---:R-:W-:-:S03]  /*1b40*/  LEA R0, R8, 0x6080, 0x1 ;  /* 0x0000608008007811 */ /* 0x004fc600078e08ff */
[----:B------:R-:W-:Y:S04]  /*1b50*/  STL [R1+0x6c], R5 ;  /* 0x00006c0501007387 */ /* 0x000fe80000100800 */
[----:B------:R1:W-:Y:S02]  /*1b60*/  STL [R1+0x68], R0 ;  /* 0x0000680001007387 */ /* 0x0003e40000100800 */
[----:B-1----:R-:W-:-:S05]  /*1b70*/  IMAD.IADD R0, R25, 0x1, R7 ;  /* 0x0000000119007824 */ /* 0x002fca00078e0207 */
[----:B------:R1:W-:Y:S02]  /*1b80*/  STL [R1+0x34], R0 ;  /* 0x0000340001007387 */ /* 0x0003e40000100800 */
[----:B-1----:R-:W-:-:S05]  /*1b90*/  IMAD.IADD R0, R7, 0x1, R23 ;  /* 0x0000000107007824 */ /* 0x002fca00078e0217 */
[----:B------:R1:W-:Y:S02]  /*1ba0*/  STL [R1+0x30], R0 ;  /* 0x0000300001007387 */ /* 0x0003e40000100800 */
.L_x_331:
[----:B-1----:R-:W2:Y:S01]  /*1bb0*/  LDL R0, [R1+0x1c] ;  /* 0x00001c0001007983 */ /* 0x002ea20000100800 */
[----:B------:R-:W-:Y:S01]  /*1bc0*/  IMAD.MOV.U32 R13, RZ, RZ, 0x4 ;  /* 0x00000004ff0d7424 */ /* 0x000fe200078e00ff */
[----:B------:R-:W-:Y:S02]  /*1bd0*/  ISETP.NE.U32.AND P4, PT, RZ, c[0x0][0x360], PT ;  /* 0x0000d800ff007a0c */ /* 0x000fe40003f85070 */
[----:B------:R-:W-:Y:S01]  /*1be0*/  ISETP.NE.U32.AND P0, PT, RZ, c[0x0][0x370], PT ;  /* 0x0000dc00ff007a0c */ /* 0x000fe20003f05070 */
[----:B------:R-:W3:Y:S01]  /*1bf0*/  LDL R9, [R1+0x18] ;  /* 0x0000180001097983 */ /* 0x000ee20000100800 */
[----:B------:R-:W-:Y:S01]  /*1c00*/  ISETP.NE.AND.EX P4, PT, RZ, c[0x0][0x364], PT, P4 ;  /* 0x0000d900ff007a0c */ /* 0x000fe20003f85340 */
[----:B--2---:R-:W-:-:S05]  /*1c10*/  IMAD.WIDE R2, R0, R13, c[0x0][0x588] ;  /* 0x0001620000027625 */ /* 0x004fca00078e020d */
[----:B------:R-:W2:Y:S01]  /*1c20*/  LDG.E R17, [R2.64] ;  /* 0x0000000602117981 */ /* 0x000ea2000c1e1900 */
[----:B------:R-:W-:Y:S01]  /*1c30*/  ISETP.NE.AND.EX P2, PT, RZ, c[0x0][0x374], PT, P0 ;  /* 0x0000dd00ff007a0c */ /* 0x000fe20003f45300 */
[----:B------:R-:W-:Y:S01]  /*1c40*/  IMAD.MOV.U32 R148, RZ, RZ, RZ ;  /* 0x000000ffff947224 */ /* 0x000fe200078e00ff */
[----:B------:R-:W-:Y:S02]  /*1c50*/  ISETP.NE.U32.AND P3, PT, RZ, c[0x0][0x348], PT ;  /* 0x0000d200ff007a0c */ /* 0x000fe40003f65070 */
[----:B------:R-:W-:Y:S02]  /*1c60*/  ISETP.NE.U32.AND P5, PT, RZ, c[0x0][0x358], PT ;  /* 0x0000d600ff007a0c */ /* 0x000fe40003fa5070 */
[----:B------:R-:W-:Y:S02]  /*1c70*/  ISETP.NE.AND.EX P3, PT, RZ, c[0x0][0x34c], PT, P3 ;  /* 0x0000d300ff007a0c */ /* 0x000fe40003f65330 */
[----:B------:R-:W-:Y:S01]  /*1c80*/  ISETP.NE.AND.EX P5, PT, RZ, c[0x0][0x35c], PT, P5 ;  /* 0x0000d700ff007a0c */ /* 0x000fe20003fa5350 */
[----:B------:R-:W-:Y:S01]  /*1c90*/  CS2R R146, SRZ ;  /* 0x0000000000927805 */ /* 0x000fe2000001ff00 */
[----:B------:R-:W-:Y:S01]  /*1ca0*/  IMAD.MOV.U32 R12, RZ, RZ, RZ ;  /* 0x000000ffff0c7224 */ /* 0x000fe200078e00ff */
[----:B--2---:R-:W-:-:S02]  /*1cb0*/  SHF.R.S32.HI R18, RZ, 0x1f, R17 ;  /* 0x0000001fff127819 */ /* 0x004fc40000011411 */
[C---:B------:R-:W-:Y:S02]  /*1cc0*/  @P4 LEA R2, P0, R17.reuse, c[0x0][0x360], 0x2 ;  /* 0x0000d80011024a11 */ /* 0x040fe400078010ff */
[C---:B------:R-:W-:Y:S02]  /*1cd0*/  @P2 LEA R4, P1, R17.reuse, c[0x0][0x370], 0x2 ;  /* 0x0000dc0011042a11 */ /* 0x040fe400078210ff */
[C-C-:B------:R-:W-:Y:S02]  /*1ce0*/  @P4 LEA.HI.X R3, R17.reuse, c[0x0][0x364], R18.reuse, 0x2, P0 ;  /* 0x0000d90011034a11 */ /* 0x140fe400000f1412 */
[----:B------:R-:W-:Y:S02]  /*1cf0*/  ISETP.NE.U32.AND P0, PT, RZ, c[0x0][0x350], PT ;  /* 0x0000d400ff007a0c */ /* 0x000fe40003f05070 */
[----:B------:R-:W-:Y:S01]  /*1d00*/  @P2 LEA.HI.X R5, R17, c[0x0][0x374], R18, 0x2, P1 ;  /* 0x0000dd0011052a11 */ /* 0x000fe200008f1412 */
[----:B------:R1:W5:Y:S01]  /*1d10*/  @P4 LDG.E R149, [R2.64] ;  /* 0x0000000602954981 */ /* 0x000362000c1e1900 */
[----:B------:R-:W-:-:S03]  /*1d20*/  ISETP.NE.AND.EX P6, PT, RZ, c[0x0][0x354], PT, P0 ;  /* 0x0000d500ff007a0c */ /* 0x000fc60003fc5300 */
[----:B------:R2:W5:Y:S01]  /*1d30*/  @P2 LDG.E R148, [R4.64] ;  /* 0x0000000604942981 */ /* 0x000562000c1e1900 */
[----:B------:R-:W-:-:S04]  /*1d40*/  LEA R6, P2, R17, c[0x0][0x348], 0x2 ;  /* 0x0000d20011067a11 */ /* 0x000fc800078410ff */
[----:B------:R-:W-:-:S05]  /*1d50*/  LEA.HI.X R7, R17, c[0x0][0x34c], R18, 0x2, P2 ;  /* 0x0000d30011077a11 */ /* 0x000fca00010f1412 */
[----:B------:R4:W5:Y:S01]  /*1d60*/  @P3 LDG.E R146, [R6.64] ;  /* 0x0000000606923981 */ /* 0x000962000c1e1900 */
[C---:B-1----:R-:W-:Y:S02]  /*1d70*/  LEA R2, P0, R17.reuse, c[0x0][0x358], 0x2 ;  /* 0x0000d60011027a11 */ /* 0x042fe400078010ff */
[C---:B--2---:R-:W-:Y:S02]  /*1d80*/  LEA R4, P1, R17.reuse, c[0x0][0x350], 0x2 ;  /* 0x0000d40011047a11 */ /* 0x044fe400078210ff */
[C-C-:B------:R-:W-:Y:S02]  /*1d90*/  LEA.HI.X R3, R17.reuse, c[0x0][0x35c], R18.reuse, 0x2, P0 ;  /* 0x0000d70011037a11 */ /* 0x140fe400000f1412 */
[----:B------:R-:W-:-:S03]  /*1da0*/  LEA.HI.X R5, R17, c[0x0][0x354], R18, 0x2, P1 ;  /* 0x0000d50011057a11 */ /* 0x000fc600008f1412 */
[----:B------:R4:W5:Y:S04]  /*1db0*/  @P5 LDG.E R12, [R2.64] ;  /* 0x00000006020c5981 */ /* 0x000968000c1e1900 */
[----:B------:R4:W5:Y:S01]  /*1dc0*/  @P6 LDG.E R147, [R4.64] ;  /* 0x0000000604936981 */ /* 0x000962000c1e1900 */
[----:B---3--:R-:W-:-:S03]  /*1dd0*/  LOP3.LUT R16, R9, 0xffff, RZ, 0xc0, !PT ;  /* 0x0000ffff09107812 */ /* 0x008fc600078ec0ff */
[----:B------:R4:W-:Y:S04]  /*1de0*/  STL [R1+0x4], R17 ;  /* 0x0000041101007387 */ /* 0x0009e80000100800 */
[----:B------:R4:W-:Y:S04]  /*1df0*/  STL [R1+0x24], R18 ;  /* 0x0000241201007387 */ /* 0x0009e80000100800 */
[----:B------:R4:W-:Y:S01]  /*1e00*/  STL [R1+0xc], R16 ;  /* 0x00000c1001007387 */ /* 0x0009e20000100800 */
[----:B------:R-:W-:Y:S01]  /*1e10*/  YIELD ;  /* 0x0000000000007946 */ /* 0x000fe20003800000 */
[----:B------:R-:W-:Y:S01]  /*1e20*/  P2R R15, PR, RZ, 0x40 ;  /* 0x00000040ff0f7803 */ /* 0x000fe20000000000 */
[----:B------:R-:W-:Y:S05]  /*1e30*/  @P4 BRA `(.L_x_172) ;  /* 0x0000005000004947 */ /* 0x000fea0003800000 */
[----:B-----5:R-:W-:Y:S01]  /*1e40*/  MOV R149, c[0x0][0x168] ;  /* 0x00005a0000957a02 */ /* 0x020fe20000000f00 */
[----:B------:R-:W-:Y:S05]  /*1e50*/  @!P3 BRA `(.L_x_172) ;  /* 0x000000300000b947 */ /* 0x000fea0003800000 */
[----:B------:R-:W2:Y:S04]  /*1e60*/  LDG.E R8, [R6.64] ;  /* 0x0000000606087981 */ /* 0x000ea8000c1e1900 */
[----:B------:R-:W2:Y:S02]  /*1e70*/  LDG.E R0, [R6.64+0x4] ;  /* 0x0000040606007981 */ /* 0x000ea4000c1e1900 */
[----:B--2---:R-:W-:-:S02]  /*1e80*/  IADD3 R149, -R8, R0, RZ ;  /* 0x0000000008957210 */ /* 0x004fc40007ffe1ff */
.L_x_172:
[----:B------:R-:W-:-:S04]  /*1e90*/  ISETP.NE.U32.AND P0, PT, RZ, c[0x0][0x368], PT ;  /* 0x0000da00ff007a0c */ /* 0x000fc80003f05070 */
[----:B------:R-:W-:-:S13]  /*1ea0*/  ISETP.NE.AND.EX P0, PT, RZ, c[0x0][0x36c], PT, P0 ;  /* 0x0000db00ff007a0c */ /* 0x000fda0003f05300 */
[----:B------:R-:W-:Y:S05]  /*1eb0*/  @!P0 BRA `(.L_x_173) ;  /* 0x0000004000008947 */ /* 0x000fea0003800000 */
[----:B----4-:R-:W-:-:S04]  /*1ec0*/  LEA R4, P0, R17, c[0x0][0x368], 0x2 ;  /* 0x0000da0011047a11 */ /* 0x010fc800078010ff */
[----:B------:R-:W-:-:S05]  /*1ed0*/  LEA.HI.X R5, R17, c[0x0][0x36c], R18, 0x2, P0 ;  /* 0x0000db0011057a11 */ /* 0x000fca00000f1412 */
[----:B------:R1:W5:Y:S01]  /*1ee0*/  LDG.E R7, [R4.64] ;  /* 0x0000000604077981 */ /* 0x000362000c1e1900 */
[----:B------:R-:W-:Y:S05]  /*1ef0*/  BRA `(.L_x_174) ;  /* 0x0000005000007947 */ /* 0x000fea0003800000 */
.L_x_173:
[----:B----4-:R-:W-:Y:S01]  /*1f00*/  MOV R7, c[0x0][0x1d0] ;  /* 0x0000740000077a02 */ /* 0x010fe20000000f00 */
[----:B------:R-:W-:Y:S05]  /*1f10*/  @!P6 BRA `(.L_x_174) ;  /* 0x000000300000e947 */ /* 0x000fea0003800000 */
[----:B------:R-:W2:Y:S04]  /*1f20*/  LDG.E R7, [R4.64] ;  /* 0x0000000604077981 */ /* 0x000ea8000c1e1900 */
[----:B------:R-:W2:Y:S02]  /*1f30*/  LDG.E R0, [R4.64+0x4] ;  /* 0x0000040604007981 */ /* 0x000ea4000c1e1900 */
[----:B--2---:R-:W-:Y:S02]  /*1f40*/  IADD3 R7, -R7, R0, RZ ;  /* 0x0000000007077210 */ /* 0x004fe40007ffe1ff */
.L_x_174:
[----:B-1----:R1:W2:Y:S04]  /*1f50*/  @P5 LDG.E R5, [R2.64] ;  /* 0x0000000602055981 */ /* 0x0022a8000c1e1900 */
[----:B------:R1:W2:Y:S01]  /*1f60*/  @P5 LDG.E R4, [R2.64+0x4] ;  /* 0x0000040602045981 */ /* 0x0002a2000c1e1900 */
[----:B------:R-:W-:Y:S01]  /*1f70*/  ISETP.NE.U32.AND P0, PT, RZ, c[0x0][0x378], PT ;  /* 0x0000de00ff007a0c */ /* 0x000fe20003f05070 */
[----:B-----5:R-:W-:-:S03]  /*1f80*/  IMAD.MOV.U32 R136, RZ, RZ, R7 ;  /* 0x000000ffff887224 */ /* 0x020fc600078e0007 */
[----:B------:R-:W-:Y:S01]  /*1f90*/  ISETP.NE.AND.EX P1, PT, RZ, c[0x0][0x37c], PT, P0 ;  /* 0x0000df00ff007a0c */ /* 0x000fe20003f25300 */
[----:B------:R-:W-:-:S12]  /*1fa0*/  IMAD.MOV.U32 R0, RZ, RZ, c[0x0][0x228] ;  /* 0x00008a00ff007624 */ /* 0x000fd800078e00ff */
[----:B-1----:R-:W-:-:S04]  /*1fb0*/  @P1 LEA R2, P0, R17, c[0x0][0x378], 0x2 ;  /* 0x0000de0011021a11 */ /* 0x002fc800078010ff */
[----:B------:R-:W-:-:S05]  /*1fc0*/  @P1 LEA.HI.X R3, R17, c[0x0][0x37c], R18, 0x2, P0 ;  /* 0x0000df0011031a11 */ /* 0x000fca00000f1412 */
[----:B------:R1:W5:Y:S01]  /*1fd0*/  @P1 LDG.E R136, [R2.64] ;  /* 0x0000000602881981 */ /* 0x000362000c1e1900 */
[----:B------:R-:W-:Y:S01]  /*1fe0*/  IMAD.IADD R6, R7, 0x1, -R148 ;  /* 0x0000000107067824 */ /* 0x000fe200078e0a94 */
[----:B------:R-:W-:Y:S01]  /*1ff0*/  BSSY B0, `(.L_x_175) ;  /* 0x0000030000007945 */ /* 0x000fe20003800000 */
[C---:B-1----:R-:W-:Y:S02]  /*2000*/  LOP3.LUT R2, R9.reuse, 0xff000000, RZ, 0xc0, !PT ;  /* 0xff00000009027812 */ /* 0x042fe400078ec0ff */
[----:B------:R-:W-:Y:S01]  /*2010*/  LOP3.LUT R3, R9, 0xff0000, RZ, 0xc0, !PT ;  /* 0x00ff000009037812 */ /* 0x000fe200078ec0ff */
[----:B--2---:R-:W-:Y:S01]  /*2020*/  @P5 IMAD.IADD R0, R4, 0x1, -R5 ;  /* 0x0000000104005824 */ /* 0x004fe200078e0a05 */
[----:B------:R-:W-:-:S03]  /*2030*/  SHF.R.U32.HI R4, RZ, 0x8, R2 ;  /* 0x00000008ff047819 */ /* 0x000fc60000011602 */
[----:B------:R-:W-:Y:S01]  /*2040*/  IMAD.IADD R159, R6, 0x1, R0 ;  /* 0x00000001069f7824 */ /* 0x000fe200078e0200 */
[----:B------:R-:W-:-:S04]  /*2050*/  LEA.HI R4, R3, R4, RZ, 0x10 ;  /* 0x0000000403047211 */ /* 0x000fc800078f80ff */
[----:B------:R-:W-:Y:S02]  /*2060*/  SHF.R.U32.HI R5, RZ, 0x10, R4 ;  /* 0x00000010ff057819 */ /* 0x000fe40000011604 */
[----:B------:R-:W-:Y:S02]  /*2070*/  LOP3.LUT R14, R4, 0xff, RZ, 0xc0, !PT ;  /* 0x000000ff040e7812 */ /* 0x000fe400078ec0ff */
[C---:B------:R-:W-:Y:S01]  /*2080*/  IADD3 R2, R159.reuse, 0x2f, RZ ;  /* 0x0000002f9f027810 */ /* 0x040fe20007ffe0ff */
[----:B------:R1:W-:Y:S01]  /*2090*/  STL [R1+0x18], R5 ;  /* 0x0000180501007387 */ /* 0x0003e20000100800 */
[----:B------:R-:W-:Y:S02]  /*20a0*/  ISETP.GE.AND P0, PT, R159, 0x1, PT ;  /* 0x000000019f00780c */ /* 0x000fe40003f06270 */
[----:B------:R-:W-:Y:S01]  /*20b0*/  ISETP.NE.AND P1, PT, R5, RZ, PT ;  /* 0x000000ff0500720c */ /* 0x000fe20003f25270 */
[----:B------:R1:W-:Y:S01]  /*20c0*/  STL [R1+0x50], R14 ;  /* 0x0000500e01007387 */ /* 0x0003e20000100800 */
[----:B------:R-:W-:-:S02]  /*20d0*/  IMAD.HI R2, R2, 0x2aaaaaab, RZ ;  /* 0x2aaaaaab02027827 */ /* 0x000fc400078e02ff */
[----:B------:R-:W-:-:S03]  /*20e0*/  SEL R131, R5, c[0x0][0x338], P1 ;  /* 0x0000ce0005837a07 */ /* 0x000fc60000800000 */
[----:B------:R-:W-:-:S04]  /*20f0*/  SHF.R.U32.HI R3, RZ, 0x1f, R2 ;  /* 0x0000001fff037819 */ /* 0x000fc80000011602 */
[----:B------:R-:W-:Y:S01]  /*2100*/  LEA.HI.SX32 R137, R2, R3, 0x1d ;  /* 0x0000000302897211 */ /* 0x000fe200078feaff */
[----:B------:R-:W-:Y:S01]  /*2110*/  IMAD.MOV.U32 R2, RZ, RZ, RZ ;  /* 0x000000ffff027224 */ /* 0x000fe200078e00ff */
[----:B------:R-:W-:Y:S05]  /*2120*/  @!P0 BRA `(.L_x_176) ;  /* 0x000001c000008947 */ /* 0x000fea0003800000 */
        /* <DEDUP_REMOVED lines=11> */
[----:B------:R-:W-:Y:S02]  /*21e0*/  IMAD.MOV.U32 R4, RZ, RZ, RZ ;  /* 0x000000ffff047224 */ /* 0x000fe400078e00ff */
        /* <DEDUP_REMOVED lines=16> */
.L_x_176:
[----:B------:R-:W-:Y:S05]  /*22f0*/  BSYNC B0 ;  /* 0x0000000000007941 */ /* 0x000fea0003800000 */
.L_x_175:
[----:B------:R-:W-:Y:S01]  /*2300*/  IMAD R3, R14, R2, RZ ;  /* 0x000000020e037224 */ /* 0x000fe200078e02ff */
[----:B------:R-:W-:-:S03]  /*2310*/  SHF.R.S32.HI R101, RZ, 0x1f, R100 ;  /* 0x0000001fff657819 */ /* 0x000fc60000011464 */
[C---:B------:R-:W-:Y:S02]  /*2320*/  IMAD.IADD R2, R3.reuse, 0x1, R2 ;  /* 0x0000000103027824 */ /* 0x040fe400078e0202 */
[----:B------:R-:W-:-:S03]  /*2330*/  IMAD R3, R3, 0x30, -R6 ;  /* 0x0000003003037824 */ /* 0x000fc600078e0a06 */
[----:B------:R-:W-:Y:S02]  /*2340*/  IMNMX R2, R137, R2, PT ;  /* 0x0000000289027217 */ /* 0x000fe40003800200 */
[----:B------:R-:W-:-:S03]  /*2350*/  IMNMX R3, RZ, R3, !PT ;  /* 0x00000003ff037217 */ /* 0x000fc60007800200 */
[----:B------:R-:W-:Y:S02]  /*2360*/  IMAD R2, R2, 0x30, -R6 ;  /* 0x0000003002027824 */ /* 0x000fe400078e0a06 */
[----:B-1----:R-:W-:-:S03]  /*2370*/  IMAD.WIDE.U32 R4, R3, -0x55555555, RZ ;  /* 0xaaaaaaab03047825 */ /* 0x002fc600078e00ff */
[----:B------:R-:W-:Y:S02]  /*2380*/  IMNMX R2, R2, R0, PT ;  /* 0x0000000002027217 */ /* 0x000fe40003800200 */
[----:B------:R-:W-:Y:S02]  /*2390*/  SHF.R.U32.HI R126, RZ, 0x5, R5 ;  /* 0x00000005ff7e7819 */ /* 0x000fe40000011605 */
[----:B------:R-:W-:-:S13]  /*23a0*/  ISETP.GT.AND P0, PT, R2, R3, PT ;  /* 0x000000030200720c */ /* 0x000fda0003f04270 */
[----:B------:R-:W-:Y:S01]  /*23b0*/  @P0 IADD3 R3, R2, 0x2f, RZ ;  /* 0x0000002f02030810 */ /* 0x000fe20007ffe0ff */
[----:B------:R-:W-:-:S04]  /*23c0*/  IMAD.MOV.U32 R2, RZ, RZ, R126 ;  /* 0x000000ffff027224 */ /* 0x000fc800078e007e */
[----:B------:R-:W-:-:S05]  /*23d0*/  @P0 IMAD.HI R3, R3, 0x2aaaaaab, RZ ;  /* 0x2aaaaaab03030827 */ /* 0x000fca00078e02ff */
[----:B------:R-:W-:-:S04]  /*23e0*/  @P0 SHF.R.U32.HI R4, RZ, 0x1f, R3 ;  /* 0x0000001fff040819 */ /* 0x000fc80000011603 */
[----:B------:R-:W-:-:S04]  /*23f0*/  @P0 LEA.HI.SX32 R2, R3, R4, 0x1d ;  /* 0x0000000403020211 */ /* 0x000fc800078feaff */
[----:B------:R-:W-:-:S13]  /*2400*/  ISETP.GT.AND P0, PT, R2, R126, PT ;  /* 0x0000007e0200720c */ /* 0x000fda0003f04270 */
[----:B------:R-:W-:Y:S05]  /*2410*/  @!P0 BRA `(.L_x_177) ;  /* 0x0000501000008947 */ /* 0x000fea0003800000 */
[----:B------:R-:W2:Y:S01]  /*2420*/  LDL R8, [R1] ;  /* 0x0000000001087983 */ /* 0x000ea20000100800 */
[----:B------:R-:W-:-:S04]  /*2430*/  ISETP.NE.U32.AND P0, PT, RZ, c[0x0][0x340], PT ;  /* 0x0000d000ff007a0c */ /* 0x000fc80003f05070 */
[----:B------:R-:W-:-:S13]  /*2440*/  ISETP.NE.AND.EX P3, PT, RZ, c[0x0][0x344], PT, P0 ;  /* 0x0000d100ff007a0c */ /* 0x000fda0003f65300 */
[----:B------:R-:W-:-:S05]  /*2450*/  @P3 IMAD.WIDE R4, R17, R13, c[0x0][0x340] ;  /* 0x0000d00011043625 */ /* 0x000fca00078e020d */
[----:B------:R1:W3:Y:S01]  /*2460*/  @P3 LDG.E R11, [R4.64] ;  /* 0x00000006040b3981 */ /* 0x0002e2000c1e1900 */
[----:B------:R-:W-:Y:S01]  /*2470*/  SHF.R.S32.HI R3, RZ, 0x1f, R12 ;  /* 0x0000001fff037819 */ /* 0x000fe2000001140c */
[----:B------:R-:W-:Y:S01]  /*2480*/  IMAD.MOV.U32 R138, RZ, RZ, 0x30 ;  /* 0x00000030ff8a7424 */ /* 0x000fe200078e00ff */
[----:B------:R-:W-:Y:S01]  /*2490*/  IADD3 R125, P0, R243, R12, RZ ;  /* 0x0000000cf37d7210 */ /* 0x000fe20007f1e0ff */
[----:B------:R-:W-:Y:S01]  /*24a0*/  IMAD.IADD R10, R7, 0x1, R147 ;  /* 0x00000001070a7824 */ /* 0x000fe200078e0293 */
[----:B------:R-:W-:Y:S01]  /*24b0*/  IADD3 R30, R2, -0x1, RZ ;  /* 0xffffffff021e7810 */ /* 0x000fe20007ffe0ff */
[C---:B------:R-:W-:Y:S01]  /*24c0*/  IMAD R158, R138.reuse, c[0x0][0x23c], RZ ;  /* 0x00008f008a9e7a24 */ /* 0x040fe200078e02ff */
[----:B------:R-:W-:Y:S01]  /*24d0*/  LEA.HI.X.SX32 R128, R243, R3, 0x1, P0 ;  /* 0x00000003f3807211 */ /* 0x000fe200000f0eff */
[----:B------:R-:W-:Y:S01]  /*24e0*/  IMAD.WIDE.U32 R144, R138, c[0x0][0x238], RZ ;  /* 0x00008e008a907a25 */ /* 0x000fe200078e00ff */
[----:B------:R-:W-:Y:S02]  /*24f0*/  SEL R13, R18, RZ, !P5 ;  /* 0x000000ff120d7207 */ /* 0x000fe40006800000 */
[----:B------:R-:W-:Y:S01]  /*2500*/  SEL R14, R17, RZ, !P5 ;  /* 0x000000ff110e7207 */ /* 0x000fe20006800000 */
[----:B------:R-:W-:Y:S01]  /*2510*/  IMAD R3, R128, c[0x0][0x238], RZ ;  /* 0x00008e0080037a24 */ /* 0x000fe200078e02ff */
[----:B------:R-:W-:Y:S01]  /*2520*/  ISETP.GE.AND P6, PT, R250, c[0x0][0x1d4], PT ;  /* 0x00007500fa007a0c */ /* 0x000fe20003fc6270 */
[----:B------:R-:W-:Y:S01]  /*2530*/  IMAD.IADD R158, R145, 0x1, R158 ;  /* 0x00000001919e7824 */ /* 0x000fe200078e029e */
[----:B------:R-:W-:Y:S01]  /*2540*/  ISETP.GE.AND P5, PT, R252, c[0x0][0x1d4], PT ;  /* 0x00007500fc007a0c */ /* 0x000fe20003fa6270 */
[----:B------:R-:W-:Y:S01]  /*2550*/  IMAD R3, R125, c[0x0][0x23c], R3 ;  /* 0x00008f007d037a24 */ /* 0x000fe200078e0203 */
[----:B------:R-:W-:Y:S01]  /*2560*/  SHF.R.S32.HI R12, RZ, 0x1f, R10 ;  /* 0x0000001fff0c7819 */ /* 0x000fe2000001140a */
[----:B------:R-:W-:Y:S01]  /*2570*/  IMAD.MOV.U32 R162, RZ, RZ, c[0x0][0x238] ;  /* 0x00008e00ffa27624 */ /* 0x000fe200078e00ff */
[C---:B------:R-:W-:Y:S01]  /*2580*/  IADD3 R25, R100.reuse, 0x20, RZ ;  /* 0x0000002064197810 */ /* 0x040fe20007ffe0ff */
[----:B------:R-:W-:Y:S01]  /*2590*/  IMAD.MOV.U32 R157, RZ, RZ, 0x5 ;  /* 0x00000005ff9d7424 */ /* 0x000fe200078e00ff */
[----:B------:R-:W-:Y:S01]  /*25a0*/  IADD3 R24, R100, 0x10, RZ ;  /* 0x0000001064187810 */ /* 0x000fe20007ffe0ff */
[----:B------:R-:W-:Y:S01]  /*25b0*/  IMAD.MOV.U32 R163, RZ, RZ, c[0x0][0x27c] ;  /* 0x00009f00ffa37624 */ /* 0x000fe200078e00ff */
[----:B------:R-:W-:Y:S01]  /*25c0*/  SHF.R.S32.HI R133, RZ, 0x1f, R132 ;  /* 0x0000001fff857819 */ /* 0x000fe20000011484 */
[----:B------:R-:W-:Y:S01]  /*25d0*/  IMAD.WIDE.U32 R160, R242, c[0x0][0x1e0], RZ ;  /* 0x00007800f2a07a25 */ /* 0x000fe200078e00ff */
[----:B------:R-:W-:-:S02]  /*25e0*/  SHF.L.U64.HI R157, R162, R157, c[0x0][0x23c] ;  /* 0x00008f00a29d7619 */ /* 0x000fc4000001029d */
[----:B-----5:R-:W-:Y:S01]  /*25f0*/  SHF.R.S32.HI R32, RZ, 0x1f, R136 ;  /* 0x0000001fff207819 */ /* 0x020fe20000011488 */
[----:B-1----:R-:W-:-:S04]  /*2600*/  IMAD.WIDE.U32 R4, R125, c[0x0][0x238], R250 ;  /* 0x00008e007d047a25 */ /* 0x002fc800078e00fa */
[----:B------:R-:W-:Y:S01]  /*2610*/  IMAD.IADD R3, R5, 0x1, R3 ;  /* 0x0000000105037824 */ /* 0x000fe200078e0203 */
[----:B------:R-:W-:Y:S01]  /*2620*/  MOV R2, R4 ;  /* 0x0000000400027202 */ /* 0x000fe20000000f00 */
[----:B------:R-:W-:Y:S02]  /*2630*/  IMAD R5, R30, -0x30, R0 ;  /* 0xffffffd01e057824 */ /* 0x000fe400078e0200 */
[----:B------:R-:W-:Y:S02]  /*2640*/  IMAD R4, R13, c[0x0][0x248], RZ ;  /* 0x000092000d047a24 */ /* 0x000fe400078e02ff */
[----:B------:R-:W-:Y:S01]  /*2650*/  IMAD.WIDE.U32 R2, R16, c[0x0][0x240], R2 ;  /* 0x0000900010027a25 */ /* 0x000fe200078e0002 */
[----:B------:R-:W-:-:S03]  /*2660*/  IMNMX R5, R5, 0x30, PT ;  /* 0x0000003005057817 */ /* 0x000fc60003800200 */
[----:B------:R-:W-:Y:S02]  /*2670*/  IMAD R3, R16, c[0x0][0x244], R3 ;  /* 0x0000910010037a24 */ /* 0x000fe400078e0203 */
[----:B------:R-:W-:Y:S02]  /*2680*/  IMAD.IADD R6, R5, 0x1, -R243 ;  /* 0x0000000105067824 */ /* 0x000fe400078e0af3 */
[C---:B------:R-:W-:Y:S02]  /*2690*/  IMAD R4, R14.reuse, c[0x0][0x24c], R4 ;  /* 0x000093000e047a24 */ /* 0x040fe400078e0204 */
[----:B------:R-:W-:Y:S01]  /*26a0*/  IMAD.WIDE.U32 R96, R14, c[0x0][0x248], R2 ;  /* 0x000092000e607a25 */ /* 0x000fe200078e0002 */
[----:B------:R-:W-:Y:S02]  /*26b0*/  ISETP.GE.AND P1, PT, R6, 0x1, PT ;  /* 0x000000010600780c */ /* 0x000fe40003f26270 */
[----:B------:R-:W-:Y:S01]  /*26c0*/  SHF.R.S32.HI R3, RZ, 0x1f, R30 ;  /* 0x0000001fff037819 */ /* 0x000fe2000001141e */
[----:B------:R-:W-:Y:S01]  /*26d0*/  IMAD R2, R158, R30, RZ ;  /* 0x0000001e9e027224 */ /* 0x000fe200078e02ff */
[----:B------:R-:W-:Y:S01]  /*26e0*/  IADD3 R87, R97, R4, RZ ;  /* 0x0000000461577210 */ /* 0x000fe20007ffe0ff */
[----:B------:R-:W-:Y:S01]  /*26f0*/  IMAD.MOV.U32 R86, RZ, RZ, R96 ;  /* 0x000000ffff567224 */ /* 0x000fe200078e0060 */
[----:B------:R-:W-:Y:S01]  /*2700*/  ISETP.GT.AND P0, PT, R6, 0x20, PT ;  /* 0x000000200600780c */ /* 0x000fe20003f04270 */
[----:B------:R-:W-:-:S02]  /*2710*/  IMAD R2, R3, R144, R2 ;  /* 0x0000009003027224 */ /* 0x000fc400078e0202 */
[----:B------:R-:W-:-:S04]  /*2720*/  IMAD.WIDE.U32 R4, R30, R144, R86 ;  /* 0x000000901e047225 */ /* 0x000fc800078e0056 */
[----:B------:R-:W-:Y:S01]  /*2730*/  @P1 SHF.L.U32 R6, R241, 0x1, RZ ;  /* 0x00000001f1061819 */ /* 0x000fe200000006ff */
[----:B------:R-:W-:Y:S01]  /*2740*/  IMAD.SHL.U32 R162, R162, 0x20, RZ ;  /* 0x00000020a2a27824 */ /* 0x000fe200078e00ff */
[----:B------:R-:W-:Y:S01]  /*2750*/  IADD3 R7, R5, R2, RZ ;  /* 0x0000000205077210 */ /* 0x000fe20007ffe0ff */
[----:B------:R-:W-:Y:S01]  /*2760*/  IMAD R5, R12, c[0x0][0x1e0], RZ ;  /* 0x000078000c057a24 */ /* 0x000fe200078e02ff */
[----:B------:R-:W-:-:S03]  /*2770*/  @P1 LEA R2, P2, R4, c[0x0][0x220], 0x1 ;  /* 0x0000880004021a11 */ /* 0x000fc600078408ff */
[----:B------:R-:W-:Y:S01]  /*2780*/  IMAD R5, R10, c[0x0][0x1e4], R5 ;  /* 0x000079000a057a24 */ /* 0x000fe200078e0205 */
[----:B------:R-:W-:Y:S02]  /*2790*/  @P1 LEA.HI.X R3, R4, c[0x0][0x224], R7, 0x1, P2 ;  /* 0x0000890004031a11 */ /* 0x000fe400010f0c07 */
[----:B------:R-:W-:-:S03]  /*27a0*/  ISETP.NE.AND P2, PT, R15, RZ, PT ;  /* 0x000000ff0f00720c */ /* 0x000fc60003f45270 */
[----:B------:R-:W-:Y:S01]  /*27b0*/  @!PT LDS RZ, [RZ] ;  /* 0x00000000fffff984 */ /* 0x000fe20000000800 */
[----:B------:R-:W-:Y:S01]  /*27c0*/  @!PT LDS RZ, [RZ] ;  /* 0x00000000fffff984 */ /* 0x000fe20000000800 */
[----:B------:R-:W-:Y:S01]  /*27d0*/  @!PT LDS RZ, [RZ] ;  /* 0x00000000fffff984 */ /* 0x000fe20000000800 */
[----:B------:R1:W-:Y:S04]  /*27e0*/  @P1 LDGSTS.E.BYPASS.LTC128B.128 [R6+0x3c80], [R2.64], !P6 ;  /* 0x03c8000002061fae */ /* 0x0003e8000f101d46 */
[----:B------:R1:W-:Y:S01]  /*27f0*/  @P1 LDGSTS.E.BYPASS.LTC128B.128 [R6+0x4880], [R2.64+0x40], !P5 ;  /* 0x0488004002061fae */ /* 0x0003e2000e901d46 */
[----:B--2---:R-:W-:Y:S01]  /*2800*/  ISETP.GE.AND P4, PT, R8, c[0x0][0x1d4], PT ;  /* 0x0000750008007a0c */ /* 0x004fe20003f86270 */
[----:B------:R-:W-:-:S04]  /*2810*/  IMAD.WIDE.U32 R8, R10, c[0x0][0x1e0], RZ ;  /* 0x000078000a087a25 */ /* 0x000fc800078e00ff */
[----:B------:R-:W-:-:S08]  /*2820*/  IMAD.IADD R5, R9, 0x1, R5 ;  /* 0x0000000109057824 */ /* 0x000fd000078e0205 */
[----:B------:R1:W-:Y:S02]  /*2830*/  @P1 LDGSTS.E.BYPASS.LTC128B.128 [R6+0x5480], [R2.64+0x80], !P4 ;  /* 0x0548008002061fae */ /* 0x0003e4000e101d46 */
[----:B-1----:R-:W-:Y:S02]  /*2840*/  @P0 IADD3 R3, P1, R162, R4, RZ ;  /* 0x00000004a2030210 */ /* 0x002fe40007f3e0ff */
[----:B------:R-:W-:Y:S02]  /*2850*/  @P0 SHF.L.U32 R6, R241, 0x1, RZ ;  /* 0x00000001f1060819 */ /* 0x000fe400000006ff */
[----:B------:R-:W-:Y:S01]  /*2860*/  MOV R4, R8 ;  /* 0x0000000800047202 */ /* 0x000fe20000000f00 */
[----:B------:R-:W-:Y:S01]  /*2870*/  @P0 IMAD.X R7, R7, 0x1, R157, P1 ;  /* 0x0000000107070824 */ /* 0x000fe200008e069d */
[----:B------:R-:W-:-:S03]  /*2880*/  @P0 LEA R2, P1, R3, c[0x0][0x220], 0x1 ;  /* 0x0000880003020a11 */ /* 0x000fc600078208ff */
[C---:B------:R-:W-:Y:S01]  /*2890*/  IMAD.WIDE.U32 R4, R16.reuse, c[0x0][0x1e8], R4 ;  /* 0x00007a0010047a25 */ /* 0x040fe200078e0004 */
[----:B------:R-:W-:Y:S02]  /*28a0*/  @P0 LEA.HI.X R3, R3, c[0x0][0x224], R7, 0x1, P1 ;  /* 0x0000890003030a11 */ /* 0x000fe400008f0c07 */
[----:B---3--:R-:W-:Y:S01]  /*28b0*/  @P3 SHF.R.S32.HI R7, RZ, 0x1f, R11 ;  /* 0x0000001fff073819 */ /* 0x008fe2000001140b */
[----:B------:R-:W-:Y:S01]  /*28c0*/  @!P3 IMAD.MOV.U32 R11, RZ, RZ, R17 ;  /* 0x000000ffff0bb224 */ /* 0x000fe200078e0011 */
[----:B------:R-:W-:Y:S01]  /*28d0*/  @!P3 MOV R7, R18 ;  /* 0x000000120007b202 */ /* 0x000fe20000000f00 */
[----:B------:R1:W-:Y:S01]  /*28e0*/  @P0 LDGSTS.E.BYPASS.LTC128B.128 [R6+0x4480], [R2.64], !P6 ;  /* 0x0448000002060fae */ /* 0x0003e2000f101d46 */
[----:B------:R-:W-:Y:S01]  /*28f0*/  IMAD R5, R16, c[0x0][0x1ec], R5 ;  /* 0x00007b0010057a24 */ /* 0x000fe200078e0205 */
[----:B------:R-:W-:Y:S02]  /*2900*/  ISETP.GE.AND P1, PT, R24, c[0x0][0x27c], PT ;  /* 0x00009f0018007a0c */ /* 0x000fe40003f26270 */
[----:B------:R1:W-:Y:S01]  /*2910*/  @P0 LDGSTS.E.BYPASS.LTC128B.128 [R6+0x5080], [R2.64+0x40], !P5 ;  /* 0x0508004002060fae */ /* 0x0003e2000e901d46 */
[----:B------:R-:W-:-:S02]  /*2920*/  SEL R27, R7, RZ, !P2 ;  /* 0x000000ff071b7207 */ /* 0x000fc40005000000 */
[----:B------:R-:W-:Y:S01]  /*2930*/  SEL R18, R11, RZ, !P2 ;  /* 0x000000ff0b127207 */ /* 0x000fe20005000000 */
[----:B------:R1:W-:Y:S01]  /*2940*/  @P0 LDGSTS.E.BYPASS.LTC128B.128 [R6+0x5c80], [R2.64+0x80], !P4 ;  /* 0x05c8008002060fae */ /* 0x0003e2000e101d46 */
[----:B------:R-:W-:Y:S02]  /*2950*/  ISETP.GE.AND P0, PT, R100, c[0x0][0x27c], PT ;  /* 0x00009f0064007a0c */ /* 0x000fe40003f06270 */
[----:B------:R-:W-:Y:S01]  /*2960*/  ISETP.GE.AND P2, PT, R25, c[0x0][0x27c], PT ;  /* 0x00009f0019007a0c */ /* 0x000fe20003f46270 */
[----:B------:R-:W-:Y:S01]  /*2970*/  IMAD.WIDE.U32 R76, R18, c[0x0][0x1f0], R4 ;  /* 0x00007c00124c7a25 */ /* 0x000fe200078e0004 */
[----:B------:R-:W0:Y:S01]  /*2980*/  LDGDEPBAR ;  /* 0x00000000000079af */ /* 0x000e220000000000 */
[----:B------:R-:W-:Y:S01]  /*2990*/  WARPSYNC 0xffffffff ;  /* 0xffffffff00007948 */ /* 0x000fe20003800000 */
[----:B------:R-:W-:Y:S02]  /*29a0*/  SHF.L.U32 R7, R163, 0x1, RZ ;  /* 0x00000001a3077819 */ /* 0x000fe400000006ff */
[----:B-1----:R-:W-:Y:S01]  /*29b0*/  SHF.R.S32.HI R6, RZ, 0x1f, R242 ;  /* 0x0000001fff067819 */ /* 0x002fe200000114f2 */
[----:B------:R-:W-:-:S04]  /*29c0*/  IMAD R3, R27, c[0x0][0x1f0], RZ ;  /* 0x00007c001b037a24 */ /* 0x000fc800078e02ff */
[----:B------:R-:W-:Y:S02]  /*29d0*/  IMAD R2, R6, c[0x0][0x1e0], RZ ;  /* 0x0000780006027a24 */ /* 0x000fe400078e02ff */
[----:B------:R-:W-:Y:S02]  /*29e0*/  IMAD R3, R18, c[0x0][0x1f4], R3 ;  /* 0x00007d0012037a24 */ /* 0x000fe400078e0203 */
[----:B------:R-:W-:-:S03]  /*29f0*/  IMAD R2, R242, c[0x0][0x1e4], R2 ;  /* 0x00007900f2027a24 */ /* 0x000fc600078e0202 */
[----:B------:R-:W-:Y:S01]  /*2a00*/  IADD3 R78, R77, R3, RZ ;  /* 0x000000034d4e7210 */ /* 0x000fe20007ffe0ff */
[----:B------:R-:W-:Y:S02]  /*2a10*/  IMAD.IADD R127, R161, 0x1, R2 ;  /* 0x00000001a17f7824 */ /* 0x000fe400078e0202 */
[----:B------:R-:W2:Y:S01]  /*2a20*/  LDL R37, [R1+0x44] ;  /* 0x0000440001257983 */ /* 0x000ea20000100800 */
[----:B------:R-:W-:Y:S01]  /*2a30*/  IMAD.WIDE.U32 R2, R16, c[0x0][0x260], R250 ;  /* 0x0000980010027a25 */ /* 0x000fe200078e00fa */
[----:B------:R-:W-:Y:S02]  /*2a40*/  IADD3 R130, P3, R242, R10, RZ ;  /* 0x0000000af2827210 */ /* 0x000fe40007f7e0ff */
[----:B------:R-:W3:Y:S01]  /*2a50*/  LDL R36, [R1+0x4c] ;  /* 0x00004c0001247983 */ /* 0x000ee20000100800 */
[----:B------:R-:W-:Y:S01]  /*2a60*/  IMAD R3, R16, c[0x0][0x264], R3 ;  /* 0x0000990010037a24 */ /* 0x000fe200078e0203 */
[C---:B------:R-:W-:Y:S01]  /*2a70*/  IADD3 R21, -R7.reuse, c[0x0][0x1d4], RZ ;  /* 0x0000750007157a10 */ /* 0x040fe20007ffe1ff */
[----:B------:R-:W-:Y:S01]  /*2a80*/  IMAD R9, R6, c[0x0][0x290], RZ ;  /* 0x0000a40006097a24 */ /* 0x000fe200078e02ff */
[----:B------:R-:W4:Y:S01]  /*2a90*/  LDL R35, [R1+0x48] ;  /* 0x0000480001237983 */ /* 0x000f220000100800 */
[----:B------:R-:W-:Y:S01]  /*2aa0*/  IMAD.WIDE.U32 R80, R14, c[0x0][0x268], R2 ;  /* 0x00009a000e507a25 */ /* 0x000fe200078e0002 */
[----:B------:R-:W-:-:S02]  /*2ab0*/  SEL R19, R7, R21, !P0 ;  /* 0x0000001507137207 */ /* 0x000fc40004000000 */
[CC--:B------:R-:W-:Y:S01]  /*2ac0*/  SEL R20, R7.reuse, R21.reuse, !P1 ;  /* 0x0000001507147207 */ /* 0x0c0fe20004800000 */
[----:B------:R-:W-:Y:S01]  /*2ad0*/  IMAD R2, R6, c[0x0][0x280], RZ ;  /* 0x0000a00006027a24 */ /* 0x000fe200078e02ff */
[----:B------:R-:W-:Y:S01]  /*2ae0*/  SEL R21, R7, R21, !P2 ;  /* 0x0000001507157207 */ /* 0x000fe20005000000 */
[----:B------:R-:W-:Y:S01]  /*2af0*/  IMAD R4, R13, c[0x0][0x268], RZ ;  /* 0x00009a000d047a24 */ /* 0x000fe200078e02ff */
[----:B------:R-:W-:Y:S01]  /*2b00*/  SEL R13, RZ, c[0x0][0x27c], !P0 ;  /* 0x00009f00ff0d7a07 */ /* 0x000fe20004000000 */
[----:B------:R-:W-:Y:S02]  /*2b10*/  IMAD R8, R242, c[0x0][0x284], R2 ;  /* 0x0000a100f2087a24 */ /* 0x000fe400078e0202 */
[----:B------:R-:W-:-:S04]  /*2b20*/  IMAD.WIDE.U32 R2, R16, c[0x0][0x210], R100 ;  /* 0x0000840010027a25 */ /* 0x000fc800078e0064 */
[----:B------:R-:W-:Y:S01]  /*2b30*/  IMAD.X R129, R12, 0x1, R6, P3 ;  /* 0x000000010c817824 */ /* 0x000fe200018e0606 */
[----:B------:R-:W-:Y:S01]  /*2b40*/  ULDC.U8 UR4, c[0x0][0x298] ;  /* 0x0000a60000047ab9 */ /* 0x000fe20000000000 */
[----:B------:R-:W-:Y:S01]  /*2b50*/  IMAD R11, R16, c[0x0][0x214], R3 ;  /* 0x00008500100b7a24 */ /* 0x000fe200078e0203 */
[----:B------:R-:W-:Y:S01]  /*2b60*/  ISETP.GE.AND P3, PT, R163, 0x1, PT ;  /* 0x00000001a300780c */ /* 0x000fe20003f66270 */
[----:B------:R-:W-:-:S04]  /*2b70*/  IMAD.WIDE.U32 R6, R242, c[0x0][0x290], R132 ;  /* 0x0000a400f2067a25 */ /* 0x000fc800078e0084 */
[C---:B------:R-:W-:Y:S02]  /*2b80*/  IMAD R12, R242.reuse, c[0x0][0x294], R9 ;  /* 0x0000a500f20c7a24 */ /* 0x040fe400078e0209 */
[----:B------:R-:W-:-:S04]  /*2b90*/  IMAD.WIDE.U32 R16, R242, c[0x0][0x290], R100 ;  /* 0x0000a400f2107a25 */ /* 0x000fc800078e0064 */
[----:B------:R-:W-:Y:S02]  /*2ba0*/  IMAD R34, R14, c[0x0][0x26c], R4 ;  /* 0x00009b000e227a24 */ /* 0x000fe400078e0204 */
[----:B------:R-:W-:-:S04]  /*2bb0*/  IMAD.WIDE.U32 R4, R242, c[0x0][0x280], R132 ;  /* 0x0000a000f2047a25 */ /* 0x000fc800078e0084 */
[----:B------:R-:W-:-:S04]  /*2bc0*/  IMAD.WIDE.U32 R14, R242, c[0x0][0x280], R100 ;  /* 0x0000a000f20e7a25 */ /* 0x000fc800078e0064 */
[----:B------:R-:W-:Y:S02]  /*2bd0*/  IMAD.IADD R7, R7, 0x1, R12 ;  /* 0x0000000107077824 */ /* 0x000fe400078e020c */
[----:B------:R-:W-:Y:S01]  /*2be0*/  IMAD.IADD R3, R12, 0x1, R17 ;  /* 0x000000010c037824 */ /* 0x000fe200078e0211 */
[----:B------:R-:W-:Y:S01]  /*2bf0*/  IADD3 R12, R100, R13, RZ ;  /* 0x0000000d640c7210 */ /* 0x000fe20007ffe0ff */
[----:B------:R-:W-:Y:S01]  /*2c00*/  IMAD.IADD R9, R5, 0x1, R8 ;  /* 0x0000000105097824 */ /* 0x000fe200078e0208 */
[----:B------:R-:W-:Y:S01]  /*2c10*/  SEL R13, RZ, c[0x0][0x27c], !P1 ;  /* 0x00009f00ff0d7a07 */ /* 0x000fe20004800000 */
[----:B------:R-:W-:Y:S02]  /*2c20*/  IMAD.IADD R5, R8, 0x1, R15 ;  /* 0x0000000108057824 */ /* 0x000fe400078e020f */
[----:B------:R-:W-:Y:S02]  /*2c30*/  IMAD.MOV.U32 R10, RZ, RZ, R2 ;  /* 0x000000ffff0a7224 */ /* 0x000fe400078e0002 */
[----:B------:R-:W-:-:S02]  /*2c40*/  IMAD.MOV.U32 R8, RZ, RZ, R4 ;  /* 0x000000ffff087224 */ /* 0x000fc400078e0004 */
[----:B------:R-:W-:Y:S01]  /*2c50*/  IMAD.MOV.U32 R4, RZ, RZ, R14 ;  /* 0x000000ffff047224 */ /* 0x000fe200078e000e */
[----:B------:R-:W-:Y:S01]  /*2c60*/  SHF.R.S32.HI R14, RZ, 0x1f, R12 ;  /* 0x0000001fff0e7819 */ /* 0x000fe2000001140c */
[----:B------:R-:W-:Y:S01]  /*2c70*/  IMAD.MOV.U32 R2, RZ, RZ, R16 ;  /* 0x000000ffff027224 */ /* 0x000fe200078e0010 */
[----:B------:R-:W-:Y:S01]  /*2c80*/  SEL R16, RZ, c[0x0][0x27c], !P2 ;  /* 0x00009f00ff107a07 */ /* 0x000fe20005000000 */
[----:B------:R-:W-:Y:S01]  /*2c90*/  IMAD.IADD R13, R24, 0x1, R13 ;  /* 0x00000001180d7824 */ /* 0x000fe200078e020d */
[CC--:B------:R-:W-:Y:S02]  /*2ca0*/  LEA.HI R15, R14.reuse, R12.reuse, RZ, 0x3 ;  /* 0x0000000c0e0f7211 */ /* 0x0c0fe400078f18ff */
[----:B------:R-:W-:Y:S01]  /*2cb0*/  LEA.HI R23, R14, R12, RZ, 0x5 ;  /* 0x0000000c0e177211 */ /* 0x000fe200078f28ff */
[----:B------:R-:W-:Y:S01]  /*2cc0*/  IMAD.IADD R12, R25, 0x1, R16 ;  /* 0x00000001190c7824 */ /* 0x000fe200078e0210 */
[----:B------:R-:W-:Y:S02]  /*2cd0*/  SHF.R.S32.HI R16, RZ, 0x1f, R13 ;  /* 0x0000001fff107819 */ /* 0x000fe4000001140d */
[----:B------:R-:W-:-:S02]  /*2ce0*/  SHF.R.S32.HI R17, RZ, 0x1f, R19 ;  /* 0x0000001fff117819 */ /* 0x000fc40000011413 */
[CC--:B------:R-:W-:Y:S02]  /*2cf0*/  LEA.HI R14, R16.reuse, R13.reuse, RZ, 0x3 ;  /* 0x0000000d100e7211 */ /* 0x0c0fe400078f18ff */
[----:B------:R-:W-:Y:S02]  /*2d00*/  LEA.HI R22, R16, R13, RZ, 0x5 ;  /* 0x0000000d10167211 */ /* 0x000fe400078f28ff */
[----:B------:R-:W-:Y:S02]  /*2d10*/  LEA.HI R31, R17, R19, RZ, 0x4 ;  /* 0x00000013111f7211 */ /* 0x000fe400078f20ff */
[----:B------:R-:W-:Y:S02]  /*2d20*/  SHF.R.S32.HI R16, RZ, 0x1f, R21 ;  /* 0x0000001fff107819 */ /* 0x000fe40000011415 */
[----:B------:R-:W-:Y:S02]  /*2d30*/  SHF.R.S32.HI R17, RZ, 0x1f, R12 ;  /* 0x0000001fff117819 */ /* 0x000fe4000001140c */
[----:B------:R-:W-:-:S02]  /*2d40*/  SHF.R.S32.HI R19, RZ, 0x1f, R20 ;  /* 0x0000001fff137819 */ /* 0x000fc40000011414 */
[----:B------:R-:W-:Y:S02]  /*2d50*/  LEA.HI R26, R16, R21, RZ, 0x4 ;  /* 0x00000015101a7211 */ /* 0x000fe400078f20ff */
[CC--:B------:R-:W-:Y:S02]  /*2d60*/  LEA.HI R13, R17.reuse, R12.reuse, RZ, 0x3 ;  /* 0x0000000c110d7211 */ /* 0x0c0fe400078f18ff */
[----:B------:R-:W-:Y:S02]  /*2d70*/  LEA.HI R28, R17, R12, RZ, 0x5 ;  /* 0x0000000c111c7211 */ /* 0x000fe400078f28ff */
[----:B------:R-:W-:Y:S02]  /*2d80*/  SHF.R.S32.HI R16, RZ, 0x5, R23 ;  /* 0x00000005ff107819 */ /* 0x000fe40000011417 */
[----:B------:R-:W-:Y:S02]  /*2d90*/  SHF.R.S32.HI R12, RZ, 0x5, R22 ;  /* 0x00000005ff0c7819 */ /* 0x000fe40000011416 */
[----:B------:R-:W-:Y:S01]  /*2da0*/  LEA.HI R29, R19, R20, RZ, 0x4 ;  /* 0x00000014131d7211 */ /* 0x000fe200078f20ff */
[----:B------:R-:W-:-:S02]  /*2db0*/  IMAD R21, R27, c[0x0][0x218], RZ ;  /* 0x000086001b157a24 */ /* 0x000fc400078e02ff */
[C---:B------:R-:W-:Y:S01]  /*2dc0*/  IMAD.WIDE.U32 R98, R18.reuse, c[0x0][0x218], R10 ;  /* 0x0000860012627a25 */ /* 0x040fe200078e000a */
[----:B------:R-:W-:Y:S02]  /*2dd0*/  SHF.R.S32.HI R10, RZ, 0x4, R31 ;  /* 0x00000004ff0a7819 */ /* 0x000fe4000001141f */
[----:B------:R-:W-:Y:S01]  /*2de0*/  SHF.R.S32.HI R11, RZ, 0x4, R29 ;  /* 0x00000004ff0b7819 */ /* 0x000fe2000001141d */
[----:B------:R-:W-:Y:S01]  /*2df0*/  IMAD R23, R18, c[0x0][0x21c], R21 ;  /* 0x0000870012177a24 */ /* 0x000fe200078e0215 */
[----:B------:R-:W-:Y:S02]  /*2e00*/  SHF.R.S32.HI R18, RZ, 0x5, R28 ;  /* 0x00000005ff127819 */ /* 0x000fe4000001141c */
[----:B------:R-:W-:-:S05]  /*2e10*/  LEA.HI.SX32 R11, R14, R11, 0x1d ;  /* 0x0000000b0e0b7211 */ /* 0x000fca00078feaff */
[----:B------:R-:W-:Y:S01]  /*2e20*/  IMAD.SHL.U32 R82, R11, 0x8, RZ ;  /* 0x000000080b527824 */ /* 0x000fe200078e00ff */
[----:B------:R-:W-:Y:S01]  /*2e30*/  IADD3 R124, P1, P0, R76, R160, R100 ;  /* 0x000000a04c7c7210 */ /* 0x000fe2000783e064 */
[C---:B------:R-:W-:Y:S01]  /*2e40*/  IMAD R150, R138.reuse, c[0x0][0x1e4], RZ ;  /* 0x000079008a967a24 */ /* 0x040fe200078e02ff */
[----:B------:R-:W-:Y:S01]  /*2e50*/  ISETP.NE.AND P2, PT, RZ, UR4, PT ;  /* 0x00000004ff007c0c */ /* 0x000fe2000bf45270 */
[C---:B------:R-:W-:Y:S01]  /*2e60*/  IMAD R151, R138.reuse, c[0x0][0x284], RZ ;  /* 0x0000a1008a977a24 */ /* 0x040fe200078e02ff */
[----:B------:R-:W-:Y:S01]  /*2e70*/  LOP3.LUT R104, R15, 0xfffffff8, RZ, 0xc0, !PT ;  /* 0xfffffff80f687812 */ /* 0x000fe200078ec0ff */
[----:B------:R-:W-:Y:S01]  /*2e80*/  IMAD R156, R138, c[0x0][0x294], RZ ;  /* 0x0000a5008a9c7a24 */ /* 0x000fe200078e02ff */
[----:B------:R-:W-:Y:S01]  /*2e90*/  LOP3.LUT R103, R14, 0xfffffff8, RZ, 0xc0, !PT ;  /* 0xfffffff80e677812 */ /* 0x000fe200078ec0ff */
[----:B------:R-:W-:Y:S01]  /*2ea0*/  IMAD.WIDE.U32 R142, R138, c[0x0][0x1e0], RZ ;  /* 0x000078008a8e7a25 */ /* 0x000fe200078e00ff */
[----:B------:R-:W-:-:S03]  /*2eb0*/  LOP3.LUT R102, R13, 0xfffffff8, RZ, 0xc0, !PT ;  /* 0xfffffff80d667812 */ /* 0x000fc600078ec0ff */
[----:B------:R-:W-:-:S04]  /*2ec0*/  IMAD.WIDE.U32 R140, R138, c[0x0][0x280], RZ ;  /* 0x0000a0008a8c7a25 */ /* 0x000fc800078e00ff */
[----:B------:R-:W-:-:S04]  /*2ed0*/  IMAD.WIDE.U32 R138, R138, c[0x0][0x290], RZ ;  /* 0x0000a4008a8a7a25 */ /* 0x000fc800078e00ff */
[----:B------:R-:W-:-:S04]  /*2ee0*/  IMAD.WIDE.U32 R94, R136, c[0x0][0x280], R8 ;  /* 0x0000a000885e7a25 */ /* 0x000fc800078e0008 */
[----:B------:R-:W-:-:S04]  /*2ef0*/  IMAD.WIDE.U32 R92, R136, c[0x0][0x290], R6 ;  /* 0x0000a400885c7a25 */ /* 0x000fc800078e0006 */
[----:B------:R-:W-:-:S04]  /*2f00*/  IMAD.WIDE.U32 R90, R136, c[0x0][0x280], R4 ;  /* 0x0000a000885a7a25 */ /* 0x000fc800078e0004 */
[----:B------:R-:W-:Y:S01]  /*2f10*/  IMAD.WIDE.U32 R88, R136, c[0x0][0x290], R2 ;  /* 0x0000a40088587a25 */ /* 0x000fe200078e0002 */
[----:B------:R-:W-:Y:S02]  /*2f20*/  P2R R123, PR, RZ, 0x4 ;  /* 0x00000004ff7b7803 */ /* 0x000fe40000000000 */
[----:B------:R-:W-:Y:S01]  /*2f30*/  IADD3.X R122, R78, R127, R101, P1, P0 ;  /* 0x0000007f4e7a7210 */ /* 0x000fe20000fe0465 */
[----:B------:R-:W-:Y:S01]  /*2f40*/  IMAD.IADD R150, R143, 0x1, R150 ;  /* 0x000000018f967824 */ /* 0x000fe200078e0296 */
[----:B------:R-:W-:Y:S01]  /*2f50*/  IADD3 R121, R99, R23, RZ ;  /* 0x0000001763797210 */ /* 0x000fe20007ffe0ff */
[----:B------:R-:W-:Y:S01]  /*2f60*/  IMAD.IADD R151, R141, 0x1, R151 ;  /* 0x000000018d977824 */ /* 0x000fe200078e0297 */
[----:B------:R-:W-:Y:S01]  /*2f70*/  SHF.R.S32.HI R115, RZ, 0x1f, R104 ;  /* 0x0000001fff737819 */ /* 0x000fe20000011468 */
[----:B------:R-:W-:Y:S01]  /*2f80*/  IMAD.IADD R156, R139, 0x1, R156 ;  /* 0x000000018b9c7824 */ /* 0x000fe200078e029c */
[----:B------:R-:W-:Y:S01]  /*2f90*/  SHF.R.S32.HI R114, RZ, 0x1f, R103 ;  /* 0x0000001fff727819 */ /* 0x000fe20000011467 */
[----:B------:R-:W-:Y:S01]  /*2fa0*/  IMAD.IADD R85, R81, 0x1, R34 ;  /* 0x0000000151557824 */ /* 0x000fe200078e0222 */
[----:B------:R-:W-:-:S02]  /*2fb0*/  SHF.R.S32.HI R113, RZ, 0x1f, R102 ;  /* 0x0000001fff717819 */ /* 0x000fc40000011466 */
[----:B------:R-:W-:Y:S02]  /*2fc0*/  SHF.R.S32.HI R109, RZ, 0x1f, R82 ;  /* 0x0000001fff6d7819 */ /* 0x000fe40000011452 */
[C---:B--2---:R-:W-:Y:S01]  /*2fd0*/  LOP3.LUT R19, R37.reuse, 0x18, R14, 0xf8, !PT ;  /* 0x0000001825137812 */ /* 0x044fe200078ef80e */
[--C-:B---3--:R-:W-:Y:S02]  /*2fe0*/  IMAD R20, R16, 0x600, R36.reuse ;  /* 0x0000060010147824 */ /* 0x108fe400078e0224 */
[----:B------:R-:W-:Y:S01]  /*2ff0*/  IMAD R16, R12, 0x600, R36 ;  /* 0x000006000c107824 */ /* 0x000fe200078e0224 */
[----:B------:R-:W-:Y:S02]  /*3000*/  LOP3.LUT R17, R37, 0x18, R15, 0xf8, !PT ;  /* 0x0000001825117812 */ /* 0x000fe400078ef80f */
[-C--:B----4-:R-:W-:Y:S02]  /*3010*/  LOP3.LUT R12, R19, R35.reuse, RZ, 0x3c, !PT ;  /* 0x00000023130c7212 */ /* 0x090fe400078e3cff */
[----:B------:R-:W-:-:S02]  /*3020*/  LOP3.LUT R17, R17, R35, RZ, 0x3c, !PT ;  /* 0x0000002311117212 */ /* 0x000fc400078e3cff */
[----:B------:R-:W-:Y:S02]  /*3030*/  IADD3 R27, R16, R12, RZ ;  /* 0x0000000c101b7210 */ /* 0x000fe40007ffe0ff */
[----:B------:R-:W-:Y:S02]  /*3040*/  SHF.R.S32.HI R16, RZ, 0x4, R26 ;  /* 0x00000004ff107819 */ /* 0x000fe4000001141a */
[----:B------:R-:W-:Y:S01]  /*3050*/  LEA.HI.SX32 R12, R15, R10, 0x1d ;  /* 0x0000000a0f0c7211 */ /* 0x000fe200078feaff */
[----:B------:R-:W-:Y:S01]  /*3060*/  IMAD.IADD R33, R20, 0x1, R17 ;  /* 0x0000000114217824 */ /* 0x000fe200078e0211 */
[----:B------:R-:W-:Y:S01]  /*3070*/  LEA.HI.SX32 R10, R13, R16, 0x1d ;  /* 0x000000100d0a7211 */ /* 0x000fe200078feaff */
[----:B------:R-:W-:Y:S01]  /*3080*/  IMAD R22, R18, 0x600, R36 ;  /* 0x0000060012167824 */ /* 0x000fe200078e0224 */
[----:B------:R-:W-:Y:S02]  /*3090*/  SHF.R.S32.HI R17, RZ, 0x1f, R12 ;  /* 0x0000001fff117819 */ /* 0x000fe4000001140c */
[----:B------:R-:W-:-:S02]  /*30a0*/  SHF.R.S32.HI R16, RZ, 0x1f, R11 ;  /* 0x0000001fff107819 */ /* 0x000fc4000001140b */
[----:B------:R-:W-:Y:S01]  /*30b0*/  SHF.R.S32.HI R18, RZ, 0x1f, R10 ;  /* 0x0000001fff127819 */ /* 0x000fe2000001140a */
[----:B------:R-:W-:Y:S01]  /*30c0*/  IMAD.SHL.U32 R83, R12, 0x8, RZ ;  /* 0x000000080c537824 */ /* 0x000fe200078e00ff */
[----:B------:R-:W-:Y:S02]  /*30d0*/  LEA.HI R19, R17, R12, RZ, 0x2 ;  /* 0x0000000c11137211 */ /* 0x000fe400078f10ff */
[----:B------:R-:W-:Y:S01]  /*30e0*/  LEA.HI R17, R16, R11, RZ, 0x2 ;  /* 0x0000000b10117211 */ /* 0x000fe200078f10ff */
[----:B------:R-:W-:Y:S01]  /*30f0*/  IMAD.SHL.U32 R84, R10, 0x8, RZ ;  /* 0x000000080a547824 */ /* 0x000fe200078e00ff */
[----:B------:R-:W-:Y:S02]  /*3100*/  LEA.HI R11, R18, R10, RZ, 0x2 ;  /* 0x0000000a120b7211 */ /* 0x000fe400078f10ff */
[C---:B------:R-:W-:Y:S02]  /*3110*/  LOP3.LUT R20, R37.reuse, 0x18, R13, 0xf8, !PT ;  /* 0x0000001825147812 */ /* 0x040fe400078ef80d */
[----:B------:R-:W-:-:S02]  /*3120*/  LOP3.LUT R16, R37, 0x18, R83, 0xf8, !PT ;  /* 0x0000001825107812 */ /* 0x000fc400078ef853 */
[----:B------:R-:W-:Y:S02]  /*3130*/  SHF.R.S32.HI R17, RZ, 0x2, R17 ;  /* 0x00000002ff117819 */ /* 0x000fe40000011411 */
[----:B------:R-:W-:Y:S02]  /*3140*/  SHF.R.S32.HI R10, RZ, 0x2, R11 ;  /* 0x00000002ff0a7819 */ /* 0x000fe4000001140b */
[-C--:B------:R-:W-:Y:S02]  /*3150*/  LOP3.LUT R21, R20, R35.reuse, RZ, 0x3c, !PT ;  /* 0x0000002314157212 */ /* 0x080fe400078e3cff */
[C---:B------:R-:W-:Y:S02]  /*3160*/  LOP3.LUT R12, R37.reuse, 0x18, R82, 0xf8, !PT ;  /* 0x00000018250c7812 */ /* 0x040fe400078ef852 */
[----:B------:R-:W-:Y:S02]  /*3170*/  LOP3.LUT R20, R37, 0x18, R84, 0xf8, !PT ;  /* 0x0000001825147812 */ /* 0x000fe400078ef854 */
[----:B------:R-:W-:Y:S01]  /*3180*/  SHF.R.S32.HI R18, RZ, 0x2, R19 ;  /* 0x00000002ff127819 */ /* 0x000fe20000011413 */
[--C-:B------:R-:W-:Y:S01]  /*3190*/  IMAD R11, R10, 0x600, R36.reuse ;  /* 0x000006000a0b7824 */ /* 0x100fe200078e0224 */
[-C--:B------:R-:W-:Y:S01]  /*31a0*/  LOP3.LUT R19, R16, R35.reuse, RZ, 0x3c, !PT ;  /* 0x0000002310137212 */ /* 0x080fe200078e3cff */
[----:B------:R-:W-:Y:S01]  /*31b0*/  IMAD R16, R17, 0x600, R36 ;  /* 0x0000060011107824 */ /* 0x000fe200078e0224 */
[----:B------:R-:W-:-:S02]  /*31c0*/  LOP3.LUT R12, R12, R35, RZ, 0x3c, !PT ;  /* 0x000000230c0c7212 */ /* 0x000fc400078e3cff */
[----:B------:R-:W-:Y:S02]  /*31d0*/  LOP3.LUT R10, R20, R35, RZ, 0x3c, !PT ;  /* 0x00000023140a7212 */ /* 0x000fe400078e3cff */
[----:B------:R-:W-:Y:S01]  /*31e0*/  IADD3 R16, R16, R12, RZ ;  /* 0x0000000c10107210 */ /* 0x000fe20007ffe0ff */
[----:B------:R-:W-:Y:S02]  /*31f0*/  IMAD R18, R18, 0x600, R36 ;  /* 0x0000060012127824 */ /* 0x000fe400078e0224 */
[----:B------:R-:W-:Y:S02]  /*3200*/  IMAD.IADD R12, R11, 0x1, R10 ;  /* 0x000000010b0c7824 */ /* 0x000fe400078e020a */
[C---:B------:R-:W-:Y:S02]  /*3210*/  IMAD R11, R32.reuse, c[0x0][0x280], RZ ;  /* 0x0000a000200b7a24 */ /* 0x040fe400078e02ff */
[----:B------:R-:W-:Y:S02]  /*3220*/  IMAD R10, R32, c[0x0][0x290], RZ ;  /* 0x0000a400200a7a24 */ /* 0x000fe400078e02ff */
[----:B------:R-:W-:-:S02]  /*3230*/  IMAD.IADD R17, R22, 0x1, R21 ;  /* 0x0000000116117824 */ /* 0x000fc400078e0215 */
[----:B------:R-:W-:Y:S02]  /*3240*/  IMAD.IADD R18, R18, 0x1, R19 ;  /* 0x0000000112127824 */ /* 0x000fe400078e0213 */
[C---:B------:R-:W-:Y:S02]  /*3250*/  IMAD R11, R136.reuse, c[0x0][0x284], R11 ;  /* 0x0000a100880b7a24 */ /* 0x040fe400078e020b */
[----:B------:R-:W-:Y:S01]  /*3260*/  IMAD R10, R136, c[0x0][0x294], R10 ;  /* 0x0000a500880a7a24 */ /* 0x000fe200078e020a */
[----:B------:R-:W-:Y:S01]  /*3270*/  SHF.L.U32 R116, R27, 0x1, RZ ;  /* 0x000000011b747819 */ /* 0x000fe200000006ff */
[----:B------:R-:W-:Y:S01]  /*3280*/  IMAD.IADD R120, R95, 0x1, R11 ;  /* 0x000000015f787824 */ /* 0x000fe200078e020b */
[----:B------:R-:W-:Y:S01]  /*3290*/  SHF.R.S32.HI R110, RZ, 0x1f, R83 ;  /* 0x0000001fff6e7819 */ /* 0x000fe20000011453 */
[----:B------:R-:W-:Y:S01]  /*32a0*/  IMAD.IADD R118, R11, 0x1, R91 ;  /* 0x000000010b767824 */ /* 0x000fe200078e025b */
[----:B------:R-:W-:Y:S01]  /*32b0*/  SHF.R.S32.HI R108, RZ, 0x1f, R84 ;  /* 0x0000001fff6c7819 */ /* 0x000fe20000011454 */
[----:B------:R-:W-:-:S02]  /*32c0*/  IMAD.IADD R119, R93, 0x1, R10 ;  /* 0x000000015d777824 */ /* 0x000fc400078e020a */
[----:B------:R-:W-:Y:S02]  /*32d0*/  IMAD.IADD R112, R10, 0x1, R89 ;  /* 0x000000010a707824 */ /* 0x000fe400078e0259 */
[----:B------:R-:W-:Y:S02]  /*32e0*/  IMAD.SHL.U32 R117, R33, 0x2, RZ ;  /* 0x0000000221757824 */ /* 0x000fe400078e00ff */
[----:B------:R-:W-:Y:S02]  /*32f0*/  IMAD.SHL.U32 R111, R17, 0x2, RZ ;  /* 0x00000002116f7824 */ /* 0x000fe400078e00ff */
[----:B------:R-:W-:Y:S02]  /*3300*/  IMAD.SHL.U32 R107, R18, 0x2, RZ ;  /* 0x00000002126b7824 */ /* 0x000fe400078e00ff */
[----:B------:R-:W-:Y:S02]  /*3310*/  IMAD.SHL.U32 R106, R16, 0x2, RZ ;  /* 0x00000002106a7824 */ /* 0x000fe400078e00ff */
[----:B------:R-:W-:Y:S01]  /*3320*/  IMAD.SHL.U32 R105, R12, 0x2, RZ ;  /* 0x000000020c697824 */ /* 0x000fe200078e00ff */
[----:B------:R-:W-:Y:S06]  /*3330*/  BAR.SYNC.DEFER_BLOCKING 0x0 ;  /* 0x0000000000007b1d */ /* 0x000fec0000010000 */
.L_x_204:
[-C--:B-1----:R-:W-:Y:S01]  /*3340*/  IMAD R2, R150, R30.reuse, RZ ;  /* 0x0000001e96027224 */ /* 0x082fe200078e02ff */
[----:B------:R-:W-:Y:S01]  /*3350*/  SHF.R.S32.HI R79, RZ, 0x1f, R30 ;  /* 0x0000001fff4f7819 */ /* 0x000fe2000001141e */
[----:B------:R-:W-:Y:S01]  /*3360*/  IMAD.WIDE.U32 R10, R142, R30, RZ ;  /* 0x0000001e8e0a7225 */ /* 0x000fe200078e00ff */
[----:B------:R-:W-:Y:S04]  /*3370*/  DEPBAR.LE SB0, 0x0 ;  /* 0x000080000000791a */ /* 0x000fe80000000000 */
[----:B------:R-:W-:Y:S01]  /*3380*/  WARPSYNC 0xffffffff ;  /* 0xffffffff00007948 */ /* 0x000fe20003800000 */
[----:B------:R-:W-:Y:S01]  /*3390*/  BAR.SYNC.DEFER_BLOCKING 0x0 ;  /* 0x0000000000007b1d */ /* 0x000fe20000010000 */
[----:B------:R-:W-:Y:S01]  /*33a0*/  ISETP.GE.AND P2, PT, R163, 0x1, PT ;  /* 0x00000001a300780c */ /* 0x000fe20003f46270 */
[----:B------:R-:W-:Y:S01]  /*33b0*/  IMAD R3, R79, R142, R2 ;  /* 0x0000008e4f037224 */ /* 0x000fe200078e0202 */
[----:B------:R-:W-:Y:S03]  /*33c0*/  IADD3 R2, P1, R124, R10, RZ ;  /* 0x0000000a7c027210 */ /* 0x000fe60007f3e0ff */
[----:B------:R-:W-:Y:S01]  /*33d0*/  IMAD.IADD R12, R11, 0x1, R3 ;  /* 0x000000010b0c7824 */ /* 0x000fe200078e0203 */
[----:B------:R-:W-:Y:S03]  /*33e0*/  LEA R52, P0, R2, c[0x0][0x1c8], 0x1 ;  /* 0x0000720002347a11 */ /* 0x000fe600078008ff */
[----:B------:R-:W-:Y:S05]  /*33f0*/  IMAD.X R3, R12, 0x1, R122, P1 ;  /* 0x000000010c037824 */ /* 0x000fea00008e067a */
[----:B------:R-:W-:Y:S01]  /*3400*/  LEA.HI.X R53, R2, c[0x0][0x1cc], R3, 0x1, P0 ;  /* 0x0000730002357a11 */ /* 0x000fe200000f0c03 */
[----:B------:R-:W-:Y:S01]  /*3410*/  BSSY B1, `(.L_x_178) ;  /* 0x000038a000017945 */ /* 0x000fe20003800000 */
[----:B------:R-:W-:-:S05]  /*3420*/  @!P2 BRA `(.L_x_179) ;  /* 0x000036e00000a947 */ /* 0x000fca0003800000 */
[-C--:B------:R-:W-:Y:S01]  /*3430*/  IMAD R4, R151, R30.reuse, RZ ;  /* 0x0000001e97047224 */ /* 0x080fe200078e02ff */
[----:B------:R-:W-:Y:S01]  /*3440*/  ISETP.NE.AND P2, PT, R123, RZ, PT ;  /* 0x000000ff7b00720c */ /* 0x000fe20003f45270 */
[-C--:B------:R-:W-:Y:S02]  /*3450*/  IMAD R3, R156, R30.reuse, RZ ;  /* 0x0000001e9c037224 */ /* 0x080fe400078e02ff */
[----:B------:R-:W-:Y:S02]  /*3460*/  IMAD R2, R30, -0x30, R0 ;  /* 0xffffffd01e027824 */ /* 0x000fe400078e0200 */
[-C--:B------:R-:W-:Y:S03]  /*3470*/  IMAD.WIDE.U32 R8, R140, R30.reuse, RZ ;  /* 0x0000001e8c087225 */ /* 0x080fe600078e00ff */
[----:B------:R-:W-:Y:S01]  /*3480*/  IMNMX R75, R2, 0x30, PT ;  /* 0x00000030024b7817 */ /* 0x000fe20003800200 */
[----:B------:R-:W-:Y:S04]  /*3490*/  IMAD.WIDE.U32 R26, R138, R30, RZ ;  /* 0x0000001e8a1a7225 */ /* 0x000fe800078e00ff */
[C---:B------:R-:W-:Y:S02]  /*34a0*/  IMAD R4, R79.reuse, R140, R4 ;  /* 0x0000008c4f047224 */ /* 0x040fe400078e0204 */
[----:B------:R-:W-:Y:S03]  /*34b0*/  IMAD R3, R79, R138, R3 ;  /* 0x0000008a4f037224 */ /* 0x000fe600078e0203 */
[----:B------:R-:W-:Y:S02]  /*34c0*/  IADD3 R28, R9, R4, RZ ;  /* 0x00000004091c7210 */ /* 0x000fe40007ffe0ff */
[----:B------:R-:W-:Y:S01]  /*34d0*/  IADD3 R29, R27, R3, RZ ;  /* 0x000000031b1d7210 */ /* 0x000fe20007ffe0ff */
[----:B------:R-:W-:-:S05]  /*34e0*/  @!P2 BRA `(.L_x_180) ;  /* 0x00001b500000a947 */ /* 0x000fca0003800000 */
[----:B------:R-:W-:Y:S01]  /*34f0*/  ISETP.GE.AND P1, PT, R242, R75, PT ;  /* 0x0000004bf200720c */ /* 0x000fe20003f26270 */
[----:B------:R-:W-:Y:S01]  /*3500*/  BSSY B0, `(.L_x_181) ;  /* 0x000003a000007945 */ /* 0x000fe20003800000 */
        /* <DEDUP_REMOVED lines=12> */
[----:B------:R-:W-:-:S05]  /*35d0*/  @P1 BRA `(.L_x_182) ;  /* 0x000002c000001947 */ /* 0x000fca0003800000 */
[----:B------:R-:W-:Y:S01]  /*35e0*/  IADD3 R2, P0, R94, R8, RZ ;  /* 0x000000085e027210 */ /* 0x000fe20007f1e0ff */
[----:B------:R-:W-:Y:S01]  /*35f0*/  CS2R R14, SRZ ;  /* 0x00000000000e7805 */ /* 0x000fe2000001ff00 */
[----:B------:R-:W-:Y:S01]  /*3600*/  CS2R R6, SRZ ;  /* 0x0000000000067805 */ /* 0x000fe2000001ff00 */
[----:B------:R-:W-:Y:S01]  /*3610*/  CS2R R36, SRZ ;  /* 0x0000000000247805 */ /* 0x000fe2000001ff00 */
[----:B------:R-:W-:Y:S01]  /*3620*/  CS2R R12, SRZ ;  /* 0x00000000000c7805 */ /* 0x000fe2000001ff00 */
[----:B------:R-:W-:Y:S01]  /*3630*/  IMAD.X R4, R28, 0x1, R120, P0 ;  /* 0x000000011c047824 */ /* 0x000fe200000e0678 */
[----:B------:R-:W-:Y:S01]  /*3640*/  IADD3 R3, P0, R92, R26, RZ ;  /* 0x0000001a5c037210 */ /* 0x000fe20007f1e0ff */
[----:B------:R-:W-:Y:S01]  /*3650*/  CS2R R38, SRZ ;  /* 0x0000000000267805 */ /* 0x000fe2000001ff00 */
[----:B------:R-:W-:Y:S01]  /*3660*/  CS2R R16, SRZ ;  /* 0x0000000000107805 */ /* 0x000fe2000001ff00 */
[----:B------:R-:W-:Y:S01]  /*3670*/  CS2R R40, SRZ ;  /* 0x0000000000287805 */ /* 0x000fe2000001ff00 */
[----:B------:R-:W-:Y:S01]  /*3680*/  CS2R R18, SRZ ;  /* 0x0000000000127805 */ /* 0x000fe2000001ff00 */
[----:B------:R-:W-:Y:S01]  /*3690*/  IMAD.X R5, R29, 0x1, R119, P0 ;  /* 0x000000011d057824 */ /* 0x000fe200000e0677 */
[C---:B------:R-:W-:Y:S01]  /*36a0*/  LEA R8, P0, R2.reuse, c[0x0][0x270], 0x1 ;  /* 0x00009c0002087a11 */ /* 0x040fe200078008ff */
[----:B------:R-:W-:Y:S01]  /*36b0*/  CS2R R42, SRZ ;  /* 0x00000000002a7805 */ /* 0x000fe2000001ff00 */
[----:B------:R-:W-:Y:S01]  /*36c0*/  CS2R R20, SRZ ;  /* 0x0000000000147805 */ /* 0x000fe2000001ff00 */
[----:B------:R-:W-:Y:S01]  /*36d0*/  CS2R R44, SRZ ;  /* 0x00000000002c7805 */ /* 0x000fe2000001ff00 */
[----:B------:R-:W-:Y:S02]  /*36e0*/  LEA.HI.X R9, R2, c[0x0][0x274], R4, 0x1, P0 ;  /* 0x00009d0002097a11 */ /* 0x000fe400000f0c04 */
[C---:B------:R-:W-:Y:S04]  /*36f0*/  LEA R4, P0, R3.reuse, c[0x0][0x288], 0x1 ;  /* 0x0000a20003047a11 */ /* 0x040fe800078008ff */
[----:B------:R-:W-:Y:S02]  /*3700*/  LEA.HI.X R5, R3, c[0x0][0x28c], R5, 0x1, P0 ;  /* 0x0000a30003057a11 */ /* 0x000fe400000f0c05 */
[----:B------:R-:W-:Y:S01]  /*3710*/  ISETP.GE.AND P0, PT, R132, c[0x0][0x27c], PT ;  /* 0x00009f0084007a0c */ /* 0x000fe20003f06270 */
[----:B------:R-:W-:Y:S11]  /*3720*/  CS2R R2, SRZ ;  /* 0x0000000000027805 */ /* 0x000ff6000001ff00 */
[----:B------:R-:W-:Y:S01]  /*3730*/  @!UPT UIADD3 URZ, URZ, URZ, URZ ;  /* 0x0000003f3f3ff290 */ /* 0x000fe2000fffe03f */
[----:B------:R1:W5:Y:S04]  /*3740*/  @!P0 LDG.E.64 R2, [R8.64] ;  /* 0x0000000608028981 */ /* 0x000368000c1e1b00 */
[----:B------:R1:W5:Y:S01]  /*3750*/  @!P0 LDG.E.64 R14, [R4.64] ;  /* 0x00000006040e8981 */ /* 0x000362000c1e1b00 */
[----:B------:R-:W-:Y:S11]  /*3760*/  ISETP.GE.AND P0, PT, R134, c[0x0][0x27c], PT ;  /* 0x00009f0086007a0c */ /* 0x000ff60003f06270 */
[----:B------:R-:W-:Y:S02]  /*3770*/  @!UPT UIADD3 URZ, URZ, URZ, URZ ;  /* 0x0000003f3f3ff290 */ /* 0x000fe4000fffe03f */
[----:B------:R1:W5:Y:S04]  /*3780*/  @!P0 LDG.E.64 R6, [R8.64+0x10] ;  /* 0x0000100608068981 */ /* 0x000368000c1e1b00 */
[----:B------:R1:W5:Y:S01]  /*3790*/  @!P0 LDG.E.64 R36, [R4.64+0x10] ;  /* 0x0000100604248981 */ /* 0x000362000c1e1b00 */
        /* <DEDUP_REMOVED lines=15> */
[----:B------:R1:W5:Y:S02]  /*3890*/  @!P0 LDG.E.64 R44, [R4.64+0x50] ;  /* 0x00005006042c8981 */ /* 0x000364000c1e1b00 */
.L_x_182:
[----:B------:R-:W-:Y:S05]  /*38a0*/  BSYNC B0 ;  /* 0x0000000000007941 */ /* 0x000fea0003800000 */
.L_x_181:
[----:B------:R-:W-:-:S05]  /*38b0*/  @P1 BRA `(.L_x_183) ;  /* 0x000033f000001947 */ /* 0x000fca0003800000 */
[----:B-1---5:R-:W-:Y:S01]  /*38c0*/  MOV R4, R19 ;  /* 0x0000001300047202 */ /* 0x022fe20000000f00 */
[----:B------:R-:W-:Y:S01]  /*38d0*/  IMAD.MOV.U32 R9, RZ, RZ, R20 ;  /* 0x000000ffff097224 */ /* 0x000fe200078e0014 */
[----:B------:R-:W-:Y:S01]  /*38e0*/  ISETP.GE.AND P0, PT, R100, c[0x0][0x1d4], PT ;  /* 0x0000750064007a0c */ /* 0x000fe20003f06270 */
[----:B------:R-:W-:Y:S01]  /*38f0*/  IMAD.MOV.U32 R8, RZ, RZ, R21 ;  /* 0x000000ffff087224 */ /* 0x000fe200078e0015 */
[----:B------:R-:W-:Y:S01]  /*3900*/  BSSY B0, `(.L_x_184) ;  /* 0x0000054000007945 */ /* 0x000fe20003800000 */
[----:B------:R-:W-:Y:S03]  /*3910*/  IMAD.MOV.U32 R5, RZ, RZ, R18 ;  /* 0x000000ffff057224 */ /* 0x000fe600078e0012 */
[----:B------:R-:W-:Y:S01]  /*3920*/  PRMT R28, R8, 0x5410, R9 ;  /* 0x00005410081c7816 */ /* 0x000fe20000000009 */
[----:B------:R-:W-:Y:S01]  /*3930*/  IMAD.MOV.U32 R9, RZ, RZ, R16 ;  /* 0x000000ffff097224 */ /* 0x000fe200078e0010 */
[----:B------:R-:W-:Y:S01]  /*3940*/  PRMT R27, R4, 0x5410, R5 ;  /* 0x00005410041b7816 */ /* 0x000fe20000000005 */
[----:B------:R-:W-:Y:S01]  /*3950*/  IMAD.MOV.U32 R8, RZ, RZ, R17 ;  /* 0x000000ffff087224 */ /* 0x000fe200078e0011 */
[----:B------:R-:W-:Y:S01]  /*3960*/  MOV R5, R12 ;  /* 0x0000000c00057202 */ /* 0x000fe20000000f00 */
        /* <DEDUP_REMOVED lines=11> */
[----:B------:R-:W-:Y:S02]  /*3a20*/  MOV R9, R42 ;  /* 0x0000002a00097202 */ /* 0x000fe40000000f00 */
[----:B------:R-:W-:Y:S02]  /*3a30*/  MOV R4, R41 ;  /* 0x0000002900047202 */ /* 0x000fe40000000f00 */
[----:B------:R-:W-:Y:S01]  /*3a40*/  PRMT R49, R9, 0x5410, R8 ;  /* 0x0000541009317816 */ /* 0x000fe20000000008 */
[----:B------:R-:W-:Y:S01]  /*3a50*/  IMAD.MOV.U32 R9, RZ, RZ, R38 ;  /* 0x000000ffff097224 */ /* 0x000fe200078e0026 */
[----:B------:R-:W-:Y:S01]  /*3a60*/  PRMT R48, R5, 0x5410, R4 ;  /* 0x0000541005307816 */ /* 0x000fe20000000004 */
[----:B------:R-:W-:Y:S01]  /*3a70*/  IMAD.MOV.U32 R8, RZ, RZ, R39 ;  /* 0x000000ffff087224 */ /* 0x000fe200078e0027 */
[----:B------:R-:W-:Y:S01]  /*3a80*/  MOV R5, R36 ;  /* 0x0000002400057202 */ /* 0x000fe20000000f00 */
[----:B------:R-:W-:Y:S03]  /*3a90*/  IMAD.MOV.U32 R4, RZ, RZ, R37 ;  /* 0x000000ffff047224 */ /* 0x000fe600078e0025 */
[----:B------:R-:W-:Y:S02]  /*3aa0*/  PRMT R47, R9, 0x5410, R8 ;  /* 0x00005410092f7816 */ /* 0x000fe40000000008 */
[----:B------:R-:W-:Y:S01]  /*3ab0*/  PRMT R46, R5, 0x5410, R4 ;  /* 0x00005410052e7816 */ /* 0x000fe20000000004 */
[----:B------:R-:W-:-:S05]  /*3ac0*/  @P0 BRA `(.L_x_185) ;  /* 0x0000037000000947 */ /* 0x000fca0003800000 */
[----:B------:R-:W-:Y:S01]  /*3ad0*/  ISETP.GE.AND P0, PT, R132, c[0x0][0x27c], PT ;  /* 0x00009f0084007a0c */ /* 0x000fe20003f06270 */
[----:B------:R-:W1:Y:S01]  /*3ae0*/  LDS.128 R8, [R232+0x2400] ;  /* 0x00240000e8087984 */ /* 0x000e620000000c00 */
[----:B------:R-:W-:Y:S01]  /*3af0*/  MOV R5, R2 ;  /* 0x0000000200057202 */ /* 0x000fe20000000f00 */
[----:B------:R-:W-:Y:S02]  /*3b00*/  IMAD.MOV.U32 R29, RZ, RZ, R14 ;  /* 0x000000ffff1d7224 */ /* 0x000fe400078e000e */
[----:B------:R-:W-:Y:S02]  /*3b10*/  IMAD.MOV.U32 R32, RZ, RZ, R15 ;  /* 0x000000ffff207224 */ /* 0x000fe400078e000f */
[----:B------:R-:W-:Y:S06]  /*3b20*/  IMAD.MOV.U32 R4, RZ, RZ, R3 ;  /* 0x000000ffff047224 */ /* 0x000fec00078e0003 */
[----:B------:R-:W-:Y:S02]  /*3b30*/  @!P0 SHF.R.U64 R31, R14, 0x10, R15 ;  /* 0x000000100e1f8819 */ /* 0x000fe4000000120f */
[----:B------:R-:W-:Y:S02]  /*3b40*/  @!P0 SHF.R.U64 R14, R2, 0x10, R3 ;  /* 0x00000010020e8819 */ /* 0x000fe40000001203 */
[----:B------:R-:W-:Y:S02]  /*3b50*/  @!P0 SHF.R.U32.HI R15, RZ, 0x10, R15 ;  /* 0x00000010ff0f8819 */ /* 0x000fe4000001160f */
[----:B------:R-:W-:Y:S02]  /*3b60*/  @!P0 SHF.R.U32.HI R2, RZ, 0x10, R3 ;  /* 0x00000010ff028819 */ /* 0x000fe40000011603 */
[----:B------:R-:W-:Y:S02]  /*3b70*/  @!P0 PRMT R31, R29, 0x5410, R31 ;  /* 0x000054101d1f8816 */ /* 0x000fe4000000001f */
[----:B------:R-:W-:Y:S02]  /*3b80*/  @!P0 PRMT R5, R5, 0x5410, R14 ;  /* 0x0000541005058816 */ /* 0x000fe4000000000e */
[----:B------:R-:W-:Y:S01]  /*3b90*/  @!P0 PRMT R34, R32, 0x5410, R15 ;  /* 0x0000541020228816 */ /* 0x000fe2000000000f */
[----:B------:R-:W-:Y:S01]  /*3ba0*/  @!P0 IMAD.U32 R14, R31, 0x10000, RZ ;  /* 0x000100001f0e8824 */ /* 0x000fe200078e00ff */
[----:B------:R-:W-:Y:S02]  /*3bb0*/  @!P0 PRMT R15, R4, 0x5410, R2 ;  /* 0x00005410040f8816 */ /* 0x000fe40000000002 */
[----:B------:R-:W-:Y:S02]  /*3bc0*/  @!P0 SHF.L.U32 R4, R5, 0x10, RZ ;  /* 0x0000001005048819 */ /* 0x000fe400000006ff */
[----:B------:R-:W-:Y:S02]  /*3bd0*/  @!P0 LOP3.LUT R31, R31, 0xffff0000, RZ, 0xc0, !PT ;  /* 0xffff00001f1f8812 */ /* 0x000fe400078ec0ff */
[----:B------:R-:W-:Y:S01]  /*3be0*/  @!P0 LOP3.LUT R5, R5, 0xffff0000, RZ, 0xc0, !PT ;  /* 0xffff000005058812 */ /* 0x000fe200078ec0ff */
[C---:B-1----:R-:W-:Y:S01]  /*3bf0*/  @!P0 IMAD.U32 R29, R8.reuse, 0x10000, RZ ;  /* 0x00010000081d8824 */ /* 0x042fe200078e00ff */
[----:B------:R-:W-:Y:S02]  /*3c00*/  @!P0 LOP3.LUT R2, R8, 0xffff0000, RZ, 0xc0, !PT ;  /* 0xffff000008028812 */ /* 0x000fe400078ec0ff */
[C---:B------:R-:W-:Y:S02]  /*3c10*/  @!P0 LOP3.LUT R3, R9.reuse, 0xffff0000, RZ, 0xc0, !PT ;  /* 0xffff000009038812 */ /* 0x040fe400078ec0ff */
[----:B------:R-:W-:Y:S01]  /*3c20*/  @!P0 SHF.L.U32 R32, R9, 0x10, RZ ;  /* 0x0000001009208819 */ /* 0x000fe200000006ff */
[C---:B------:R-:W-:Y:S02]  /*3c30*/  @!P0 FMUL.FTZ R33, R2.reuse, R14 ;  /* 0x0000000e02218220 */ /* 0x040fe40000410000 */
[-C--:B------:R-:W-:Y:S02]  /*3c40*/  @!P0 FMUL.FTZ R2, R2, R4.reuse ;  /* 0x0000000402028220 */ /* 0x080fe40000410000 */
[----:B------:R-:W-:Y:S02]  /*3c50*/  @!P0 FMUL.FTZ R35, R3, R31 ;  /* 0x0000001f03238220 */ /* 0x000fe40000410000 */
[----:B------:R-:W-:Y:S01]  /*3c60*/  @!P0 FFMA.FTZ R56, R29, R4, -R33 ;  /* 0x000000041d388223 */ /* 0x000fe20000010821 */
[----:B------:R-:W-:Y:S01]  /*3c70*/  @!P0 LOP3.LUT R4, R10, 0xffff0000, RZ, 0xc0, !PT ;  /* 0xffff00000a048812 */ /* 0x000fe200078ec0ff */
[----:B------:R-:W-:Y:S01]  /*3c80*/  @!P0 FFMA.FTZ R2, R14, R29, R2 ;  /* 0x0000001d0e028223 */ /* 0x000fe20000010002 */
[----:B------:R-:W-:Y:S01]  /*3c90*/  @!P0 SHF.L.U32 R33, R10, 0x10, RZ ;  /* 0x000000100a218819 */ /* 0x000fe200000006ff */
[C---:B------:R-:W-:Y:S01]  /*3ca0*/  @!P0 IMAD.U32 R29, R34.reuse, 0x10000, RZ ;  /* 0x00010000221d8824 */ /* 0x040fe200078e00ff */
[----:B------:R-:W-:Y:S01]  /*3cb0*/  @!P0 LOP3.LUT R34, R34, 0xffff0000, RZ, 0xc0, !PT ;  /* 0xffff000022228812 */ /* 0x000fe200078ec0ff */
[C---:B------:R-:W-:Y:S01]  /*3cc0*/  @!P0 IMAD.U32 R14, R15.reuse, 0x10000, RZ ;  /* 0x000100000f0e8824 */ /* 0x040fe200078e00ff */
[----:B------:R-:W-:Y:S01]  /*3cd0*/  @!P0 LOP3.LUT R15, R15, 0xffff0000, RZ, 0xc0, !PT ;  /* 0xffff00000f0f8812 */ /* 0x000fe200078ec0ff */
[-C--:B------:R-:W-:Y:S02]  /*3ce0*/  @!P0 FMUL.FTZ R3, R3, R5.reuse ;  /* 0x0000000503038220 */ /* 0x080fe40000410000 */
[----:B------:R-:W-:Y:S01]  /*3cf0*/  @!P0 FFMA.FTZ R55, R32, R5, -R35 ;  /* 0x0000000520378223 */ /* 0x000fe20000010823 */
[C---:B------:R-:W-:Y:S01]  /*3d00*/  @!P0 LOP3.LUT R5, R11.reuse, 0xffff0000, RZ, 0xc0, !PT ;  /* 0xffff00000b058812 */ /* 0x040fe200078ec0ff */
[C---:B------:R-:W-:Y:S01]  /*3d10*/  @!P0 FMUL.FTZ R51, R4.reuse, R29 ;  /* 0x0000001d04338220 */ /* 0x040fe20000410000 */
[----:B------:R-:W-:Y:S01]  /*3d20*/  @!P0 SHF.L.U32 R35, R11, 0x10, RZ ;  /* 0x000000100b238819 */ /* 0x000fe200000006ff */
[----:B------:R-:W-:Y:S02]  /*3d30*/  @!P0 FMUL.FTZ R4, R4, R14 ;  /* 0x0000000e04048220 */ /* 0x000fe40000410000 */
[C---:B------:R-:W-:Y:S02]  /*3d40*/  @!P0 FMUL.FTZ R54, R5.reuse, R34 ;  /* 0x0000002205368220 */ /* 0x040fe40000410000 */
[----:B------:R-:W-:Y:S02]  /*3d50*/  @!P0 FMUL.FTZ R5, R5, R15 ;  /* 0x0000000f05058220 */ /* 0x000fe40000410000 */
[----:B------:R-:W-:Y:S02]  /*3d60*/  @!P0 FFMA.FTZ R3, R31, R32, R3 ;  /* 0x000000201f038223 */ /* 0x000fe40000010003 */
[----:B------:R-:W-:Y:S02]  /*3d70*/  @!P0 FFMA.FTZ R4, R29, R33, R4 ;  /* 0x000000211d048223 */ /* 0x000fe40000010004 */
[----:B------:R-:W-:Y:S01]  /*3d80*/  @!P0 FFMA.FTZ R51, R33, R14, -R51 ;  /* 0x0000000e21338223 */ /* 0x000fe20000010833 */
[----:B------:R-:W-:Y:S01]  /*3d90*/  @!P0 F2FP.BF16.PACK_AB R14, R3, R55 ;  /* 0x00000037030e823e */ /* 0x000fe200000010ff */
[----:B------:R-:W-:Y:S01]  /*3da0*/  @!P0 FFMA.FTZ R54, R35, R15, -R54 ;  /* 0x0000000f23368223 */ /* 0x000fe20000010836 */
[----:B------:R-:W-:Y:S01]  /*3db0*/  @!P0 F2FP.BF16.PACK_AB R15, R2, R56 ;  /* 0x00000038020f823e */ /* 0x000fe200000010ff */
[----:B------:R-:W-:Y:S01]  /*3dc0*/  @!P0 FFMA.FTZ R5, R34, R35, R5 ;  /* 0x0000002322058223 */ /* 0x000fe20000010005 */
[----:B------:R-:W-:Y:S02]  /*3dd0*/  @!P0 F2FP.BF16.PACK_AB R3, R4, R51 ;  /* 0x000000330403823e */ /* 0x000fe400000010ff */
[----:B------:R-:W-:Y:S01]  /*3de0*/  @!P0 MOV R9, R14 ;  /* 0x0000000e00098202 */ /* 0x000fe20000000f00 */
[----:B------:R-:W-:Y:S01]  /*3df0*/  @!P0 IMAD.MOV.U32 R8, RZ, RZ, R15 ;  /* 0x000000ffff088224 */ /* 0x000fe200078e000f */
[----:B------:R-:W-:Y:S01]  /*3e00*/  @!P0 F2FP.BF16.PACK_AB R2, R5, R54 ;  /* 0x000000360502823e */ /* 0x000fe200000010ff */
[----:B------:R-:W-:Y:S03]  /*3e10*/  @!P0 IMAD.MOV.U32 R10, RZ, RZ, R3 ;  /* 0x000000ffff0a8224 */ /* 0x000fe600078e0003 */
[----:B------:R-:W-:Y:S05]  /*3e20*/  @!P0 MOV R11, R2 ;  /* 0x00000002000b8202 */ /* 0x000fea0000000f00 */
[----:B------:R1:W-:Y:S02]  /*3e30*/  STG.E.128 [R52.64], R8 ;  /* 0x0000000834007986 */ /* 0x0003e4000c101d06 */
.L_x_185:
[----:B------:R-:W-:Y:S05]  /*3e40*/  BSYNC B0 ;  /* 0x0000000000007941 */ /* 0x000fea0003800000 */
.L_x_184:
[----:B------:R-:W-:Y:S01]  /*3e50*/  ISETP.GE.AND P0, PT, R24, c[0x0][0x1d4], PT ;  /* 0x0000750018007a0c */ /* 0x000fe20003f06270 */
[----:B------:R-:W-:Y:S01]  /*3e60*/  @!UPT UIADD3 URZ, URZ, URZ, URZ ;  /* 0x0000003f3f3ff290 */ /* 0x000fe2000fffe03f */
[----:B------:R-:W-:Y:S11]  /*3e70*/  BSSY B0, `(.L_x_186) ;  /* 0x0000036000007945 */ /* 0x000ff60003800000 */
[----:B------:R-:W-:-:S05]  /*3e80*/  @P0 BRA `(.L_x_187) ;  /* 0x0000034000000947 */ /* 0x000fca0003800000 */
[----:B------:R-:W-:Y:S01]  /*3e90*/  ISETP.GE.AND P0, PT, R134, c[0x0][0x27c], PT ;  /* 0x00009f0086007a0c */ /* 0x000fe20003f06270 */
[----:B-1----:R-:W1:Y:S11]  /*3ea0*/  LDS.128 R8, [R233+0x2400] ;  /* 0x00240000e9087984 */ /* 0x002e760000000c00 */
[----:B------:R-:W-:Y:S01]  /*3eb0*/  @!UPT UIADD3 URZ, URZ, URZ, URZ ;  /* 0x0000003f3f3ff290 */ /* 0x000fe2000fffe03f */
[----:B------:R-:W-:Y:S02]  /*3ec0*/  @!P0 SHF.R.U64 R5, R36, 0x10, R37 ;  /* 0x0000001024058819 */ /* 0x000fe40000001225 */
[--C-:B------:R-:W-:Y:S02]  /*3ed0*/  @!P0 SHF.R.U64 R2, R6, 0x10, R7.reuse ;  /* 0x0000001006028819 */ /* 0x100fe40000001207 */
[----:B------:R-:W-:Y:S02]  /*3ee0*/  @!P0 SHF.R.U32.HI R3, RZ, 0x10, R7 ;  /* 0x00000010ff038819 */ /* 0x000fe40000011607 */
[----:B------:R-:W-:Y:S02]  /*3ef0*/  @!P0 PRMT R5, R46, 0x5410, R5 ;  /* 0x000054102e058816 */ /* 0x000fe40000000005 */
[C---:B------:R-:W-:Y:S02]  /*3f00*/  @!P0 PRMT R2, R22.reuse, 0x5432, R2 ;  /* 0x0000543216028816 */ /* 0x040fe40000000002 */
[----:B------:R-:W-:Y:S01]  /*3f10*/  @!P0 SHF.R.U32.HI R4, RZ, 0x10, R37 ;  /* 0x00000010ff048819 */ /* 0x000fe20000011625 */
[C---:B------:R-:W-:Y:S01]  /*3f20*/  @!P0 IMAD.U32 R14, R5.reuse, 0x10000, RZ ;  /* 0x00010000050e8824 */ /* 0x040fe200078e00ff */
[----:B------:R-:W-:Y:S01]  /*3f30*/  @!P0 PRMT R6, R22, 0x5410, R3 ;  /* 0x0000541016068816 */ /* 0x000fe20000000003 */
[----:B------:R-:W-:Y:S01]  /*3f40*/  @!P0 IMAD.U32 R7, R2, 0x10000, RZ ;  /* 0x0001000002078824 */ /* 0x000fe200078e00ff */
[----:B------:R-:W-:Y:S02]  /*3f50*/  @!P0 PRMT R31, R46, 0x5432, R4 ;  /* 0x000054322e1f8816 */ /* 0x000fe40000000004 */
[----:B------:R-:W-:Y:S02]  /*3f60*/  @!P0 LOP3.LUT R22, R5, 0xffff0000, RZ, 0xc0, !PT ;  /* 0xffff000005168812 */ /* 0x000fe400078ec0ff */
[----:B------:R-:W-:Y:S01]  /*3f70*/  @!P0 LOP3.LUT R5, R2, 0xffff0000, RZ, 0xc0, !PT ;  /* 0xffff000002058812 */ /* 0x000fe200078ec0ff */
[C---:B-1----:R-:W-:Y:S01]  /*3f80*/  @!P0 IMAD.U32 R29, R9.reuse, 0x10000, RZ ;  /* 0x00010000091d8824 */ /* 0x042fe200078e00ff */
[C---:B------:R-:W-:Y:S02]  /*3f90*/  @!P0 LOP3.LUT R3, R8.reuse, 0xffff0000, RZ, 0xc0, !PT ;  /* 0xffff000008038812 */ /* 0x040fe400078ec0ff */
[----:B------:R-:W-:Y:S02]  /*3fa0*/  @!P0 LOP3.LUT R4, R9, 0xffff0000, RZ, 0xc0, !PT ;  /* 0xffff000009048812 */ /* 0x000fe400078ec0ff */
[----:B------:R-:W-:Y:S01]  /*3fb0*/  @!P0 SHF.L.U32 R15, R8, 0x10, RZ ;  /* 0x00000010080f8819 */ /* 0x000fe200000006ff */
[C---:B------:R-:W-:Y:S02]  /*3fc0*/  @!P0 FMUL.FTZ R32, R3.reuse, R14 ;  /* 0x0000000e03208220 */ /* 0x040fe40000410000 */
[----:B------:R-:W-:Y:S02]  /*3fd0*/  @!P0 FMUL.FTZ R2, R3, R7 ;  /* 0x0000000703028220 */ /* 0x000fe40000410000 */
[C---:B------:R-:W-:Y:S02]  /*3fe0*/  @!P0 FMUL.FTZ R33, R4.reuse, R22 ;  /* 0x0000001604218220 */ /* 0x040fe40000410000 */
[----:B------:R-:W-:Y:S01]  /*3ff0*/  @!P0 FMUL.FTZ R3, R4, R5 ;  /* 0x0000000504038220 */ /* 0x000fe20000410000 */
[----:B------:R-:W-:Y:S01]  /*4000*/  @!P0 LOP3.LUT R4, R10, 0xffff0000, RZ, 0xc0, !PT ;  /* 0xffff00000a048812 */ /* 0x000fe200078ec0ff */
[----:B------:R-:W-:Y:S01]  /*4010*/  @!P0 FFMA.FTZ R36, R15, R7, -R32 ;  /* 0x000000070f248223 */ /* 0x000fe20000010820 */
[----:B------:R-:W-:Y:S01]  /*4020*/  @!P0 SHF.L.U32 R32, R11, 0x10, RZ ;  /* 0x000000100b208819 */ /* 0x000fe200000006ff */
[----:B------:R-:W-:Y:S01]  /*4030*/  @!P0 FFMA.FTZ R2, R14, R15, R2 ;  /* 0x0000000f0e028223 */ /* 0x000fe20000010002 */
[----:B------:R-:W-:Y:S01]  /*4040*/  @!P0 SHF.L.U32 R15, R10, 0x10, RZ ;  /* 0x000000100a0f8819 */ /* 0x000fe200000006ff */
[C---:B------:R-:W-:Y:S01]  /*4050*/  @!P0 IMAD.U32 R14, R31.reuse, 0x10000, RZ ;  /* 0x000100001f0e8824 */ /* 0x040fe200078e00ff */
[----:B------:R-:W-:Y:S01]  /*4060*/  @!P0 LOP3.LUT R31, R31, 0xffff0000, RZ, 0xc0, !PT ;  /* 0xffff00001f1f8812 */ /* 0x000fe200078ec0ff */
[C---:B------:R-:W-:Y:S01]  /*4070*/  @!P0 IMAD.U32 R7, R6.reuse, 0x10000, RZ ;  /* 0x0001000006078824 */ /* 0x040fe200078e00ff */
[----:B------:R-:W-:Y:S01]  /*4080*/  @!P0 LOP3.LUT R6, R6, 0xffff0000, RZ, 0xc0, !PT ;  /* 0xffff000006068812 */ /* 0x000fe200078ec0ff */
[----:B------:R-:W-:Y:S01]  /*4090*/  @!P0 FFMA.FTZ R35, R29, R5, -R33 ;  /* 0x000000051d238223 */ /* 0x000fe20000010821 */
[----:B------:R-:W-:Y:S01]  /*40a0*/  @!P0 LOP3.LUT R5, R11, 0xffff0000, RZ, 0xc0, !PT ;  /* 0xffff00000b058812 */ /* 0x000fe200078ec0ff */
[C---:B------:R-:W-:Y:S02]  /*40b0*/  @!P0 FMUL.FTZ R33, R4.reuse, R14 ;  /* 0x0000000e04218220 */ /* 0x040fe40000410000 */
        /* <DEDUP_REMOVED lines=10> */
[----:B------:R-:W-:Y:S01]  /*4160*/  @!P0 F2FP.BF16.PACK_AB R3, R4, R33 ;  /* 0x000000210403823e */ /* 0x000fe200000010ff */
[----:B------:R-:W-:Y:S01]  /*4170*/  @!P0 IMAD.MOV.U32 R8, RZ, RZ, R7 ;  /* 0x000000ffff088224 */ /* 0x000fe200078e0007 */
[----:B------:R-:W-:Y:S02]  /*4180*/  @!P0 MOV R9, R6 ;  /* 0x0000000600098202 */ /* 0x000fe40000000f00 */
[----:B------:R-:W-:Y:S01]  /*4190*/  @!P0 F2FP.BF16.PACK_AB R2, R5, R34 ;  /* 0x000000220502823e */ /* 0x000fe200000010ff */
[----:B------:R-:W-:Y:S03]  /*41a0*/  @!P0 IMAD.MOV.U32 R10, RZ, RZ, R3 ;  /* 0x000000ffff0a8224 */ /* 0x000fe600078e0003 */
[----:B------:R-:W-:Y:S05]  /*41b0*/  @!P0 MOV R11, R2 ;  /* 0x00000002000b8202 */ /* 0x000fea0000000f00 */
[----:B------:R1:W-:Y:S02]  /*41c0*/  STG.E.128 [R52.64+0x20], R8 ;  /* 0x0000200834007986 */ /* 0x0003e4000c101d06 */
.L_x_187:
[----:B------:R-:W-:Y:S05]  /*41d0*/  BSYNC B0 ;  /* 0x0000000000007941 */ /* 0x000fea0003800000 */
.L_x_186:
        /* <DEDUP_REMOVED lines=11> */
[----:B------:R-:W-:Y:S02]  /*4290*/  @!P0 PRMT R2, R23, 0x5432, R2 ;  /* 0x0000543217028816 */ /* 0x000fe40000000002 */
[----:B------:R-:W-:Y:S01]  /*42a0*/  @!P0 SHF.R.U32.HI R4, RZ, 0x10, R39 ;  /* 0x00000010ff048819 */ /* 0x000fe20000011627 */
[----:B------:R-:W-:Y:S01]  /*42b0*/  @!P0 IMAD.U32 R12, R5, 0x10000, RZ ;  /* 0x00010000050c8824 */ /* 0x000fe200078e00ff */
[----:B------:R-:W-:Y:S01]  /*42c0*/  @!P0 PRMT R6, R23, 0x5410, R3 ;  /* 0x0000541017068816 */ /* 0x000fe20000000003 */
[C---:B------:R-:W-:Y:S01]  /*42d0*/  @!P0 IMAD.U32 R7, R2.reuse, 0x10000, RZ ;  /* 0x0001000002078824 */ /* 0x040fe200078e00ff */
        /* <DEDUP_REMOVED lines=25> */
[-C--:B------:R-:W-:Y:S02]  /*4470*/  @!P0 FMUL.FTZ R5, R5, R6.reuse ;  /* 0x0000000605058220 */ /* 0x080fe40000410000 */
        /* <DEDUP_REMOVED lines=14> */
.L_x_189:
[----:B------:R-:W-:Y:S05]  /*4560*/  BSYNC B0 ;  /* 0x0000000000007941 */ /* 0x000fea0003800000 */
.L_x_188:
[----:B------:R-:W-:Y:S01]  /*4570*/  IADD3 R2, R100, 0x30, RZ ;  /* 0x0000003064027810 */ /* 0x000fe20007ffe0ff */
[----:B------:R-:W-:Y:S03]  /*4580*/  BSSY B0, `(.L_x_190) ;  /* 0x0000038000007945 */ /* 0x000fe60003800000 */
[----:B------:R-:W-:Y:S11]  /*4590*/  ISETP.GE.AND P0, PT, R2, c[0x0][0x1d4], PT ;  /* 0x0000750002007a0c */ /* 0x000ff60003f06270 */
[----:B------:R-:W-:Y:S02]  /*45a0*/  @!UPT UIADD3 URZ, URZ, URZ, URZ ;  /* 0x0000003f3f3ff290 */ /* 0x000fe4000fffe03f */
        /* <DEDUP_REMOVED lines=53> */
.L_x_191:
[----:B------:R-:W-:Y:S05]  /*4900*/  BSYNC B0 ;  /* 0x0000000000007941 */ /* 0x000fea0003800000 */
.L_x_190:
        /* <DEDUP_REMOVED lines=57> */
.L_x_193:
[----:B------:R-:W-:Y:S05]  /*4ca0*/  BSYNC B0 ;  /* 0x0000000000007941 */ /* 0x000fea0003800000 */
.L_x_192:
[----:B------:R-:W-:Y:S04]  /*4cb0*/  IADD3 R2, R100, 0x50, RZ ;  /* 0x0000005064027810 */ /* 0x000fe80007ffe0ff */
        /* <DEDUP_REMOVED lines=54> */
[----:B------:R1:W-:Y:S01]  /*5020*/  STG.E.128 [R52.64+0xa0], R8 ;  /* 0x0000a00834007986 */ /* 0x0003e2000c101d06 */
[----:B------:R-:W-:-:S05]  /*5030*/  BRA `(.L_x_183) ;  /* 0x00001c7000007947 */ /* 0x000fca0003800000 */
.L_x_180:
        /* <DEDUP_REMOVED lines=37> */
[----:B------:R1:W5:Y:S04]  /*5290*/  @!P0 LDG.E.128 R4, [R8.64] ;  /* 0x0000000608048981 */ /* 0x000368000c1e1d00 */
[----:B------:R1:W5:Y:S01]  /*52a0*/  @!P0 LDG.E.128 R32, [R2.64] ;  /* 0x0000000602208981 */ /* 0x000362000c1e1d00 */
[----:B------:R-:W-:Y:S11]  /*52b0*/  ISETP.GE.AND P0, PT, R24, c[0x0][0x27c], PT ;  /* 0x00009f0018007a0c */ /* 0x000ff60003f06270 */
[----:B------:R-:W-:Y:S02]  /*52c0*/  @!UPT UIADD3 URZ, URZ, URZ, URZ ;  /* 0x0000003f3f3ff290 */ /* 0x000fe4000fffe03f */
[----:B------:R1:W5:Y:S04]  /*52d0*/  @!P0 LDG.E.128 R16, [R8.64+0x20] ;  /* 0x0000200608108981 */ /* 0x000368000c1e1d00 */
[----:B------:R1:W5:Y:S01]  /*52e0*/  @!P0 LDG.E.128 R52, [R2.64+0x20] ;  /* 0x0000200602348981 */ /* 0x000362000c1e1d00 */
[----:B------:R-:W-:Y:S11]  /*52f0*/  ISETP.GE.AND P0, PT, R25, c[0x0][0x27c], PT ;  /* 0x00009f0019007a0c */ /* 0x000ff60003f06270 */
[----:B------:R-:W-:Y:S02]  /*5300*/  @!UPT UIADD3 URZ, URZ, URZ, URZ ;  /* 0x0000003f3f3ff290 */ /* 0x000fe4000fffe03f */
[----:B------:R1:W5:Y:S04]  /*5310*/  @!P0 LDG.E.128 R20, [R8.64+0x40] ;  /* 0x0000400608148981 */ /* 0x000368000c1e1d00 */
[----:B------:R1:W5:Y:S02]  /*5320*/  @!P0 LDG.E.128 R56, [R2.64+0x40] ;  /* 0x0000400602388981 */ /* 0x000364000c1e1d00 */
.L_x_195:
[----:B------:R-:W-:Y:S05]  /*5330*/  BSYNC B0 ;  /* 0x0000000000007941 */ /* 0x000fea0003800000 */
.L_x_194:
[----:B------:R-:W-:Y:S04]  /*5340*/  IADD3 R70, P0, R160, R10, RZ ;  /* 0x0000000aa0467210 */ /* 0x000fe80007f1e0ff */
[----:B------:R-:W-:Y:S01]  /*5350*/  IADD3.X R69, R12, R127, RZ, P0, !PT ;  /* 0x0000007f0c457210 */ /* 0x000fe200007fe4ff */
        /* <DEDUP_REMOVED lines=25> */
[----:B------:R-:W-:Y:S02]  /*54f0*/  PRMT R46, R8, 0x5410, R9 ;  /* 0x00005410082e7816 */ /* 0x000fe40000000009 */
[----:B------:R-:W-:Y:S01]  /*5500*/  PRMT R45, R3, 0x5410, R2 ;  /* 0x00005410032d7816 */ /* 0x000fe20000000002 */
[----:B------:R-:W-:-:S05]  /*5510*/  @P0 BRA `(.L_x_197) ;  /* 0x0000077000000947 */ /* 0x000fca0003800000 */
[----:B------:R-:W-:Y:S01]  /*5520*/  ISETP.GE.AND P2, PT, R83, c[0x0][0x1d4], PT ;  /* 0x0000750053007a0c */ /* 0x000fe20003f46270 */
[----:B------:R-:W-:Y:S01]  /*5530*/  LDS.128 R12, [R107+0x3c80] ;  /* 0x003c80006b0c7984 */ /* 0x000fe20000000c00 */
[----:B------:R-:W-:Y:S01]  /*5540*/  IADD3 R2, P1, P0, R76, R70, R104 ;  /* 0x000000464c027210 */ /* 0x000fe2000783e068 */
[----:B------:R-:W-:Y:S01]  /*5550*/  IMAD.MOV.U32 R37, RZ, RZ, R32 ;  /* 0x000000ffff257224 */ /* 0x000fe200078e0020 */
[----:B------:R-:W-:Y:S01]  /*5560*/  MOV R31, R34 ;  /* 0x00000022001f7202 */ /* 0x000fe20000000f00 */
[----:B------:R-:W-:Y:S01]  /*5570*/  IMAD.MOV.U32 R39, RZ, RZ, R33 ;  /* 0x000000ffff277224 */ /* 0x000fe200078e0021 */
[-C--:B------:R-:W-:Y:S03]  /*5580*/  IADD3.X R8, R78, R69.reuse, R115, P1, P0 ;  /* 0x000000454e087210 */ /* 0x080fe60000fe0473 */
[----:B------:R-:W1:Y:S04]  /*5590*/  LDS.128 R48, [R117+0x3c80] ;  /* 0x003c800075307984 */ /* 0x000e680000000c00 */
[----:B------:R-:W-:Y:S04]  /*55a0*/  @!P2 IADD3 R3, P1, P0, R76, R70, R83 ;  /* 0x000000464c03a210 */ /* 0x000fe8000783e053 */
[----:B------:R-:W-:Y:S02]  /*55b0*/  @!P2 IADD3.X R9, R78, R69, R110, P1, P0 ;  /* 0x000000454e09a210 */ /* 0x000fe40000fe046e */
[C---:B------:R-:W-:Y:S04]  /*55c0*/  LEA R66, P0, R2.reuse, c[0x0][0x1c8], 0x1 ;  /* 0x0000720002427a11 */ /* 0x040fe800078008ff */
[----:B------:R-:W-:Y:S01]  /*55d0*/  LEA.HI.X R67, R2, c[0x0][0x1cc], R8, 0x1, P0 ;  /* 0x0000730002437a11 */ /* 0x000fe200000f0c08 */
[----:B------:R-:W-:Y:S01]  /*55e0*/  IMAD.MOV.U32 R8, RZ, RZ, R5 ;  /* 0x000000ffff087224 */ /* 0x000fe200078e0005 */
[C---:B------:R-:W-:Y:S04]  /*55f0*/  @!P2 LEA R64, P0, R3.reuse, c[0x0][0x1c8], 0x1 ;  /* 0x000072000340aa11 */ /* 0x040fe800078008ff */
[----:B------:R-:W-:Y:S01]  /*5600*/  @!P2 LEA.HI.X R65, R3, c[0x0][0x1cc], R9, 0x1, P0 ;  /* 0x000073000341aa11 */ /* 0x000fe200000f0c09 */
[----:B------:R-:W-:Y:S01]  /*5610*/  IMAD.MOV.U32 R9, RZ, RZ, R4 ;  /* 0x000000ffff097224 */ /* 0x000fe200078e0004 */
[----:B------:R-:W-:Y:S01]  /*5620*/  ISETP.GE.AND P0, PT, R100, c[0x0][0x27c], PT ;  /* 0x00009f0064007a0c */ /* 0x000fe20003f06270 */
[----:B------:R-:W-:Y:S11]  /*5630*/  IMAD.MOV.U32 R3, RZ, RZ, R7 ;  /* 0x000000ffff037224 */ /* 0x000ff600078e0007 */
[----:B------:R-:W-:Y:S01]  /*5640*/  @!UPT UIADD3 URZ, URZ, URZ, URZ ;  /* 0x0000003f3f3ff290 */ /* 0x000fe2000fffe03f */
[--C-:B------:R-:W-:Y:S02]  /*5650*/  @!P0 SHF.R.U64 R38, R32, 0x10, R33.reuse ;  /* 0x0000001020268819 */ /* 0x100fe40000001221 */
[----:B------:R-:W-:Y:S01]  /*5660*/  @!P0 SHF.R.U32.HI R36, RZ, 0x10, R33 ;  /* 0x00000010ff248819 */ /* 0x000fe20000011621 */
[----:B------:R-:W-:Y:S01]  /*5670*/  IMAD.MOV.U32 R33, RZ, RZ, R35 ;  /* 0x000000ffff217224 */ /* 0x000fe200078e0023 */
[----:B------:R-:W-:Y:S02]  /*5680*/  @!P0 PRMT R37, R37, 0x5410, R38 ;  /* 0x0000541025258816 */ /* 0x000fe40000000026 */
[C---:B-1----:R-:W-:Y:S02]  /*5690*/  @!P0 LOP3.LUT R40, R50.reuse, 0xffff0000, RZ, 0xc0, !PT ;  /* 0xffff000032288812 */ /* 0x042fe400078ec0ff */
[----:B------:R-:W-:Y:S02]  /*56a0*/  @!P0 SHF.L.U32 R38, R50, 0x10, RZ ;  /* 0x0000001032268819 */ /* 0x000fe400000006ff */
[C---:B------:R-:W-:Y:S02]  /*56b0*/  @!P0 SHF.L.U32 R42, R51.reuse, 0x10, RZ ;  /* 0x00000010332a8819 */ /* 0x040fe400000006ff */
[----:B------:R-:W-:Y:S02]  /*56c0*/  @!P0 LOP3.LUT R44, R51, 0xffff0000, RZ, 0xc0, !PT ;  /* 0xffff0000332c8812 */ /* 0x000fe400078ec0ff */
[----:B------:R-:W-:Y:S02]  /*56d0*/  @!P0 SHF.R.U32.HI R2, RZ, 0x10, R7 ;  /* 0x00000010ff028819 */ /* 0x000fe40000011607 */
[--C-:B------:R-:W-:Y:S01]  /*56e0*/  @!P0 SHF.R.U64 R32, R34, 0x10, R35.reuse ;  /* 0x0000001022208819 */ /* 0x100fe20000001223 */
[----:B------:R-:W-:Y:S01]  /*56f0*/  @!P0 IMAD.U32 R34, R49, 0x10000, RZ ;  /* 0x0001000031228824 */ /* 0x000fe200078e00ff */
[----:B------:R-:W-:Y:S02]  /*5700*/  @!P0 SHF.R.U32.HI R11, RZ, 0x10, R35 ;  /* 0x00000010ff0b8819 */ /* 0x000fe40000011623 */
[----:B------:R-:W-:Y:S02]  /*5710*/  @!P0 PRMT R35, R39, 0x5410, R36 ;  /* 0x0000541027238816 */ /* 0x000fe40000000024 */
[----:B------:R-:W-:Y:S02]  /*5720*/  @!P0 LOP3.LUT R36, R49, 0xffff0000, RZ, 0xc0, !PT ;  /* 0xffff000031248812 */ /* 0x000fe400078ec0ff */
[----:B------:R-:W-:Y:S01]  /*5730*/  @!P0 PRMT R43, R33, 0x5410, R11 ;  /* 0x00005410212b8816 */ /* 0x000fe2000000000b */
[----:B------:R-:W-:Y:S01]  /*5740*/  @!P0 IMAD.U32 R33, R35, 0x10000, RZ ;  /* 0x0001000023218824 */ /* 0x000fe200078e00ff */
[----:B------:R-:W-:Y:S01]  /*5750*/  @!P0 PRMT R11, R3, 0x5410, R2 ;  /* 0x00005410030b8816 */ /* 0x000fe20000000002 */
[----:B------:R-:W-:Y:S01]  /*5760*/  @!P0 IMAD.U32 R2, R12, 0x10000, RZ ;  /* 0x000100000c028824 */ /* 0x000fe200078e00ff */
[----:B------:R-:W-:Y:S02]  /*5770*/  @!P0 SHF.L.U32 R3, R13, 0x10, RZ ;  /* 0x000000100d038819 */ /* 0x000fe400000006ff */
[----:B------:R-:W-:Y:S02]  /*5780*/  @!P0 PRMT R39, R31, 0x5410, R32 ;  /* 0x000054101f278816 */ /* 0x000fe40000000020 */
[----:B------:R-:W-:Y:S01]  /*5790*/  @!P0 LOP3.LUT R35, R35, 0xffff0000, RZ, 0xc0, !PT ;  /* 0xffff000023238812 */ /* 0x000fe200078ec0ff */
[----:B------:R-:W-:Y:S01]  /*57a0*/  @!P0 FMUL.FTZ R32, R3, R33 ;  /* 0x0000002103208220 */ /* 0x000fe20000410000 */
[--C-:B------:R-:W-:Y:S01]  /*57b0*/  @!P0 SHF.R.U64 R10, R4, 0x10, R5.reuse ;  /* 0x00000010040a8819 */ /* 0x100fe20000001205 */
[----:B------:R-:W-:Y:S01]  /*57c0*/  IMAD.MOV.U32 R4, RZ, RZ, R6 ;  /* 0x000000ffff047224 */ /* 0x000fe200078e0006 */
[----:B------:R-:W-:Y:S02]  /*57d0*/  @!P0 SHF.R.U32.HI R5, RZ, 0x10, R5 ;  /* 0x00000010ff058819 */ /* 0x000fe40000011605 */
[----:B------:R-:W-:Y:S02]  /*57e0*/  @!P0 SHF.R.U64 R6, R6, 0x10, R7 ;  /* 0x0000001006068819 */ /* 0x000fe40000001207 */
[----:B------:R-:W-:Y:S02]  /*57f0*/  @!P0 PRMT R7, R8, 0x5410, R5 ;  /* 0x0000541008078816 */ /* 0x000fe40000000005 */
[----:B------:R-:W-:Y:S02]  /*5800*/  @!P0 SHF.L.U32 R8, R48, 0x10, RZ ;  /* 0x0000001030088819 */ /* 0x000fe400000006ff */
[----:B------:R-:W-:Y:S01]  /*5810*/  @!P0 PRMT R9, R9, 0x5410, R10 ;  /* 0x0000541009098816 */ /* 0x000fe2000000000a */
[C---:B------:R-:W-:Y:S01]  /*5820*/  @!P0 IMAD.U32 R5, R7.reuse, 0x10000, RZ ;  /* 0x0001000007058824 */ /* 0x040fe200078e00ff */
[----:B------:R-:W-:Y:S02]  /*5830*/  @!P0 LOP3.LUT R7, R7, 0xffff0000, RZ, 0xc0, !PT ;  /* 0xffff000007078812 */ /* 0x000fe400078ec0ff */
[----:B------:R-:W-:Y:S01]  /*5840*/  @!P0 PRMT R10, R4, 0x5410, R6 ;  /* 0x00005410040a8816 */ /* 0x000fe20000000006 */
[----:B------:R-:W-:Y:S02]  /*5850*/  @!P0 IMAD.U32 R6, R37, 0x10000, RZ ;  /* 0x0001000025068824 */ /* 0x000fe400078e00ff */
[----:B------:R-:W-:Y:S02]  /*5860*/  @!P0 IMAD.U32 R4, R9, 0x10000, RZ ;  /* 0x0001000009048824 */ /* 0x000fe400078e00ff */
[C---:B------:R-:W-:Y:S02]  /*5870*/  @!P0 FMUL.FTZ R31, R2.reuse, R6 ;  /* 0x00000006021f8220 */ /* 0x040fe40000410000 */
[-C--:B------:R-:W-:Y:S02]  /*5880*/  @!P0 FMUL.FTZ R2, R2, R4.reuse ;  /* 0x0000000402028220 */ /* 0x080fe40000410000 */
[----:B------:R-:W-:Y:S01]  /*5890*/  @!P0 FFMA.FTZ R74, R8, R4, -R31 ;  /* 0x00000004084a8223 */ /* 0x000fe2000001081f */
[----:B------:R-:W-:Y:S01]  /*58a0*/  @!P0 LOP3.LUT R31, R37, 0xffff0000, RZ, 0xc0, !PT ;  /* 0xffff0000251f8812 */ /* 0x000fe200078ec0ff */
[----:B------:R-:W-:Y:S01]  /*58b0*/  @!P0 FFMA.FTZ R2, R6, R8, R2 ;  /* 0x0000000806028223 */ /* 0x000fe20000010002 */
[----:B------:R-:W-:Y:S01]  /*58c0*/  @!P0 LOP3.LUT R6, R12, 0xffff0000, RZ, 0xc0, !PT ;  /* 0xffff00000c068812 */ /* 0x000fe200078ec0ff */
[-C--:B------:R-:W-:Y:S01]  /*58d0*/  @!P0 FMUL.FTZ R4, R3, R5.reuse ;  /* 0x0000000503048220 */ /* 0x080fe20000410000 */
[----:B------:R-:W-:Y:S01]  /*58e0*/  @!P0 LOP3.LUT R3, R13, 0xffff0000, RZ, 0xc0, !PT ;  /* 0xffff00000d038812 */ /* 0x000fe200078ec0ff */
[----:B------:R-:W-:Y:S01]  /*58f0*/  @!P0 FFMA.FTZ R73, R34, R5, -R32 ;  /* 0x0000000522498223 */ /* 0x000fe20000010820 */
[----:B------:R-:W-:Y:S01]  /*5900*/  @!P0 LOP3.LUT R32, R48, 0xffff0000, RZ, 0xc0, !PT ;  /* 0xffff000030208812 */ /* 0x000fe200078ec0ff */
[----:B------:R-:W-:Y:S01]  /*5910*/  @!P0 FMUL.FTZ R37, R6, R31 ;  /* 0x0000001f06258220 */ /* 0x000fe20000410000 */
[----:B------:R-:W-:Y:S01]  /*5920*/  @!P0 LOP3.LUT R8, R9, 0xffff0000, RZ, 0xc0, !PT ;  /* 0xffff000009088812 */ /* 0x000fe200078ec0ff */
[C---:B------:R-:W-:Y:S02]  /*5930*/  @!P0 FMUL.FTZ R9, R3.reuse, R35 ;  /* 0x0000002303098220 */ /* 0x040fe40000410000 */
[-C--:B------:R-:W-:Y:S02]  /*5940*/  @!P0 FMUL.FTZ R5, R3, R7.reuse ;  /* 0x0000000703058220 */ /* 0x080fe40000410000 */
[----:B------:R-:W-:Y:S01]  /*5950*/  @!P0 FFMA.FTZ R72, R36, R7, -R9 ;  /* 0x0000000724488223 */ /* 0x000fe20000010809 */
[----:B------:R-:W-:Y:S01]  /*5960*/  @!P0 LOP3.LUT R7, R14, 0xffff0000, RZ, 0xc0, !PT ;  /* 0xffff00000e078812 */ /* 0x000fe200078ec0ff */
[-C--:B------:R-:W-:Y:S01]  /*5970*/  @!P0 FFMA.FTZ R71, R32, R8.reuse, -R37 ;  /* 0x0000000820478223 */ /* 0x080fe20000010825 */
[----:B------:R-:W-:Y:S01]  /*5980*/  @!P0 LOP3.LUT R9, R10, 0xffff0000, RZ, 0xc0, !PT ;  /* 0xffff00000a098812 */ /* 0x000fe200078ec0ff */
[C---:B------:R-:W-:Y:S01]  /*5990*/  @!P0 IMAD.U32 R37, R39.reuse, 0x10000, RZ ;  /* 0x0001000027258824 */ /* 0x040fe200078e00ff */
[----:B------:R-:W-:Y:S01]  /*59a0*/  @!P0 LOP3.LUT R39, R39, 0xffff0000, RZ, 0xc0, !PT ;  /* 0xffff000027278812 */ /* 0x000fe200078ec0ff */
[----:B------:R-:W-:Y:S02]  /*59b0*/  @!P0 FMUL.FTZ R3, R6, R8 ;  /* 0x0000000806038220 */ /* 0x000fe40000410000 */
[----:B------:R-:W-:Y:S02]  /*59c0*/  @!P0 IMAD.U32 R6, R14, 0x10000, RZ ;  /* 0x000100000e068824 */ /* 0x000fe400078e00ff */
[C---:B------:R-:W-:Y:S02]  /*59d0*/  @!P0 FMUL.FTZ R41, R7.reuse, R39 ;  /* 0x0000002707298220 */ /* 0x040fe40000410000 */
[----:B------:R-:W-:Y:S02]  /*59e0*/  @!P0 IMAD.U32 R8, R10, 0x10000, RZ ;  /* 0x000100000a088824 */ /* 0x000fe400078e00ff */
[----:B------:R-:W-:Y:S02]  /*59f0*/  @!P0 FMUL.FTZ R10, R6, R37 ;  /* 0x00000025060a8220 */ /* 0x000fe40000410000 */
[-C--:B------:R-:W-:Y:S02]  /*5a00*/  @!P0 FMUL.FTZ R7, R7, R9.reuse ;  /* 0x0000000907078220 */ /* 0x080fe40000410000 */
[----:B------:R-:W-:Y:S01]  /*5a10*/  @!P0 FFMA.FTZ R63, R40, R9, -R41 ;  /* 0x00000009283f8223 */ /* 0x000fe20000010829 */
[----:B------:R-:W-:Y:S01]  /*5a20*/  @!P0 LOP3.LUT R9, R15, 0xffff0000, RZ, 0xc0, !PT ;  /* 0xffff00000f098812 */ /* 0x000fe200078ec0ff */
[C---:B------:R-:W-:Y:S01]  /*5a30*/  @!P0 IMAD.U32 R41, R43.reuse, 0x10000, RZ ;  /* 0x000100002b298824 */ /* 0x040fe200078e00ff */
[----:B------:R-:W-:Y:S01]  /*5a40*/  @!P0 LOP3.LUT R43, R43, 0xffff0000, RZ, 0xc0, !PT ;  /* 0xffff00002b2b8812 */ /* 0x000fe200078ec0ff */
[-C--:B------:R-:W-:Y:S02]  /*5a50*/  @!P0 FMUL.FTZ R6, R6, R8.reuse ;  /* 0x0000000806068220 */ /* 0x080fe40000410000 */
[----:B------:R-:W-:Y:S02]  /*5a60*/  @!P0 FFMA.FTZ R68, R38, R8, -R10 ;  /* 0x0000000826448223 */ /* 0x000fe4000001080a */
[----:B------:R-:W-:Y:S02]  /*5a70*/  @!P0 IMAD.U32 R8, R15, 0x10000, RZ ;  /* 0x000100000f088824 */ /* 0x000fe400078e00ff */
[C---:B------:R-:W-:Y:S01]  /*5a80*/  @!P0 IMAD.U32 R10, R11.reuse, 0x10000, RZ ;  /* 0x000100000b0a8824 */ /* 0x040fe200078e00ff */
[----:B------:R-:W-:Y:S01]  /*5a90*/  @!P0 LOP3.LUT R11, R11, 0xffff0000, RZ, 0xc0, !PT ;  /* 0xffff00000b0b8812 */ /* 0x000fe200078ec0ff */
[----:B------:R-:W-:Y:S01]  /*5aa0*/  @!P0 FFMA.FTZ R3, R31, R32, R3 ;  /* 0x000000201f038223 */ /* 0x000fe20000010003 */
[----:B------:R-:W-:Y:S01]  /*5ab0*/  @!P0 F2FP.BF16.PACK_AB R31, R63, R68 ;  /* 0x000000443f1f823e */ /* 0x000fe200000010ff */
[----:B------:R-:W-:Y:S02]  /*5ac0*/  @!P0 FMUL.FTZ R61, R8, R41 ;  /* 0x00000029083d8220 */ /* 0x000fe40000410000 */
[----:B------:R-:W-:Y:S02]  /*5ad0*/  @!P0 FMUL.FTZ R62, R9, R43 ;  /* 0x0000002b093e8220 */ /* 0x000fe40000410000 */
[----:B------:R-:W-:Y:S02]  /*5ae0*/  @!P0 FFMA.FTZ R4, R33, R34, R4 ;  /* 0x0000002221048223 */ /* 0x000fe40000010004 */
[----:B------:R-:W-:Y:S02]  /*5af0*/  @!P0 FFMA.FTZ R5, R35, R36, R5 ;  /* 0x0000002423058223 */ /* 0x000fe40000010005 */
[----:B------:R-:W-:Y:S02]  /*5b00*/  @!P0 FFMA.FTZ R61, R42, R10, -R61 ;  /* 0x0000000a2a3d8223 */ /* 0x000fe4000001083d */
[----:B------:R-:W-:Y:S01]  /*5b10*/  @!P0 FFMA.FTZ R62, R44, R11, -R62 ;  /* 0x0000000b2c3e8223 */ /* 0x000fe2000001083e */
[----:B------:R-:W-:Y:S01]  /*5b20*/  @!P0 F2FP.BF16.PACK_AB R4, R5, R4 ;  /* 0x000000040504823e */ /* 0x000fe200000010ff */
[----:B------:R-:W-:Y:S01]  /*5b30*/  @!P0 FMUL.FTZ R8, R8, R10 ;  /* 0x0000000a08088220 */ /* 0x000fe20000410000 */
[----:B------:R-:W-:Y:S01]  /*5b40*/  @!P0 F2FP.BF16.PACK_AB R10, R71, R74 ;  /* 0x0000004a470a823e */ /* 0x000fe200000010ff */
[----:B------:R-:W-:Y:S01]  /*5b50*/  @!P0 FFMA.FTZ R6, R37, R38, R6 ;  /* 0x0000002625068223 */ /* 0x000fe20000010006 */
[----:B------:R-:W-:Y:S01]  /*5b60*/  @!P0 F2FP.BF16.PACK_AB R32, R62, R61 ;  /* 0x0000003d3e20823e */ /* 0x000fe200000010ff */
[----:B------:R-:W-:Y:S01]  /*5b70*/  @!P0 FMUL.FTZ R9, R9, R11 ;  /* 0x0000000b09098220 */ /* 0x000fe20000410000 */
[----:B------:R-:W-:Y:S01]  /*5b80*/  @!P0 F2FP.BF16.PACK_AB R11, R72, R73 ;  /* 0x00000049480b823e */ /* 0x000fe200000010ff */
[----:B------:R-:W-:Y:S01]  /*5b90*/  @!P0 FFMA.FTZ R7, R39, R40, R7 ;  /* 0x0000002827078223 */ /* 0x000fe20000010007 */
[----:B------:R-:W-:Y:S01]  /*5ba0*/  @!P0 MOV R48, R10 ;  /* 0x0000000a00308202 */ /* 0x000fe20000000f00 */
[----:B------:R-:W-:Y:S01]  /*5bb0*/  @!P0 FFMA.FTZ R8, R41, R42, R8 ;  /* 0x0000002a29088223 */ /* 0x000fe20000010008 */
[----:B------:R-:W-:Y:S01]  /*5bc0*/  @!P0 MOV R51, R32 ;  /* 0x0000002000338202 */ /* 0x000fe20000000f00 */
[----:B------:R-:W-:Y:S01]  /*5bd0*/  @!P0 FFMA.FTZ R9, R43, R44, R9 ;  /* 0x0000002c2b098223 */ /* 0x000fe20000010009 */
[----:B------:R-:W-:Y:S01]  /*5be0*/  @!P0 F2FP.BF16.PACK_AB R10, R3, R2 ;  /* 0x00000002030a823e */ /* 0x000fe200000010ff */
[----:B------:R-:W-:Y:S01]  /*5bf0*/  @!P0 IMAD.MOV.U32 R49, RZ, RZ, R11 ;  /* 0x000000ffff318224 */ /* 0x000fe200078e000b */
[----:B------:R-:W-:Y:S01]  /*5c00*/  @!P0 F2FP.BF16.PACK_AB R3, R7, R6 ;  /* 0x000000060703823e */ /* 0x000fe200000010ff */
[----:B------:R-:W-:Y:S01]  /*5c10*/  @!P0 IMAD.MOV.U32 R50, RZ, RZ, R31 ;  /* 0x000000ffff328224 */ /* 0x000fe200078e001f */
[----:B------:R-:W-:Y:S01]  /*5c20*/  @!P0 F2FP.BF16.PACK_AB R2, R9, R8 ;  /* 0x000000080902823e */ /* 0x000fe200000010ff */
[----:B------:R-:W-:Y:S01]  /*5c30*/  @!P0 IMAD.MOV.U32 R12, RZ, RZ, R10 ;  /* 0x000000ffff0c8224 */ /* 0x000fe200078e000a */
[----:B------:R-:W-:Y:S01]  /*5c40*/  @!P0 MOV R14, R3 ;  /* 0x00000003000e8202 */ /* 0x000fe20000000f00 */
[----:B------:R-:W-:Y:S01]  /*5c50*/  @!P0 IMAD.MOV.U32 R13, RZ, RZ, R4 ;  /* 0x000000ffff0d8224 */ /* 0x000fe200078e0004 */
[----:B------:R1:W-:Y:S01]  /*5c60*/  STG.E.128 [R66.64], R48 ;  /* 0x0000003042007986 */ /* 0x0003e2000c101d06 */
[----:B------:R-:W-:Y:S07]  /*5c70*/  @!P0 IMAD.MOV.U32 R15, RZ, RZ, R2 ;  /* 0x000000ffff0f8224 */ /* 0x000fee00078e0002 */
[----:B------:R1:W-:Y:S02]  /*5c80*/  @!P2 STG.E.128 [R64.64], R12 ;  /* 0x0000000c4000a986 */ /* 0x0003e4000c101d06 */
.L_x_197:
[----:B------:R-:W-:Y:S05]  /*5c90*/  BSYNC B0 ;  /* 0x0000000000007941 */ /* 0x000fea0003800000 */
.L_x_196:
[----:B------:R-:W-:Y:S01]  /*5ca0*/  ISETP.GE.AND P0, PT, R24, c[0x0][0x1d4], PT ;  /* 0x0000750018007a0c */ /* 0x000fe20003f06270 */
[----:B------:R-:W-:Y:S01]  /*5cb0*/  @!UPT UIADD3 URZ, URZ, URZ, URZ ;  /* 0x0000003f3f3ff290 */ /* 0x000fe2000fffe03f */
[----:B------:R-:W-:Y:S11]  /*5cc0*/  BSSY B0, `(.L_x_198) ;  /* 0x0000071000007945 */ /* 0x000ff60003800000 */
[----:B------:R-:W-:-:S05]  /*5cd0*/  @P0 BRA `(.L_x_199) ;  /* 0x000006f000000947 */ /* 0x000fca0003800000 */
[----:B------:R-:W-:Y:S01]  /*5ce0*/  ISETP.GE.AND P2, PT, R82, c[0x0][0x1d4], PT ;  /* 0x0000750052007a0c */ /* 0x000fe20003f46270 */
[----:B-1----:R-:W-:Y:S01]  /*5cf0*/  LDS.128 R12, [R106+0x3c80] ;  /* 0x003c80006a0c7984 */ /* 0x002fe20000000c00 */
[-C--:B------:R-:W-:Y:S04]  /*5d00*/  IADD3 R2, P1, P0, R76, R70.reuse, R103 ;  /* 0x000000464c027210 */ /* 0x080fe8000783e067 */
[-C--:B------:R-:W-:Y:S03]  /*5d10*/  IADD3.X R4, R78, R69.reuse, R114, P1, P0 ;  /* 0x000000454e047210 */ /* 0x080fe60000fe0472 */
[----:B------:R-:W1:Y:S04]  /*5d20*/  LDS.128 R40, [R116+0x3c80] ;  /* 0x003c800074287984 */ /* 0x000e680000000c00 */
[----:B------:R-:W-:Y:S04]  /*5d30*/  @!P2 IADD3 R3, P1, P0, R76, R70, R82 ;  /* 0x000000464c03a210 */ /* 0x000fe8000783e052 */
[----:B------:R-:W-:Y:S02]  /*5d40*/  @!P2 IADD3.X R5, R78, R69, R109, P1, P0 ;  /* 0x000000454e05a210 */ /* 0x000fe40000fe046d */
[C---:B------:R-:W-:Y:S04]  /*5d50*/  LEA R50, P0, R2.reuse, c[0x0][0x1c8], 0x1 ;  /* 0x0000720002327a11 */ /* 0x040fe800078008ff */
[----:B------:R-:W-:Y:S02]  /*5d60*/  LEA.HI.X R51, R2, c[0x0][0x1cc], R4, 0x1, P0 ;  /* 0x0000730002337a11 */ /* 0x000fe400000f0c04 */
[C---:B------:R-:W-:Y:S04]  /*5d70*/  @!P2 LEA R48, P0, R3.reuse, c[0x0][0x1c8], 0x1 ;  /* 0x000072000330aa11 */ /* 0x040fe800078008ff */
[----:B------:R-:W-:Y:S02]  /*5d80*/  @!P2 LEA.HI.X R49, R3, c[0x0][0x1cc], R5, 0x1, P0 ;  /* 0x000073000331aa11 */ /* 0x000fe400000f0c05 */
[----:B------:R-:W-:Y:S11]  /*5d90*/  ISETP.GE.AND P0, PT, R24, c[0x0][0x27c], PT ;  /* 0x00009f0018007a0c */ /* 0x000ff60003f06270 */
[----:B------:R-:W-:Y:S02]  /*5da0*/  @!UPT UIADD3 URZ, URZ, URZ, URZ ;  /* 0x0000003f3f3ff290 */ /* 0x000fe4000fffe03f */
[----:B------:R-:W-:Y:S02]  /*5db0*/  @!P0 SHF.R.U64 R2, R16, 0x10, R17 ;  /* 0x0000001010028819 */ /* 0x000fe40000001211 */
[--C-:B------:R-:W-:Y:S02]  /*5dc0*/  @!P0 SHF.R.U32.HI R4, RZ, 0x10, R19.reuse ;  /* 0x00000010ff048819 */ /* 0x100fe40000011613 */
[----:B------:R-:W-:Y:S01]  /*5dd0*/  @!P0 SHF.R.U64 R3, R18, 0x10, R19 ;  /* 0x0000001012038819 */ /* 0x000fe20000001213 */
[----:B-1----:R-:W-:Y:S01]  /*5de0*/  @!P0 IMAD.U32 R11, R40, 0x10000, RZ ;  /* 0x00010000280b8824 */ /* 0x002fe200078e00ff */
[C---:B------:R-:W-:Y:S01]  /*5df0*/  @!P0 LOP3.LUT R38, R43.reuse, 0xffff0000, RZ, 0xc0, !PT ;  /* 0xffff00002b268812 */ /* 0x040fe200078ec0ff */
[----:B------:R-:W-:Y:S01]  /*5e00*/  @!P0 IMAD.U32 R36, R43, 0x10000, RZ ;  /* 0x000100002b248824 */ /* 0x000fe200078e00ff */
[----:B------:R-:W-:Y:S02]  /*5e10*/  @!P0 LOP3.LUT R34, R42, 0xffff0000, RZ, 0xc0, !PT ;  /* 0xffff00002a228812 */ /* 0x000fe400078ec0ff */
[----:B------:R-:W-:Y:S01]  /*5e20*/  @!P0 PRMT R10, R27, 0x5432, R3 ;  /* 0x000054321b0a8816 */ /* 0x000fe20000000003 */
[----:B------:R-:W-:Y:S01]  /*5e30*/  @!P0 IMAD.U32 R3, R12, 0x10000, RZ ;  /* 0x000100000c038824 */ /* 0x000fe200078e00ff */
[----:B------:R-:W-:Y:S02]  /*5e40*/  @!P0 SHF.R.U32.HI R6, RZ, 0x10, R17 ;  /* 0x00000010ff068819 */ /* 0x000fe40000011611 */
[----:B------:R-:W-:Y:S02]  /*5e50*/  @!P0 LOP3.LUT R17, R40, 0xffff0000, RZ, 0xc0, !PT ;  /* 0xffff000028118812 */ /* 0x000fe400078ec0ff */
[----:B------:R-:W-:Y:S02]  /*5e60*/  @!P0 SHF.R.U64 R5, R52, 0x10, R53 ;  /* 0x0000001034058819 */ /* 0x000fe40000001235 */
[----:B------:R-:W-:Y:S02]  /*5e70*/  @!P0 SHF.R.U32.HI R8, RZ, 0x10, R55 ;  /* 0x00000010ff088819 */ /* 0x000fe40000011637 */
[----:B------:R-:W-:Y:S02]  /*5e80*/  @!P0 PRMT R5, R45, 0x5410, R5 ;  /* 0x000054102d058816 */ /* 0x000fe40000000005 */
[----:B------:R-:W-:Y:S02]  /*5e90*/  @!P0 SHF.R.U64 R9, R54, 0x10, R55 ;  /* 0x0000001036098819 */ /* 0x000fe40000001237 */
[----:B------:R-:W-:Y:S02]  /*5ea0*/  @!P0 LOP3.LUT R16, R5, 0xffff0000, RZ, 0xc0, !PT ;  /* 0xffff000005108812 */ /* 0x000fe400078ec0ff */
[----:B------:R-:W-:Y:S02]  /*5eb0*/  @!P0 PRMT R2, R26, 0x5432, R2 ;  /* 0x000054321a028816 */ /* 0x000fe40000000002 */
[----:B------:R-:W-:Y:S02]  /*5ec0*/  @!P0 PRMT R32, R46, 0x5410, R8 ;  /* 0x000054102e208816 */ /* 0x000fe40000000008 */
[----:B------:R-:W-:Y:S02]  /*5ed0*/  @!P0 PRMT R8, R27, 0x5410, R4 ;  /* 0x000054101b088816 */ /* 0x000fe40000000004 */
[----:B------:R-:W-:Y:S01]  /*5ee0*/  @!P0 LOP3.LUT R4, R12, 0xffff0000, RZ, 0xc0, !PT ;  /* 0xffff00000c048812 */ /* 0x000fe200078ec0ff */
[----:B------:R-:W-:Y:S01]  /*5ef0*/  @!P0 IMAD.U32 R35, R32, 0x10000, RZ ;  /* 0x0001000020238824 */ /* 0x000fe200078e00ff */
[----:B------:R-:W-:Y:S02]  /*5f00*/  @!P0 LOP3.LUT R27, R41, 0xffff0000, RZ, 0xc0, !PT ;  /* 0xffff0000291b8812 */ /* 0x000fe400078ec0ff */
[----:B------:R-:W-:Y:S01]  /*5f10*/  @!P0 SHF.R.U32.HI R7, RZ, 0x10, R53 ;  /* 0x00000010ff078819 */ /* 0x000fe20000011635 */
[----:B------:R-:W-:Y:S01]  /*5f20*/  @!P0 FMUL.FTZ R19, R4, R16 ;  /* 0x0000001004138220 */ /* 0x000fe20000410000 */
[----:B------:R-:W-:Y:S01]  /*5f30*/  @!P0 PRMT R33, R46, 0x5432, R9 ;  /* 0x000054322e218816 */ /* 0x000fe20000000009 */
[----:B------:R-:W-:Y:S01]  /*5f40*/  @!P0 IMAD.U32 R9, R5, 0x10000, RZ ;  /* 0x0001000005098824 */ /* 0x000fe200078e00ff */
[C---:B------:R-:W-:Y:S02]  /*5f50*/  @!P0 LOP3.LUT R5, R2.reuse, 0xffff0000, RZ, 0xc0, !PT ;  /* 0xffff000002058812 */ /* 0x040fe400078ec0ff */
[----:B------:R-:W-:Y:S01]  /*5f60*/  @!P0 PRMT R31, R45, 0x5432, R7 ;  /* 0x000054322d1f8816 */ /* 0x000fe20000000007 */
[----:B------:R-:W-:Y:S01]  /*5f70*/  @!P0 IMAD.U32 R7, R2, 0x10000, RZ ;  /* 0x0001000002078824 */ /* 0x000fe200078e00ff */
[----:B------:R-:W-:Y:S01]  /*5f80*/  @!P0 PRMT R6, R26, 0x5410, R6 ;  /* 0x000054101a068816 */ /* 0x000fe20000000006 */
[----:B------:R-:W-:Y:S01]  /*5f90*/  @!P0 FMUL.FTZ R18, R3, R9 ;  /* 0x0000000903128220 */ /* 0x000fe20000410000 */
[----:B------:R-:W-:Y:S01]  /*5fa0*/  @!P0 LOP3.LUT R26, R31, 0xffff0000, RZ, 0xc0, !PT ;  /* 0xffff00001f1a8812 */ /* 0x000fe200078ec0ff */
[----:B------:R-:W-:Y:S01]  /*5fb0*/  @!P0 FMUL.FTZ R2, R3, R7 ;  /* 0x0000000703028220 */ /* 0x000fe20000410000 */
[----:B------:R-:W-:Y:S01]  /*5fc0*/  @!P0 LOP3.LUT R37, R32, 0xffff0000, RZ, 0xc0, !PT ;  /* 0xffff000020258812 */ /* 0x000fe200078ec0ff */
[-C--:B------:R-:W-:Y:S02]  /*5fd0*/  @!P0 FMUL.FTZ R3, R4, R5.reuse ;  /* 0x0000000504038220 */ /* 0x080fe40000410000 */
[----:B------:R-:W-:Y:S01]  /*5fe0*/  @!P0 FFMA.FTZ R54, R17, R5, -R19 ;  /* 0x0000000511368223 */ /* 0x000fe20000010813 */
[----:B------:R-:W-:Y:S01]  /*5ff0*/  @!P0 LOP3.LUT R5, R13, 0xffff0000, RZ, 0xc0, !PT ;  /* 0xffff00000d058812 */ /* 0x000fe200078ec0ff */
[----:B------:R-:W-:Y:S01]  /*6000*/  @!P0 FFMA.FTZ R55, R11, R7, -R18 ;  /* 0x000000070b378223 */ /* 0x000fe20000010812 */
[----:B------:R-:W-:Y:S01]  /*6010*/  @!P0 SHF.L.U32 R18, R31, 0x10, RZ ;  /* 0x000000101f128819 */ /* 0x000fe200000006ff */
[----:B------:R-:W-:Y:S02]  /*6020*/  @!P0 IMAD.U32 R4, R13, 0x10000, RZ ;  /* 0x000100000d048824 */ /* 0x000fe400078e00ff */
[C---:B------:R-:W-:Y:S01]  /*6030*/  @!P0 IMAD.U32 R7, R6.reuse, 0x10000, RZ ;  /* 0x0001000006078824 */ /* 0x040fe200078e00ff */
[----:B------:R-:W-:Y:S01]  /*6040*/  @!P0 LOP3.LUT R6, R6, 0xffff0000, RZ, 0xc0, !PT ;  /* 0xffff000006068812 */ /* 0x000fe200078ec0ff */
[----:B------:R-:W-:Y:S02]  /*6050*/  @!P0 FFMA.FTZ R2, R9, R11, R2 ;  /* 0x0000000b09028223 */ /* 0x000fe40000010002 */
[----:B------:R-:W-:Y:S02]  /*6060*/  @!P0 FMUL.FTZ R11, R5, R26 ;  /* 0x0000001a050b8220 */ /* 0x000fe40000410000 */
[----:B------:R-:W-:Y:S02]  /*6070*/  @!P0 IMAD.U32 R19, R41, 0x10000, RZ ;  /* 0x0001000029138824 */ /* 0x000fe400078e00ff */
[----:B------:R-:W-:Y:S02]  /*6080*/  @!P0 FMUL.FTZ R9, R4, R18 ;  /* 0x0000001204098220 */ /* 0x000fe40000410000 */
[-C--:B------:R-:W-:Y:S02]  /*6090*/  @!P0 FMUL.FTZ R5, R5, R6.reuse ;  /* 0x0000000605058220 */ /* 0x080fe40000410000 */
[----:B------:R-:W-:Y:S01]  /*60a0*/  @!P0 FFMA.FTZ R52, R27, R6, -R11 ;  /* 0x000000061b348223 */ /* 0x000fe2000001080b */
[----:B------:R-:W-:Y:S01]  /*60b0*/  @!P0 LOP3.LUT R11, R8, 0xffff0000, RZ, 0xc0, !PT ;  /* 0xffff0000080b8812 */ /* 0x000fe200078ec0ff */
[----:B------:R-:W-:Y:S02]  /*60c0*/  @!P0 IMAD.U32 R6, R15, 0x10000, RZ ;  /* 0x000100000f068824 */ /* 0x000fe400078e00ff */
[-C--:B------:R-:W-:Y:S02]  /*60d0*/  @!P0 FMUL.FTZ R4, R4, R7.reuse ;  /* 0x0000000704048220 */ /* 0x080fe40000410000 */
[----:B------:R-:W-:Y:S01]  /*60e0*/  @!P0 FFMA.FTZ R53, R19, R7, -R9 ;  /* 0x0000000713358223 */ /* 0x000fe20000010809 */
[----:B------:R-:W-:Y:S01]  /*60f0*/  @!P0 LOP3.LUT R7, R15, 0xffff0000, RZ, 0xc0, !PT ;  /* 0xffff00000f078812 */ /* 0x000fe200078ec0ff */
[----:B------:R-:W-:Y:S01]  /*6100*/  @!P0 FMUL.FTZ R31, R6, R35 ;  /* 0x00000023061f8220 */ /* 0x000fe20000410000 */
[----:B------:R-:W-:Y:S01]  /*6110*/  @!P0 SHF.L.U32 R9, R8, 0x10, RZ ;  /* 0x0000001008098819 */ /* 0x000fe200000006ff */
[----:B------:R-:W-:Y:S02]  /*6120*/  @!P0 FFMA.FTZ R3, R16, R17, R3 ;  /* 0x0000001110038223 */ /* 0x000fe40000010003 */
[C---:B------:R-:W-:Y:S02]  /*6130*/  @!P0 FMUL.FTZ R32, R7.reuse, R37 ;  /* 0x0000002507208220 */ /* 0x040fe40000410000 */
[-C--:B------:R-:W-:Y:S02]  /*6140*/  @!P0 FMUL.FTZ R8, R6, R9.reuse ;  /* 0x0000000906088220 */ /* 0x080fe40000410000 */
[----:B------:R-:W-:Y:S02]  /*6150*/  @!P0 FFMA.FTZ R46, R36, R9, -R31 ;  /* 0x00000009242e8223 */ /* 0x000fe4000001081f */
[-C--:B------:R-:W-:Y:S01]  /*6160*/  @!P0 FMUL.FTZ R9, R7, R11.reuse ;  /* 0x0000000b07098220 */ /* 0x080fe20000410000 */
[C---:B------:R-:W-:Y:S01]  /*6170*/  @!P0 LOP3.LUT R7, R14.reuse, 0xffff0000, RZ, 0xc0, !PT ;  /* 0xffff00000e078812 */ /* 0x040fe200078ec0ff */
[C---:B------:R-:W-:Y:S01]  /*6180*/  @!P0 IMAD.U32 R31, R33.reuse, 0x10000, RZ ;  /* 0x00010000211f8824 */ /* 0x040fe200078e00ff */
[----:B------:R-:W-:Y:S01]  /*6190*/  @!P0 LOP3.LUT R33, R33, 0xffff0000, RZ, 0xc0, !PT ;  /* 0xffff000021218812 */ /* 0x000fe200078ec0ff */
[----:B------:R-:W-:Y:S02]  /*61a0*/  @!P0 IMAD.U32 R6, R14, 0x10000, RZ ;  /* 0x000100000e068824 */ /* 0x000fe400078e00ff */
[----:B------:R-:W-:Y:S02]  /*61b0*/  @!P0 FFMA.FTZ R45, R38, R11, -R32 ;  /* 0x0000000b262d8223 */ /* 0x000fe40000010820 */
[C---:B------:R-:W-:Y:S01]  /*61c0*/  @!P0 IMAD.U32 R11, R10.reuse, 0x10000, RZ ;  /* 0x000100000a0b8824 */ /* 0x040fe200078e00ff */
[----:B------:R-:W-:Y:S01]  /*61d0*/  @!P0 LOP3.LUT R10, R10, 0xffff0000, RZ, 0xc0, !PT ;  /* 0xffff00000a0a8812 */ /* 0x000fe200078ec0ff */
[----:B------:R-:W-:Y:S01]  /*61e0*/  @!P0 IMAD.U32 R32, R42, 0x10000, RZ ;  /* 0x000100002a208824 */ /* 0x000fe200078e00ff */
[----:B------:R-:W-:Y:S01]  /*61f0*/  @!P0 F2FP.BF16.PACK_AB R17, R45, R46 ;  /* 0x0000002e2d11823e */ /* 0x000fe200000010ff */
[C---:B------:R-:W-:Y:S02]  /*6200*/  @!P0 FMUL.FTZ R39, R6.reuse, R31 ;  /* 0x0000001f06278220 */ /* 0x040fe40000410000 */
[C---:B------:R-:W-:Y:S02]  /*6210*/  @!P0 FMUL.FTZ R44, R7.reuse, R33 ;  /* 0x00000021072c8220 */ /* 0x040fe40000410000 */
[----:B------:R-:W-:Y:S02]  /*6220*/  @!P0 FMUL.FTZ R6, R6, R11 ;  /* 0x0000000b06068220 */ /* 0x000fe40000410000 */
[----:B------:R-:W-:Y:S02]  /*6230*/  @!P0 FFMA.FTZ R4, R18, R19, R4 ;  /* 0x0000001312048223 */ /* 0x000fe40000010004 */
[----:B------:R-:W-:Y:S01]  /*6240*/  @!P0 FFMA.FTZ R39, R32, R11, -R39 ;  /* 0x0000000b20278223 */ /* 0x000fe20000010827 */
[----:B------:R-:W-:Y:S01]  /*6250*/  @!P0 F2FP.BF16.PACK_AB R11, R52, R53 ;  /* 0x00000035340b823e */ /* 0x000fe200000010ff */
[-C--:B------:R-:W-:Y:S02]  /*6260*/  @!P0 FMUL.FTZ R7, R7, R10.reuse ;  /* 0x0000000a07078220 */ /* 0x080fe40000410000 */
[----:B------:R-:W-:Y:S01]  /*6270*/  @!P0 FFMA.FTZ R44, R34, R10, -R44 ;  /* 0x0000000a222c8223 */ /* 0x000fe2000001082c */
[----:B------:R-:W-:Y:S01]  /*6280*/  @!P0 F2FP.BF16.PACK_AB R10, R54, R55 ;  /* 0x00000037360a823e */ /* 0x000fe200000010ff */
[----:B------:R-:W-:Y:S02]  /*6290*/  @!P0 FFMA.FTZ R5, R26, R27, R5 ;  /* 0x0000001b1a058223 */ /* 0x000fe40000010005 */
[----:B------:R-:W-:Y:S01]  /*62a0*/  @!P0 FFMA.FTZ R6, R31, R32, R6 ;  /* 0x000000201f068223 */ /* 0x000fe20000010006 */
[----:B------:R-:W-:Y:S01]  /*62b0*/  @!P0 MOV R40, R10 ;  /* 0x0000000a00288202 */ /* 0x000fe20000000f00 */
[----:B------:R-:W-:Y:S01]  /*62c0*/  @!P0 FFMA.FTZ R7, R33, R34, R7 ;  /* 0x0000002221078223 */ /* 0x000fe20000010007 */
[----:B------:R-:W-:Y:S01]  /*62d0*/  @!P0 F2FP.BF16.PACK_AB R16, R44, R39 ;  /* 0x000000272c10823e */ /* 0x000fe200000010ff */
[----:B------:R-:W-:Y:S01]  /*62e0*/  @!P0 FFMA.FTZ R8, R35, R36, R8 ;  /* 0x0000002423088223 */ /* 0x000fe20000010008 */
[----:B------:R-:W-:Y:S01]  /*62f0*/  @!P0 F2FP.BF16.PACK_AB R10, R3, R2 ;  /* 0x00000002030a823e */ /* 0x000fe200000010ff */
        /* <DEDUP_REMOVED lines=8> */
[----:B------:R-:W-:Y:S02]  /*6380*/  @!P0 IMAD.MOV.U32 R12, RZ, RZ, R10 ;  /* 0x000000ffff0c8224 */ /* 0x000fe400078e000a */
[----:B------:R-:W-:Y:S01]  /*6390*/  @!P0 IMAD.MOV.U32 R14, RZ, RZ, R3 ;  /* 0x000000ffff0e8224 */ /* 0x000fe200078e0003 */
[----:B------:R1:W-:Y:S01]  /*63a0*/  STG.E.128 [R50.64], R40 ;  /* 0x0000002832007986 */ /* 0x0003e2000c101d06 */
[----:B------:R-:W-:Y:S07]  /*63b0*/  @!P0 IMAD.MOV.U32 R15, RZ, RZ, R2 ;  /* 0x000000ffff0f8224 */ /* 0x000fee00078e0002 */
[----:B------:R1:W-:Y:S02]  /*63c0*/  @!P2 STG.E.128 [R48.64], R12 ;  /* 0x0000000c3000a986 */ /* 0x0003e4000c101d06 */
.L_x_199:
[----:B------:R-:W-:Y:S05]  /*63d0*/  BSYNC B0 ;  /* 0x0000000000007941 */ /* 0x000fea0003800000 */
.L_x_198:
[----:B------:R-:W-:Y:S11]  /*63e0*/  ISETP.GE.AND P0, PT, R25, c[0x0][0x1d4], PT ;  /* 0x0000750019007a0c */ /* 0x000ff60003f06270 */
[----:B------:R-:W-:Y:S02]  /*63f0*/  @!UPT UIADD3 URZ, URZ, URZ, URZ ;  /* 0x0000003f3f3ff290 */ /* 0x000fe4000fffe03f */
[----:B------:R-:W-:-:S05]  /*6400*/  @P0 BRA `(.L_x_183) ;  /* 0x000008a000000947 */ /* 0x000fca0003800000 */
[----:B------:R-:W-:Y:S01]  /*6410*/  IADD3 R10, P1, P0, R76, R70, R102 ;  /* 0x000000464c0a7210 */ /* 0x000fe2000783e066 */
[----:B-1----:R-:W1:Y:S03]  /*6420*/  LDS.128 R12, [R105+0x3c80] ;  /* 0x003c8000690c7984 */ /* 0x002e660000000c00 */
[----:B------:R-:W-:Y:S02]  /*6430*/  IADD3.X R11, R78, R69, R113, P1, P0 ;  /* 0x000000454e0b7210 */ /* 0x000fe40000fe0471 */
[----:B------:R-:W-:Y:S02]  /*6440*/  ISETP.GE.AND P0, PT, R25, c[0x0][0x27c], PT ;  /* 0x00009f0019007a0c */ /* 0x000fe40003f06270 */
[C---:B------:R-:W-:Y:S01]  /*6450*/  LEA R48, P1, R10.reuse, c[0x0][0x1c8], 0x1 ;  /* 0x000072000a307a11 */ /* 0x040fe200078208ff */
[----:B------:R-:W2:Y:S03]  /*6460*/  LDS.128 R40, [R111+0x3c80] ;  /* 0x003c80006f287984 */ /* 0x000ea60000000c00 */
[----:B------:R-:W-:Y:S02]  /*6470*/  LEA.HI.X R49, R10, c[0x0][0x1cc], R11, 0x1, P1 ;  /* 0x000073000a317a11 */ /* 0x000fe400008f0c0b */
[----:B------:R-:W-:Y:S05]  /*6480*/  ISETP.GE.AND P1, PT, R84, c[0x0][0x1d4], PT ;  /* 0x0000750054007a0c */ /* 0x000fea0003f26270 */
[----:B------:R-:W-:Y:S02]  /*6490*/  @!P0 SHF.R.U64 R2, R20, 0x10, R21 ;  /* 0x0000001014028819 */ /* 0x000fe40000001215 */
[----:B------:R-:W-:Y:S02]  /*64a0*/  @!P0 SHF.R.U64 R4, R22, 0x10, R23 ;  /* 0x0000001016048819 */ /* 0x000fe40000001217 */
[----:B------:R-:W-:Y:S02]  /*64b0*/  @!P0 SHF.R.U32.HI R3, RZ, 0x10, R21 ;  /* 0x00000010ff038819 */ /* 0x000fe40000011615 */
[----:B------:R-:W-:Y:S02]  /*64c0*/  @!P0 SHF.R.U32.HI R6, RZ, 0x10, R57 ;  /* 0x00000010ff068819 */ /* 0x000fe40000011639 */
[C---:B------:R-:W-:Y:S02]  /*64d0*/  @!P0 PRMT R16, R28.reuse, 0x5410, R3 ;  /* 0x000054101c108816 */ /* 0x040fe40000000003 */
[----:B------:R-:W-:Y:S02]  /*64e0*/  @!P0 PRMT R3, R28, 0x5432, R2 ;  /* 0x000054321c038816 */ /* 0x000fe40000000002 */
[C---:B------:R-:W-:Y:S01]  /*64f0*/  @!P0 PRMT R27, R47.reuse, 0x5410, R6 ;  /* 0x000054102f1b8816 */ /* 0x040fe20000000006 */
[C---:B------:R-:W-:Y:S01]  /*6500*/  @!P0 IMAD.U32 R6, R16.reuse, 0x10000, RZ ;  /* 0x0001000010068824 */ /* 0x040fe200078e00ff */
[----:B------:R-:W-:Y:S02]  /*6510*/  @!P0 LOP3.LUT R16, R16, 0xffff0000, RZ, 0xc0, !PT ;  /* 0xffff000010108812 */ /* 0x000fe400078ec0ff */
[----:B------:R-:W-:Y:S02]  /*6520*/  @!P0 SHF.R.U64 R7, R56, 0x10, R57 ;  /* 0x0000001038078819 */ /* 0x000fe40000001239 */
[----:B------:R-:W-:Y:S02]  /*6530*/  @!P0 SHF.R.U32.HI R8, RZ, 0x10, R59 ;  /* 0x00000010ff088819 */ /* 0x000fe4000001163b */
[----:B------:R-:W-:Y:S01]  /*6540*/  @!P0 PRMT R7, R47, 0x5432, R7 ;  /* 0x000054322f078816 */ /* 0x000fe20000000007 */
[----:B-1----:R-:W-:Y:S01]  /*6550*/  @!P0 IMAD.U32 R2, R13, 0x10000, RZ ;  /* 0x000100000d028824 */ /* 0x002fe200078e00ff */
[----:B------:R-:W-:Y:S03]  /*6560*/  @!P0 PRMT R17, R60, 0x5410, R8 ;  /* 0x000054103c118816 */ /* 0x000fe60000000008 */
[C---:B------:R-:W-:Y:S01]  /*6570*/  @!P0 IMAD.U32 R19, R7.reuse, 0x10000, RZ ;  /* 0x0001000007138824 */ /* 0x040fe200078e00ff */
[----:B------:R-:W-:Y:S01]  /*6580*/  @!P0 LOP3.LUT R21, R7, 0xffff0000, RZ, 0xc0, !PT ;  /* 0xffff000007158812 */ /* 0x000fe200078ec0ff */
[----:B------:R-:W-:Y:S01]  /*6590*/  @!P0 IMAD.U32 R7, R3, 0x10000, RZ ;  /* 0x0001000003078824 */ /* 0x000fe200078e00ff */
[----:B------:R-:W-:Y:S01]  /*65a0*/  @!P0 SHF.L.U32 R34, R17, 0x10, RZ ;  /* 0x0000001011228819 */ /* 0x000fe200000006ff */
[C---:B--2---:R-:W-:Y:S01]  /*65b0*/  @!P0 IMAD.U32 R26, R41.reuse, 0x10000, RZ ;  /* 0x00010000291a8824 */ /* 0x044fe200078e00ff */
[----:B------:R-:W-:Y:S01]  /*65c0*/  @!P0 SHF.L.U32 R20, R40, 0x10, RZ ;  /* 0x0000001028148819 */ /* 0x000fe200000006ff */
[----:B------:R-:W-:Y:S01]  /*65d0*/  @!P0 IMAD.U32 R31, R42, 0x10000, RZ ;  /* 0x000100002a1f8824 */ /* 0x000fe200078e00ff */
[----:B------:R-:W-:Y:S02]  /*65e0*/  @!P0 LOP3.LUT R22, R40, 0xffff0000, RZ, 0xc0, !PT ;  /* 0xffff000028168812 */ /* 0x000fe400078ec0ff */
[----:B------:R-:W-:Y:S02]  /*65f0*/  @!P0 LOP3.LUT R28, R41, 0xffff0000, RZ, 0xc0, !PT ;  /* 0xffff0000291c8812 */ /* 0x000fe400078ec0ff */
[----:B------:R-:W-:Y:S02]  /*6600*/  @!P0 LOP3.LUT R33, R42, 0xffff0000, RZ, 0xc0, !PT ;  /* 0xffff00002a218812 */ /* 0x000fe400078ec0ff */
[C---:B------:R-:W-:Y:S02]  /*6610*/  @!P0 SHF.L.U32 R35, R43.reuse, 0x10, RZ ;  /* 0x000000102b238819 */ /* 0x040fe400000006ff */
[----:B------:R-:W-:Y:S02]  /*6620*/  @!P0 LOP3.LUT R37, R43, 0xffff0000, RZ, 0xc0, !PT ;  /* 0xffff00002b258812 */ /* 0x000fe400078ec0ff */
[----:B------:R-:W-:Y:S02]  /*6630*/  @!P0 LOP3.LUT R10, R15, 0xffff0000, RZ, 0xc0, !PT ;  /* 0xffff00000f0a8812 */ /* 0x000fe400078ec0ff */
[----:B------:R-:W-:Y:S02]  /*6640*/  @!P0 LOP3.LUT R36, R17, 0xffff0000, RZ, 0xc0, !PT ;  /* 0xffff000011248812 */ /* 0x000fe400078ec0ff */
[----:B------:R-:W-:Y:S01]  /*6650*/  @!P0 SHF.R.U32.HI R5, RZ, 0x10, R23 ;  /* 0x00000010ff058819 */ /* 0x000fe20000011617 */
[C---:B------:R-:W-:Y:S01]  /*6660*/  @!P0 IMAD.U32 R23, R27.reuse, 0x10000, RZ ;  /* 0x000100001b178824 */ /* 0x040fe200078e00ff */
[----:B------:R-:W-:Y:S01]  /*6670*/  @!P0 LOP3.LUT R27, R27, 0xffff0000, RZ, 0xc0, !PT ;  /* 0xffff00001b1b8812 */ /* 0x000fe200078ec0ff */
[----:B------:R-:W-:Y:S01]  /*6680*/  @!P0 FMUL.FTZ R38, R10, R36 ;  /* 0x000000240a268220 */ /* 0x000fe20000410000 */
[----:B------:R-:W-:Y:S01]  /*6690*/  @!P0 PRMT R11, R29, 0x5410, R5 ;  /* 0x000054101d0b8816 */ /* 0x000fe20000000005 */
[----:B------:R-:W-:Y:S01]  /*66a0*/  @!P0 FMUL.FTZ R8, R2, R23 ;  /* 0x0000001702088220 */ /* 0x000fe20000410000 */
[----:B------:R-:W-:Y:S02]  /*66b0*/  @!P0 LOP3.LUT R5, R12, 0xffff0000, RZ, 0xc0, !PT ;  /* 0xffff00000c058812 */ /* 0x000fe400078ec0ff */
[----:B------:R-:W-:Y:S01]  /*66c0*/  @!P0 LOP3.LUT R17, R11, 0xffff0000, RZ, 0xc0, !PT ;  /* 0xffff00000b118812 */ /* 0x000fe200078ec0ff */
[-C--:B------:R-:W-:Y:S01]  /*66d0*/  @!P0 FFMA.FTZ R53, R26, R6.reuse, -R8 ;  /* 0x000000061a358223 */ /* 0x080fe20000010808 */
[----:B------:R-:W-:Y:S01]  /*66e0*/  @!P0 SHF.R.U64 R9, R58, 0x10, R59 ;  /* 0x000000103a098819 */ /* 0x000fe2000000123b */
[----:B------:R-:W-:Y:S02]  /*66f0*/  @!P0 FMUL.FTZ R8, R5, R21 ;  /* 0x0000001505088220 */ /* 0x000fe40000410000 */
[----:B------:R-:W-:Y:S01]  /*6700*/  @!P0 FFMA.FTZ R38, R37, R17, -R38 ;  /* 0x0000001125268223 */ /* 0x000fe20000010826 */
[----:B------:R-:W-:Y:S02]  /*6710*/  @!P0 PRMT R18, R60, 0x5432, R9 ;  /* 0x000054323c128816 */ /* 0x000fe40000000009 */
[----:B------:R-:W-:Y:S01]  /*6720*/  @!P0 PRMT R9, R29, 0x5432, R4 ;  /* 0x000054321d098816 */ /* 0x000fe20000000004 */
[----:B------:R-:W-:Y:S01]  /*6730*/  @!P0 FMUL.FTZ R4, R2, R6 ;  /* 0x0000000602048220 */ /* 0x000fe20000410000 */
[----:B------:R-:W-:Y:S01]  /*6740*/  @!P0 LOP3.LUT R6, R3, 0xffff0000, RZ, 0xc0, !PT ;  /* 0xffff000003068812 */ /* 0x000fe200078ec0ff */
[----:B------:R-:W-:Y:S01]  /*6750*/  @!P0 IMAD.U32 R2, R12, 0x10000, RZ ;  /* 0x000100000c028824 */ /* 0x000fe200078e00ff */
[C---:B------:R-:W-:Y:S01]  /*6760*/  @!P0 LOP3.LUT R32, R18.reuse, 0xffff0000, RZ, 0xc0, !PT ;  /* 0xffff000012208812 */ /* 0x040fe200078ec0ff */
[----:B------:R-:W-:Y:S02]  /*6770*/  @!P0 IMAD.U32 R29, R18, 0x10000, RZ ;  /* 0x00010000121d8824 */ /* 0x000fe400078e00ff */
[C---:B------:R-:W-:Y:S02]  /*6780*/  @!P0 FMUL.FTZ R3, R2.reuse, R19 ;  /* 0x0000001302038220 */ /* 0x040fe40000410000 */
[-C--:B------:R-:W-:Y:S02]  /*6790*/  @!P0 FMUL.FTZ R2, R2, R7.reuse ;  /* 0x0000000702028220 */ /* 0x080fe40000410000 */
[----:B------:R-:W-:Y:S01]  /*67a0*/  @!P0 FFMA.FTZ R52, R20, R7, -R3 ;  /* 0x0000000714348223 */ /* 0x000fe20000010803 */
[----:B------:R-:W-:Y:S01]  /*67b0*/  @!P0 LOP3.LUT R7, R14, 0xffff0000, RZ, 0xc0, !PT ;  /* 0xffff00000e078812 */ /* 0x000fe200078ec0ff */
[-C--:B------:R-:W-:Y:S01]  /*67c0*/  @!P0 FMUL.FTZ R3, R5, R6.reuse ;  /* 0x0000000605038220 */ /* 0x080fe20000410000 */
[----:B------:R-:W-:Y:S01]  /*67d0*/  @!P0 LOP3.LUT R5, R13, 0xffff0000, RZ, 0xc0, !PT ;  /* 0xffff00000d058812 */ /* 0x000fe200078ec0ff */
[----:B------:R-:W-:Y:S02]  /*67e0*/  @!P0 FFMA.FTZ R51, R22, R6, -R8 ;  /* 0x0000000616338223 */ /* 0x000fe40000010808 */
[----:B------:R-:W-:Y:S02]  /*67f0*/  @!P0 IMAD.U32 R6, R14, 0x10000, RZ ;  /* 0x000100000e068824 */ /* 0x000fe400078e00ff */
[----:B------:R-:W-:Y:S02]  /*6800*/  @!P0 IMAD.U32 R8, R15, 0x10000, RZ ;  /* 0x000100000f088824 */ /* 0x000fe400078e00ff */
[----:B------:R-:W-:Y:S02]  /*6810*/  @!P0 IMAD.U32 R18, R11, 0x10000, RZ ;  /* 0x000100000b128824 */ /* 0x000fe400078e00ff */
[C---:B------:R-:W-:Y:S01]  /*6820*/  @!P0 IMAD.U32 R11, R9.reuse, 0x10000, RZ ;  /* 0x00010000090b8824 */ /* 0x040fe200078e00ff */
[----:B------:R-:W-:Y:S01]  /*6830*/  @!P0 LOP3.LUT R9, R9, 0xffff0000, RZ, 0xc0, !PT ;  /* 0xffff000009098812 */ /* 0x000fe200078ec0ff */
[----:B------:R-:W-:Y:S02]  /*6840*/  @!P0 FMUL.FTZ R46, R5, R27 ;  /* 0x0000001b052e8220 */ /* 0x000fe40000410000 */
[----:B------:R-:W-:Y:S02]  /*6850*/  @!P0 FMUL.FTZ R45, R6, R29 ;  /* 0x0000001d062d8220 */ /* 0x000fe40000410000 */
[----:B------:R-:W-:Y:S02]  /*6860*/  @!P0 FMUL.FTZ R44, R7, R32 ;  /* 0x00000020072c8220 */ /* 0x000fe40000410000 */
[----:B------:R-:W-:Y:S02]  /*6870*/  @!P0 FMUL.FTZ R39, R8, R34 ;  /* 0x0000002208278220 */ /* 0x000fe40000410000 */
[----:B------:R-:W-:Y:S02]  /*6880*/  @!P0 FFMA.FTZ R47, R28, R16, -R46 ;  /* 0x000000101c2f8223 */ /* 0x000fe4000001082e */
[----:B------:R-:W-:Y:S02]  /*6890*/  @!P0 FFMA.FTZ R45, R31, R11, -R45 ;  /* 0x0000000b1f2d8223 */ /* 0x000fe4000001082d */
[----:B------:R-:W-:Y:S01]  /*68a0*/  @!P0 FFMA.FTZ R46, R33, R9, -R44 ;  /* 0x00000009212e8223 */ /* 0x000fe2000001082c */
[----:B------:R-:W-:Y:S01]  /*68b0*/  @!P0 F2FP.BF16.PACK_AB R44, R47, R53 ;  /* 0x000000352f2c823e */ /* 0x000fe200000010ff */
[----:B------:R-:W-:Y:S01]  /*68c0*/  @!P0 FFMA.FTZ R50, R35, R18, -R39 ;  /* 0x0000001223328223 */ /* 0x000fe20000010827 */
[----:B------:R-:W-:Y:S01]  /*68d0*/  @!P0 F2FP.BF16.PACK_AB R39, R51, R52 ;  /* 0x000000343327823e */ /* 0x000fe200000010ff */
[----:B------:R-:W-:Y:S01]  /*68e0*/  @!P0 FMUL.FTZ R5, R5, R16 ;  /* 0x0000001005058220 */ /* 0x000fe20000410000 */
[----:B------:R-:W-:Y:S01]  /*68f0*/  @!P0 F2FP.BF16.PACK_AB R16, R46, R45 ;  /* 0x0000002d2e10823e */ /* 0x000fe200000010ff */
[----:B------:R-:W-:Y:S01]  /*6900*/  @!P0 IMAD.MOV.U32 R41, RZ, RZ, R44 ;  /* 0x000000ffff298224 */ /* 0x000fe200078e002c */
[----:B------:R-:W-:Y:S01]  /*6910*/  @!P0 F2FP.BF16.PACK_AB R38, R38, R50 ;  /* 0x000000322626823e */ /* 0x000fe200000010ff */
[----:B------:R-:W-:Y:S01]  /*6920*/  @!P0 FFMA.FTZ R2, R19, R20, R2 ;  /* 0x0000001413028223 */ /* 0x000fe20000010002 */
[----:B------:R-:W-:Y:S01]  /*6930*/  @!P0 MOV R40, R39 ;  /* 0x0000002700288202 */ /* 0x000fe20000000f00 */
[----:B------:R-:W-:Y:S01]  /*6940*/  @!P0 IMAD.MOV.U32 R42, RZ, RZ, R16 ;  /* 0x000000ffff2a8224 */ /* 0x000fe200078e0010 */
[----:B------:R-:W-:Y:S01]  /*6950*/  @!P0 MOV R43, R38 ;  /* 0x00000026002b8202 */ /* 0x000fe20000000f00 */
[----:B------:R-:W-:Y:S02]  /*6960*/  @!P0 FFMA.FTZ R3, R21, R22, R3 ;  /* 0x0000001615038223 */ /* 0x000fe40000010003 */
[----:B------:R-:W-:Y:S02]  /*6970*/  @!P0 FMUL.FTZ R6, R6, R11 ;  /* 0x0000000b06068220 */ /* 0x000fe40000410000 */
[----:B------:R-:W-:Y:S01]  /*6980*/  @!P0 FFMA.FTZ R4, R23, R26, R4 ;  /* 0x0000001a17048223 */ /* 0x000fe20000010004 */
[----:B------:R1:W-:Y:S01]  /*6990*/  STG.E.128 [R48.64], R40 ;  /* 0x0000002830007986 */ /* 0x0003e2000c101d06 */
[----:B------:R-:W-:Y:S02]  /*69a0*/  @!P0 FMUL.FTZ R7, R7, R9 ;  /* 0x0000000907078220 */ /* 0x000fe40000410000 */
[----:B------:R-:W-:Y:S02]  /*69b0*/  @!P0 FFMA.FTZ R5, R27, R28, R5 ;  /* 0x0000001c1b058223 */ /* 0x000fe40000010005 */
[----:B------:R-:W-:Y:S02]  /*69c0*/  @!P0 FMUL.FTZ R8, R8, R18 ;  /* 0x0000001208088220 */ /* 0x000fe40000410000 */
[----:B------:R-:W-:Y:S01]  /*69d0*/  @!P0 FFMA.FTZ R6, R29, R31, R6 ;  /* 0x0000001f1d068223 */ /* 0x000fe20000010006 */
[----:B------:R-:W-:Y:S01]  /*69e0*/  @!P0 F2FP.BF16.PACK_AB R4, R5, R4 ;  /* 0x000000040504823e */ /* 0x000fe200000010ff */
[----:B------:R-:W-:Y:S01]  /*69f0*/  @!P0 FMUL.FTZ R9, R10, R17 ;  /* 0x000000110a098220 */ /* 0x000fe20000410000 */
[----:B------:R-:W-:Y:S01]  /*6a00*/  @!P0 F2FP.BF16.PACK_AB R10, R3, R2 ;  /* 0x00000002030a823e */ /* 0x000fe200000010ff */
[----:B------:R-:W-:Y:S02]  /*6a10*/  @!P0 FFMA.FTZ R7, R32, R33, R7 ;  /* 0x0000002120078223 */ /* 0x000fe40000010007 */
[----:B------:R-:W-:Y:S02]  /*6a20*/  @!P0 FFMA.FTZ R8, R34, R35, R8 ;  /* 0x0000002322088223 */ /* 0x000fe40000010008 */
[----:B------:R-:W-:Y:S01]  /*6a30*/  @!P0 FFMA.FTZ R9, R36, R37, R9 ;  /* 0x0000002524098223 */ /* 0x000fe20000010009 */
[----:B------:R-:W-:Y:S01]  /*6a40*/  @!P0 F2FP.BF16.PACK_AB R3, R7, R6 ;  /* 0x000000060703823e */ /* 0x000fe200000010ff */
[----:B------:R-:W-:Y:S02]  /*6a50*/  @!P0 IMAD.MOV.U32 R12, RZ, RZ, R10 ;  /* 0x000000ffff0c8224 */ /* 0x000fe400078e000a */
[----:B------:R-:W-:Y:S01]  /*6a60*/  @!P0 IMAD.MOV.U32 R13, RZ, RZ, R4 ;  /* 0x000000ffff0d8224 */ /* 0x000fe200078e0004 */
[----:B------:R-:W-:Y:S02]  /*6a70*/  @!P0 F2FP.BF16.PACK_AB R2, R9, R8 ;  /* 0x000000080902823e */ /* 0x000fe400000010ff */
[----:B------:R-:W-:Y:S03]  /*6a80*/  @!P0 MOV R14, R3 ;  /* 0x00000003000e8202 */ /* 0x000fe60000000f00 */
[----:B------:R-:W-:Y:S01]  /*6a90*/  @!P0 IMAD.MOV.U32 R15, RZ, RZ, R2 ;  /* 0x000000ffff0f8224 */ /* 0x000fe200078e0002 */
[----:B------:R-:W-:-:S05]  /*6aa0*/  @P1 BRA `(.L_x_183) ;  /* 0x0000020000001947 */ /* 0x000fca0003800000 */
[----:B------:R-:W-:Y:S04]  /*6ab0*/  IADD3 R3, P1, P0, R76, R70, R84 ;  /* 0x000000464c037210 */ /* 0x000fe8000783e054 */
[----:B------:R-:W-:Y:S02]  /*6ac0*/  IADD3.X R4, R78, R69, R108, P1, P0 ;  /* 0x000000454e047210 */ /* 0x000fe40000fe046c */
[C---:B------:R-:W-:Y:S04]  /*6ad0*/  LEA R2, P0, R3.reuse, c[0x0][0x1c8], 0x1 ;  /* 0x0000720003027a11 */ /* 0x040fe800078008ff */
[----:B------:R-:W-:Y:S05]  /*6ae0*/  LEA.HI.X R3, R3, c[0x0][0x1cc], R4, 0x1, P0 ;  /* 0x0000730003037a11 */ /* 0x000fea00000f0c04 */
[----:B------:R2:W-:Y:S01]  /*6af0*/  STG.E.128 [R2.64], R12 ;  /* 0x0000000c02007986 */ /* 0x0005e2000c101d06 */
[----:B------:R-:W-:-:S05]  /*6b00*/  BRA `(.L_x_183) ;  /* 0x000001a000007947 */ /* 0x000fca0003800000 */
.L_x_179:
[----:B------:R-:W-:Y:S05]  /*6b10*/  IMAD R2, R30, -0x30, R0 ;  /* 0xffffffd01e027824 */ /* 0x000fea00078e0200 */
[----:B------:R-:W-:Y:S04]  /*6b20*/  IMNMX R75, R2, 0x30, PT ;  /* 0x00000030024b7817 */ /* 0x000fe80003800200 */
[----:B------:R-:W-:Y:S11]  /*6b30*/  ISETP.GE.AND P0, PT, R242, R75, PT ;  /* 0x0000004bf200720c */ /* 0x000ff60003f06270 */
[----:B------:R-:W-:Y:S02]  /*6b40*/  @!UPT UIADD3 URZ, URZ, URZ, URZ ;  /* 0x0000003f3f3ff290 */ /* 0x000fe4000fffe03f */
[----:B------:R-:W-:-:S05]  /*6b50*/  @P0 BRA `(.L_x_183) ;  /* 0x0000015000000947 */ /* 0x000fca0003800000 */
[----:B------:R-:W-:Y:S02]  /*6b60*/  ISETP.GE.AND P0, PT, R100, c[0x0][0x1d4], PT ;  /* 0x0000750064007a0c */ /* 0x000fe40003f06270 */
[----:B------:R-:W-:Y:S02]  /*6b70*/  ISETP.GE.AND P1, PT, R24, c[0x0][0x1d4], PT ;  /* 0x0000750018007a0c */ /* 0x000fe40003f26270 */
[C---:B------:R-:W-:Y:S02]  /*6b80*/  IADD3 R2, R100.reuse, 0x30, RZ ;  /* 0x0000003064027810 */ /* 0x040fe40007ffe0ff */
[----:B------:R-:W-:Y:S02]  /*6b90*/  IADD3 R3, R100, 0x40, RZ ;  /* 0x0000004064037810 */ /* 0x000fe40007ffe0ff */
[----:B------:R-:W-:Y:S02]  /*6ba0*/  ISETP.GE.AND P2, PT, R2, c[0x0][0x1d4], PT ;  /* 0x0000750002007a0c */ /* 0x000fe40003f46270 */
[----:B------:R-:W-:Y:S03]  /*6bb0*/  IADD3 R2, R100, 0x50, RZ ;  /* 0x0000005064027810 */ /* 0x000fe60007ffe0ff */
[----:B------:R-:W1:Y:S04]  /*6bc0*/  @!P0 LDS.128 R8, [R232+0x2400] ;  /* 0x00240000e8088984 */ /* 0x000e680000000c00 */
[----:B------:R-:W2:Y:S04]  /*6bd0*/  @!P1 LDS.128 R4, [R233+0x2400] ;  /* 0x00240000e9049984 */ /* 0x000ea80000000c00 */
[----:B-1----:R-:W-:Y:S01]  /*6be0*/  @!P0 STG.E.128 [R52.64], R8 ;  /* 0x0000000834008986 */ /* 0x002fe2000c101d06 */
[----:B------:R-:W-:Y:S03]  /*6bf0*/  ISETP.GE.AND P0, PT, R25, c[0x0][0x1d4], PT ;  /* 0x0000750019007a0c */ /* 0x000fe60003f06270 */
[----:B--2---:R-:W-:Y:S01]  /*6c00*/  @!P1 STG.E.128 [R52.64+0x20], R4 ;  /* 0x0000200434009986 */ /* 0x004fe2000c101d06 */
[----:B------:R-:W-:Y:S03]  /*6c10*/  ISETP.GE.AND P1, PT, R3, c[0x0][0x1d4], PT ;  /* 0x0000750003007a0c */ /* 0x000fe60003f26270 */
[----:B------:R-:W1:Y:S06]  /*6c20*/  @!P2 LDS.128 R4, [R233+0x3000] ;  /* 0x00300000e904a984 */ /* 0x000e6c0000000c00 */
[----:B------:R-:W2:Y:S04]  /*6c30*/  @!P0 LDS.128 R8, [R232+0x3000] ;  /* 0x00300000e8088984 */ /* 0x000ea80000000c00 */
[----:B-1----:R-:W-:Y:S04]  /*6c40*/  @!P2 STG.E.128 [R52.64+0x60], R4 ;  /* 0x000060043400a986 */ /* 0x002fe8000c101d06 */
[----:B--2---:R-:W-:Y:S01]  /*6c50*/  @!P0 STG.E.128 [R52.64+0x40], R8 ;  /* 0x0000400834008986 */ /* 0x004fe2000c101d06 */
[----:B------:R-:W-:Y:S03]  /*6c60*/  ISETP.GE.AND P0, PT, R2, c[0x0][0x1d4], PT ;  /* 0x0000750002007a0c */ /* 0x000fe60003f06270 */
[----:B------:R-:W1:Y:S10]  /*6c70*/  @!P1 LDS.128 R8, [R232+0x3c00] ;  /* 0x003c0000e8089984 */ /* 0x000e740000000c00 */
[----:B------:R-:W2:Y:S04]  /*6c80*/  @!P0 LDS.128 R4, [R233+0x3c00] ;  /* 0x003c0000e9048984 */ /* 0x000ea80000000c00 */
[----:B-1----:R1:W-:Y:S04]  /*6c90*/  @!P1 STG.E.128 [R52.64+0x80], R8 ;  /* 0x0000800834009986 */ /* 0x0023e8000c101d06 */
[----:B--2---:R1:W-:Y:S02]  /*6ca0*/  @!P0 STG.E.128 [R52.64+0xa0], R4 ;  /* 0x0000a00434008986 */ /* 0x0043e4000c101d06 */
.L_x_183:
[----:B------:R-:W-:Y:S05]  /*6cb0*/  BSYNC B1 ;  /* 0x0000000000017941 */ /* 0x000fea0003800000 */
.L_x_178:
[----:B-12--5:R-:W-:Y:S01]  /*6cc0*/  IMAD.IADD R3, R75, 0x1, -R243 ;  /* 0x000000014b037824 */ /* 0x026fe200078e0af3 */
[----:B------:R-:W-:Y:S01]  /*6cd0*/  BSSY B0, `(.L_x_200) ;  /* 0x000004e000007945 */ /* 0x000fe20003800000 */
[----:B------:R-:W-:Y:S02]  /*6ce0*/  IMAD R2, R79, 0x30, RZ ;  /* 0x000000304f027824 */ /* 0x000fe400078e02ff */
[----:B------:R-:W-:Y:S01]  /*6cf0*/  IMAD.WIDE.U32 R10, R30, 0x30, RZ ;  /* 0x000000301e0a7825 */ /* 0x000fe200078e00ff */
[----:B------:R-:W-:Y:S03]  /*6d00*/  ISETP.GE.AND P0, PT, R3, 0x21, PT ;  /* 0x000000210300780c */ /* 0x000fe60003f06270 */
[----:B------:R-:W-:Y:S01]  /*6d10*/  IMAD.IADD R9, R11, 0x1, R2 ;  /* 0x000000010b097824 */ /* 0x000fe200078e0202 */
[----:B------:R-:W-:Y:S04]  /*6d20*/  IADD3 R4, P1, R125, R10, RZ ;  /* 0x0000000a7d047210 */ /* 0x000fe80007f3e0ff */
[----:B------:R-:W-:Y:S05]  /*6d30*/  IADD3.X R2, R9, R128, RZ, P1, !PT ;  /* 0x0000008009027210 */ /* 0x000fea0000ffe4ff */
[----:B------:R-:W-:Y:S02]  /*6d40*/  @P0 IADD3 R8, P1, R4, 0x20, RZ ;  /* 0x0000002004080810 */ /* 0x000fe40007f3e0ff */
[----:B------:R-:W-:Y:S03]  /*6d50*/  @P0 MOV R7, R85 ;  /* 0x0000005500070202 */ /* 0x000fe60000000f00 */
[----:B------:R-:W-:Y:S01]  /*6d60*/  @P0 IMAD.X R6, RZ, RZ, R2, P1 ;  /* 0x000000ffff060224 */ /* 0x000fe200008e0602 */
[----:B------:R-:W-:Y:S11]  /*6d70*/  ISETP.GE.AND P1, PT, R3, 0x1, PT ;  /* 0x000000010300780c */ /* 0x000ff60003f26270 */
[----:B------:R-:W-:Y:S02]  /*6d80*/  @!UPT UIADD3 URZ, URZ, URZ, URZ ;  /* 0x0000003f3f3ff290 */ /* 0x000fe4000fffe03f */
[----:B------:R-:W-:Y:S01]  /*6d90*/  @P1 IMAD R5, R2, c[0x0][0x258], RZ ;  /* 0x0000960002051a24 */ /* 0x000fe200078e02ff */
[----:B------:R-:W-:Y:S01]  /*6da0*/  @P1 MOV R2, R80 ;  /* 0x0000005000021202 */ /* 0x000fe20000000f00 */
[----:B------:R-:W-:Y:S04]  /*6db0*/  @P1 IMAD.MOV.U32 R3, RZ, RZ, R85 ;  /* 0x000000ffff031224 */ /* 0x000fe800078e0055 */
[C---:B------:R-:W-:Y:S04]  /*6dc0*/  @P1 IMAD.WIDE.U32 R2, R4.reuse, c[0x0][0x258], R2 ;  /* 0x0000960004021a25 */ /* 0x040fe800078e0002 */
[----:B------:R-:W-:Y:S05]  /*6dd0*/  @P1 IMAD R4, R4, c[0x0][0x25c], R5 ;  /* 0x0000970004041a24 */ /* 0x000fea00078e0205 */
[----:B------:R-:W-:Y:S02]  /*6de0*/  @P1 IADD3 R3, R3, R4, RZ ;  /* 0x0000000403031210 */ /* 0x000fe40007ffe0ff */
[C---:B------:R-:W-:Y:S04]  /*6df0*/  @P1 LEA R4, P2, R2.reuse, c[0x0][0x250], 0x1 ;  /* 0x0000940002041a11 */ /* 0x040fe800078408ff */
[----:B------:R-:W-:Y:S01]  /*6e00*/  @P1 LEA.HI.X R5, R2, c[0x0][0x254], R3, 0x1, P2 ;  /* 0x0000950002051a11 */ /* 0x000fe200010f0c03 */
[----:B------:R-:W-:Y:S02]  /*6e10*/  @P0 IMAD R2, R6, c[0x0][0x258], RZ ;  /* 0x0000960006020a24 */ /* 0x000fe400078e02ff */
[----:B------:R-:W-:Y:S02]  /*6e20*/  @P0 IMAD.MOV.U32 R6, RZ, RZ, R80 ;  /* 0x000000ffff060224 */ /* 0x000fe400078e0050 */
[C---:B------:R-:W-:Y:S02]  /*6e30*/  @P0 IMAD R2, R8.reuse, c[0x0][0x25c], R2 ;  /* 0x0000970008020a24 */ /* 0x040fe400078e0202 */
[----:B------:R-:W-:Y:S04]  /*6e40*/  @P0 IMAD.WIDE.U32 R6, R8, c[0x0][0x258], R6 ;  /* 0x0000960008060a25 */ /* 0x000fe800078e0006 */
[----:B------:R-:W-:Y:S01]  /*6e50*/  @P0 IMAD.IADD R3, R7, 0x1, R2 ;  /* 0x0000000107030824 */ /* 0x000fe200078e0202 */
[C---:B------:R-:W-:Y:S02]  /*6e60*/  @P1 SHF.L.U32 R7, R241.reuse, 0x1, RZ ;  /* 0x00000001f1071819 */ /* 0x040fe400000006ff */
[C---:B------:R-:W-:Y:S03]  /*6e70*/  @P0 LEA R2, P2, R6.reuse, c[0x0][0x250], 0x1 ;  /* 0x0000940006020a11 */ /* 0x040fe600078408ff */
[----:B------:R-:W-:Y:S01]  /*6e80*/  @!PT LDS RZ, [RZ] ;  /* 0x00000000fffff984 */ /* 0x000fe20000000800 */
[----:B------:R-:W-:Y:S01]  /*6e90*/  @!PT LDS RZ, [RZ] ;  /* 0x00000000fffff984 */ /* 0x000fe20000000800 */
[----:B------:R-:W-:Y:S01]  /*6ea0*/  @!PT LDS RZ, [RZ] ;  /* 0x00000000fffff984 */ /* 0x000fe20000000800 */
[----:B------:R1:W-:Y:S01]  /*6eb0*/  @P1 LDGSTS.E.BYPASS.LTC128B.128 [R7+0x1880], [R4.64], !P6 ;  /* 0x0188000004071fae */ /* 0x0003e2000f101d46 */
[----:B------:R-:W-:Y:S02]  /*6ec0*/  @P0 LEA.HI.X R3, R6, c[0x0][0x254], R3, 0x1, P2 ;  /* 0x0000950006030a11 */ /* 0x000fe400010f0c03 */
[----:B------:R-:W-:Y:S01]  /*6ed0*/  @P0 SHF.L.U32 R6, R241, 0x1, RZ ;  /* 0x00000001f1060819 */ /* 0x000fe200000006ff */
[----:B------:R1:W-:Y:S04]  /*6ee0*/  @P1 LDGSTS.E.BYPASS.LTC128B.128 [R7+0x2480], [R4.64+0x40], !P5 ;  /* 0x0248004004071fae */ /* 0x0003e8000e901d46 */
[----:B------:R1:W-:Y:S04]  /*6ef0*/  @P1 LDGSTS.E.BYPASS.LTC128B.128 [R7+0x3080], [R4.64+0x80], !P4 ;  /* 0x0308008004071fae */ /* 0x0003e8000e101d46 */
[----:B------:R1:W-:Y:S04]  /*6f00*/  @P0 LDGSTS.E.BYPASS.LTC128B.128 [R6+0x2080], [R2.64], !P6 ;  /* 0x0208000002060fae */ /* 0x0003e8000f101d46 */
[----:B------:R1:W-:Y:S04]  /*6f10*/  @P0 LDGSTS.E.BYPASS.LTC128B.128 [R6+0x2c80], [R2.64+0x40], !P5 ;  /* 0x02c8004002060fae */ /* 0x0003e8000e901d46 */
[----:B------:R1:W-:Y:S01]  /*6f20*/  @P0 LDGSTS.E.BYPASS.LTC128B.128 [R6+0x3880], [R2.64+0x80], !P4 ;  /* 0x0388008002060fae */ /* 0x0003e2000e101d46 */
[----:B------:R-:W-:Y:S03]  /*6f30*/  ISETP.GE.AND P0, PT, R242, R75, PT ;  /* 0x0000004bf200720c */ /* 0x000fe60003f06270 */
[----:B------:R-:W0:Y:S01]  /*6f40*/  LDGDEPBAR ;  /* 0x00000000000079af */ /* 0x000e220000000000 */
[----:B------:R-:W-:Y:S04]  /*6f50*/  DEPBAR.LE SB0, 0x0 ;  /* 0x000080000000791a */ /* 0x000fe80000000000 */
[----:B------:R-:W-:Y:S06]  /*6f60*/  BAR.SYNC.DEFER_BLOCKING 0x0 ;  /* 0x0000000000007b1d */ /* 0x000fec0000010000 */
[----:B------:R-:W-:-:S05]  /*6f70*/  @P0 BRA `(.L_x_201) ;  /* 0x0000023000000947 */ /* 0x000fca0003800000 */
[----:B-1----:R-:W-:Y:S01]  /*6f80*/  IADD3 R2, P0, R130, R10, RZ ;  /* 0x0000000a82027210 */ /* 0x002fe20007f1e0ff */
[----:B------:R-:W-:Y:S01]  /*6f90*/  IMAD.MOV.U32 R4, RZ, RZ, R98 ;  /* 0x000000ffff047224 */ /* 0x000fe200078e0062 */
[C---:B------:R-:W-:Y:S01]  /*6fa0*/  ISETP.GE.AND P1, PT, R100.reuse, c[0x0][0x1d4], PT ;  /* 0x0000750064007a0c */ /* 0x040fe20003f26270 */
[----:B------:R-:W-:Y:S01]  /*6fb0*/  IMAD.MOV.U32 R5, RZ, RZ, R121 ;  /* 0x000000ffff057224 */ /* 0x000fe200078e0079 */
[C---:B------:R-:W-:Y:S01]  /*6fc0*/  IADD3 R12, R100.reuse, 0x30, RZ ;  /* 0x00000030640c7810 */ /* 0x040fe20007ffe0ff */
[----:B------:R-:W-:Y:S01]  /*6fd0*/  IMAD.X R3, R9, 0x1, R129, P0 ;  /* 0x0000000109037824 */ /* 0x000fe200000e0681 */
[----:B------:R-:W-:Y:S01]  /*6fe0*/  IADD3 R13, R100, 0x40, RZ ;  /* 0x00000040640d7810 */ /* 0x000fe20007ffe0ff */
[C---:B------:R-:W-:Y:S04]  /*6ff0*/  IMAD.WIDE.U32 R4, R2.reuse, c[0x0][0x208], R4 ;  /* 0x0000820002047a25 */ /* 0x040fe800078e0004 */
[----:B------:R-:W-:Y:S04]  /*7000*/  IMAD R3, R3, c[0x0][0x208], RZ ;  /* 0x0000820003037a24 */ /* 0x000fe800078e02ff */
[----:B------:R-:W1:Y:S01]  /*7010*/  @!P1 LDS.128 R8, [R232] ;  /* 0x00000000e8089984 */ /* 0x000e620000000c00 */
[----:B------:R-:W-:Y:S01]  /*7020*/  IMAD R3, R2, c[0x0][0x20c], R3 ;  /* 0x0000830002037a24 */ /* 0x000fe200078e0203 */
[C---:B------:R-:W-:Y:S03]  /*7030*/  LEA R2, P0, R4.reuse, c[0x0][0x1f8], 0x1 ;  /* 0x00007e0004027a11 */ /* 0x040fe600078008ff */
[----:B------:R-:W-:Y:S05]  /*7040*/  IMAD.IADD R3, R5, 0x1, R3 ;  /* 0x0000000105037824 */ /* 0x000fea00078e0203 */
[----:B------:R-:W-:Y:S02]  /*7050*/  LEA.HI.X R3, R4, c[0x0][0x1fc], R3, 0x1, P0 ;  /* 0x00007f0004037a11 */ /* 0x000fe400000f0c03 */
[----:B------:R-:W-:Y:S11]  /*7060*/  ISETP.GE.AND P0, PT, R24, c[0x0][0x1d4], PT ;  /* 0x0000750018007a0c */ /* 0x000ff60003f06270 */
[----:B------:R-:W-:Y:S02]  /*7070*/  @!UPT UIADD3 URZ, URZ, URZ, URZ ;  /* 0x0000003f3f3ff290 */ /* 0x000fe4000fffe03f */
[----:B------:R-:W2:Y:S04]  /*7080*/  @!P0 LDS.128 R4, [R233] ;  /* 0x00000000e9048984 */ /* 0x000ea80000000c00 */
[----:B-1----:R-:W-:Y:S01]  /*7090*/  @!P1 STG.E.128 [R2.64], R8 ;  /* 0x0000000802009986 */ /* 0x002fe2000c101d06 */
[----:B------:R-:W-:Y:S11]  /*70a0*/  ISETP.GE.AND P1, PT, R25, c[0x0][0x1d4], PT ;  /* 0x0000750019007a0c */ /* 0x000ff60003f26270 */
[----:B------:R-:W-:Y:S02]  /*70b0*/  @!UPT UIADD3 URZ, URZ, URZ, URZ ;  /* 0x0000003f3f3ff290 */ /* 0x000fe4000fffe03f */
[----:B------:R-:W1:Y:S04]  /*70c0*/  @!P1 LDS.128 R8, [R232+0xc00] ;  /* 0x000c0000e8089984 */ /* 0x000e680000000c00 */
[----:B--2---:R-:W-:Y:S01]  /*70d0*/  @!P0 STG.E.128 [R2.64+0x20], R4 ;  /* 0x0000200402008986 */ /* 0x004fe2000c101d06 */
[----:B------:R-:W-:Y:S02]  /*70e0*/  ISETP.GE.AND P0, PT, R12, c[0x0][0x1d4], PT ;  /* 0x000075000c007a0c */ /* 0x000fe40003f06270 */
[----:B------:R-:W-:Y:S11]  /*70f0*/  IADD3 R12, R100, 0x50, RZ ;  /* 0x00000050640c7810 */ /* 0x000ff60007ffe0ff */
[----:B------:R-:W2:Y:S04]  /*7100*/  @!P0 LDS.128 R4, [R233+0xc00] ;  /* 0x000c0000e9048984 */ /* 0x000ea80000000c00 */
[----:B-1----:R-:W-:Y:S01]  /*7110*/  @!P1 STG.E.128 [R2.64+0x40], R8 ;  /* 0x0000400802009986 */ /* 0x002fe2000c101d06 */
[----:B------:R-:W-:Y:S11]  /*7120*/  ISETP.GE.AND P1, PT, R13, c[0x0][0x1d4], PT ;  /* 0x000075000d007a0c */ /* 0x000ff60003f26270 */
[----:B------:R-:W-:Y:S02]  /*7130*/  @!UPT UIADD3 URZ, URZ, URZ, URZ ;  /* 0x0000003f3f3ff290 */ /* 0x000fe4000fffe03f */
[----:B------:R-:W1:Y:S04]  /*7140*/  @!P1 LDS.128 R8, [R232+0x1800] ;  /* 0x00180000e8089984 */ /* 0x000e680000000c00 */
[----:B--2---:R-:W-:Y:S01]  /*7150*/  @!P0 STG.E.128 [R2.64+0x60], R4 ;  /* 0x0000600402008986 */ /* 0x004fe2000c101d06 */
[----:B------:R-:W-:Y:S11]  /*7160*/  ISETP.GE.AND P0, PT, R12, c[0x0][0x1d4], PT ;  /* 0x000075000c007a0c */ /* 0x000ff60003f06270 */
[----:B------:R-:W-:Y:S02]  /*7170*/  @!UPT UIADD3 URZ, URZ, URZ, URZ ;  /* 0x0000003f3f3ff290 */ /* 0x000fe4000fffe03f */
[----:B------:R-:W2:Y:S04]  /*7180*/  @!P0 LDS.128 R4, [R233+0x1800] ;  /* 0x00180000e9048984 */ /* 0x000ea80000000c00 */
[----:B-1----:R1:W-:Y:S04]  /*7190*/  @!P1 STG.E.128 [R2.64+0x80], R8 ;  /* 0x0000800802009986 */ /* 0x0023e8000c101d06 */
[----:B--2---:R1:W-:Y:S02]  /*71a0*/  @!P0 STG.E.128 [R2.64+0xa0], R4 ;  /* 0x0000a00402008986 */ /* 0x0043e4000c101d06 */
.L_x_201:
[----:B-1----:R-:W-:Y:S05]  /*71b0*/  BSYNC B0 ;  /* 0x0000000000007941 */ /* 0x002fea0003800000 */
.L_x_200:
[----:B------:R-:W-:Y:S01]  /*71c0*/  ISETP.GT.AND P3, PT, R30, R126, PT ;  /* 0x0000007e1e00720c */ /* 0x000fe20003f64270 */
[----:B------:R-:W-:Y:S01]  /*71d0*/  @!UPT UIADD3 URZ, URZ, URZ, URZ ;  /* 0x0000003f3f3ff290 */ /* 0x000fe2000fffe03f */
[----:B------:R-:W-:Y:S11]  /*71e0*/  BSSY B0, `(.L_x_202) ;  /* 0x000001f000007945 */ /* 0x000ff60003800000 */
[----:B------:R-:W-:-:S05]  /*71f0*/  @!P3 BRA `(.L_x_203) ;  /* 0x000001d00000b947 */ /* 0x000fca0003800000 */
[----:B------:R-:W-:Y:S01]  /*7200*/  IADD3 R7, -R243, 0x30, RZ ;  /* 0x00000030f3077810 */ /* 0x000fe20007ffe1ff */
[----:B------:R-:W-:Y:S01]  /*7210*/  IMAD.MOV.U32 R2, RZ, RZ, R96 ;  /* 0x000000ffff027224 */ /* 0x000fe200078e0060 */
[----:B------:R-:W-:Y:S01]  /*7220*/  IADD3 R4, R30, -0x1, RZ ;  /* 0xffffffff1e047810 */ /* 0x000fe20007ffe0ff */
[----:B------:R-:W-:Y:S01]  /*7230*/  IMAD.MOV.U32 R3, RZ, RZ, R87 ;  /* 0x000000ffff037224 */ /* 0x000fe200078e0057 */
[----:B------:R-:W-:Y:S02]  /*7240*/  ISETP.GE.AND P1, PT, R7, 0x1, PT ;  /* 0x000000010700780c */ /* 0x000fe40003f26270 */
[----:B------:R-:W-:Y:S01]  /*7250*/  SHF.R.S32.HI R6, RZ, 0x1f, R4 ;  /* 0x0000001fff067819 */ /* 0x000fe20000011404 */
[----:B------:R-:W-:Y:S02]  /*7260*/  IMAD R5, R158, R4, RZ ;  /* 0x000000049e057224 */ /* 0x000fe400078e02ff */
[-C--:B------:R-:W-:Y:S04]  /*7270*/  IMAD.WIDE.U32 R2, R4, R144.reuse, R2 ;  /* 0x0000009004027225 */ /* 0x080fe800078e0002 */
[----:B------:R-:W-:Y:S04]  /*7280*/  IMAD R4, R6, R144, R5 ;  /* 0x0000009006047224 */ /* 0x000fe800078e0205 */
[----:B------:R-:W-:Y:S01]  /*7290*/  IMAD.IADD R3, R3, 0x1, R4 ;  /* 0x0000000103037824 */ /* 0x000fe200078e0204 */
[C---:B------:R-:W-:Y:S04]  /*72a0*/  @P1 LEA R4, P0, R2.reuse, c[0x0][0x220], 0x1 ;  /* 0x0000880002041a11 */ /* 0x040fe800078008ff */
[----:B------:R-:W-:Y:S02]  /*72b0*/  @P1 LEA.HI.X R5, R2, c[0x0][0x224], R3, 0x1, P0 ;  /* 0x0000890002051a11 */ /* 0x000fe400000f0c03 */
[----:B------:R-:W-:Y:S11]  /*72c0*/  ISETP.GE.AND P0, PT, R7, 0x21, PT ;  /* 0x000000210700780c */ /* 0x000ff60003f06270 */
[----:B------:R-:W-:Y:S02]  /*72d0*/  @!UPT UIADD3 URZ, URZ, URZ, URZ ;  /* 0x0000003f3f3ff290 */ /* 0x000fe4000fffe03f */
[----:B------:R-:W-:Y:S05]  /*72e0*/  @P0 IADD3 R6, P2, R162, R2, RZ ;  /* 0x00000002a2060210 */ /* 0x000fea0007f5e0ff */
[----:B------:R-:W-:Y:S01]  /*72f0*/  @P0 IMAD.X R3, R3, 0x1, R157, P2 ;  /* 0x0000000103030824 */ /* 0x000fe200010e069d */
[C---:B------:R-:W-:Y:S04]  /*7300*/  @P0 LEA R2, P2, R6.reuse, c[0x0][0x220], 0x1 ;  /* 0x0000880006020a11 */ /* 0x040fe800078408ff */
[----:B------:R-:W-:Y:S01]  /*7310*/  @P0 LEA.HI.X R3, R6, c[0x0][0x224], R3, 0x1, P2 ;  /* 0x0000890006030a11 */ /* 0x000fe200010f0c03 */
[C---:B------:R-:W-:Y:S05]  /*7320*/  @P1 IMAD.SHL.U32 R6, R241.reuse, 0x2, RZ ;  /* 0x00000002f1061824 */ /* 0x040fea00078e00ff */
[----:B------:R-:W-:Y:S01]  /*7330*/  @!PT LDS RZ, [RZ] ;  /* 0x00000000fffff984 */ /* 0x000fe20000000800 */
[----:B------:R-:W-:Y:S01]  /*7340*/  @!PT LDS RZ, [RZ] ;  /* 0x00000000fffff984 */ /* 0x000fe20000000800 */
[----:B------:R-:W-:Y:S01]  /*7350*/  @!PT LDS RZ, [RZ] ;  /* 0x00000000fffff984 */ /* 0x000fe20000000800 */
[----:B------:R1:W-:Y:S04]  /*7360*/  @P1 LDGSTS.E.BYPASS.LTC128B.128 [R6+0x3c80], [R4.64], !P6 ;  /* 0x03c8000004061fae */ /* 0x0003e8000f101d46 */
[----:B------:R1:W-:Y:S04]  /*7370*/  @P1 LDGSTS.E.BYPASS.LTC128B.128 [R6+0x4880], [R4.64+0x40], !P5 ;  /* 0x0488004004061fae */ /* 0x0003e8000e901d46 */
[----:B------:R1:W-:Y:S02]  /*7380*/  @P1 LDGSTS.E.BYPASS.LTC128B.128 [R6+0x5480], [R4.64+0x80], !P4 ;  /* 0x0548008004061fae */ /* 0x0003e4000e101d46 */
[----:B-1----:R-:W-:Y:S05]  /*7390*/  @P0 IMAD.SHL.U32 R4, R241, 0x2, RZ ;  /* 0x00000002f1040824 */ /* 0x002fea00078e00ff */
[----:B------:R1:W-:Y:S04]  /*73a0*/  @P0 LDGSTS.E.BYPASS.LTC128B.128 [R4+0x4480], [R2.64], !P6 ;  /* 0x0448000002040fae */ /* 0x0003e8000f101d46 */
[----:B------:R1:W-:Y:S04]  /*73b0*/  @P0 LDGSTS.E.BYPASS.LTC128B.128 [R4+0x5080], [R2.64+0x40], !P5 ;  /* 0x0508004002040fae */ /* 0x0003e8000e901d46 */
[----:B------:R1:W-:Y:S02]  /*73c0*/  @P0 LDGSTS.E.BYPASS.LTC128B.128 [R4+0x5c80], [R2.64+0x80], !P4 ;  /* 0x05c8008002040fae */ /* 0x0003e4000e101d46 */
.L_x_203:
[----:B------:R-:W-:Y:S05]  /*73d0*/  BSYNC B0 ;  /* 0x0000000000007941 */ /* 0x000fea0003800000 */
.L_x_202:
[----:B------:R-:W0:Y:S01]  /*73e0*/  LDGDEPBAR ;  /* 0x00000000000079af */ /* 0x000e220000000000 */
[----:B------:R-:W-:Y:S01]  /*73f0*/  IADD3 R30, R30, -0x1, RZ ;  /* 0xffffffff1e1e7810 */ /* 0x000fe20007ffe0ff */
[----:B------:R-:W-:-:S05]  /*7400*/  @P3 BRA `(.L_x_204) ;  /* 0xffffbf3000003947 */ /* 0x000fca000383ffff */
[----:B------:R-:W-:Y:S01]  /*7410*/  WARPSYNC 0xffffffff ;  /* 0xffffffff00007948 */ /* 0x000fe20003800000 */
[----:B------:R-:W-:Y:S06]  /*7420*/  BAR.SYNC.DEFER_BLOCKING 0x0 ;  /* 0x0000000000007b1d */ /* 0x000fec0000010000 */
.L_x_177:
[----:B------:R-:W-:Y:S01]  /*7430*/  ISETP.GE.AND P0, PT, R159, 0x1, PT ;  /* 0x000000019f00780c */ /* 0x000fe20003f06270 */
[----:B------:R-:W-:Y:S01]  /*7440*/  BSSY B0, `(.L_x_205) ;  /* 0x0000020000007945 */ /* 0x000fe20003800000 */
[----:B------:R-:W-:Y:S01]  /*7450*/  IMAD.IADD R9, R147, 0x1, R148 ;  /* 0x0000000193097824 */ /* 0x000fe200078e0294 */
[----:B------:R-:W-:-:S10]  /*7460*/  MOV R0, RZ ;  /* 0x000000ff00007202 */ /* 0x000fd40000000f00 */
[----:B------:R-:W-:Y:S05]  /*7470*/  @!P0 BRA `(.L_x_206) ;  /* 0x000001c000008947 */ /* 0x000fea0003800000 */
[----:B-1----:R-:W-:Y:S01]  /*7480*/  IABS R2, R131 ;  /* 0x0000008300027213 */ /* 0x002fe20000000000 */
[----:B------:R-:W-:Y:S01]  /*7490*/  IMAD.MOV.U32 R4, RZ, RZ, RZ ;  /* 0x000000ffff047224 */ /* 0x000fe200078e00ff */
[----:B------:R-:W-:Y:S02]  /*74a0*/  IADD3 R6, R137, -0x1, R131 ;  /* 0xffffffff89067810 */ /* 0x000fe40007ffe083 */
[----:B------:R-:W1:Y:S02]  /*74b0*/  I2F.RP R0, R2 ;  /* 0x0000000200007306 */ /* 0x000e640000209400 */
[----:B------:R-:W-:-:S06]  /*74c0*/  IABS R8, R6 ;  /* 0x0000000600087213 */ /* 0x000fcc0000000000 */
[----:B-1----:R-:W1:Y:S02]  /*74d0*/  MUFU.RCP R0, R0 ;  /* 0x0000000000007308 */ /* 0x002e640000001000 */
[----:B-1----:R-:W-:-:S06]  /*74e0*/  IADD3 R0, R0, 0xffffffe, RZ ;  /* 0x0ffffffe00007810 */ /* 0x002fcc0007ffe0ff */
[----:B------:R-:W1:Y:S02]  /*74f0*/  F2I.FTZ.U32.TRUNC.NTZ R5, R0 ;  /* 0x0000000000057305 */ /* 0x000e64000021f000 */
        /* <DEDUP_REMOVED lines=20> */
.L_x_206:
[----:B------:R-:W-:Y:S05]  /*7640*/  BSYNC B0 ;  /* 0x0000000000007941 */ /* 0x000fea0003800000 */
.L_x_205:
[----:B-1----:R-:W2:Y:S01]  /*7650*/  LDL R2, [R1+0x50] ;  /* 0x0000500001027983 */ /* 0x002ea20000100800 */
        /* <DEDUP_REMOVED lines=50> */
[----:B--2---:R-:W-:-:S04]  /*7980*/  IMAD R3, R2, R0, RZ ;  /* 0x0000000002037224 */ /* 0x004fc800078e02ff */
[--C-:B------:R-:W-:Y:S01]  /*7990*/  IMAD.IADD R2, R3, 0x1, R0.reuse ;  /* 0x0000000103027824 */ /* 0x100fe200078e0200 */
[----:B------:R1:W-:Y:S01]  /*79a0*/  STL [R1+0x8], R3 ;  /* 0x0000080301007387 */ /* 0x0003e20000100800 */
[----:B------:R-:W-:-:S03]  /*79b0*/  PRMT R0, RZ, 0x7610, R0 ;  /* 0x00007610ff007816 */ /* 0x000fc60000000000 */
[----:B------:R-:W-:-:S04]  /*79c0*/  IMNMX R227, R137, R2, PT ;  /* 0x0000000289e37217 */ /* 0x000fc80003800200 */
[----:B------:R-:W-:-:S13]  /*79d0*/  ISETP.GT.AND P0, PT, R227, R3, PT ;  /* 0x00000003e300720c */ /* 0x000fda0003f04270 */
[----:B------:R-:W-:Y:S05]  /*79e0*/  @!P0 BRA `(.L_x_207) ;  /* 0x0000c84000008947 */ /* 0x000fea0003800000 */
[----:B------:R-:W2:Y:S01]  /*79f0*/  LDL R19, [R1+0x4] ;  /* 0x0000040001137983 */ /* 0x000ea20000100800 */
[----:B------:R-:W-:-:S03]  /*7a00*/  ISETP.NE.U32.AND P0, PT, RZ, c[0x0][0x340], PT ;  /* 0x0000d000ff007a0c */ /* 0x000fc60003f05070 */
[----:B------:R-:W3:Y:S04]  /*7a10*/  LDL R17, [R1+0x14] ;  /* 0x0000140001117983 */ /* 0x000ee80000100800 */
[----:B------:R-:W4:Y:S01]  /*7a20*/  LDL R24, [R1+0x24] ;  /* 0x0000240001187983 */ /* 0x000f220000100800 */
[----:B------:R-:W-:-:S03]  /*7a30*/  ISETP.NE.AND.EX P1, PT, RZ, c[0x0][0x344], PT, P0 ;  /* 0x0000d100ff007a0c */ /* 0x000fc60003f25300 */
[----:B------:R-:W3:Y:S04]  /*7a40*/  LDL R25, [R1+0xc] ;  /* 0x00000c0001197983 */ /* 0x000ee80000100800 */
[----:B------:R-:W3:Y:S06]  /*7a50*/  LDL R18, [R1] ;  /* 0x0000000001127983 */ /* 0x000eec0000100800 */
[----:B------:R-:W-:Y:S01]  /*7a60*/  @P1 IMAD.MOV.U32 R2, RZ, RZ, 0x4 ;  /* 0x00000004ff021424 */ /* 0x000fe200078e00ff */
[----:B------:R-:W1:Y:S01]  /*7a70*/  S2R R11, SR_TID.X ;  /* 0x00000000000b7919 */ /* 0x000e620000002100 */
[----:B------:R-:W-:Y:S01]  /*7a80*/  SHF.R.S32.HI R0, RZ, 0x1f, R146 ;  /* 0x0000001fff007819 */ /* 0x000fe20000011492 */
[----:B------:R-:W-:-:S04]  /*7a90*/  IMAD.MOV.U32 R6, RZ, RZ, c[0x0][0x2c4] ;  /* 0x0000b100ff067624 */ /* 0x000fc800078e00ff */
[----:B------:R-:W-:Y:S01]  /*7aa0*/  IMAD R0, R0, c[0x0][0x178], RZ ;  /* 0x00005e0000007a24 */ /* 0x000fe200078e02ff */
[----:B------:R-:W-:-:S03]  /*7ab0*/  SHF.R.S32.HI R5, RZ, 0x1f, R9 ;  /* 0x0000001fff057819 */ /* 0x000fc60000011409 */
[----:B------:R-:W-:Y:S01]  /*7ac0*/  IMAD R4, R146, c[0x0][0x17c], R0 ;  /* 0x00005f0092047a24 */ /* 0x000fe200078e0200 */
[C---:B------:R-:W-:Y:S02]  /*7ad0*/  IADD3 R0, P0, R243.reuse, R9, RZ ;  /* 0x00000009f3007210 */ /* 0x040fe40007f1e0ff */
[----:B------:R-:W-:Y:S02]  /*7ae0*/  ISETP.NE.AND P2, PT, R6, 0x1, PT ;  /* 0x000000010600780c */ /* 0x000fe40003f45270 */
[----:B------:R-:W-:Y:S02]  /*7af0*/  LEA.HI.X.SX32 R6, R243, R5, 0x1, P0 ;  /* 0x00000005f3067211 */ /* 0x000fe400000f0eff */
[----:B-1----:R-:W-:Y:S01]  /*7b00*/  SHF.R.S32.HI R10, RZ, 0x1f, R11 ;  /* 0x0000001fff0a7819 */ /* 0x002fe2000001140b */
[----:B--2---:R-:W-:-:S05]  /*7b10*/  @P1 IMAD.WIDE R2, R19, R2, c[0x0][0x340] ;  /* 0x0000d00013021625 */ /* 0x004fca00078e0202 */
[----:B------:R1:W2:Y:S01]  /*7b20*/  @P1 LDG.E R13, [R2.64] ;  /* 0x00000006020d1981 */ /* 0x0002a2000c1e1900 */
[----:B------:R-:W-:-:S04]  /*7b30*/  LEA.HI R10, R10, R11, RZ, 0x2 ;  /* 0x0000000b0a0a7211 */ /* 0x000fc800078f10ff */
[----:B------:R-:W-:Y:S01]  /*7b40*/  LOP3.LUT R10, R10, 0xfffffffc, RZ, 0xc0, !PT ;  /* 0xfffffffc0a0a7812 */ /* 0x000fe200078ec0ff */
[----:B------:R-:W-:-:S04]  /*7b50*/  IMAD R9, R6, c[0x0][0x1e0], RZ ;  /* 0x0000780006097a24 */ /* 0x000fc800078e02ff */
[----:B------:R-:W-:Y:S01]  /*7b60*/  IMAD.IADD R10, R11, 0x1, -R10 ;  /* 0x000000010b0a7824 */ /* 0x000fe200078e0a0a */
[----:B------:R-:W-:Y:S01]  /*7b70*/  ISETP.NE.U32.AND P0, PT, RZ, c[0x0][0x348], PT ;  /* 0x0000d200ff007a0c */ /* 0x000fe20003f05070 */
[----:B------:R-:W-:Y:S01]  /*7b80*/  IMAD R16, R0, c[0x0][0x1e4], R9 ;  /* 0x0000790000107a24 */ /* 0x000fe200078e0209 */
[----:B------:R-:W-:Y:S02]  /*7b90*/  MOV R5, R251 ;  /* 0x000000fb00057202 */ /* 0x000fe40000000f00 */
[----:B------:R-:W-:Y:S01]  /*7ba0*/  LEA R9, R10, R243, 0x5 ;  /* 0x000000f30a097211 */ /* 0x000fe200078e28ff */
[----:B------:R-:W-:Y:S01]  /*7bb0*/  IMAD R8, R6, c[0x0][0x208], RZ ;  /* 0x0000820006087a24 */ /* 0x000fe200078e02ff */
[----:B------:R-:W-:Y:S01]  /*7bc0*/  ISETP.NE.AND.EX P0, PT, RZ, c[0x0][0x34c], PT, P0 ;  /* 0x0000d300ff007a0c */ /* 0x000fe20003f05300 */
[----:B-1----:R-:W-:-:S05]  /*7bd0*/  IMAD.WIDE.U32 R2, R146, c[0x0][0x178], RZ ;  /* 0x00005e0092027a25 */ /* 0x002fca00078e00ff */
[----:B------:R-:W-:Y:S01]  /*7be0*/  IADD3 R3, R3, R4, RZ ;  /* 0x0000000403037210 */ /* 0x000fe20007ffe0ff */
[----:B------:R-:W-:Y:S02]  /*7bf0*/  IMAD.MOV.U32 R4, RZ, RZ, R250 ;  /* 0x000000ffff047224 */ /* 0x000fe400078e00fa */
[----:B---3--:R-:W-:Y:S02]  /*7c00*/  IMAD R9, R17, 0x80, R9 ;  /* 0x0000008011097824 */ /* 0x008fe400078e0209 */
[----:B------:R-:W-:Y:S01]  /*7c10*/  IMAD.WIDE.U32 R6, R0, c[0x0][0x1e0], R4 ;  /* 0x0000780000067a25 */ /* 0x000fe200078e0004 */
[----:B------:R-:W-:-:S03]  /*7c20*/  ISETP.GE.AND P6, PT, R252, c[0x0][0x1d4], PT ;  /* 0x00007500fc007a0c */ /* 0x000fc60003fc6270 */
[----:B------:R-:W-:-:S04]  /*7c30*/  IMAD.WIDE.U32 R4, R0, c[0x0][0x208], R4 ;  /* 0x0000820000047a25 */ /* 0x000fc800078e0004 */
[----:B------:R-:W-:Y:S01]  /*7c40*/  IMAD R15, R0, c[0x0][0x20c], R8 ;  /* 0x00008300000f7a24 */ /* 0x000fe200078e0208 */
[----:B----4-:R-:W-:Y:S01]  /*7c50*/  SEL R0, R24, RZ, !P0 ;  /* 0x000000ff18007207 */ /* 0x010fe20004000000 */
[----:B------:R-:W-:Y:S01]  /*7c60*/  IMAD.WIDE.U32 R2, R25, c[0x0][0x1b8], R2 ;  /* 0x00006e0019027a25 */ /* 0x000fe200078e0002 */
[----:B------:R-:W-:-:S03]  /*7c70*/  SEL R8, R19, RZ, !P0 ;  /* 0x000000ff13087207 */ /* 0x000fc60004000000 */
[----:B------:R-:W-:Y:S01]  /*7c80*/  @P2 IMAD.HI.U32 R11, R9, c[0x0][0x2c8], RZ ;  /* 0x0000b200090b2a27 */ /* 0x000fe200078e00ff */
[----:B------:R-:W-:-:S03]  /*7c90*/  SEL R10, RZ, 0xffffffff, P6 ;  /* 0xffffffffff0a7807 */ /* 0x000fc60003000000 */
[----:B------:R-:W-:Y:S01]  /*7ca0*/  IMAD R12, R0, c[0x0][0x1c0], RZ ;  /* 0x00007000000c7a24 */ /* 0x000fe200078e02ff */
[----:B------:R-:W-:Y:S01]  /*7cb0*/  MOV R0, R9 ;  /* 0x0000000900007202 */ /* 0x000fe20000000f00 */
[----:B------:R-:W-:Y:S01]  /*7cc0*/  IMAD R3, R25, c[0x0][0x1bc], R3 ;  /* 0x00006f0019037a24 */ /* 0x000fe200078e0203 */
[----:B------:R-:W-:Y:S02]  /*7cd0*/  @P2 SHF.R.U32.HI R0, RZ, c[0x0][0x2cc], R11 ;  /* 0x0000b300ff002a19 */ /* 0x000fe4000001160b */
[----:B------:R-:W-:Y:S01]  /*7ce0*/  ISETP.GE.AND P3, PT, R250, c[0x0][0x1d4], PT ;  /* 0x00007500fa007a0c */ /* 0x000fe20003f66270 */
[C---:B------:R-:W-:Y:S02]  /*7cf0*/  IMAD R12, R8.reuse, c[0x0][0x1c4], R12 ;  /* 0x00007100080c7a24 */ /* 0x040fe400078e020c */
[----:B------:R-:W-:Y:S01]  /*7d00*/  IMAD.WIDE.U32 R2, R8, c[0x0][0x1c0], R2 ;  /* 0x0000700008027a25 */ /* 0x000fe200078e0002 */
[----:B------:R-:W-:Y:S02]  /*7d10*/  SHF.R.S32.HI R8, RZ, 0x1f, R0 ;  /* 0x0000001fff087819 */ /* 0x000fe40000011400 */
[----:B------:R-:W-:Y:S01]  /*7d20*/  SEL R14, RZ, 0x1, P3 ;  /* 0x00000001ff0e7807 */ /* 0x000fe20001800000 */
[----:B------:R-:W-:Y:S01]  /*7d30*/  IMAD.SHL.U32 R10, R10, 0x2, RZ ;  /* 0x000000020a0a7824 */ /* 0x000fe200078e00ff */
[----:B------:R-:W-:Y:S01]  /*7d40*/  IADD3 R3, R3, R12, RZ ;  /* 0x0000000c03037210 */ /* 0x000fe20007ffe0ff */
[----:B------:R-:W-:-:S03]  /*7d50*/  IMAD R8, R8, c[0x0][0x1b0], RZ ;  /* 0x00006c0008087a24 */ /* 0x000fc600078e02ff */
[----:B------:R-:W-:Y:S01]  /*7d60*/  LOP3.LUT R14, R10, 0x2, R14, 0xe2, !PT ;  /* 0x000000020a0e7812 */ /* 0x000fe200078ee20e */
[----:B------:R-:W-:Y:S02]  /*7d70*/  IMAD.MOV R10, RZ, RZ, -R0 ;  /* 0x000000ffff0a7224 */ /* 0x000fe400078e0a00 */
[C---:B------:R-:W-:Y:S02]  /*7d80*/  IMAD R8, R0.reuse, c[0x0][0x1b4], R8 ;  /* 0x00006d0000087a24 */ /* 0x040fe400078e0208 */
[----:B------:R-:W-:-:S04]  /*7d90*/  IMAD.WIDE.U32 R2, R0, c[0x0][0x1b0], R2 ;  /* 0x00006c0000027a25 */ /* 0x000fc800078e0002 */
[----:B------:R-:W-:Y:S01]  /*7da0*/  IMAD R0, R10, c[0x0][0x2c4], R9 ;  /* 0x0000b1000a007a24 */ /* 0x000fe200078e0209 */
[----:B------:R-:W-:Y:S02]  /*7db0*/  ISETP.NE.U32.AND P0, PT, RZ, c[0x0][0x350], PT ;  /* 0x0000d400ff007a0c */ /* 0x000fe40003f05070 */
[----:B------:R-:W-:Y:S02]  /*7dc0*/  IADD3 R3, R3, R8, RZ ;  /* 0x0000000803037210 */ /* 0x000fe40007ffe0ff */
[----:B------:R-:W-:Y:S01]  /*7dd0*/  SHF.R.S32.HI R9, RZ, 0x1f, R0 ;  /* 0x0000001fff097819 */ /* 0x000fe20000011400 */
[----:B------:R-:W-:Y:S01]  /*7de0*/  IMAD.IADD R5, R5, 0x1, R15 ;  /* 0x0000000105057824 */ /* 0x000fe200078e020f */
[----:B------:R-:W-:Y:S02]  /*7df0*/  IADD3 R7, R7, R16, RZ ;  /* 0x0000001007077210 */ /* 0x000fe40007ffe0ff */
[----:B------:R-:W-:Y:S01]  /*7e00*/  ISETP.NE.AND.EX P0, PT, RZ, c[0x0][0x354], PT, P0 ;  /* 0x0000d500ff007a0c */ /* 0x000fe20003f05300 */
[----:B------:R-:W-:-:S02]  /*7e10*/  IMAD R9, R9, c[0x0][0x1a8], RZ ;  /* 0x00006a0009097a24 */ /* 0x000fc400078e02ff */
[----:B------:R-:W-:Y:S01]  /*7e20*/  IMAD.WIDE.U32 R4, R25, c[0x0][0x210], R4 ;  /* 0x0000840019047a25 */ /* 0x000fe200078e0004 */
[----:B------:R-:W-:-:S03]  /*7e30*/  ISETP.GE.AND P5, PT, R18, c[0x0][0x1d4], PT ;  /* 0x0000750012007a0c */ /* 0x000fc60003fa6270 */
[----:B------:R-:W-:-:S04]  /*7e40*/  IMAD.WIDE.U32 R6, R25, c[0x0][0x1e8], R6 ;  /* 0x00007a0019067a25 */ /* 0x000fc800078e0006 */
[C---:B------:R-:W-:Y:S02]  /*7e50*/  IMAD R9, R0.reuse, c[0x0][0x1ac], R9 ;  /* 0x00006b0000097a24 */ /* 0x040fe400078e0209 */
[----:B------:R-:W-:Y:S01]  /*7e60*/  IMAD.WIDE.U32 R2, R0, c[0x0][0x1a8], R2 ;  /* 0x00006a0000027a25 */ /* 0x000fe200078e0002 */
[----:B------:R-:W-:-:S03]  /*7e70*/  SEL R11, RZ, 0x4, P5 ;  /* 0x00000004ff0b7807 */ /* 0x000fc60002800000 */
[C---:B------:R-:W-:Y:S02]  /*7e80*/  IMAD R5, R25.reuse, c[0x0][0x214], R5 ;  /* 0x0000850019057a24 */ /* 0x040fe400078e0205 */
[----:B------:R-:W-:Y:S01]  /*7e90*/  IMAD R7, R25, c[0x0][0x1ec], R7 ;  /* 0x00007b0019077a24 */ /* 0x000fe200078e0207 */
[----:B------:R-:W-:Y:S01]  /*7ea0*/  LOP3.LUT R55, R14, R11, RZ, 0xfc, !PT ;  /* 0x0000000b0e377212 */ /* 0x000fe200078efcff */
[----:B------:R-:W-:Y:S01]  /*7eb0*/  IMAD.IADD R3, R3, 0x1, R9 ;  /* 0x0000000103037824 */ /* 0x000fe200078e0209 */
[----:B------:R-:W-:Y:S02]  /*7ec0*/  P2R R141, PR, RZ, 0x8 ;  /* 0x00000008ff8d7803 */ /* 0x000fe40000000000 */
[----:B------:R-:W-:Y:S02]  /*7ed0*/  ISETP.GE.AND P2, PT, R250, c[0x0][0x198], PT ;  /* 0x00006600fa007a0c */ /* 0x000fe40003f46270 */
[----:B------:R-:W-:Y:S02]  /*7ee0*/  ISETP.GE.AND P3, PT, R252, c[0x0][0x198], PT ;  /* 0x00006600fc007a0c */ /* 0x000fe40003f66270 */
[----:B------:R-:W-:-:S02]  /*7ef0*/  ISETP.GE.AND P4, PT, R18, c[0x0][0x198], PT ;  /* 0x0000660012007a0c */ /* 0x000fc40003f86270 */
[----:B------:R-:W-:Y:S02]  /*7f00*/  IADD3 R137, R227, -0x1, RZ ;  /* 0xffffffffe3897810 */ /* 0x000fe40007ffe0ff */
[----:B------:R-:W-:Y:S02]  /*7f10*/  LEA R9, R17, R243, 0x7 ;  /* 0x000000f311097211 */ /* 0x000fe400078e38ff */
[----:B--2---:R-:W-:Y:S01]  /*7f20*/  @P1 SHF.R.S32.HI R8, RZ, 0x1f, R13 ;  /* 0x0000001fff081819 */ /* 0x004fe2000001140d */
[----:B------:R-:W-:Y:S01]  /*7f30*/  @!P1 IMAD.MOV.U32 R8, RZ, RZ, R24 ;  /* 0x000000ffff089224 */ /* 0x000fe200078e0018 */
[----:B------:R-:W-:-:S04]  /*7f40*/  @!P1 MOV R13, R19 ;  /* 0x00000013000d9202 */ /* 0x000fc80000000f00 */
[----:B------:R-:W-:Y:S02]  /*7f50*/  SEL R8, R8, RZ, !P0 ;  /* 0x000000ff08087207 */ /* 0x000fe40004000000 */
[----:B------:R-:W-:-:S03]  /*7f60*/  SEL R0, R13, RZ, !P0 ;  /* 0x000000ff0d007207 */ /* 0x000fc60004000000 */
[C---:B------:R-:W-:Y:S02]  /*7f70*/  IMAD R10, R8.reuse, c[0x0][0x1f0], RZ ;  /* 0x00007c00080a7a24 */ /* 0x040fe400078e02ff */
[----:B------:R-:W-:Y:S02]  /*7f80*/  IMAD R8, R8, c[0x0][0x218], RZ ;  /* 0x0000860008087a24 */ /* 0x000fe400078e02ff */
[----:B------:R-:W-:Y:S01]  /*7f90*/  IMAD.WIDE.U32 R246, R0, c[0x0][0x218], R4 ;  /* 0x0000860000f67a25 */ /* 0x000fe200078e0004 */
[----:B------:R-:W-:-:S03]  /*7fa0*/  LEA R11, P0, R2, c[0x0][0x160], 0x1 ;  /* 0x00005800020b7a11 */ /* 0x000fc600078008ff */
[----:B------:R-:W-:-:S04]  /*7fb0*/  IMAD.WIDE.U32 R244, R0, c[0x0][0x1f0], R6 ;  /* 0x00007c0000f47a25 */ /* 0x000fc800078e0006 */
[C---:B------:R-:W-:Y:S02]  /*7fc0*/  IMAD R4, R0.reuse, c[0x0][0x1f4], R10 ;  /* 0x00007d0000047a24 */ /* 0x040fe400078e020a */
[----:B------:R-:W-:Y:S01]  /*7fd0*/  IMAD R0, R0, c[0x0][0x21c], R8 ;  /* 0x0000870000007a24 */ /* 0x000fe200078e0208 */
[----:B------:R-:W-:Y:S01]  /*7fe0*/  LEA.HI.X R10, R2, c[0x0][0x164], R3, 0x1, P0 ;  /* 0x00005900020a7a11 */ /* 0x000fe200000f0c03 */
[----:B------:R-:W-:-:S03]  /*7ff0*/  IMAD.IADD R248, R245, 0x1, R4 ;  /* 0x00000001f5f87824 */ /* 0x000fc600078e0204 */
[----:B------:R-:W-:Y:S01]  /*8000*/  IADD3 R249, R247, R0, RZ ;  /* 0x00000000f7f97210 */ /* 0x000fe20007ffe0ff */
[----:B------:R-:W-:Y:S05]  /*8010*/  BRA.DIV ~URZ, `(.L_x_208) ;  /* 0x000109527f007947 */ /* 0x000fea000b800000 */
[----:B------:R1:W2:Y:S02]  /*8020*/  SHFL.IDX PT, R8, R10, RZ, 0x1c1f ;  /* 0x001c1fff0a087589 */ /* 0x0002a400000e0000 */
.L_x_336:
[----:B------:R-:W-:Y:S05]  /*8030*/  BRA.DIV ~URZ, `(.L_x_209) ;  /* 0x000109a27f007947 */ /* 0x000fea000b800000 */
[----:B------:R3:W4:Y:S02]  /*8040*/  SHFL.IDX PT, R0, R11, RZ, 0x1c1f ;  /* 0x001c1fff0b007589 */ /* 0x00072400000e0000 */
.L_x_337:
[----:B------:R-:W-:Y:S01]  /*8050*/  IMAD R34, R149, c[0x0][0x2c4], RZ ;  /* 0x0000b10095227a24 */ /* 0x000fe200078e02ff */
[----:B------:R-:W-:Y:S04]  /*8060*/  BSSY B0, `(.L_x_210) ;  /* 0x0000013000007945 */ /* 0x000fe80003800000 */
[----:B------:R-:W-:-:S13]  /*8070*/  ISETP.GE.AND P0, PT, R9, R34, PT ;  /* 0x000000220900720c */ /* 0x000fda0003f06270 */
[----:B------:R-:W-:Y:S05]  /*8080*/  @P0 BRA `(.L_x_211) ;  /* 0x0000010000000947 */ /* 0x000fea0003800000 */
[----:B---3--:R-:W3:Y:S04]  /*8090*/  LDL R2, [R1+0x3c] ;  /* 0x00003c0001027983 */ /* 0x008ee80000100800 */
[----:B----4-:R-:W4:Y:S04]  /*80a0*/  LDL R12, [R1] ;  /* 0x00000000010c7983 */ /* 0x010f280000100800 */
[----:B--2---:R-:W2:Y:S01]  /*80b0*/  LDL R13, [R1+0x38] ;  /* 0x00003800010d7983 */ /* 0x004ea20000100800 */
[----:B------:R-:W-:-:S04]  /*80c0*/  LEA R6, P0, R250, R0, 0x1 ;  /* 0x00000000fa067211 */ /* 0x000fc800078008ff */
[----:B------:R-:W-:Y:S02]  /*80d0*/  LEA.HI.X R7, R250, R8, R251, 0x1, P0 ;  /* 0x00000008fa077211 */ /* 0x000fe400000f0cfb */
[----:B------:R-:W-:-:S04]  /*80e0*/  LEA R4, P0, R252, R0, 0x1 ;  /* 0x00000000fc047211 */ /* 0x000fc800078008ff */
[----:B---3--:R-:W-:Y:S02]  /*80f0*/  LEA.HI.X R5, R252, R8, R2, 0x1, P0 ;  /* 0x00000008fc057211 */ /* 0x008fe400000f0c02 */
[----:B----4-:R-:W-:Y:S01]  /*8100*/  LEA R2, P0, R12, R0, 0x1 ;  /* 0x000000000c027211 */ /* 0x010fe200078008ff */
[----:B------:R-:W-:-:S03]  /*8110*/  IMAD.SHL.U32 R0, R241, 0x2, RZ ;  /* 0x00000002f1007824 */ /* 0x000fc600078e00ff */
[----:B--2---:R-:W-:Y:S02]  /*8120*/  LEA.HI.X R3, R12, R8, R13, 0x1, P0 ;  /* 0x000000080c037211 */ /* 0x004fe400000f0c0d */
[----:B------:R-:W-:Y:S01]  /*8130*/  @!PT LDS RZ, [RZ] ;  /* 0x00000000fffff984 */ /* 0x000fe20000000800 */
[----:B------:R-:W-:Y:S01]  /*8140*/  @!PT LDS RZ, [RZ] ;  /* 0x00000000fffff984 */ /* 0x000fe20000000800 */
[----:B------:R-:W-:Y:S01]  /*8150*/  @!PT LDS RZ, [RZ] ;  /* 0x00000000fffff984 */ /* 0x000fe20000000800 */
[----:B------:R2:W-:Y:S04]  /*8160*/  LDGSTS.E.BYPASS.LTC128B.128 [R0+0x6080], [R6.64], !P2 ;  /* 0x0608000006007fae */ /* 0x0005e8000d101d46 */
[----:B------:R2:W-:Y:S04]  /*8170*/  LDGSTS.E.BYPASS.LTC128B.128 [R0+0x8080], [R4.64], !P3 ;  /* 0x0808000004007fae */ /* 0x0005e8000d901d46 */
[----:B------:R2:W-:Y:S02]  /*8180*/  LDGSTS.E.BYPASS.LTC128B.128 [R0+0xa080], [R2.64], !P4 ;  /* 0x0a08000002007fae */ /* 0x0005e4000e101d46 */
.L_x_211:
[----:B------:R-:W-:Y:S05]  /*8190*/  BSYNC B0 ;  /* 0x0000000000007941 */ /* 0x000fea0003800000 */
.L_x_210:
[----:B------:R-:W-:Y:S05]  /*81a0*/  BRA.DIV ~URZ, `(.L_x_212) ;  /* 0x000108927f007947 */ /* 0x000fea000b800000 */
[----:B--2---:R2:W1:Y:S04]  /*81b0*/  SHFL.IDX PT, R8, R10, 0x1, 0x1c1f ;  /* 0x003c1f000a087f89 */ /* 0x00446800000e0000 */
[----:B----4-:R2:W4:Y:S02]  /*81c0*/  SHFL.IDX PT, R0, R11, 0x1, 0x1c1f ;  /* 0x003c1f000b007f89 */ /* 0x01052400000e0000 */
.L_x_338:
[----:B------:R-:W-:Y:S01]  /*81d0*/  IADD3 R2, R9, 0x20, RZ ;  /* 0x0000002009027810 */ /* 0x000fe20007ffe0ff */
[----:B------:R-:W-:Y:S03]  /*81e0*/  BSSY B0, `(.L_x_213) ;  /* 0x0000013000007945 */ /* 0x000fe60003800000 */
[----:B------:R-:W-:-:S13]  /*81f0*/  ISETP.GE.AND P0, PT, R2, R34, PT ;  /* 0x000000220200720c */ /* 0x000fda0003f06270 */
[----:B------:R-:W-:Y:S05]  /*8200*/  @P0 BRA `(.L_x_214) ;  /* 0x0000010000000947 */ /* 0x000fea0003800000 */
[----:B--2---:R-:W2:Y:S04]  /*8210*/  LDL R3, [R1+0x3c] ;  /* 0x00003c0001037983 */ /* 0x004ea80000100800 */
[----:B---3--:R-:W3:Y:S04]  /*8220*/  LDL R12, [R1] ;  /* 0x00000000010c7983 */ /* 0x008ee80000100800 */
[----:B----4-:R-:W4:Y:S01]  /*8230*/  LDL R13, [R1+0x38] ;  /* 0x00003800010d7983 */ /* 0x010f220000100800 */
[----:B------:R-:W-:-:S04]  /*8240*/  LEA R6, P0, R250, R0, 0x1 ;  /* 0x00000000fa067211 */ /* 0x000fc800078008ff */
[----:B-1----:R-:W-:Y:S02]  /*8250*/  LEA.HI.X R7, R250, R8, R251, 0x1, P0 ;  /* 0x00000008fa077211 */ /* 0x002fe400000f0cfb */
[----:B------:R-:W-:-:S04]  /*8260*/  LEA R4, P0, R252, R0, 0x1 ;  /* 0x00000000fc047211 */ /* 0x000fc800078008ff */
[----:B--2---:R-:W-:Y:S02]  /*8270*/  LEA.HI.X R5, R252, R8, R3, 0x1, P0 ;  /* 0x00000008fc057211 */ /* 0x004fe400000f0c03 */
[----:B---3--:R-:W-:Y:S01]  /*8280*/  LEA R2, P0, R12, R0, 0x1 ;  /* 0x000000000c027211 */ /* 0x008fe200078008ff */
[----:B------:R-:W-:-:S03]  /*8290*/  IMAD.SHL.U32 R0, R241, 0x2, RZ ;  /* 0x00000002f1007824 */ /* 0x000fc600078e00ff */
[----:B----4-:R-:W-:Y:S02]  /*82a0*/  LEA.HI.X R3, R12, R8, R13, 0x1, P0 ;  /* 0x000000080c037211 */ /* 0x010fe400000f0c0d */
[----:B------:R-:W-:Y:S01]  /*82b0*/  @!PT LDS RZ, [RZ] ;  /* 0x00000000fffff984 */ /* 0x000fe20000000800 */
[----:B------:R-:W-:Y:S01]  /*82c0*/  @!PT LDS RZ, [RZ] ;  /* 0x00000000fffff984 */ /* 0x000fe20000000800 */
[----:B------:R-:W-:Y:S01]  /*82d0*/  @!PT LDS RZ, [RZ] ;  /* 0x00000000fffff984 */ /* 0x000fe20000000800 */
[----:B------:R1:W-:Y:S04]  /*82e0*/  LDGSTS.E.BYPASS.LTC128B.128 [R0+0x6880], [R6.64], !P2 ;  /* 0x0688000006007fae */ /* 0x0003e8000d101d46 */
[----:B------:R1:W-:Y:S04]  /*82f0*/  LDGSTS.E.BYPASS.LTC128B.128 [R0+0x8880], [R4.64], !P3 ;  /* 0x0888000004007fae */ /* 0x0003e8000d901d46 */
[----:B------:R1:W-:Y:S02]  /*8300*/  LDGSTS.E.BYPASS.LTC128B.128 [R0+0xa880], [R2.64], !P4 ;  /* 0x0a88000002007fae */ /* 0x0003e4000e101d46 */
.L_x_214:
[----:B------:R-:W-:Y:S05]  /*8310*/  BSYNC B0 ;  /* 0x0000000000007941 */ /* 0x000fea0003800000 */
.L_x_213:
[----:B------:R-:W-:Y:S05]  /*8320*/  BRA.DIV ~URZ, `(.L_x_215) ;  /* 0x000107d27f007947 */ /* 0x000fea000b800000 */
[----:B-1----:R1:W2:Y:S02]  /*8330*/  SHFL.IDX PT, R8, R10, 0x2, 0x1c1f ;  /* 0x005c1f000a087f89 */ /* 0x0022a400000e0000 */
.L_x_339:
[----:B------:R-:W-:Y:S05]  /*8340*/  BRA.DIV ~URZ, `(.L_x_216) ;  /* 0x000108227f007947 */ /* 0x000fea000b800000 */
[----:B----4-:R4:W1:Y:S02]  /*8350*/  SHFL.IDX PT, R0, R11, 0x2, 0x1c1f ;  /* 0x005c1f000b007f89 */ /* 0x01086400000e0000 */
.L_x_340:
[----:B------:R-:W-:Y:S01]  /*8360*/  IADD3 R2, R9, 0x40, RZ ;  /* 0x0000004009027810 */ /* 0x000fe20007ffe0ff */
[----:B------:R-:W-:Y:S03]  /*8370*/  BSSY B0, `(.L_x_217) ;  /* 0x0000013000007945 */ /* 0x000fe60003800000 */
[----:B------:R-:W-:-:S13]  /*8380*/  ISETP.GE.AND P0, PT, R2, R34, PT ;  /* 0x000000220200720c */ /* 0x000fda0003f06270 */
[----:B------:R-:W-:Y:S05]  /*8390*/  @P0 BRA `(.L_x_218) ;  /* 0x0000010000000947 */ /* 0x000fea0003800000 */
[----:B---3--:R-:W3:Y:S04]  /*83a0*/  LDL R3, [R1+0x3c] ;  /* 0x00003c0001037983 */ /* 0x008ee80000100800 */
[----:B----4-:R-:W4:Y:S04]  /*83b0*/  LDL R12, [R1] ;  /* 0x00000000010c7983 */ /* 0x010f280000100800 */
[----:B--2---:R-:W2:Y:S01]  /*83c0*/  LDL R13, [R1+0x38] ;  /* 0x00003800010d7983 */ /* 0x004ea20000100800 */
[----:B-1----:R-:W-:-:S04]  /*83d0*/  LEA R6, P0, R250, R0, 0x1 ;  /* 0x00000000fa067211 */ /* 0x002fc800078008ff */
        /* <DEDUP_REMOVED lines=12> */
.L_x_218:
[----:B------:R-:W-:Y:S05]  /*84a0*/  BSYNC B0 ;  /* 0x0000000000007941 */ /* 0x000fea0003800000 */
.L_x_217:
[----:B------:R-:W-:Y:S05]  /*84b0*/  BRA.DIV ~URZ, `(.L_x_219) ;  /* 0x000107127f007947 */ /* 0x000fea000b800000 */
[----:B--2---:R2:W3:Y:S04]  /*84c0*/  SHFL.IDX PT, R8, R10, 0x3, 0x1c1f ;  /* 0x007c1f000a087f89 */ /* 0x0044e800000e0000 */
[----:B-1----:R2:W1:Y:S02]  /*84d0*/  SHFL.IDX PT, R0, R11, 0x3, 0x1c1f ;  /* 0x007c1f000b007f89 */ /* 0x00246400000e0000 */
.L_x_341:
[----:B--2---:R-:W2:Y:S04]  /*84e0*/  LDL R4, [R1+0x3c] ;  /* 0x00003c0001047983 */ /* 0x004ea80000100800 */
[----:B----4-:R-:W4:Y:S04]  /*84f0*/  LDL R240, [R1] ;  /* 0x0000000001f07983 */ /* 0x010f280000100800 */
[----:B---3--:R-:W3:Y:S01]  /*8500*/  LDL R12, [R1+0x38] ;  /* 0x00003800010c7983 */ /* 0x008ee20000100800 */
[----:B------:R-:W-:-:S04]  /*8510*/  IADD3 R2, R9, 0x60, RZ ;  /* 0x0000006009027810 */ /* 0x000fc80007ffe0ff */
[----:B------:R-:W-:Y:S01]  /*8520*/  ISETP.GE.AND P0, PT, R2, R34, PT ;  /* 0x000000220200720c */ /* 0x000fe20003f06270 */
[----:B------:R-:W-:-:S04]  /*8530*/  IMAD.MOV.U32 R57, RZ, RZ, 0x30 ;  /* 0x00000030ff397424 */ /* 0x000fc800078e00ff */
[----:B------:R-:W-:Y:S01]  /*8540*/  IMAD R57, R227, -0x30, R57 ;  /* 0xffffffd0e3397824 */ /* 0x000fe200078e0239 */
[----:B------:R-:W-:-:S03]  /*8550*/  SHF.R.S32.HI R56, RZ, 0x1f, R137 ;  /* 0x0000001fff387819 */ /* 0x000fc60000011489 */
[----:B------:R-:W-:-:S04]  /*8560*/  IMAD.IADD R140, R159, 0x1, R57 ;  /* 0x000000019f8c7824 */ /* 0x000fc800078e0239 */
[----:B-1----:R-:W-:Y:S02]  /*8570*/  @!P0 LEA R2, P1, R250, R0, 0x1 ;  /* 0x00000000fa028211 */ /* 0x002fe400078208ff */
[----:B------:R-:W-:Y:S02]  /*8580*/  IMNMX R11, R140, 0x30, PT ;  /* 0x000000308c0b7817 */ /* 0x000fe40003800200 */
[----:B------:R-:W-:Y:S02]  /*8590*/  @!P0 LEA.HI.X R3, R250, R8, R251, 0x1, P1 ;  /* 0x00000008fa038211 */ /* 0x000fe400008f0cfb */
[----:B------:R-:W-:Y:S01]  /*85a0*/  @!P0 LEA R6, P1, R252, R0, 0x1 ;  /* 0x00000000fc068211 */ /* 0x000fe200078208ff */
[----:B------:R-:W-:Y:S02]  /*85b0*/  IMAD R5, R56, c[0x0][0x1e0], RZ ;  /* 0x0000780038057a24 */ /* 0x000fe400078e02ff */
[----:B------:R-:W-:Y:S02]  /*85c0*/  @!P0 IMAD.SHL.U32 R9, R241, 0x2, RZ ;  /* 0x00000002f1098824 */ /* 0x000fe400078e00ff */
[----:B------:R-:W-:-:S03]  /*85d0*/  IMAD R10, R137, c[0x0][0x1e4], R5 ;  /* 0x00007900890a7a24 */ /* 0x000fc600078e0205 */
[----:B------:R-:W-:Y:S01]  /*85e0*/  @!PT LDS RZ, [RZ] ;  /* 0x00000000fffff984 */ /* 0x000fe20000000800 */
[----:B------:R-:W-:Y:S01]  /*85f0*/  @!PT LDS RZ, [RZ] ;  /* 0x00000000fffff984 */ /* 0x000fe20000000800 */
[----:B------:R-:W-:Y:S01]  /*8600*/  @!PT LDS RZ, [RZ] ;  /* 0x00000000fffff984 */ /* 0x000fe20000000800 */
[----:B------:R1:W-:Y:S01]  /*8610*/  @!P0 LDGSTS.E.BYPASS.LTC128B.128 [R9+0x7880], [R2.64], !P2 ;  /* 0x0788000002098fae */ /* 0x0003e2000d101d46 */
[----:B------:R-:W-:Y:S02]  /*8620*/  IMAD.MOV.U32 R138, RZ, RZ, R244 ;  /* 0x000000ffff8a7224 */ /* 0x000fe400078e00f4 */
[----:B------:R-:W-:Y:S02]  /*8630*/  IMAD.MOV.U32 R139, RZ, RZ, R248 ;  /* 0x000000ffff8b7224 */ /* 0x000fe400078e00f8 */
[----:B-1----:R-:W-:Y:S01]  /*8640*/  IMAD.WIDE.U32 R2, R137, c[0x0][0x1e0], RZ ;  /* 0x0000780089027a25 */ /* 0x002fe200078e00ff */
[----:B--2---:R-:W-:Y:S02]  /*8650*/  @!P0 LEA.HI.X R7, R252, R8, R4, 0x1, P1 ;  /* 0x00000008fc078211 */ /* 0x004fe400008f0c04 */
[C---:B----4-:R-:W-:Y:S01]  /*8660*/  @!P0 LEA R4, P1, R240.reuse, R0, 0x1 ;  /* 0x00000000f0048211 */ /* 0x050fe200078208ff */
[----:B------:R-:W-:Y:S02]  /*8670*/  IMAD.IADD R0, R11, 0x1, -R243 ;  /* 0x000000010b007824 */ /* 0x000fe400078e0af3 */
[----:B------:R1:W-:Y:S01]  /*8680*/  @!P0 LDGSTS.E.BYPASS.LTC128B.128 [R9+0x9880], [R6.64], !P3 ;  /* 0x0988000006098fae */ /* 0x0003e2000d901d46 */
[----:B---3--:R-:W-:-:S02]  /*8690*/  @!P0 LEA.HI.X R5, R240, R8, R12, 0x1, P1 ;  /* 0x00000008f0058211 */ /* 0x008fc400008f0c0c */
[C---:B------:R-:W-:Y:S02]  /*86a0*/  ISETP.GE.AND P1, PT, R0.reuse, 0x21, PT ;  /* 0x000000210000780c */ /* 0x040fe40003f26270 */
[----:B------:R-:W-:Y:S01]  /*86b0*/  ISETP.GE.AND P2, PT, R0, 0x1, PT ;  /* 0x000000010000780c */ /* 0x000fe20003f46270 */
[----:B------:R2:W-:Y:S01]  /*86c0*/  @!P0 LDGSTS.E.BYPASS.LTC128B.128 [R9+0xb880], [R4.64], !P4 ;  /* 0x0b88000004098fae */ /* 0x0005e2000e101d46 */
[----:B------:R-:W-:Y:S02]  /*86d0*/  IMAD.IADD R0, R3, 0x1, R10 ;  /* 0x0000000103007824 */ /* 0x000fe400078e020a */
[----:B------:R-:W-:Y:S01]  /*86e0*/  IMAD.MOV.U32 R8, RZ, RZ, 0x20 ;  /* 0x00000020ff087424 */ /* 0x000fe200078e00ff */
[----:B------:R-:W0:Y:S01]  /*86f0*/  LDGDEPBAR ;  /* 0x00000000000079af */ /* 0x000e220000000000 */
[----:B------:R-:W-:Y:S01]  /*8700*/  WARPSYNC 0xffffffff ;  /* 0xffffffff00007948 */ /* 0x000fe20003800000 */
[----:B------:R-:W-:-:S04]  /*8710*/  IMAD.WIDE.U32 R2, R2, 0x30, R138 ;  /* 0x0000003002027825 */ /* 0x000fc800078e008a */
[----:B------:R-:W-:-:S04]  /*8720*/  IMAD R0, R0, 0x30, RZ ;  /* 0x0000003000007824 */ /* 0x000fc800078e02ff */
[----:B------:R-:W-:Y:S02]  /*8730*/  IMAD.IADD R0, R3, 0x1, R0 ;  /* 0x0000000103007824 */ /* 0x000fe400078e0200 */
[----:B-1----:R-:W-:Y:S01]  /*8740*/  IMAD.WIDE.U32 R6, R8, c[0x0][0x1e0], RZ ;  /* 0x0000780008067a25 */ /* 0x002fe200078e00ff */
[----:B------:R-:W-:Y:S04]  /*8750*/  BAR.SYNC.DEFER_BLOCKING 0x0 ;  /* 0x0000000000007b1d */ /* 0x000fe80000010000 */
[----:B------:R-:W-:Y:S01]  /*8760*/  @P1 IADD3 R3, P0, R2, R6, RZ ;  /* 0x0000000602031210 */ /* 0x000fe20007f1e0ff */
[----:B--2---:R-:W-:Y:S01]  /*8770*/  IMAD R5, R8, c[0x0][0x1e4], RZ ;  /* 0x0000790008057a24 */ /* 0x004fe200078e02ff */
[----:B------:R-:W-:Y:S02]  /*8780*/  @P2 LEA R4, P3, R2, c[0x0][0x1c8], 0x1 ;  /* 0x0000720002042a11 */ /* 0x000fe400078608ff */
[----:B------:R-:W-:-:S02]  /*8790*/  ISETP.NE.AND P4, PT, R141, RZ, PT ;  /* 0x000000ff8d00720c */ /* 0x000fc40003f85270 */
[----:B------:R-:W-:Y:S02]  /*87a0*/  @P1 IADD3.X R6, R0, R7, R5, P0, !PT ;  /* 0x0000000700061210 */ /* 0x000fe400007fe405 */
[----:B------:R-:W-:Y:S02]  /*87b0*/  @P2 LEA.HI.X R5, R2, c[0x0][0x1cc], R0, 0x1, P3 ;  /* 0x0000730002052a11 */ /* 0x000fe400018f0c00 */
[----:B------:R-:W-:-:S04]  /*87c0*/  @P1 LEA R2, P0, R3, c[0x0][0x1c8], 0x1 ;  /* 0x0000720003021a11 */ /* 0x000fc800078008ff */
[----:B------:R-:W-:Y:S01]  /*87d0*/  @P1 LEA.HI.X R3, R3, c[0x0][0x1cc], R6, 0x1, P0 ;  /* 0x0000730003031a11 */ /* 0x000fe200000f0c06 */
[C---:B------:R-:W-:Y:S01]  /*87e0*/  @P2 IMAD.SHL.U32 R6, R241.reuse, 0x2, RZ ;  /* 0x00000002f1062824 */ /* 0x040fe200078e00ff */
[----:B------:R-:W-:Y:S01]  /*87f0*/  ISETP.LT.AND P0, PT, RZ, c[0x0][0x27c], PT ;  /* 0x00009f00ff007a0c */ /* 0x000fe20003f01270 */
[----:B------:R-:W-:-:S03]  /*8800*/  @P1 IMAD.SHL.U32 R0, R241, 0x2, RZ ;  /* 0x00000002f1001824 */ /* 0x000fc600078e00ff */
        /* <DEDUP_REMOVED lines=10> */
[----:B------:R-:W-:Y:S05]  /*88b0*/  @P0 BRA `(.L_x_220) ;  /* 0x0000002000000947 */ /* 0x000fea0003800000 */
[----:B------:R-:W-:-:S04]  /*88c0*/  DEPBAR.LE SB0, 0x1 ;  /* 0x000080400000791a */ /* 0x000fc80000000000 */
[----:B------:R-:W-:Y:S05]  /*88d0*/  BRA `(.L_x_221) ;  /* 0x0000575000007947 */ /* 0x000fea0003800000 */
.L_x_220:
[----:B------:R-:W2:Y:S01]  /*88e0*/  LDL R58, [R1+0x14] ;  /* 0x00001400013a7983 */ /* 0x000ea20000100800 */
[----:B-1---5:R-:W-:Y:S01]  /*88f0*/  SHF.R.S32.HI R0, RZ, 0x1f, R136 ;  /* 0x0000001fff007819 */ /* 0x022fe20000011488 */
[----:B------:R-:W-:Y:S01]  /*8900*/  ULDC.U8 UR4, c[0x0][0x298] ;  /* 0x0000a60000047ab9 */ /* 0x000fe20000000000 */
[----:B------:R-:W-:Y:S01]  /*8910*/  IMAD.WIDE.U32 R2, R136, c[0x0][0x280], RZ ;  /* 0x0000a00088027a25 */ /* 0x000fe200078e00ff */
[----:B------:R-:W-:Y:S01]  /*8920*/  ISETP.NE.AND P2, PT, RZ, UR4, PT ;  /* 0x00000004ff007c0c */ /* 0x000fe2000bf45270 */
[----:B------:R-:W-:Y:S02]  /*8930*/  BSSY B2, `(.L_x_221) ;  /* 0x000056f000027945 */ /* 0x000fe40003800000 */
[----:B------:R-:W-:Y:S01]  /*8940*/  IMAD R6, R0, c[0x0][0x280], RZ ;  /* 0x0000a00000067a24 */ /* 0x000fe200078e02ff */
[----:B------:R-:W-:Y:S01]  /*8950*/  LEA R7, P1, R2, c[0x0][0x270], 0x1 ;  /* 0x00009c0002077a11 */ /* 0x000fe200078208ff */
[----:B------:R-:W-:Y:S02]  /*8960*/  IMAD R0, R0, c[0x0][0x290], RZ ;  /* 0x0000a40000007a24 */ /* 0x000fe400078e02ff */
[----:B------:R-:W-:-:S02]  /*8970*/  IMAD R6, R136, c[0x0][0x284], R6 ;  /* 0x0000a10088067a24 */ /* 0x000fc400078e0206 */
[----:B------:R-:W-:-:S03]  /*8980*/  IMAD.WIDE.U32 R4, R136, c[0x0][0x290], RZ ;  /* 0x0000a40088047a25 */ /* 0x000fc600078e00ff */
[----:B------:R-:W-:Y:S01]  /*8990*/  IADD3 R3, R6, R3, RZ ;  /* 0x0000000306037210 */ /* 0x000fe20007ffe0ff */
[----:B------:R-:W-:Y:S01]  /*89a0*/  IMAD R0, R136, c[0x0][0x294], R0 ;  /* 0x0000a50088007a24 */ /* 0x000fe200078e0200 */
[----:B------:R-:W-:-:S04]  /*89b0*/  LEA R8, P0, R4, c[0x0][0x288], 0x1 ;  /* 0x0000a20004087a11 */ /* 0x000fc800078008ff */
[----:B------:R-:W-:Y:S02]  /*89c0*/  IADD3 R5, R0, R5, RZ ;  /* 0x0000000500057210 */ /* 0x000fe40007ffe0ff */
[----:B------:R-:W-:Y:S02]  /*89d0*/  LEA.HI.X R0, R2, c[0x0][0x274], R3, 0x1, P1 ;  /* 0x00009d0002007a11 */ /* 0x000fe400008f0c03 */
[----:B------:R-:W-:Y:S02]  /*89e0*/  LEA.HI.X R2, R4, c[0x0][0x28c], R5, 0x1, P0 ;  /* 0x0000a30004027a11 */ /* 0x000fe400000f0c05 */
[----:B--2---:R-:W-:Y:S01]  /*89f0*/  LEA R6, R58, R242, 0x7 ;  /* 0x000000f23a067211 */ /* 0x004fe200078e38ff */
[----:B------:R-:W-:Y:S05]  /*8a00*/  @!P2 BRA `(.L_x_222) ;  /* 0x000029b00000a947 */ /* 0x000fea0003800000 */
[----:B------:R-:W-:Y:S01]  /*8a10*/  ISETP.GE.AND P0, PT, R6, R34, PT ;  /* 0x000000220600720c */ /* 0x000fe20003f06270 */
[----:B------:R-:W1:Y:S01]  /*8a20*/  SHFL.IDX PT, R3, R2, RZ, 0x1e1f ;  /* 0x001e1fff02037589 */ /* 0x000e6200000e0000 */
[----:B------:R-:W-:Y:S01]  /*8a30*/  BSSY B0, `(.L_x_223) ;  /* 0x0000050000007945 */ /* 0x000fe20003800000 */
[----:B------:R-:W-:Y:S01]  /*8a40*/  CS2R R28, SRZ ;  /* 0x00000000001c7805 */ /* 0x000fe2000001ff00 */
[----:B------:R-:W-:Y:S01]  /*8a50*/  CS2R R26, SRZ ;  /* 0x00000000001a7805 */ /* 0x000fe2000001ff00 */
[----:B------:R-:W2:Y:S01]  /*8a60*/  SHFL.IDX PT, R5, R0, RZ, 0x1e1f ;  /* 0x001e1fff00057589 */ /* 0x000ea200000e0000 */
[----:B------:R-:W-:Y:S01]  /*8a70*/  CS2R R24, SRZ ;  /* 0x0000000000187805 */ /* 0x000fe2000001ff00 */
[----:B------:R-:W-:Y:S01]  /*8a80*/  CS2R R22, SRZ ;  /* 0x0000000000167805 */ /* 0x000fe2000001ff00 */
[----:B------:R-:W-:Y:S01]  /*8a90*/  CS2R R20, SRZ ;  /* 0x0000000000147805 */ /* 0x000fe2000001ff00 */
[----:B------:R3:W4:Y:S01]  /*8aa0*/  SHFL.IDX PT, R4, R7, RZ, 0x1e1f ;  /* 0x001e1fff07047589 */ /* 0x00072200000e0000 */
[----:B------:R-:W-:Y:S01]  /*8ab0*/  CS2R R18, SRZ ;  /* 0x0000000000127805 */ /* 0x000fe2000001ff00 */
[----:B------:R-:W-:Y:S01]  /*8ac0*/  CS2R R16, SRZ ;  /* 0x0000000000107805 */ /* 0x000fe2000001ff00 */
[----:B------:R-:W-:Y:S01]  /*8ad0*/  CS2R R14, SRZ ;  /* 0x00000000000e7805 */ /* 0x000fe2000001ff00 */
[----:B------:R5:W1:Y:S01]  /*8ae0*/  SHFL.IDX PT, R2, R8, RZ, 0x1e1f ;  /* 0x001e1fff08027589 */ /* 0x000a6200000e0000 */
[----:B------:R-:W-:Y:S01]  /*8af0*/  CS2R R12, SRZ ;  /* 0x00000000000c7805 */ /* 0x000fe2000001ff00 */
[----:B------:R-:W-:Y:S01]  /*8b00*/  CS2R R10, SRZ ;  /* 0x00000000000a7805 */ /* 0x000fe2000001ff00 */
[----:B---3--:R-:W-:Y:S01]  /*8b10*/  CS2R R6, SRZ ;  /* 0x0000000000067805 */ /* 0x008fe2000001ff00 */
[----:B-----5:R-:W-:Y:S01]  /*8b20*/  CS2R R8, SRZ ;  /* 0x0000000000087805 */ /* 0x020fe2000001ff00 */
[----:B------:R-:W-:Y:S05]  /*8b30*/  @P0 BRA `(.L_x_224) ;  /* 0x000003f000000947 */ /* 0x000fea0003800000 */
[----:B-12-4-:R-:W2:Y:S04]  /*8b40*/  LDL R32, [R1+0x8c] ;  /* 0x00008c0001207983 */ /* 0x016ea80000100800 */
[----:B------:R-:W3:Y:S04]  /*8b50*/  LDL R31, [R1+0x88] ;  /* 0x00008800011f7983 */ /* 0x000ee80000100800 */
[----:B------:R-:W4:Y:S01]  /*8b60*/  LDL R30, [R1+0x84] ;  /* 0x00008400011e7983 */ /* 0x000f220000100800 */
[C---:B------:R-:W-:Y:S01]  /*8b70*/  ISETP.GE.AND P1, PT, R152.reuse, c[0x0][0x27c], PT ;  /* 0x00009f0098007a0c */ /* 0x040fe20003f26270 */
[----:B------:R-:W-:Y:S01]  /*8b80*/  IMAD.SHL.U32 R0, R152, 0x2, RZ ;  /* 0x0000000298007824 */ /* 0x000fe200078e00ff */
[----:B------:R-:W-:Y:S01]  /*8b90*/  ISETP.GE.AND P0, PT, R154, c[0x0][0x27c], PT ;  /* 0x00009f009a007a0c */ /* 0x000fe20003f06270 */
[----:B------:R-:W-:Y:S01]  /*8ba0*/  CS2R R22, SRZ ;  /* 0x0000000000167805 */ /* 0x000fe2000001ff00 */
[----:B------:R-:W-:-:S09]  /*8bb0*/  CS2R R10, SRZ ;  /* 0x00000000000a7805 */ /* 0x000fd2000001ff00 */
[-C--:B------:R-:W-:Y:S02]  /*8bc0*/  @!P1 IADD3 R8, P2, R4, R0.reuse, RZ ;  /* 0x0000000004089210 */ /* 0x080fe40007f5e0ff */
[----:B------:R-:W-:Y:S01]  /*8bd0*/  @!P1 IADD3 R6, P3, R2, R0, RZ ;  /* 0x0000000002069210 */ /* 0x000fe20007f7e0ff */
[----:B------:R-:W-:Y:S01]  /*8be0*/  IMAD.SHL.U32 R0, R154, 0x2, RZ ;  /* 0x000000029a007824 */ /* 0x000fe200078e00ff */
[----:B------:R-:W-:Y:S01]  /*8bf0*/  CS2R R24, SRZ ;  /* 0x0000000000187805 */ /* 0x000fe2000001ff00 */
[----:B------:R-:W-:Y:S01]  /*8c00*/  CS2R R12, SRZ ;  /* 0x00000000000c7805 */ /* 0x000fe2000001ff00 */
[----:B------:R-:W-:Y:S01]  /*8c10*/  CS2R R26, SRZ ;  /* 0x00000000001a7805 */ /* 0x000fe2000001ff00 */
[--C-:B--2---:R-:W-:Y:S01]  /*8c20*/  @!P1 IMAD.X R9, R5, 0x1, R32.reuse, P2 ;  /* 0x0000000105099824 */ /* 0x104fe200010e0620 */
[----:B------:R-:W-:Y:S01]  /*8c30*/  ISETP.GE.AND P2, PT, R135, c[0x0][0x27c], PT ;  /* 0x00009f0087007a0c */ /* 0x000fe20003f46270 */
[----:B------:R-:W-:Y:S02]  /*8c40*/  @!P1 IMAD.X R7, R3, 0x1, R32, P3 ;  /* 0x0000000103079824 */ /* 0x000fe400018e0620 */
[----:B------:R-:W2:Y:S04]  /*8c50*/  LDL R32, [R1+0x80] ;  /* 0x0000800001207983 */ /* 0x000ea80000100800 */
[----:B------:R1:W5:Y:S04]  /*8c60*/  @!P1 LD.E.64 R22, [R8.64] ;  /* 0x0000000608169980 */ /* 0x000368000c101b00 */
[----:B------:R3:W5:Y:S01]  /*8c70*/  @!P1 LD.E.64 R10, [R6.64] ;  /* 0x00000006060a9980 */ /* 0x000762000c101b00 */
[----:B-1----:R-:W-:-:S02]  /*8c80*/  @!P0 IADD3 R8, P3, R4, R0, RZ ;  /* 0x0000000004088210 */ /* 0x002fc40007f7e0ff */
[----:B---3--:R-:W-:-:S03]  /*8c90*/  @!P0 IADD3 R6, P1, R2, R0, RZ ;  /* 0x0000000002068210 */ /* 0x008fc60007f3e0ff */
[--C-:B------:R-:W-:Y:S02]  /*8ca0*/  @!P0 IMAD.X R9, R5, 0x1, R31.reuse, P3 ;  /* 0x0000000105098824 */ /* 0x100fe400018e061f */
[----:B------:R-:W-:Y:S02]  /*8cb0*/  IMAD.SHL.U32 R0, R135, 0x2, RZ ;  /* 0x0000000287007824 */ /* 0x000fe400078e00ff */
[----:B------:R-:W-:Y:S01]  /*8cc0*/  @!P0 IMAD.X R7, R3, 0x1, R31, P1 ;  /* 0x0000000103078824 */ /* 0x000fe200008e061f */
[----:B------:R1:W5:Y:S01]  /*8cd0*/  @!P0 LD.E.64 R24, [R8.64] ;  /* 0x0000000608188980 */ /* 0x000362000c101b00 */
[----:B------:R-:W-:-:S03]  /*8ce0*/  ISETP.GE.AND P3, PT, R132, c[0x0][0x27c], PT ;  /* 0x00009f0084007a0c */ /* 0x000fc60003f66270 */
[----:B------:R3:W5:Y:S01]  /*8cf0*/  @!P0 LD.E.64 R12, [R6.64] ;  /* 0x00000006060c8980 */ /* 0x000762000c101b00 */
[----:B------:R-:W-:Y:S01]  /*8d00*/  CS2R R14, SRZ ;  /* 0x00000000000e7805 */ /* 0x000fe2000001ff00 */
[----:B-1----:R-:W-:-:S05]  /*8d10*/  @!P2 IADD3 R8, P1, R4, R0, RZ ;  /* 0x000000000408a210 */ /* 0x002fca0007f3e0ff */
[--C-:B----4-:R-:W-:Y:S01]  /*8d20*/  @!P2 IMAD.X R9, R5, 0x1, R30.reuse, P1 ;  /* 0x000000010509a824 */ /* 0x110fe200008e061e */
[----:B------:R-:W-:Y:S02]  /*8d30*/  ISETP.GE.AND P1, PT, R134, c[0x0][0x27c], PT ;  /* 0x00009f0086007a0c */ /* 0x000fe40003f26270 */
[----:B---3--:R-:W-:Y:S01]  /*8d40*/  @!P2 IADD3 R6, P0, R2, R0, RZ ;  /* 0x000000000206a210 */ /* 0x008fe20007f1e0ff */
[----:B------:R-:W-:Y:S01]  /*8d50*/  IMAD.SHL.U32 R0, R134, 0x2, RZ ;  /* 0x0000000286007824 */ /* 0x000fe200078e00ff */
[----:B------:R1:W5:Y:S03]  /*8d60*/  @!P2 LD.E.64 R26, [R8.64] ;  /* 0x00000006081aa980 */ /* 0x000366000c101b00 */
[----:B------:R-:W-:Y:S01]  /*8d70*/  @!P2 IMAD.X R7, R3, 0x1, R30, P0 ;  /* 0x000000010307a824 */ /* 0x000fe200000e061e */
[----:B------:R-:W-:-:S04]  /*8d80*/  ISETP.GE.AND P0, PT, R153, c[0x0][0x27c], PT ;  /* 0x00009f0099007a0c */ /* 0x000fc80003f06270 */
[----:B------:R3:W5:Y:S01]  /*8d90*/  @!P2 LD.E.64 R14, [R6.64] ;  /* 0x00000006060ea980 */ /* 0x000762000c101b00 */
[----:B------:R-:W-:Y:S01]  /*8da0*/  @!P3 IMAD.WIDE R20, R132, 0x2, R2 ;  /* 0x000000028414b825 */ /* 0x000fe200078e0202 */
[----:B------:R-:W-:-:S03]  /*8db0*/  CS2R R18, SRZ ;  /* 0x0000000000127805 */ /* 0x000fc6000001ff00 */
[----:B------:R-:W-:-:S05]  /*8dc0*/  @!P3 IMAD.WIDE R16, R132, 0x2, R4 ;  /* 0x000000028410b825 */ /* 0x000fca00078e0204 */
[----:B------:R4:W5:Y:S01]  /*8dd0*/  @!P3 LD.E.64 R18, [R16.64] ;  /* 0x000000061012b980 */ /* 0x000962000c101b00 */
[----:B-1----:R-:W-:-:S04]  /*8de0*/  SHF.R.S32.HI R8, RZ, 0x1f, R134 ;  /* 0x0000001fff087819 */ /* 0x002fc80000011486 */
[----:B------:R-:W-:Y:S02]  /*8df0*/  SHF.L.U64.HI R28, R134, 0x1, R8 ;  /* 0x00000001861c7819 */ /* 0x000fe40000010208 */
[----:B------:R-:W-:Y:S01]  /*8e00*/  @!P1 IADD3 R8, P2, R4, R0, RZ ;  /* 0x0000000004089210 */ /* 0x000fe20007f5e0ff */
[----:B---3--:R-:W-:-:S04]  /*8e10*/  CS2R R6, SRZ ;  /* 0x0000000000067805 */ /* 0x008fc8000001ff00 */
[--C-:B------:R-:W-:Y:S01]  /*8e20*/  @!P1 IMAD.X R9, R5, 0x1, R28.reuse, P2 ;  /* 0x0000000105099824 */ /* 0x100fe200010e061c */
[----:B------:R-:W-:Y:S01]  /*8e30*/  @!P1 IADD3 R30, P2, R2, R0, RZ ;  /* 0x00000000021e9210 */ /* 0x000fe20007f5e0ff */
[----:B------:R-:W-:Y:S01]  /*8e40*/  IMAD.SHL.U32 R0, R153, 0x2, RZ ;  /* 0x0000000299007824 */ /* 0x000fe200078e00ff */
[----:B------:R1:W5:Y:S03]  /*8e50*/  @!P3 LD.E.64 R6, [R20.64] ;  /* 0x000000061406b980 */ /* 0x000366000c101b00 */
[----:B------:R-:W-:Y:S01]  /*8e60*/  @!P1 IMAD.X R31, R3, 0x1, R28, P2 ;  /* 0x00000001031f9824 */ /* 0x000fe200010e061c */
[-C--:B------:R-:W-:Y:S02]  /*8e70*/  @!P0 IADD3 R4, P3, R4, R0.reuse, RZ ;  /* 0x0000000004048210 */ /* 0x080fe40007f7e0ff */
[----:B------:R-:W-:Y:S01]  /*8e80*/  @!P0 IADD3 R2, P2, R2, R0, RZ ;  /* 0x0000000002028210 */ /* 0x000fe20007f5e0ff */
[----:B------:R-:W-:Y:S01]  /*8e90*/  CS2R R28, SRZ ;  /* 0x00000000001c7805 */ /* 0x000fe2000001ff00 */
[----:B----4-:R-:W-:Y:S01]  /*8ea0*/  CS2R R16, SRZ ;  /* 0x0000000000107805 */ /* 0x010fe2000001ff00 */
[----:B-1----:R-:W-:-:S06]  /*8eb0*/  CS2R R20, SRZ ;  /* 0x0000000000147805 */ /* 0x002fcc000001ff00 */
[----:B------:R1:W5:Y:S02]  /*8ec0*/  @!P1 LD.E.64 R20, [R8.64] ;  /* 0x0000000608149980 */ /* 0x000364000c101b00 */
[----:B-1----:R-:W-:-:S06]  /*8ed0*/  CS2R R8, SRZ ;  /* 0x0000000000087805 */ /* 0x002fcc000001ff00 */
[----:B------:R1:W5:Y:S01]  /*8ee0*/  @!P1 LD.E.64 R8, [R30.64] ;  /* 0x000000061e089980 */ /* 0x000362000c101b00 */
[--C-:B--2---:R-:W-:Y:S02]  /*8ef0*/  @!P0 IMAD.X R5, R5, 0x1, R32.reuse, P3 ;  /* 0x0000000105058824 */ /* 0x104fe400018e0620 */
[----:B------:R-:W-:-:S03]  /*8f00*/  @!P0 IMAD.X R3, R3, 0x1, R32, P2 ;  /* 0x0000000103038824 */ /* 0x000fc600010e0620 */
[----:B------:R1:W5:Y:S04]  /*8f10*/  @!P0 LD.E.64 R28, [R4.64] ;  /* 0x00000006041c8980 */ /* 0x000368000c101b00 */
[----:B------:R1:W5:Y:S02]  /*8f20*/  @!P0 LD.E.64 R16, [R2.64] ;  /* 0x0000000602108980 */ /* 0x000364000c101b00 */
.L_x_224:
[----:B-12-4-:R-:W-:Y:S05]  /*8f30*/  BSYNC B0 ;  /* 0x0000000000007941 */ /* 0x016fea0003800000 */
.L_x_223:
[--C-:B-----5:R-:W-:Y:S01]  /*8f40*/  IMAD.MOV.U32 R42, RZ, RZ, R25.reuse ;  /* 0x000000ffff2a7224 */ /* 0x120fe200078e0019 */
[----:B------:R-:W-:Y:S01]  /*8f50*/  SHF.R.U32.HI R2, RZ, 0x10, R25 ;  /* 0x00000010ff027819 */ /* 0x000fe20000011619 */
[----:B------:R-:W-:Y:S01]  /*8f60*/  IMAD.MOV.U32 R36, RZ, RZ, R28 ;  /* 0x000000ffff247224 */ /* 0x000fe200078e001c */
[--C-:B------:R-:W-:Y:S01]  /*8f70*/  SHF.R.U64 R33, R28, 0x10, R29.reuse ;  /* 0x000000101c217819 */ /* 0x100fe2000000121d */
[--C-:B------:R-:W-:Y:S01]  /*8f80*/  IMAD.MOV.U32 R35, RZ, RZ, R29.reuse ;  /* 0x000000ffff237224 */ /* 0x100fe200078e001d */
[----:B------:R-:W-:Y:S01]  /*8f90*/  SHF.R.U32.HI R28, RZ, 0x10, R29 ;  /* 0x00000010ff1c7819 */ /* 0x000fe2000001161d */
[----:B------:R-:W-:Y:S01]  /*8fa0*/  IMAD.MOV.U32 R31, RZ, RZ, R6 ;  /* 0x000000ffff1f7224 */ /* 0x000fe200078e0006 */
[----:B------:R-:W-:Y:S01]  /*8fb0*/  PRMT R42, R42, 0x5410, R2 ;  /* 0x000054102a2a7816 */ /* 0x000fe20000000002 */
[----:B------:R-:W-:Y:S01]  /*8fc0*/  IMAD R2, R58, -0x80, R34 ;  /* 0xffffff803a027824 */ /* 0x000fe200078e0222 */
[----:B------:R-:W-:Y:S01]  /*8fd0*/  SHF.R.U64 R29, R6, 0x10, R7 ;  /* 0x00000010061d7819 */ /* 0x000fe20000001207 */
[--C-:B------:R-:W-:Y:S01]  /*8fe0*/  IMAD.MOV.U32 R5, RZ, RZ, R17.reuse ;  /* 0x000000ffff057224 */ /* 0x100fe200078e0011 */
[--C-:B------:R-:W-:Y:S01]  /*8ff0*/  SHF.R.U64 R4, R16, 0x10, R17.reuse ;  /* 0x0000001010047819 */ /* 0x100fe20000001211 */
[----:B------:R-:W-:Y:S01]  /*9000*/  IMAD.MOV.U32 R51, RZ, RZ, R20 ;  /* 0x000000ffff337224 */ /* 0x000fe200078e0014 */
[----:B------:R-:W-:Y:S01]  /*9010*/  SHF.R.U32.HI R0, RZ, 0x10, R17 ;  /* 0x00000010ff007819 */ /* 0x000fe20000011611 */
[----:B------:R-:W-:Y:S01]  /*9020*/  IMAD.MOV.U32 R50, RZ, RZ, R21 ;  /* 0x000000ffff327224 */ /* 0x000fe200078e0015 */
[----:B------:R-:W-:Y:S01]  /*9030*/  PRMT R17, R31, 0x5410, R29 ;  /* 0x000054101f117816 */ /* 0x000fe2000000001d */
[----:B------:R-:W-:Y:S01]  /*9040*/  IMAD.MOV.U32 R46, RZ, RZ, R23 ;  /* 0x000000ffff2e7224 */ /* 0x000fe200078e0017 */
[----:B------:R-:W-:Y:S01]  /*9050*/  IMNMX R29, R2, 0x80, PT ;  /* 0x00000080021d7817 */ /* 0x000fe20003800200 */
[----:B------:R-:W-:Y:S01]  /*9060*/  IMAD.MOV.U32 R38, RZ, RZ, R26 ;  /* 0x000000ffff267224 */ /* 0x000fe200078e001a */
[----:B------:R-:W-:Y:S01]  /*9070*/  SHF.R.U64 R49, R20, 0x10, R21 ;  /* 0x0000001014317819 */ /* 0x000fe20000001215 */
[----:B------:R-:W-:Y:S01]  /*9080*/  IMAD.MOV.U32 R39, RZ, RZ, R27 ;  /* 0x000000ffff277224 */ /* 0x000fe200078e001b */
[----:B------:R-:W-:Y:S01]  /*9090*/  ISETP.GE.AND P0, PT, R242, R29, PT ;  /* 0x0000001df200720c */ /* 0x000fe20003f06270 */
[----:B------:R-:W-:Y:S01]  /*90a0*/  IMAD.MOV.U32 R54, RZ, RZ, R18 ;  /* 0x000000ffff367224 */ /* 0x000fe200078e0012 */
[----:B------:R-:W-:Y:S01]  /*90b0*/  SHF.R.U32.HI R44, RZ, 0x10, R21 ;  /* 0x00000010ff2c7819 */ /* 0x000fe20000011615 */
[----:B------:R-:W-:Y:S01]  /*90c0*/  IMAD.MOV.U32 R53, RZ, RZ, R19 ;  /* 0x000000ffff357224 */ /* 0x000fe200078e0013 */
[--C-:B------:R-:W-:Y:S01]  /*90d0*/  SHF.R.U64 R45, R22, 0x10, R23.reuse ;  /* 0x00000010162d7819 */ /* 0x100fe20000001217 */
[----:B------:R-:W-:Y:S01]  /*90e0*/  IMAD.MOV.U32 R47, RZ, RZ, R22 ;  /* 0x000000ffff2f7224 */ /* 0x000fe200078e0016 */
[----:B------:R-:W-:Y:S01]  /*90f0*/  SHF.R.U32.HI R40, RZ, 0x10, R23 ;  /* 0x00000010ff287819 */ /* 0x000fe20000011617 */
[----:B------:R-:W-:Y:S01]  /*9100*/  IMAD.MOV.U32 R43, RZ, RZ, R24 ;  /* 0x000000ffff2b7224 */ /* 0x000fe200078e0018 */
[----:B------:R-:W-:Y:S01]  /*9110*/  SHF.R.U64 R41, R24, 0x10, R25 ;  /* 0x0000001018297819 */ /* 0x000fe20000001219 */
[----:B------:R-:W-:Y:S01]  /*9120*/  IMAD.MOV.U32 R23, RZ, RZ, R10 ;  /* 0x000000ffff177224 */ /* 0x000fe200078e000a */
[----:B------:R-:W-:Y:S01]  /*9130*/  SHF.R.U64 R37, R26, 0x10, R27 ;  /* 0x000000101a257819 */ /* 0x000fe2000000121b */
[----:B------:R-:W-:Y:S01]  /*9140*/  IMAD.MOV.U32 R26, RZ, RZ, R9 ;  /* 0x000000ffff1a7224 */ /* 0x000fe200078e0009 */
[----:B------:R-:W-:Y:S01]  /*9150*/  SHF.R.U32.HI R32, RZ, 0x10, R27 ;  /* 0x00000010ff207819 */ /* 0x000fe2000001161b */
[----:B------:R-:W-:Y:S01]  /*9160*/  IMAD.MOV.U32 R27, RZ, RZ, R8 ;  /* 0x000000ffff1b7224 */ /* 0x000fe200078e0008 */
[----:B------:R-:W-:Y:S01]  /*9170*/  SHF.R.U64 R52, R18, 0x10, R19 ;  /* 0x0000001012347819 */ /* 0x000fe20000001213 */
        /* <DEDUP_REMOVED lines=9> */
[----:B------:R-:W-:Y:S01]  /*9210*/  SHF.R.U32.HI R24, RZ, 0x10, R7 ;  /* 0x00000010ff187819 */ /* 0x000fe20000011607 */
[----:B------:R-:W-:Y:S01]  /*9220*/  IMAD.MOV.U32 R9, RZ, RZ, R15 ;  /* 0x000000ffff097224 */ /* 0x000fe200078e000f */
[----:B------:R-:W-:Y:S01]  /*9230*/  SHF.R.U32.HI R11, RZ, 0x10, R11 ;  /* 0x00000010ff0b7819 */ /* 0x000fe2000001160b */
[----:B------:R-:W-:Y:S01]  /*9240*/  IMAD.MOV.U32 R6, RZ, RZ, R16 ;  /* 0x000000ffff067224 */ /* 0x000fe200078e0010 */
[----:B------:R-:W-:Y:S01]  /*9250*/  SHF.R.U64 R12, R12, 0x10, R13 ;  /* 0x000000100c0c7819 */ /* 0x000fe2000000120d */
[----:B------:R-:W-:-:S04]  /*9260*/  DEPBAR.LE SB0, 0x1 ;  /* 0x000080400000791a */ /* 0x000fc80000000000 */
[----:B------:R-:W-:Y:S01]  /*9270*/  SHF.R.U32.HI R7, RZ, 0x10, R13 ;  /* 0x00000010ff077819 */ /* 0x000fe2000001160d */
[----:B------:R-:W-:Y:S01]  /*9280*/  BSSY B1, `(.L_x_225) ;  /* 0x0000115000017945 */ /* 0x000fe20003800000 */
[--C-:B------:R-:W-:Y:S02]  /*9290*/  SHF.R.U64 R8, R14, 0x10, R15.reuse ;  /* 0x000000100e087819 */ /* 0x100fe4000000120f */
[----:B------:R-:W-:Y:S02]  /*92a0*/  SHF.R.U32.HI R3, RZ, 0x10, R15 ;  /* 0x00000010ff037819 */ /* 0x000fe4000001160f */
[----:B------:R-:W-:Y:S02]  /*92b0*/  PRMT R35, R35, 0x5410, R28 ;  /* 0x0000541023237816 */ /* 0x000fe4000000001c */
[----:B------:R-:W-:Y:S02]  /*92c0*/  PRMT R25, R27, 0x5410, R25 ;  /* 0x000054101b197816 */ /* 0x000fe40000000019 */
[----:B------:R-:W-:-:S02]  /*92d0*/  PRMT R20, R26, 0x5410, R20 ;  /* 0x000054101a147816 */ /* 0x000fc40000000014 */
[----:B------:R-:W-:Y:S02]  /*92e0*/  PRMT R21, R23, 0x5410, R21 ;  /* 0x0000541017157816 */ /* 0x000fe40000000015 */
[----:B------:R-:W-:Y:S02]  /*92f0*/  PRMT R52, R54, 0x5410, R52 ;  /* 0x0000541036347816 */ /* 0x000fe40000000034 */
[----:B------:R-:W-:Y:S02]  /*9300*/  PRMT R48, R53, 0x5410, R48 ;  /* 0x0000541035307816 */ /* 0x000fe40000000030 */
        /* <DEDUP_REMOVED lines=15> */
[----:B------:R-:W-:Y:S01]  /*9400*/  PRMT R28, R5, 0x5410, R0 ;  /* 0x00005410051c7816 */ /* 0x000fe20000000000 */
[----:B------:R-:W-:Y:S06]  /*9410*/  BAR.SYNC.DEFER_BLOCKING 0x0 ;  /* 0x0000000000007b1d */ /* 0x000fec0000010000 */
[----:B------:R-:W-:Y:S05]  /*9420*/  @P0 BRA `(.L_x_226) ;  /* 0x00000fa000000947 */ /* 0x000fea0003800000 */
[----:B------:R-:W-:Y:S01]  /*9430*/  ISETP.GE.AND P0, PT, R132, c[0x0][0x27c], PT ;  /* 0x00009f0084007a0c */ /* 0x000fe20003f06270 */
[----:B------:R-:W-:-:S12]  /*9440*/  BSSY B0, `(.L_x_227) ;  /* 0x0000028000007945 */ /* 0x000fd80003800000 */
[----:B------:R-:W-:Y:S05]  /*9450*/  @P0 BRA `(.L_x_228) ;  /* 0x0000026000000947 */ /* 0x000fea0003800000 */
[----:B------:R-:W1:Y:S01]  /*9460*/  LDS.128 R4, [R232+0x4800] ;  /* 0x00480000e8047984 */ /* 0x000e620000000c00 */
[C---:B------:R-:W-:Y:S01]  /*9470*/  SHF.L.U32 R3, R52.reuse, 0x10, RZ ;  /* 0x0000001034037819 */ /* 0x040fe200000006ff */
[----:B------:R-:W-:Y:S01]  /*9480*/  IMAD.U32 R0, R17, 0x10000, RZ ;  /* 0x0001000011007824 */ /* 0x000fe200078e00ff */
[----:B------:R-:W-:Y:S02]  /*9490*/  LOP3.LUT R2, R52, 0xffff0000, RZ, 0xc0, !PT ;  /* 0xffff000034027812 */ /* 0x000fe400078ec0ff */
[C---:B-1----:R-:W-:Y:S01]  /*94a0*/  SHF.L.U32 R9, R4.reuse, 0x10, RZ ;  /* 0x0000001004097819 */ /* 0x042fe200000006ff */
[----:B------:R-:W-:Y:S01]  /*94b0*/  IMAD.U32 R10, R7, 0x10000, RZ ;  /* 0x00010000070a7824 */ /* 0x000fe200078e00ff */
[----:B------:R-:W-:Y:S02]  /*94c0*/  LOP3.LUT R8, R4, 0xffff0000, RZ, 0xc0, !PT ;  /* 0xffff000004087812 */ /* 0x000fe400078ec0ff */
[C---:B------:R-:W-:Y:S02]  /*94d0*/  SHF.L.U32 R13, R5.reuse, 0x10, RZ ;  /* 0x00000010050d7819 */ /* 0x040fe400000006ff */
[----:B------:R-:W-:Y:S01]  /*94e0*/  LOP3.LUT R4, R5, 0xffff0000, RZ, 0xc0, !PT ;  /* 0xffff000005047812 */ /* 0x000fe200078ec0ff */
[CC--:B------:R-:W-:Y:S01]  /*94f0*/  FMUL.FTZ R15, R8.reuse, R0.reuse ;  /* 0x00000000080f7220 */ /* 0x0c0fe20000410000 */
[----:B------:R-:W-:Y:S01]  /*9500*/  LOP3.LUT R5, R17, 0xffff0000, RZ, 0xc0, !PT ;  /* 0xffff000011057812 */ /* 0x000fe200078ec0ff */
[-C--:B------:R-:W-:Y:S01]  /*9510*/  FMUL.FTZ R14, R8, R3.reuse ;  /* 0x00000003080e7220 */ /* 0x080fe20000410000 */
[C---:B------:R-:W-:Y:S01]  /*9520*/  SHF.L.U32 R12, R6.reuse, 0x10, RZ ;  /* 0x00000010060c7819 */ /* 0x040fe200000006ff */
[----:B------:R-:W-:Y:S01]  /*9530*/  FFMA.FTZ R16, R9, R3, -R15 ;  /* 0x0000000309107223 */ /* 0x000fe2000001080f */
[----:B------:R-:W-:Y:S01]  /*9540*/  LOP3.LUT R11, R6, 0xffff0000, RZ, 0xc0, !PT ;  /* 0xffff0000060b7812 */ /* 0x000fe200078ec0ff */
[-C--:B------:R-:W-:Y:S01]  /*9550*/  FMUL.FTZ R8, R4, R5.reuse ;  /* 0x0000000504087220 */ /* 0x080fe20000410000 */
[----:B------:R-:W-:Y:S01]  /*9560*/  LOP3.LUT R6, R7, 0xffff0000, RZ, 0xc0, !PT ;  /* 0xffff000007067812 */ /* 0x000fe200078ec0ff */
[----:B------:R-:W-:Y:S01]  /*9570*/  FFMA.FTZ R15, R9, R0, R14 ;  /* 0x00000000090f7223 */ /* 0x000fe2000001000e */
[----:B------:R-:W-:Y:S01]  /*9580*/  LOP3.LUT R0, R24, 0xffff0000, RZ, 0xc0, !PT ;  /* 0xffff000018007812 */ /* 0x000fe200078ec0ff */
[-C--:B------:R-:W-:Y:S01]  /*9590*/  FMUL.FTZ R7, R4, R2.reuse ;  /* 0x0000000204077220 */ /* 0x080fe20000410000 */
[----:B------:R-:W-:Y:S01]  /*95a0*/  SHF.L.U32 R4, R48, 0x10, RZ ;  /* 0x0000001030047819 */ /* 0x000fe200000006ff */
[C---:B------:R-:W-:Y:S01]  /*95b0*/  FFMA.FTZ R14, R13.reuse, R2, -R8 ;  /* 0x000000020d0e7223 */ /* 0x040fe20000010808 */
[----:B------:R-:W-:Y:S01]  /*95c0*/  SHF.L.U32 R2, R24, 0x10, RZ ;  /* 0x0000001018027819 */ /* 0x000fe200000006ff */
[----:B------:R-:W-:Y:S01]  /*95d0*/  FFMA.FTZ R9, R13, R5, R7 ;  /* 0x000000050d097223 */ /* 0x000fe20000010007 */
[----:B------:R-:W-:Y:S01]  /*95e0*/  LOP3.LUT R3, R48, 0xffff0000, RZ, 0xc0, !PT ;  /* 0xffff000030037812 */ /* 0x000fe200078ec0ff */
[----:B------:R-:W-:-:S02]  /*95f0*/  FMUL.FTZ R7, R6, R0 ;  /* 0x0000000006077220 */ /* 0x000fc40000410000 */
[C---:B------:R-:W-:Y:S02]  /*9600*/  FMUL.FTZ R8, R11.reuse, R2 ;  /* 0x000000020b087220 */ /* 0x040fe40000410000 */
[-C--:B------:R-:W-:Y:S02]  /*9610*/  FMUL.FTZ R5, R11, R4.reuse ;  /* 0x000000040b057220 */ /* 0x080fe40000410000 */
[-C--:B------:R-:W-:Y:S02]  /*9620*/  FMUL.FTZ R6, R6, R3.reuse ;  /* 0x0000000306067220 */ /* 0x080fe40000410000 */
[C---:B------:R-:W-:Y:S01]  /*9630*/  FFMA.FTZ R8, R12.reuse, R4, -R8 ;  /* 0x000000040c087223 */ /* 0x040fe20000010808 */
[----:B------:R-:W-:Y:S01]  /*9640*/  F2FP.BF16.PACK_AB R4, R15, R16 ;  /* 0x000000100f04723e */ /* 0x000fe200000010ff */
[----:B------:R-:W-:Y:S01]  /*9650*/  FFMA.FTZ R2, R12, R2, R5 ;  /* 0x000000020c027223 */ /* 0x000fe20000010005 */
[----:B------:R-:W-:Y:S01]  /*9660*/  F2FP.BF16.PACK_AB R5, R9, R14 ;  /* 0x0000000e0905723e */ /* 0x000fe200000010ff */
[----:B------:R-:W-:-:S02]  /*9670*/  FFMA.FTZ R3, R10, R3, -R7 ;  /* 0x000000030a037223 */ /* 0x000fc40000010807 */
[----:B------:R-:W-:Y:S01]  /*9680*/  FFMA.FTZ R0, R10, R0, R6 ;  /* 0x000000000a007223 */ /* 0x000fe20000010006 */
[----:B------:R-:W-:-:S04]  /*9690*/  F2FP.BF16.PACK_AB R6, R2, R8 ;  /* 0x000000080206723e */ /* 0x000fc800000010ff */
[----:B------:R-:W-:-:S05]  /*96a0*/  F2FP.BF16.PACK_AB R7, R0, R3 ;  /* 0x000000030007723e */ /* 0x000fca00000010ff */
[----:B------:R1:W-:Y:S02]  /*96b0*/  STS.128 [R232+0x4800], R4 ;  /* 0x00480004e8007388 */ /* 0x0003e40000000c00 */
.L_x_228:
[----:B------:R-:W-:Y:S05]  /*96c0*/  BSYNC B0 ;  /* 0x0000000000007941 */ /* 0x000fea0003800000 */
.L_x_227:
[----:B------:R-:W-:Y:S01]  /*96d0*/  ISETP.GE.AND P0, PT, R134, c[0x0][0x27c], PT ;  /* 0x00009f0086007a0c */ /* 0x000fe20003f06270 */
[----:B------:R-:W-:-:S12]  /*96e0*/  BSSY B0, `(.L_x_229) ;  /* 0x0000028000007945 */ /* 0x000fd80003800000 */
[----:B------:R-:W-:Y:S05]  /*96f0*/  @P0 BRA `(.L_x_230) ;  /* 0x0000026000000947 */ /* 0x000fea0003800000 */
[----:B-1----:R-:W1:Y:S01]  /*9700*/  LDS.128 R4, [R233+0x4800] ;  /* 0x00480000e9047984 */ /* 0x002e620000000c00 */
[----:B------:R-:W-:Y:S01]  /*9710*/  SHF.L.U32 R3, R49, 0x10, RZ ;  /* 0x0000001031037819 */ /* 0x000fe200000006ff */
        /* <DEDUP_REMOVED lines=36> */
.L_x_230:
[----:B------:R-:W-:Y:S05]  /*9960*/  BSYNC B0 ;  /* 0x0000000000007941 */ /* 0x000fea0003800000 */
.L_x_229:
        /* <DEDUP_REMOVED lines=41> */
.L_x_232:
[----:B------:R-:W-:Y:S05]  /*9c00*/  BSYNC B0 ;  /* 0x0000000000007941 */ /* 0x000fea0003800000 */
.L_x_231:
        /* <DEDUP_REMOVED lines=41> */
.L_x_234:
[----:B------:R-:W-:Y:S05]  /*9ea0*/  BSYNC B0 ;  /* 0x0000000000007941 */ /* 0x000fea0003800000 */
.L_x_233:
        /* <DEDUP_REMOVED lines=41> */
.L_x_236:
[----:B------:R-:W-:Y:S05]  /*a140*/  BSYNC B0 ;  /* 0x0000000000007941 */ /* 0x000fea0003800000 */
.L_x_235:
[----:B------:R-:W-:-:S13]  /*a150*/  ISETP.GE.AND P0, PT, R153, c[0x0][0x27c], PT ;  /* 0x00009f0099007a0c */ /* 0x000fda0003f06270 */
        /* <DEDUP_REMOVED lines=39> */
.L_x_226:
[----:B------:R-:W-:Y:S05]  /*a3d0*/  BSYNC B1 ;  /* 0x0000000000017941 */ /* 0x000fea0003800000 */
.L_x_225:
[----:B------:R-:W-:-:S04]  /*a3e0*/  IADD3 R0, R242, 0x40, RZ ;  /* 0x00000040f2007810 */ /* 0x000fc80007ffe0ff */
[----:B------:R-:W-:-:S13]  /*a3f0*/  ISETP.GE.AND P0, PT, R0, R29, PT ;  /* 0x0000001d0000720c */ /* 0x000fda0003f06270 */
[----:B------:R-:W-:Y:S05]  /*a400*/  @P0 BRA `(.L_x_237) ;  /* 0x00003c1000000947 */ /* 0x000fea0003800000 */
[----:B------:R-:W-:Y:S01]  /*a410*/  ISETP.GE.AND P0, PT, R132, c[0x0][0x27c], PT ;  /* 0x00009f0084007a0c */ /* 0x000fe20003f06270 */
[----:B------:R-:W-:-:S12]  /*a420*/  BSSY B0, `(.L_x_238) ;  /* 0x0000028000007945 */ /* 0x000fd80003800000 */
[----:B------:R-:W-:Y:S05]  /*a430*/  @P0 BRA `(.L_x_239) ;  /* 0x0000026000000947 */ /* 0x000fea0003800000 */
[----:B-1----:R-:W1:Y:S01]  /*a440*/  LDS.128 R4, [R232+0x5800] ;  /* 0x00580000e8047984 */ /* 0x002e620000000c00 */
        /* <DEDUP_REMOVED lines=8> */
[-C--:B------:R-:W-:Y:S01]  /*a4d0*/  FMUL.FTZ R15, R0, R8.reuse ;  /* 0x00000008000f7220 */ /* 0x080fe20000410000 */
[----:B------:R-:W-:Y:S01]  /*a4e0*/  LOP3.LUT R5, R17, 0xffff0000, RZ, 0xc0, !PT ;  /* 0xffff000011057812 */ /* 0x000fe200078ec0ff */
[C---:B------:R-:W-:Y:S01]  /*a4f0*/  FMUL.FTZ R14, R3.reuse, R8 ;  /* 0x00000008030e7220 */ /* 0x040fe20000410000 */
[C---:B------:R-:W-:Y:S01]  /*a500*/  SHF.L.U32 R12, R6.reuse, 0x10, RZ ;  /* 0x00000010060c7819 */ /* 0x040fe200000006ff */
[-C--:B------:R-:W-:Y:S01]  /*a510*/  FFMA.FTZ R16, R3, R9.reuse, -R15 ;  /* 0x0000000903107223 */ /* 0x080fe2000001080f */
[----:B------:R-:W-:Y:S01]  /*a520*/  LOP3.LUT R11, R6, 0xffff0000, RZ, 0xc0, !PT ;  /* 0xffff0000060b7812 */ /* 0x000fe200078ec0ff */
[-C--:B------:R-:W-:Y:S01]  /*a530*/  FMUL.FTZ R8, R5, R4.reuse ;  /* 0x0000000405087220 */ /* 0x080fe20000410000 */
[----:B------:R-:W-:Y:S01]  /*a540*/  LOP3.LUT R6, R7, 0xffff0000, RZ, 0xc0, !PT ;  /* 0xffff000007067812 */ /* 0x000fe200078ec0ff */
[----:B------:R-:W-:Y:S01]  /*a550*/  FFMA.FTZ R15, R0, R9, R14 ;  /* 0x00000009000f7223 */ /* 0x000fe2000001000e */
[----:B------:R-:W-:Y:S01]  /*a560*/  LOP3.LUT R0, R24, 0xffff0000, RZ, 0xc0, !PT ;  /* 0xffff000018007812 */ /* 0x000fe200078ec0ff */
[----:B------:R-:W-:Y:S01]  /*a570*/  FMUL.FTZ R7, R2, R4 ;  /* 0x0000000402077220 */ /* 0x000fe20000410000 */
[----:B------:R-:W-:Y:S01]  /*a580*/  SHF.L.U32 R4, R48, 0x10, RZ ;  /* 0x0000001030047819 */ /* 0x000fe200000006ff */
[-C--:B------:R-:W-:Y:S01]  /*a590*/  FFMA.FTZ R14, R2, R13.reuse, -R8 ;  /* 0x0000000d020e7223 */ /* 0x080fe20000010808 */
[----:B------:R-:W-:Y:S01]  /*a5a0*/  SHF.L.U32 R2, R24, 0x10, RZ ;  /* 0x0000001018027819 */ /* 0x000fe200000006ff */
[----:B------:R-:W-:Y:S01]  /*a5b0*/  FFMA.FTZ R9, R5, R13, R7 ;  /* 0x0000000d05097223 */ /* 0x000fe20000010007 */
[----:B------:R-:W-:Y:S01]  /*a5c0*/  LOP3.LUT R3, R48, 0xffff0000, RZ, 0xc0, !PT ;  /* 0xffff000030037812 */ /* 0x000fe200078ec0ff */
[----:B------:R-:W-:-:S02]  /*a5d0*/  FMUL.FTZ R7, R0, R6 ;  /* 0x0000000600077220 */ /* 0x000fc40000410000 */
[-C--:B------:R-:W-:Y:S02]  /*a5e0*/  FMUL.FTZ R8, R2, R11.reuse ;  /* 0x0000000b02087220 */ /* 0x080fe40000410000 */
[C---:B------:R-:W-:Y:S02]  /*a5f0*/  FMUL.FTZ R5, R4.reuse, R11 ;  /* 0x0000000b04057220 */ /* 0x040fe40000410000 */
[----:B------:R-:W-:Y:S02]  /*a600*/  FMUL.FTZ R6, R3, R6 ;  /* 0x0000000603067220 */ /* 0x000fe40000410000 */
[----:B------:R-:W-:Y:S01]  /*a610*/  FFMA.FTZ R8, R4, R12, -R8 ;  /* 0x0000000c04087223 */ /* 0x000fe20000010808 */
        /* <DEDUP_REMOVED lines=8> */
.L_x_239:
[----:B------:R-:W-:Y:S05]  /*a6a0*/  BSYNC B0 ;  /* 0x0000000000007941 */ /* 0x000fea0003800000 */
.L_x_238:
        /* <DEDUP_REMOVED lines=41> */
.L_x_241:
[----:B------:R-:W-:Y:S05]  /*a940*/  BSYNC B0 ;  /* 0x0000000000007941 */ /* 0x000fea0003800000 */
.L_x_240:
        /* <DEDUP_REMOVED lines=41> */
.L_x_243:
[----:B------:R-:W-:Y:S05]  /*abe0*/  BSYNC B0 ;  /* 0x0000000000007941 */ /* 0x000fea0003800000 */
.L_x_242:
        /* <DEDUP_REMOVED lines=41> */
.L_x_245:
[----:B------:R-:W-:Y:S05]  /*ae80*/  BSYNC B0 ;  /* 0x0000000000007941 */ /* 0x000fea0003800000 */
.L_x_244:
        /* <DEDUP_REMOVED lines=41> */
.L_x_247:
[----:B------:R-:W-:Y:S05]  /*b120*/  BSYNC B0 ;  /* 0x0000000000007941 */ /* 0x000fea0003800000 */
.L_x_246:
        /* <DEDUP_REMOVED lines=21> */
[C---:B------:R-:W-:Y:S01]  /*b280*/  FMUL.FTZ R7, R2.reuse, R4 ;  /* 0x0000000402077220 */ /* 0x040fe20000410000 */
        /* <DEDUP_REMOVED lines=17> */
[----:B------:R1:W-:Y:S01]  /*b3a0*/  STS.128 [R233+0x9800], R4 ;  /* 0x00980004e9007388 */ /* 0x0003e20000000c00 */
[----:B------:R-:W-:Y:S05]  /*b3b0*/  BRA `(.L_x_237) ;  /* 0x00002c6000007947 */ /* 0x000fea0003800000 */
.L_x_222:
        /* <DEDUP_REMOVED lines=20> */
[----:B------:R-:W3:Y:S01]  /*b500*/  LDL R35, [R1+0x60] ;  /* 0x0000600001237983 */ /* 0x000ee20000100800 */
[C---:B------:R-:W-:Y:S01]  /*b510*/  ISETP.GE.AND P0, PT, R100.reuse, c[0x0][0x27c], PT ;  /* 0x00009f0064007a0c */ /* 0x040fe20003f06270 */
[----:B------:R-:W-:Y:S01]  /*b520*/  CS2R R22, SRZ ;  /* 0x0000000000167805 */ /* 0x000fe2000001ff00 */
[C---:B------:R-:W-:Y:S01]  /*b530*/  IADD3 R5, R100.reuse, 0x10, RZ ;  /* 0x0000001064057810 */ /* 0x040fe20007ffe0ff */
[----:B------:R-:W-:Y:S01]  /*b540*/  CS2R R20, SRZ ;  /* 0x0000000000147805 */ /* 0x000fe2000001ff00 */
[----:B------:R-:W-:Y:S01]  /*b550*/  IADD3 R4, R100, 0x20, RZ ;  /* 0x0000002064047810 */ /* 0x000fe20007ffe0ff */
[----:B------:R-:W-:Y:S01]  /*b560*/  CS2R R10, SRZ ;  /* 0x00000000000a7805 */ /* 0x000fe2000001ff00 */
[----:B------:R-:W-:Y:S01]  /*b570*/  ISETP.GE.AND P2, PT, R5, c[0x0][0x27c], PT ;  /* 0x00009f0005007a0c */ /* 0x000fe20003f46270 */
[----:B------:R-:W-:Y:S01]  /*b580*/  CS2R R8, SRZ ;  /* 0x0000000000087805 */ /* 0x000fe2000001ff00 */
[----:B------:R-:W-:Y:S01]  /*b590*/  ISETP.GE.AND P1, PT, R4, c[0x0][0x27c], PT ;  /* 0x00009f0004007a0c */ /* 0x000fe20003f26270 */
[----:B------:R-:W-:Y:S01]  /*b5a0*/  CS2R R26, SRZ ;  /* 0x00000000001a7805 */ /* 0x000fe2000001ff00 */
[----:B------:R-:W-:-:S03]  /*b5b0*/  CS2R R24, SRZ ;  /* 0x0000000000187805 */ /* 0x000fc6000001ff00 */
[C---:B------:R-:W-:Y:S01]  /*b5c0*/  @!P0 IMAD.SHL.U32 R0, R100.reuse, 0x2, RZ ;  /* 0x0000000264008824 */ /* 0x040fe200078e00ff */
[----:B------:R-:W-:-:S04]  /*b5d0*/  @!P0 SHF.L.U64.HI R5, R100, 0x1, R101 ;  /* 0x0000000164058819 */ /* 0x000fc80000010265 */
[----:B------:R-:W-:-:S05]  /*b5e0*/  @!P0 IADD3 R32, P3, R28, R0, RZ ;  /* 0x000000001c208210 */ /* 0x000fca0007f7e0ff */
[----:B------:R-:W-:Y:S01]  /*b5f0*/  @!P0 IMAD.X R33, R29, 0x1, R5, P3 ;  /* 0x000000011d218824 */ /* 0x000fe200018e0605 */
[----:B------:R-:W-:Y:S01]  /*b600*/  @!P0 IADD3 R30, P3, R2, R0, RZ ;  /* 0x00000000021e8210 */ /* 0x000fe20007f7e0ff */
[----:B------:R-:W-:Y:S01]  /*b610*/  CS2R R18, SRZ ;  /* 0x0000000000127805 */ /* 0x000fe2000001ff00 */
[----:B------:R-:W-:Y:S02]  /*b620*/  CS2R R16, SRZ ;  /* 0x0000000000107805 */ /* 0x000fe4000001ff00 */
[----:B------:R-:W-:-:S04]  /*b630*/  @!P0 IADD3.X R31, R3, R5, RZ, P3, !PT ;  /* 0x00000005031f8210 */ /* 0x000fc80001ffe4ff */
[----:B------:R1:W5:Y:S01]  /*b640*/  @!P0 LD.E.128 R16, [R32.64] ;  /* 0x0000000620108980 */ /* 0x000362000c101d00 */
[----:B--2---:R-:W-:Y:S01]  /*b650*/  @!P2 SHF.L.U32 R4, R36, 0x3, RZ ;  /* 0x000000032404a819 */ /* 0x004fe200000006ff */
[----:B---3--:R-:W-:-:S04]  /*b660*/  @!P1 IMAD.SHL.U32 R0, R35, 0x8, RZ ;  /* 0x0000000823009824 */ /* 0x008fc800078e00ff */
[----:B------:R-:W-:-:S04]  /*b670*/  @!P2 IMAD.WIDE R14, R4, 0x2, R28 ;  /* 0x00000002040ea825 */ /* 0x000fc800078e021c */
[----:B------:R-:W-:Y:S01]  /*b680*/  @!P2 IMAD.WIDE R12, R4, 0x2, R2 ;  /* 0x00000002040ca825 */ /* 0x000fe200078e0202 */
[----:B------:R2:W5:Y:S03]  /*b690*/  @!P2 LD.E.128 R20, [R14.64] ;  /* 0x000000060e14a980 */ /* 0x000566000c101d00 */
[C---:B------:R-:W-:Y:S01]  /*b6a0*/  @!P1 IMAD.WIDE R6, R0.reuse, 0x2, R28 ;  /* 0x0000000200069825 */ /* 0x040fe200078e021c */
[----:B------:R3:W5:Y:S01]  /*b6b0*/  @!P2 LD.E.128 R8, [R12.64] ;  /* 0x000000060c08a980 */ /* 0x000762000c101d00 */
[----:B------:R-:W-:Y:S02]  /*b6c0*/  CS2R R4, SRZ ;  /* 0x0000000000047805 */ /* 0x000fe4000001ff00 */
[----:B------:R-:W-:Y:S01]  /*b6d0*/  @!P1 IMAD.WIDE R2, R0, 0x2, R2 ;  /* 0x0000000200029825 */ /* 0x000fe200078e0202 */
[----:B------:R4:W5:Y:S01]  /*b6e0*/  @!P1 LD.E.128 R24, [R6.64] ;  /* 0x0000000606189980 */ /* 0x000962000c101d00 */
[----:B--2---:R-:W-:Y:S01]  /*b6f0*/  CS2R R14, SRZ ;  /* 0x00000000000e7805 */ /* 0x004fe2000001ff00 */
[----:B---3--:R-:W-:Y:S01]  /*b700*/  CS2R R12, SRZ ;  /* 0x00000000000c7805 */ /* 0x008fe2000001ff00 */
[----:B----4-:R-:W-:-:S05]  /*b710*/  CS2R R6, SRZ ;  /* 0x0000000000067805 */ /* 0x010fca000001ff00 */
[----:B------:R1:W5:Y:S04]  /*b720*/  @!P1 LD.E.128 R12, [R2.64] ;  /* 0x00000006020c9980 */ /* 0x000368000c101d00 */
[----:B------:R1:W5:Y:S02]  /*b730*/  @!P0 LD.E.128 R4, [R30.64] ;  /* 0x000000061e048980 */ /* 0x000364000c101d00 */
.L_x_249:
[----:B-12-4-:R-:W-:Y:S05]  /*b740*/  BSYNC B0 ;  /* 0x0000000000007941 */ /* 0x016fea0003800000 */
.L_x_248:
[--C-:B-----5:R-:W-:Y:S01]  /*b750*/  IMAD.MOV.U32 R42, RZ, RZ, R23.reuse ;  /* 0x000000ffff2a7224 */ /* 0x120fe200078e0017 */
[----:B------:R-:W-:Y:S01]  /*b760*/  SHF.R.U32.HI R0, RZ, 0x10, R23 ;  /* 0x00000010ff007819 */ /* 0x000fe20000011617 */
[----:B------:R-:W-:Y:S01]  /*b770*/  IMAD.MOV.U32 R51, RZ, RZ, R18 ;  /* 0x000000ffff337224 */ /* 0x000fe200078e0012 */
[----:B------:R-:W-:Y:S01]  /*b780*/  SHF.R.U64 R49, R18, 0x10, R19 ;  /* 0x0000001012317819 */ /* 0x000fe20000001213 */
[----:B------:R-:W-:Y:S01]  /*b790*/  IMAD.MOV.U32 R54, RZ, RZ, R16 ;  /* 0x000000ffff367224 */ /* 0x000fe200078e0010 */
[----:B------:R-:W-:Y:S01]  /*b7a0*/  PRMT R42, R42, 0x5410, R0 ;  /* 0x000054102a2a7816 */ /* 0x000fe20000000000 */
[----:B------:R-:W-:Y:S01]  /*b7b0*/  IMAD R0, R58, -0x80, R34 ;  /* 0xffffff803a007824 */ /* 0x000fe200078e0222 */
[----:B------:R-:W-:Y:S01]  /*b7c0*/  PRMT R49, R51, 0x5410, R49 ;  /* 0x0000541033317816 */ /* 0x000fe20000000031 */
[--C-:B------:R-:W-:Y:S01]  /*b7d0*/  IMAD.MOV.U32 R53, RZ, RZ, R17.reuse ;  /* 0x000000ffff357224 */ /* 0x100fe200078e0011 */
[----:B------:R-:W-:Y:S01]  /*b7e0*/  SHF.R.U64 R52, R16, 0x10, R17 ;  /* 0x0000001010347819 */ /* 0x000fe20000001211 */
[----:B------:R-:W-:Y:S01]  /*b7f0*/  IMAD.MOV.U32 R50, RZ, RZ, R19 ;  /* 0x000000ffff327224 */ /* 0x000fe200078e0013 */
[----:B------:R-:W-:Y:S01]  /*b800*/  IMNMX R51, R0, 0x80, PT ;  /* 0x0000008000337817 */ /* 0x000fe20003800200 */
[----:B------:R-:W-:Y:S01]  /*b810*/  IMAD.MOV.U32 R46, RZ, RZ, R21 ;  /* 0x000000ffff2e7224 */ /* 0x000fe200078e0015 */
[----:B------:R-:W-:Y:S01]  /*b820*/  SHF.R.U32.HI R48, RZ, 0x10, R17 ;  /* 0x00000010ff307819 */ /* 0x000fe20000011611 */
[----:B------:R-:W-:Y:S01]  /*b830*/  IMAD.MOV.U32 R43, RZ, RZ, R22 ;  /* 0x000000ffff2b7224 */ /* 0x000fe200078e0016 */
[----:B------:R-:W-:Y:S01]  /*b840*/  ISETP.GE.AND P0, PT, R242, R51, PT ;  /* 0x00000033f200720c */ /* 0x000fe20003f06270 */
[----:B------:R-:W-:Y:S01]  /*b850*/  IMAD.MOV.U32 R38, RZ, RZ, R24 ;  /* 0x000000ffff267224 */ /* 0x000fe200078e0018 */
[----:B------:R-:W-:Y:S01]  /*b860*/  SHF.R.U32.HI R44, RZ, 0x10, R19 ;  /* 0x00000010ff2c7819 */ /* 0x000fe20000011613 */
[----:B------:R-:W-:Y:S01]  /*b870*/  IMAD.MOV.U32 R39, RZ, RZ, R25 ;  /* 0x000000ffff277224 */ /* 0x000fe200078e0019 */
[----:B------:R-:W-:Y:S01]  /*b880*/  SHF.R.U64 R45, R20, 0x10, R21 ;  /* 0x00000010142d7819 */ /* 0x000fe20000001215 */
        /* <DEDUP_REMOVED lines=13> */
[--C-:B------:R-:W-:Y:S01]  /*b960*/  SHF.R.U64 R29, R4, 0x10, R5.reuse ;  /* 0x00000010041d7819 */ /* 0x100fe20000001205 */
[----:B------:R-:W-:Y:S01]  /*b970*/  IMAD.MOV.U32 R31, RZ, RZ, R4 ;  /* 0x000000ffff1f7224 */ /* 0x000fe200078e0004 */
[----:B------:R-:W-:Y:S01]  /*b980*/  SHF.R.U32.HI R24, RZ, 0x10, R5 ;  /* 0x00000010ff187819 */ /* 0x000fe20000011605 */
[--C-:B------:R-:W-:Y:S01]  /*b990*/  IMAD.MOV.U32 R26, RZ, RZ, R7.reuse ;  /* 0x000000ffff1a7224 */ /* 0x100fe200078e0007 */
        /* <DEDUP_REMOVED lines=42> */
[----:B------:R1:W5:Y:S04]  /*bc40*/  LDL R61, [R1+0x44] ;  /* 0x00004400013d7983 */ /* 0x0003680000100800 */
[----:B------:R1:W5:Y:S04]  /*bc50*/  LDL R60, [R1+0x48] ;  /* 0x00004800013c7983 */ /* 0x0003680000100800 */
[----:B------:R1:W5:Y:S01]  /*bc60*/  LDL R59, [R1+0x4c] ;  /* 0x00004c00013b7983 */ /* 0x0003620000100800 */
[----:B------:R-:W-:Y:S01]  /*bc70*/  ISETP.GE.AND P0, PT, R100, c[0x0][0x27c], PT ;  /* 0x00009f0064007a0c */ /* 0x000fe20003f06270 */
[----:B------:R-:W-:-:S12]  /*bc80*/  BSSY B0, `(.L_x_252) ;  /* 0x000005e000007945 */ /* 0x000fd80003800000 */
[----:B------:R-:W-:Y:S05]  /*bc90*/  @P0 BRA `(.L_x_253) ;  /* 0x000005c000000947 */ /* 0x000fea0003800000 */
[----:B------:R-:W2:Y:S02]  /*bca0*/  S2R R58, SR_TID.X ;  /* 0x00000000003a7919 */ /* 0x000ea40000002100 */
[----:B--2---:R-:W-:-:S04]  /*bcb0*/  LEA.HI R62, R58, R58, RZ, 0x1 ;  /* 0x0000003a3a3e7211 */ /* 0x004fc800078f08ff */
[----:B------:R-:W-:-:S05]  /*bcc0*/  LOP3.LUT R62, R62, 0xfffffffe, RZ, 0xc0, !PT ;  /* 0xfffffffe3e3e7812 */ /* 0x000fca00078ec0ff */
[----:B------:R-:W-:Y:S02]  /*bcd0*/  IMAD.IADD R62, R58, 0x1, -R62 ;  /* 0x000000013a3e7824 */ /* 0x000fe400078e0a3e */
[----:B------:R-:W2:Y:S01]  /*bce0*/  LDL R58, [R1+0x68] ;  /* 0x00006800013a7983 */ /* 0x000ea20000100800 */
[----:B------:R-:W-:-:S04]  /*bcf0*/  MOV R0, c[0x0][0x27c] ;  /* 0x00009f0000007a02 */ /* 0x000fc80000000f00 */
[----:B------:R-:W-:-:S04]  /*bd00*/  LEA.HI R0, R0, R62, RZ, 0x1d ;  /* 0x0000003e00007211 */ /* 0x000fc800078fe8ff */
[----:B------:R-:W-:Y:S01]  /*bd10*/  SHF.R.S32.HI R3, RZ, 0x1f, R0 ;  /* 0x0000001fff037819 */ /* 0x000fe20000011400 */
[----:B------:R-:W-:-:S03]  /*bd20*/  IMAD.SHL.U32 R2, R0, 0x8, RZ ;  /* 0x0000000800027824 */ /* 0x000fc600078e00ff */
[----:B------:R-:W-:Y:S02]  /*bd30*/  LEA.HI R0, R3, R0, RZ, 0x2 ;  /* 0x0000000003007211 */ /* 0x000fe400078f10ff */
[----:B-----5:R-:W-:Y:S02]  /*bd40*/  LOP3.LUT R2, R61, 0x18, R2, 0xf8, !PT ;  /* 0x000000183d027812 */ /* 0x020fe400078ef802 */
[----:B------:R-:W-:Y:S02]  /*bd50*/  SHF.L.U32 R0, R0, 0xa, RZ ;  /* 0x0000000a00007819 */ /* 0x000fe400000006ff */
[----:B------:R-:W-:Y:S02]  /*bd60*/  LOP3.LUT R2, R2, R60, RZ, 0x3c, !PT ;  /* 0x0000003c02027212 */ /* 0x000fe400078e3cff */
[----:B------:R-:W-:-:S04]  /*bd70*/  LOP3.LUT R0, R0, 0x7ffff000, RZ, 0xc0, !PT ;  /* 0x7ffff00000007812 */ /* 0x000fc800078ec0ff */
[----:B------:R-:W-:Y:S02]  /*bd80*/  IADD3 R0, R2, R0, R59 ;  /* 0x0000000002007210 */ /* 0x000fe40007ffe03b */
[----:B------:R-:W-:-:S03]  /*bd90*/  SHF.L.U32 R2, R31, 0x10, RZ ;  /* 0x000000101f027819 */ /* 0x000fc600000006ff */
[----:B------:R-:W-:Y:S02]  /*bda0*/  IMAD.SHL.U32 R23, R0, 0x2, RZ ;  /* 0x0000000200177824 */ /* 0x000fe400078e00ff */
[----:B------:R-:W-:-:S03]  /*bdb0*/  IMAD.U32 R0, R52, 0x10000, RZ ;  /* 0x0001000034007824 */ /* 0x000fc600078e00ff */
[----:B------:R-:W3:Y:S02]  /*bdc0*/  LDS.128 R4, [R23+0x6080] ;  /* 0x0060800017047984 */ /* 0x000ee40000000c00 */
[----:B---3--:R-:W-:Y:S02]  /*bdd0*/  SHF.L.U32 R3, R4, 0x10, RZ ;  /* 0x0000001004037819 */ /* 0x008fe400000006ff */
[----:B------:R-:W-:Y:S02]  /*bde0*/  LOP3.LUT R19, R5, 0xffff0000, RZ, 0xc0, !PT ;  /* 0xffff000005137812 */ /* 0x000fe400078ec0ff */
[----:B------:R-:W-:Y:S01]  /*bdf0*/  LOP3.LUT R18, R7, 0xffff0000, RZ, 0xc0, !PT ;  /* 0xffff000007127812 */ /* 0x000fe200078ec0ff */
[----:B------:R-:W-:Y:S01]  /*be00*/  FMUL.FTZ R15, R3, R2 ;  /* 0x00000002030f7220 */ /* 0x000fe20000410000 */
[----:B--2---:R-:W2:Y:S02]  /*be10*/  LDS.128 R8, [R58] ;  /* 0x000000003a087984 */ /* 0x004ea40000000c00 */
[C---:B--2---:R-:W-:Y:S01]  /*be20*/  SHF.L.U32 R12, R8.reuse, 0x10, RZ ;  /* 0x00000010080c7819 */ /* 0x044fe200000006ff */
[----:B------:R-:W-:Y:S01]  /*be30*/  IMAD.U32 R14, R9, 0x10000, RZ ;  /* 0x00010000090e7824 */ /* 0x000fe200078e00ff */
[----:B------:R-:W-:Y:S01]  /*be40*/  LOP3.LUT R13, R8, 0xffff0000, RZ, 0xc0, !PT ;  /* 0xffff0000080d7812 */ /* 0x000fe200078ec0ff */
[----:B------:R-:W-:Y:S01]  /*be50*/  IMAD.U32 R20, R11, 0x10000, RZ ;  /* 0x000100000b147824 */ /* 0x000fe200078e00ff */
[----:B------:R-:W-:Y:S01]  /*be60*/  LOP3.LUT R8, R4, 0xffff0000, RZ, 0xc0, !PT ;  /* 0xffff000004087812 */ /* 0x000fe200078ec0ff */
[----:B------:R-:W-:Y:S01]  /*be70*/  FFMA.FTZ R29, R12, R0, -R15 ;  /* 0x000000000c1d7223 */ /* 0x000fe2000001080f */
[----:B------:R-:W-:Y:S01]  /*be80*/  LOP3.LUT R22, R9, 0xffff0000, RZ, 0xc0, !PT ;  /* 0xffff000009167812 */ /* 0x000fe200078ec0ff */
[----:B------:R-:W-:Y:S01]  /*be90*/  IMAD.U32 R9, R5, 0x10000, RZ ;  /* 0x0001000005097824 */ /* 0x000fe200078e00ff */
[----:B------:R-:W-:-:S02]  /*bea0*/  LOP3.LUT R4, R31, 0xffff0000, RZ, 0xc0, !PT ;  /* 0xffff00001f047812 */ /* 0x000fc400078ec0ff */
[C---:B------:R-:W-:Y:S02]  /*beb0*/  SHF.L.U32 R16, R10.reuse, 0x10, RZ ;  /* 0x000000100a107819 */ /* 0x040fe400000006ff */
[----:B------:R-:W-:Y:S02]  /*bec0*/  LOP3.LUT R17, R10, 0xffff0000, RZ, 0xc0, !PT ;  /* 0xffff00000a117812 */ /* 0x000fe400078ec0ff */
[C---:B------:R-:W-:Y:S02]  /*bed0*/  SHF.L.U32 R5, R6.reuse, 0x10, RZ ;  /* 0x0000001006057819 */ /* 0x040fe400000006ff */
[----:B------:R-:W-:Y:S01]  /*bee0*/  LOP3.LUT R10, R6, 0xffff0000, RZ, 0xc0, !PT ;  /* 0xffff0000060a7812 */ /* 0x000fe200078ec0ff */
[----:B------:R-:W-:Y:S01]  /*bef0*/  FMUL.FTZ R6, R3, R0 ;  /* 0x0000000003067220 */ /* 0x000fe20000410000 */
[----:B------:R-:W-:Y:S01]  /*bf00*/  LOP3.LUT R21, R11, 0xffff0000, RZ, 0xc0, !PT ;  /* 0xffff00000b157812 */ /* 0x000fe200078ec0ff */
[----:B------:R-:W-:Y:S01]  /*bf10*/  IMAD.U32 R11, R7, 0x10000, RZ ;  /* 0x00010000070b7824 */ /* 0x000fe200078e00ff */
[----:B------:R-:W-:Y:S01]  /*bf20*/  LOP3.LUT R3, R52, 0xffff0000, RZ, 0xc0, !PT ;  /* 0xffff000034037812 */ /* 0x000fe200078ec0ff */
[----:B------:R-:W-:Y:S01]  /*bf30*/  FMUL.FTZ R7, R8, R4 ;  /* 0x0000000408077220 */ /* 0x000fe20000410000 */
[----:B------:R-:W-:Y:S01]  /*bf40*/  SHF.L.U32 R0, R32, 0x10, RZ ;  /* 0x0000001020007819 */ /* 0x000fe200000006ff */
[----:B------:R-:W-:Y:S01]  /*bf50*/  FFMA.FTZ R28, R12, R2, R6 ;  /* 0x000000020c1c7223 */ /* 0x000fe20000010006 */
[----:B------:R-:W-:Y:S01]  /*bf60*/  SHF.L.U32 R6, R30, 0x10, RZ ;  /* 0x000000101e067819 */ /* 0x000fe200000006ff */
[----:B------:R-:W-:-:S02]  /*bf70*/  FFMA.FTZ R27, R13, R3, -R7 ;  /* 0x000000030d1b7223 */ /* 0x000fc40000010807 */
[----:B------:R-:W-:Y:S02]  /*bf80*/  IMAD.U32 R2, R48, 0x10000, RZ ;  /* 0x0001000030027824 */ /* 0x000fe400078e00ff */
[C---:B------:R-:W-:Y:S02]  /*bf90*/  FMUL.FTZ R7, R9.reuse, R0 ;  /* 0x0000000009077220 */ /* 0x040fe40000410000 */
[----:B------:R-:W-:Y:S02]  /*bfa0*/  FMUL.FTZ R8, R8, R3 ;  /* 0x0000000308087220 */ /* 0x000fe40000410000 */
[-C--:B------:R-:W-:Y:S02]  /*bfb0*/  FMUL.FTZ R3, R9, R2.reuse ;  /* 0x0000000209037220 */ /* 0x080fe40000410000 */
[----:B------:R-:W-:Y:S02]  /*bfc0*/  FFMA.FTZ R25, R14, R2, -R7 ;  /* 0x000000020e197223 */ /* 0x000fe40000010807 */
[----:B------:R-:W-:-:S02]  /*bfd0*/  IMAD.U32 R2, R49, 0x10000, RZ ;  /* 0x0001000031027824 */ /* 0x000fc400078e00ff */
[----:B------:R-:W-:Y:S02]  /*bfe0*/  FFMA.FTZ R26, R13, R4, R8 ;  /* 0x000000040d1a7223 */ /* 0x000fe40000010008 */
[----:B------:R-:W-:Y:S01]  /*bff0*/  FFMA.FTZ R24, R14, R0, R3 ;  /* 0x000000000e187223 */ /* 0x000fe20000010003 */
[----:B------:R-:W-:Y:S01]  /*c000*/  LOP3.LUT R3, R49, 0xffff0000, RZ, 0xc0, !PT ;  /* 0xffff000031037812 */ /* 0x000fe200078ec0ff */
[C---:B------:R-:W-:Y:S01]  /*c010*/  FMUL.FTZ R4, R5.reuse, R6 ;  /* 0x0000000605047220 */ /* 0x040fe20000410000 */
[----:B------:R-:W-:Y:S01]  /*c020*/  LOP3.LUT R0, R30, 0xffff0000, RZ, 0xc0, !PT ;  /* 0xffff00001e007812 */ /* 0x000fe200078ec0ff */
[-C--:B------:R-:W-:Y:S01]  /*c030*/  FMUL.FTZ R9, R5, R2.reuse ;  /* 0x0000000205097220 */ /* 0x080fe20000410000 */
[----:B------:R-:W-:Y:S01]  /*c040*/  SHF.L.U32 R5, R33, 0x10, RZ ;  /* 0x0000001021057819 */ /* 0x000fe200000006ff */
[----:B------:R-:W-:Y:S02]  /*c050*/  FFMA.FTZ R15, R16, R2, -R4 ;  /* 0x00000002100f7223 */ /* 0x000fe40000010804 */
[----:B------:R-:W-:-:S02]  /*c060*/  IMAD.U32 R2, R44, 0x10000, RZ ;  /* 0x000100002c027824 */ /* 0x000fc400078e00ff */
[C---:B------:R-:W-:Y:S02]  /*c070*/  FMUL.FTZ R7, R10.reuse, R3 ;  /* 0x000000030a077220 */ /* 0x040fe40000410000 */
[C---:B------:R-:W-:Y:S02]  /*c080*/  FMUL.FTZ R4, R11.reuse, R5 ;  /* 0x000000050b047220 */ /* 0x040fe40000410000 */
[----:B------:R-:W-:Y:S02]  /*c090*/  FMUL.FTZ R8, R10, R0 ;  /* 0x000000000a087220 */ /* 0x000fe40000410000 */
[----:B------:R-:W-:Y:S02]  /*c0a0*/  FFMA.FTZ R14, R16, R6, R9 ;  /* 0x00000006100e7223 */ /* 0x000fe40000010009 */
[----:B------:R-:W-:Y:S02]  /*c0b0*/  FMUL.FTZ R6, R11, R2 ;  /* 0x000000020b067220 */ /* 0x000fe40000410000 */
[----:B------:R-:W-:Y:S01]  /*c0c0*/  FFMA.FTZ R13, R17, R0, R7 ;  /* 0x00000000110d7223 */ /* 0x000fe20000010007 */
[----:B------:R-:W-:Y:S01]  /*c0d0*/  LOP3.LUT R0, R33, 0xffff0000, RZ, 0xc0, !PT ;  /* 0xffff000021007812 */ /* 0x000fe200078ec0ff */
[----:B------:R-:W-:Y:S01]  /*c0e0*/  FFMA.FTZ R11, R20, R2, -R4 ;  /* 0x00000002140b7223 */ /* 0x000fe20000010804 */
[----:B------:R-:W-:Y:S01]  /*c0f0*/  LOP3.LUT R2, R32, 0xffff0000, RZ, 0xc0, !PT ;  /* 0xffff000020027812 */ /* 0x000fe200078ec0ff */
[----:B------:R-:W-:Y:S01]  /*c100*/  FFMA.FTZ R10, R17, R3, -R8 ;  /* 0x00000003110a7223 */ /* 0x000fe20000010808 */
[----:B------:R-:W-:Y:S01]  /*c110*/  LOP3.LUT R4, R48, 0xffff0000, RZ, 0xc0, !PT ;  /* 0xffff000030047812 */ /* 0x000fe200078ec0ff */
[----:B------:R-:W-:Y:S01]  /*c120*/  FFMA.FTZ R12, R20, R5, R6 ;  /* 0x00000005140c7223 */ /* 0x000fe20000010006 */
[----:B------:R-:W-:Y:S01]  /*c130*/  LOP3.LUT R3, R44, 0xffff0000, RZ, 0xc0, !PT ;  /* 0xffff00002c037812 */ /* 0x000fe200078ec0ff */
[----:B------:R-:W-:Y:S01]  /*c140*/  FMUL.FTZ R8, R19, R2 ;  /* 0x0000000213087220 */ /* 0x000fe20000410000 */
[----:B------:R-:W-:Y:S01]  /*c150*/  F2FP.BF16.PACK_AB R10, R10, R15 ;  /* 0x0000000f0a0a723e */ /* 0x000fe200000010ff */
[----:B------:R-:W-:-:S02]  /*c160*/  FMUL.FTZ R6, R18, R0 ;  /* 0x0000000012067220 */ /* 0x000fc40000410000 */
[-C--:B------:R-:W-:Y:S02]  /*c170*/  FMUL.FTZ R7, R19, R4.reuse ;  /* 0x0000000413077220 */ /* 0x080fe40000410000 */
[----:B------:R-:W-:Y:S02]  /*c180*/  FMUL.FTZ R5, R18, R3 ;  /* 0x0000000312057220 */ /* 0x000fe40000410000 */
[C---:B------:R-:W-:Y:S01]  /*c190*/  FFMA.FTZ R9, R22.reuse, R4, -R8 ;  /* 0x0000000416097223 */ /* 0x040fe20000010808 */
[----:B------:R-:W-:Y:S01]  /*c1a0*/  F2FP.BF16.PACK_AB R8, R27, R29 ;  /* 0x0000001d1b08723e */ /* 0x000fe200000010ff */
[----:B------:R-:W-:Y:S01]  /*c1b0*/  FFMA.FTZ R3, R21, R3, -R6 ;  /* 0x0000000315037223 */ /* 0x000fe20000010806 */
[----:B------:R-:W-:Y:S01]  /*c1c0*/  F2FP.BF16.PACK_AB R6, R13, R14 ;  /* 0x0000000e0d06723e */ /* 0x000fe200000010ff */
[----:B------:R-:W-:Y:S01]  /*c1d0*/  FFMA.FTZ R2, R22, R2, R7 ;  /* 0x0000000216027223 */ /* 0x000fe20000010007 */
[----:B------:R-:W-:Y:S01]  /*c1e0*/  F2FP.BF16.PACK_AB R9, R9, R25 ;  /* 0x000000190909723e */ /* 0x000fe200000010ff */
[----:B------:R-:W-:Y:S01]  /*c1f0*/  FFMA.FTZ R0, R21, R0, R5 ;  /* 0x0000000015007223 */ /* 0x000fe20000010005 */
[----:B------:R-:W-:-:S02]  /*c200*/  F2FP.BF16.PACK_AB R11, R3, R11 ;  /* 0x0000000b030b723e */ /* 0x000fc400000010ff */
[----:B------:R-:W-:Y:S02]  /*c210*/  F2FP.BF16.PACK_AB R4, R26, R28 ;  /* 0x0000001c1a04723e */ /* 0x000fe400000010ff */
[----:B------:R-:W-:Y:S01]  /*c220*/  F2FP.BF16.PACK_AB R5, R2, R24 ;  /* 0x000000180205723e */ /* 0x000fe200000010ff */
[----:B------:R2:W-:Y:S01]  /*c230*/  STS.128 [R58], R8 ;  /* 0x000000083a007388 */ /* 0x0005e20000000c00 */
[----:B------:R-:W-:-:S05]  /*c240*/  F2FP.BF16.PACK_AB R7, R0, R12 ;  /* 0x0000000c0007723e */ /* 0x000fca00000010ff */
[----:B------:R2:W-:Y:S02]  /*c250*/  STS.128 [R23+0x6080], R4 ;  /* 0x0060800417007388 */ /* 0x0005e40000000c00 */
.L_x_253:
[----:B------:R-:W-:Y:S05]  /*c260*/  BSYNC B0 ;  /* 0x0000000000007941 */ /* 0x000fea0003800000 */
.L_x_252:
[----:B------:R-:W-:Y:S01]  /*c270*/  IADD3 R0, R100, 0x10, RZ ;  /* 0x0000001064007810 */ /* 0x000fe20007ffe0ff */
[----:B------:R-:W-:Y:S03]  /*c280*/  BSSY B0, `(.L_x_254) ;  /* 0x000005c000007945 */ /* 0x000fe60003800000 */
[----:B------:R-:W-:-:S13]  /*c290*/  ISETP.GE.AND P0, PT, R0, c[0x0][0x27c], PT ;  /* 0x00009f0000007a0c */ /* 0x000fda0003f06270 */
[----:B------:R-:W-:Y:S05]  /*c2a0*/  @P0 BRA `(.L_x_255) ;  /* 0x0000059000000947 */ /* 0x000fea0003800000 */
[----:B------:R-:W3:Y:S04]  /*c2b0*/  LDL R2, [R1+0x64] ;  /* 0x0000640001027983 */ /* 0x000ee80000100800 */
[----:B--2---:R-:W2:Y:S01]  /*c2c0*/  LDL R58, [R1+0x78] ;  /* 0x00007800013a7983 */ /* 0x004ea20000100800 */
[----:B------:R-:W-:-:S04]  /*c2d0*/  MOV R0, c[0x0][0x27c] ;  /* 0x00009f0000007a02 */ /* 0x000fc80000000f00 */
[----:B---3--:R-:W-:-:S04]  /*c2e0*/  LEA.HI R0, R0, R2, RZ, 0x1d ;  /* 0x0000000200007211 */ /* 0x008fc800078fe8ff */
[----:B------:R-:W-:Y:S01]  /*c2f0*/  SHF.R.S32.HI R2, RZ, 0x1f, R0 ;  /* 0x0000001fff027819 */ /* 0x000fe20000011400 */
[----:B------:R-:W-:Y:S01]  /*c300*/  IMAD.SHL.U32 R3, R0, 0x8, RZ ;  /* 0x0000000800037824 */ /* 0x000fe200078e00ff */
[----:B--2---:R-:W2:Y:S02]  /*c310*/  LDS.128 R8, [R58] ;  /* 0x000000003a087984 */ /* 0x004ea40000000c00 */
[----:B------:R-:W-:Y:S02]  /*c320*/  LEA.HI R0, R2, R0, RZ, 0x2 ;  /* 0x0000000002007211 */ /* 0x000fe400078f10ff */
[----:B-----5:R-:W-:Y:S02]  /*c330*/  LOP3.LUT R2, R61, 0x18, R3, 0xf8, !PT ;  /* 0x000000183d027812 */ /* 0x020fe400078ef803 */
[----:B------:R-:W-:Y:S02]  /*c340*/  SHF.L.U32 R0, R0, 0xa, RZ ;  /* 0x0000000a00007819 */ /* 0x000fe400000006ff */
[----:B------:R-:W-:-:S02]  /*c350*/  LOP3.LUT R2, R2, R60, RZ, 0x3c, !PT ;  /* 0x0000003c02027212 */ /* 0x000fc400078e3cff */
[----:B------:R-:W-:-:S04]  /*c360*/  LOP3.LUT R0, R0, 0x7ffff000, RZ, 0xc0, !PT ;  /* 0x7ffff00000007812 */ /* 0x000fc800078ec0ff */
[----:B------:R-:W-:Y:S02]  /*c370*/  IADD3 R0, R2, R0, R59 ;  /* 0x0000000002007210 */ /* 0x000fe40007ffe03b */
[----:B------:R-:W-:-:S03]  /*c380*/  SHF.L.U32 R2, R34, 0x10, RZ ;  /* 0x0000001022027819 */ /* 0x000fc600000006ff */
[----:B------:R-:W-:Y:S02]  /*c390*/  IMAD.SHL.U32 R23, R0, 0x2, RZ ;  /* 0x0000000200177824 */ /* 0x000fe400078e00ff */
[----:B------:R-:W-:-:S03]  /*c3a0*/  IMAD.U32 R0, R45, 0x10000, RZ ;  /* 0x000100002d007824 */ /* 0x000fc600078e00ff */
[----:B------:R-:W3:Y:S01]  /*c3b0*/  LDS.128 R4, [R23+0x6080] ;  /* 0x0060800017047984 */ /* 0x000ee20000000c00 */
[C---:B--2---:R-:W-:Y:S01]  /*c3c0*/  SHF.L.U32 R12, R8.reuse, 0x10, RZ ;  /* 0x00000010080c7819 */ /* 0x044fe200000006ff */
[----:B------:R-:W-:Y:S01]  /*c3d0*/  IMAD.U32 R14, R9, 0x10000, RZ ;  /* 0x00010000090e7824 */ /* 0x000fe200078e00ff */
[----:B------:R-:W-:Y:S01]  /*c3e0*/  LOP3.LUT R13, R8, 0xffff0000, RZ, 0xc0, !PT ;  /* 0xffff0000080d7812 */ /* 0x000fe200078ec0ff */
[----:B------:R-:W-:Y:S01]  /*c3f0*/  IMAD.U32 R20, R11, 0x10000, RZ ;  /* 0x000100000b147824 */ /* 0x000fe200078e00ff */
[----:B------:R-:W-:Y:S02]  /*c400*/  LOP3.LUT R22, R9, 0xffff0000, RZ, 0xc0, !PT ;  /* 0xffff000009167812 */ /* 0x000fe400078ec0ff */
[C---:B------:R-:W-:Y:S02]  /*c410*/  SHF.L.U32 R16, R10.reuse, 0x10, RZ ;  /* 0x000000100a107819 */ /* 0x040fe400000006ff */
[----:B------:R-:W-:Y:S02]  /*c420*/  LOP3.LUT R17, R10, 0xffff0000, RZ, 0xc0, !PT ;  /* 0xffff00000a117812 */ /* 0x000fe400078ec0ff */
[----:B------:R-:W-:-:S02]  /*c430*/  LOP3.LUT R21, R11, 0xffff0000, RZ, 0xc0, !PT ;  /* 0xffff00000b157812 */ /* 0x000fc400078ec0ff */
[C---:B---3--:R-:W-:Y:S01]  /*c440*/  SHF.L.U32 R3, R4.reuse, 0x10, RZ ;  /* 0x0000001004037819 */ /* 0x048fe200000006ff */
[----:B------:R-:W-:Y:S01]  /*c450*/  IMAD.U32 R9, R5, 0x10000, RZ ;  /* 0x0001000005097824 */ /* 0x000fe200078e00ff */
[----:B------:R-:W-:Y:S01]  /*c460*/  LOP3.LUT R8, R4, 0xffff0000, RZ, 0xc0, !PT ;  /* 0xffff000004087812 */ /* 0x000fe200078ec0ff */
[----:B------:R-:W-:Y:S01]  /*c470*/  IMAD.U32 R11, R7, 0x10000, RZ ;  /* 0x00010000070b7824 */ /* 0x000fe200078e00ff */
[----:B------:R-:W-:Y:S01]  /*c480*/  LOP3.LUT R4, R34, 0xffff0000, RZ, 0xc0, !PT ;  /* 0xffff000022047812 */ /* 0x000fe200078ec0ff */
[----:B------:R-:W-:Y:S01]  /*c490*/  FMUL.FTZ R15, R3, R2 ;  /* 0x00000002030f7220 */ /* 0x000fe20000410000 */
[----:B------:R-:W-:Y:S02]  /*c4a0*/  LOP3.LUT R19, R5, 0xffff0000, RZ, 0xc0, !PT ;  /* 0xffff000005137812 */ /* 0x000fe400078ec0ff */
[----:B------:R-:W-:Y:S01]  /*c4b0*/  SHF.L.U32 R5, R6, 0x10, RZ ;  /* 0x0000001006057819 */ /* 0x000fe200000006ff */
[-C--:B------:R-:W-:Y:S01]  /*c4c0*/  FFMA.FTZ R29, R12, R0.reuse, -R15 ;  /* 0x000000000c1d7223 */ /* 0x080fe2000001080f */
[----:B------:R-:W-:Y:S01]  /*c4d0*/  LOP3.LUT R10, R6, 0xffff0000, RZ, 0xc0, !PT ;  /* 0xffff0000060a7812 */ /* 0x000fe200078ec0ff */
[----:B------:R-:W-:Y:S01]  /*c4e0*/  FMUL.FTZ R6, R3, R0 ;  /* 0x0000000003067220 */ /* 0x000fe20000410000 */
[----:B------:R-:W-:Y:S01]  /*c4f0*/  LOP3.LUT R18, R7, 0xffff0000, RZ, 0xc0, !PT ;  /* 0xffff000007127812 */ /* 0x000fe200078ec0ff */
[----:B------:R-:W-:Y:S01]  /*c500*/  FMUL.FTZ R7, R8, R4 ;  /* 0x0000000408077220 */ /* 0x000fe20000410000 */
[----:B------:R-:W-:Y:S01]  /*c510*/  LOP3.LUT R3, R45, 0xffff0000, RZ, 0xc0, !PT ;  /* 0xffff00002d037812 */ /* 0x000fe200078ec0ff */
[----:B------:R-:W-:Y:S01]  /*c520*/  FFMA.FTZ R28, R12, R2, R6 ;  /* 0x000000020c1c7223 */ /* 0x000fe20000010006 */
[----:B------:R-:W-:Y:S01]  /*c530*/  SHF.L.U32 R0, R36, 0x10, RZ ;  /* 0x0000001024007819 */ /* 0x000fe200000006ff */
[----:B------:R-:W-:Y:S01]  /*c540*/  IMAD.U32 R2, R40, 0x10000, RZ ;  /* 0x0001000028027824 */ /* 0x000fe200078e00ff */
[----:B------:R-:W-:Y:S01]  /*c550*/  SHF.L.U32 R6, R35, 0x10, RZ ;  /* 0x0000001023067819 */ /* 0x000fe200000006ff */
[----:B------:R-:W-:-:S02]  /*c560*/  FFMA.FTZ R27, R13, R3, -R7 ;  /* 0x000000030d1b7223 */ /* 0x000fc40000010807 */
[C---:B------:R-:W-:Y:S02]  /*c570*/  FMUL.FTZ R7, R9.reuse, R0 ;  /* 0x0000000009077220 */ /* 0x040fe40000410000 */
[----:B------:R-:W-:Y:S02]  /*c580*/  FMUL.FTZ R8, R8, R3 ;  /* 0x0000000308087220 */ /* 0x000fe40000410000 */
[-C--:B------:R-:W-:Y:S02]  /*c590*/  FMUL.FTZ R3, R9, R2.reuse ;  /* 0x0000000209037220 */ /* 0x080fe40000410000 */
[----:B------:R-:W-:Y:S02]  /*c5a0*/  FFMA.FTZ R25, R14, R2, -R7 ;  /* 0x000000020e197223 */ /* 0x000fe40000010807 */
[----:B------:R-:W-:Y:S02]  /*c5b0*/  IMAD.U32 R2, R41, 0x10000, RZ ;  /* 0x0001000029027824 */ /* 0x000fe400078e00ff */
[----:B------:R-:W-:-:S02]  /*c5c0*/  FFMA.FTZ R26, R13, R4, R8 ;  /* 0x000000040d1a7223 */ /* 0x000fc40000010008 */
[----:B------:R-:W-:Y:S02]  /*c5d0*/  FMUL.FTZ R4, R5, R6 ;  /* 0x0000000605047220 */ /* 0x000fe40000410000 */
[----:B------:R-:W-:Y:S01]  /*c5e0*/  FFMA.FTZ R24, R14, R0, R3 ;  /* 0x000000000e187223 */ /* 0x000fe20000010003 */
[----:B------:R-:W-:Y:S01]  /*c5f0*/  LOP3.LUT R3, R41, 0xffff0000, RZ, 0xc0, !PT ;  /* 0xffff000029037812 */ /* 0x000fe200078ec0ff */
[-C--:B------:R-:W-:Y:S01]  /*c600*/  FMUL.FTZ R9, R5, R2.reuse ;  /* 0x0000000205097220 */ /* 0x080fe20000410000 */
[----:B------:R-:W-:Y:S01]  /*c610*/  SHF.L.U32 R5, R37, 0x10, RZ ;  /* 0x0000001025057819 */ /* 0x000fe200000006ff */
[----:B------:R-:W-:Y:S01]  /*c620*/  FFMA.FTZ R15, R16, R2, -R4 ;  /* 0x00000002100f7223 */ /* 0x000fe20000010804 */
[----:B------:R-:W-:Y:S01]  /*c630*/  LOP3.LUT R0, R35, 0xffff0000, RZ, 0xc0, !PT ;  /* 0xffff000023007812 */ /* 0x000fe200078ec0ff */
[----:B------:R-:W-:Y:S01]  /*c640*/  FMUL.FTZ R7, R10, R3 ;  /* 0x000000030a077220 */ /* 0x000fe20000410000 */
[----:B------:R-:W-:Y:S01]  /*c650*/  SHF.L.U32 R2, R42, 0x10, RZ ;  /* 0x000000102a027819 */ /* 0x000fe200000006ff */
[----:B------:R-:W-:-:S02]  /*c660*/  FMUL.FTZ R4, R11, R5 ;  /* 0x000000050b047220 */ /* 0x000fc40000410000 */
        /* <DEDUP_REMOVED lines=29> */
.L_x_255:
[----:B------:R-:W-:Y:S05]  /*c840*/  BSYNC B0 ;  /* 0x0000000000007941 */ /* 0x000fea0003800000 */
.L_x_254:
[----:B------:R-:W-:-:S04]  /*c850*/  IADD3 R0, R100, 0x20, RZ ;  /* 0x0000002064007810 */ /* 0x000fc80007ffe0ff */
        /* <DEDUP_REMOVED lines=52> */
[C---:B------:R-:W-:Y:S02]  /*cba0*/  FMUL.FTZ R4, R5.reuse, R6 ;  /* 0x0000000605047220 */ /* 0x040fe40000410000 */
        /* <DEDUP_REMOVED lines=38> */
.L_x_251:
[----:B------:R-:W-:Y:S05]  /*ce10*/  BSYNC B1 ;  /* 0x0000000000017941 */ /* 0x000fea0003800000 */
.L_x_250:
[----:B------:R-:W-:-:S04]  /*ce20*/  IADD3 R0, R242, 0x40, RZ ;  /* 0x00000040f2007810 */ /* 0x000fc80007ffe0ff */
[----:B------:R-:W-:-:S13]  /*ce30*/  ISETP.GE.AND P0, PT, R0, R51, PT ;  /* 0x000000330000720c */ /* 0x000fda0003f06270 */
[----:B------:R-:W-:Y:S05]  /*ce40*/  @P0 BRA `(.L_x_237) ;  /* 0x000011d000000947 */ /* 0x000fea0003800000 */
[----:B-----5:R3:W5:Y:S04]  /*ce50*/  LDL R60, [R1+0x54] ;  /* 0x00005400013c7983 */ /* 0x0207680000100800 */
[----:B------:R3:W5:Y:S04]  /*ce60*/  LDL R59, [R1+0x58] ;  /* 0x00005800013b7983 */ /* 0x0007680000100800 */
[----:B--2---:R3:W5:Y:S01]  /*ce70*/  LDL R58, [R1+0x5c] ;  /* 0x00005c00013a7983 */ /* 0x0047620000100800 */
[----:B------:R-:W-:Y:S01]  /*ce80*/  ISETP.GE.AND P0, PT, R100, c[0x0][0x27c], PT ;  /* 0x00009f0064007a0c */ /* 0x000fe20003f06270 */
[----:B------:R-:W-:-:S12]  /*ce90*/  BSSY B0, `(.L_x_256) ;  /* 0x000005e000007945 */ /* 0x000fd80003800000 */
[----:B------:R-:W-:Y:S05]  /*cea0*/  @P0 BRA `(.L_x_257) ;  /* 0x000005c000000947 */ /* 0x000fea0003800000 */
[----:B------:R-:W2:Y:S04]  /*ceb0*/  LDL R61, [R1+0x7c] ;  /* 0x00007c00013d7983 */ /* 0x000ea80000100800 */
[----:B------:R-:W4:Y:S02]  /*cec0*/  S2R R0, SR_TID.X ;  /* 0x0000000000007919 */ /* 0x000f240000002100 */
[----:B----4-:R-:W-:-:S04]  /*ced0*/  LEA.HI R2, R0, R0, RZ, 0x1 ;  /* 0x0000000000027211 */ /* 0x010fc800078f08ff */
[----:B------:R-:W-:-:S05]  /*cee0*/  LOP3.LUT R2, R2, 0xfffffffe, RZ, 0xc0, !PT ;  /* 0xfffffffe02027812 */ /* 0x000fca00078ec0ff */
[----:B------:R-:W-:Y:S01]  /*cef0*/  IMAD.IADD R2, R0, 0x1, -R2 ;  /* 0x0000000100027824 */ /* 0x000fe200078e0a02 */
        /* <DEDUP_REMOVED lines=9> */
[----:B------:R-:W-:-:S05]  /*cf90*/  IADD3 R0, R2, R0, R58 ;  /* 0x0000000002007210 */ /* 0x000fca0007ffe03a */
[----:B------:R-:W-:-:S05]  /*cfa0*/  IMAD.SHL.U32 R23, R0, 0x2, RZ ;  /* 0x0000000200177824 */ /* 0x000fca00078e00ff */
[----:B------:R-:W4:Y:S01]  /*cfb0*/  LDS.128 R4, [R23+0x6080] ;  /* 0x0060800017047984 */ /* 0x000f220000000c00 */
[----:B------:R-:W-:Y:S01]  /*cfc0*/  SHF.L.U32 R2, R31, 0x10, RZ ;  /* 0x000000101f027819 */ /* 0x000fe200000006ff */
[----:B------:R-:W-:Y:S01]  /*cfd0*/  IMAD.U32 R0, R52, 0x10000, RZ ;  /* 0x0001000034007824 */ /* 0x000fe200078e00ff */
[----:B----4-:R-:W-:Y:S02]  /*cfe0*/  SHF.L.U32 R3, R4, 0x10, RZ ;  /* 0x0000001004037819 */ /* 0x010fe400000006ff */
[----:B------:R-:W-:-:S03]  /*cff0*/  LOP3.LUT R19, R5, 0xffff0000, RZ, 0xc0, !PT ;  /* 0xffff000005137812 */ /* 0x000fc600078ec0ff */
[----:B------:R-:W-:Y:S01]  /*d000*/  FMUL.FTZ R15, R2, R3 ;  /* 0x00000003020f7220 */ /* 0x000fe20000410000 */
[----:B------:R-:W-:Y:S01]  /*d010*/  LOP3.LUT R18, R7, 0xffff0000, RZ, 0xc0, !PT ;  /* 0xffff000007127812 */ /* 0x000fe200078ec0ff */
[----:B--2---:R-:W2:Y:S02]  /*d020*/  LDS.128 R8, [R61] ;  /* 0x000000003d087984 */ /* 0x004ea40000000c00 */
[C---:B--2---:R-:W-:Y:S02]  /*d030*/  SHF.L.U32 R12, R8.reuse, 0x10, RZ ;  /* 0x00000010080c7819 */ /* 0x044fe400000006ff */
[----:B------:R-:W-:Y:S01]  /*d040*/  LOP3.LUT R13, R8, 0xffff0000, RZ, 0xc0, !PT ;  /* 0xffff0000080d7812 */ /* 0x000fe200078ec0ff */
[C---:B------:R-:W-:Y:S01]  /*d050*/  IMAD.U32 R14, R9.reuse, 0x10000, RZ ;  /* 0x00010000090e7824 */ /* 0x040fe200078e00ff */
[----:B------:R-:W-:Y:S02]  /*d060*/  LOP3.LUT R8, R4, 0xffff0000, RZ, 0xc0, !PT ;  /* 0xffff000004087812 */ /* 0x000fe400078ec0ff */
[----:B------:R-:W-:Y:S01]  /*d070*/  LOP3.LUT R22, R9, 0xffff0000, RZ, 0xc0, !PT ;  /* 0xffff000009167812 */ /* 0x000fe200078ec0ff */
[----:B------:R-:W-:Y:S01]  /*d080*/  IMAD.U32 R9, R5, 0x10000, RZ ;  /* 0x0001000005097824 */ /* 0x000fe200078e00ff */
[----:B------:R-:W-:-:S02]  /*d090*/  LOP3.LUT R4, R31, 0xffff0000, RZ, 0xc0, !PT ;  /* 0xffff00001f047812 */ /* 0x000fc400078ec0ff */
[C---:B------:R-:W-:Y:S02]  /*d0a0*/  SHF.L.U32 R16, R10.reuse, 0x10, RZ ;  /* 0x000000100a107819 */ /* 0x040fe400000006ff */
[----:B------:R-:W-:Y:S01]  /*d0b0*/  LOP3.LUT R17, R10, 0xffff0000, RZ, 0xc0, !PT ;  /* 0xffff00000a117812 */ /* 0x000fe200078ec0ff */
[C---:B------:R-:W-:Y:S01]  /*d0c0*/  IMAD.U32 R20, R11.reuse, 0x10000, RZ ;  /* 0x000100000b147824 */ /* 0x040fe200078e00ff */
[C---:B------:R-:W-:Y:S02]  /*d0d0*/  SHF.L.U32 R5, R6.reuse, 0x10, RZ ;  /* 0x0000001006057819 */ /* 0x040fe400000006ff */
[----:B------:R-:W-:Y:S01]  /*d0e0*/  LOP3.LUT R10, R6, 0xffff0000, RZ, 0xc0, !PT ;  /* 0xffff0000060a7812 */ /* 0x000fe200078ec0ff */
[----:B------:R-:W-:Y:S01]  /*d0f0*/  FMUL.FTZ R6, R0, R3 ;  /* 0x0000000300067220 */ /* 0x000fe20000410000 */
[----:B------:R-:W-:Y:S01]  /*d100*/  LOP3.LUT R21, R11, 0xffff0000, RZ, 0xc0, !PT ;  /* 0xffff00000b157812 */ /* 0x000fe200078ec0ff */
[----:B------:R-:W-:Y:S01]  /*d110*/  IMAD.U32 R11, R7, 0x10000, RZ ;  /* 0x00010000070b7824 */ /* 0x000fe200078e00ff */
[----:B------:R-:W-:Y:S01]  /*d120*/  LOP3.LUT R3, R52, 0xffff0000, RZ, 0xc0, !PT ;  /* 0xffff000034037812 */ /* 0x000fe200078ec0ff */
[----:B------:R-:W-:Y:S01]  /*d130*/  FFMA.FTZ R29, R0, R12, -R15 ;  /* 0x0000000c001d7223 */ /* 0x000fe2000001080f */
[----:B------:R-:W-:Y:S01]  /*d140*/  SHF.L.U32 R0, R32, 0x10, RZ ;  /* 0x0000001020007819 */ /* 0x000fe200000006ff */
[----:B------:R-:W-:-:S02]  /*d150*/  FMUL.FTZ R7, R4, R8 ;  /* 0x0000000804077220 */ /* 0x000fc40000410000 */
[----:B------:R-:W-:Y:S02]  /*d160*/  FFMA.FTZ R28, R2, R12, R6 ;  /* 0x0000000c021c7223 */ /* 0x000fe40000010006 */
[C---:B------:R-:W-:Y:S02]  /*d170*/  FFMA.FTZ R27, R3.reuse, R13, -R7 ;  /* 0x0000000d031b7223 */ /* 0x040fe40000010807 */
[----:B------:R-:W-:Y:S02]  /*d180*/  IMAD.U32 R2, R48, 0x10000, RZ ;  /* 0x0001000030027824 */ /* 0x000fe400078e00ff */
[-C--:B------:R-:W-:Y:S01]  /*d190*/  FMUL.FTZ R7, R0, R9.reuse ;  /* 0x0000000900077220 */ /* 0x080fe20000410000 */
[----:B------:R-:W-:Y:S01]  /*d1a0*/  SHF.L.U32 R6, R30, 0x10, RZ ;  /* 0x000000101e067819 */ /* 0x000fe200000006ff */
[----:B------:R-:W-:Y:S02]  /*d1b0*/  FMUL.FTZ R8, R3, R8 ;  /* 0x0000000803087220 */ /* 0x000fe40000410000 */
[----:B------:R-:W-:-:S02]  /*d1c0*/  FMUL.FTZ R3, R2, R9 ;  /* 0x0000000902037220 */ /* 0x000fc40000410000 */
[-C--:B------:R-:W-:Y:S02]  /*d1d0*/  FFMA.FTZ R25, R2, R14.reuse, -R7 ;  /* 0x0000000e02197223 */ /* 0x080fe40000010807 */
[C---:B------:R-:W-:Y:S02]  /*d1e0*/  IMAD.U32 R2, R49.reuse, 0x10000, RZ ;  /* 0x0001000031027824 */ /* 0x040fe400078e00ff */
[----:B------:R-:W-:Y:S02]  /*d1f0*/  FFMA.FTZ R26, R4, R13, R8 ;  /* 0x0000000d041a7223 */ /* 0x000fe40000010008 */
[----:B------:R-:W-:Y:S01]  /*d200*/  FFMA.FTZ R24, R0, R14, R3 ;  /* 0x0000000e00187223 */ /* 0x000fe20000010003 */
[----:B------:R-:W-:Y:S01]  /*d210*/  LOP3.LUT R3, R49, 0xffff0000, RZ, 0xc0, !PT ;  /* 0xffff000031037812 */ /* 0x000fe200078ec0ff */
[-C--:B------:R-:W-:Y:S02]  /*d220*/  FMUL.FTZ R4, R6, R5.reuse ;  /* 0x0000000506047220 */ /* 0x080fe40000410000 */
[----:B------:R-:W-:Y:S01]  /*d230*/  FMUL.FTZ R9, R2, R5 ;  /* 0x0000000502097220 */ /* 0x000fe20000410000 */
[----:B------:R-:W-:-:S02]  /*d240*/  SHF.L.U32 R5, R33, 0x10, RZ ;  /* 0x0000001021057819 */ /* 0x000fc400000006ff */
[----:B------:R-:W-:Y:S01]  /*d250*/  LOP3.LUT R0, R30, 0xffff0000, RZ, 0xc0, !PT ;  /* 0xffff00001e007812 */ /* 0x000fe200078ec0ff */
[----:B------:R-:W-:Y:S02]  /*d260*/  FFMA.FTZ R15, R2, R16, -R4 ;  /* 0x00000010020f7223 */ /* 0x000fe40000010804 */
[----:B------:R-:W-:Y:S02]  /*d270*/  IMAD.U32 R2, R44, 0x10000, RZ ;  /* 0x000100002c027824 */ /* 0x000fe400078e00ff */
[-C--:B------:R-:W-:Y:S02]  /*d280*/  FMUL.FTZ R7, R3, R10.reuse ;  /* 0x0000000a03077220 */ /* 0x080fe40000410000 */
[----:B------:R-:W-:Y:S02]  /*d290*/  FMUL.FTZ R4, R5, R11 ;  /* 0x0000000b05047220 */ /* 0x000fe40000410000 */
[----:B------:R-:W-:Y:S02]  /*d2a0*/  FMUL.FTZ R8, R0, R10 ;  /* 0x0000000a00087220 */ /* 0x000fe40000410000 */
[----:B------:R-:W-:-:S02]  /*d2b0*/  FFMA.FTZ R14, R6, R16, R9 ;  /* 0x00000010060e7223 */ /* 0x000fc40000010009 */
[----:B------:R-:W-:Y:S02]  /*d2c0*/  FMUL.FTZ R6, R2, R11 ;  /* 0x0000000b02067220 */ /* 0x000fe40000410000 */
[-C--:B------:R-:W-:Y:S01]  /*d2d0*/  FFMA.FTZ R13, R0, R17.reuse, R7 ;  /* 0x00000011000d7223 */ /* 0x080fe20000010007 */
[----:B------:R-:W-:Y:S01]  /*d2e0*/  LOP3.LUT R0, R33, 0xffff0000, RZ, 0xc0, !PT ;  /* 0xffff000021007812 */ /* 0x000fe200078ec0ff */
[-C--:B------:R-:W-:Y:S01]  /*d2f0*/  FFMA.FTZ R11, R2, R20.reuse, -R4 ;  /* 0x00000014020b7223 */ /* 0x080fe20000010804 */
[----:B------:R-:W-:Y:S01]  /*d300*/  LOP3.LUT R2, R32, 0xffff0000, RZ, 0xc0, !PT ;  /* 0xffff000020027812 */ /* 0x000fe200078ec0ff */
[----:B------:R-:W-:Y:S01]  /*d310*/  FFMA.FTZ R10, R3, R17, -R8 ;  /* 0x00000011030a7223 */ /* 0x000fe20000010808 */
[----:B------:R-:W-:Y:S02]  /*d320*/  LOP3.LUT R4, R48, 0xffff0000, RZ, 0xc0, !PT ;  /* 0xffff000030047812 */ /* 0x000fe400078ec0ff */
[----:B------:R-:W-:Y:S01]  /*d330*/  LOP3.LUT R3, R44, 0xffff0000, RZ, 0xc0, !PT ;  /* 0xffff00002c037812 */ /* 0x000fe200078ec0ff */
[----:B------:R-:W-:-:S02]  /*d340*/  FFMA.FTZ R12, R5, R20, R6 ;  /* 0x00000014050c7223 */ /* 0x000fc40000010006 */
[-C--:B------:R-:W-:Y:S02]  /*d350*/  FMUL.FTZ R8, R2, R19.reuse ;  /* 0x0000001302087220 */ /* 0x080fe40000410000 */
[-C--:B------:R-:W-:Y:S02]  /*d360*/  FMUL.FTZ R6, R0, R18.reuse ;  /* 0x0000001200067220 */ /* 0x080fe40000410000 */
[C---:B------:R-:W-:Y:S02]  /*d370*/  FMUL.FTZ R7, R4.reuse, R19 ;  /* 0x0000001304077220 */ /* 0x040fe40000410000 */
[C---:B------:R-:W-:Y:S02]  /*d380*/  FMUL.FTZ R5, R3.reuse, R18 ;  /* 0x0000001203057220 */ /* 0x040fe40000410000 */
[----:B------:R-:W-:Y:S02]  /*d390*/  FFMA.FTZ R9, R4, R22, -R8 ;  /* 0x0000001604097223 */ /* 0x000fe40000010808 */
[----:B------:R-:W-:-:S02]  /*d3a0*/  FFMA.FTZ R3, R3, R21, -R6 ;  /* 0x0000001503037223 */ /* 0x000fc40000010806 */
[----:B------:R-:W-:Y:S02]  /*d3b0*/  FFMA.FTZ R2, R2, R22, R7 ;  /* 0x0000001602027223 */ /* 0x000fe40000010007 */
[----:B------:R-:W-:Y:S01]  /*d3c0*/  FFMA.FTZ R0, R0, R21, R5 ;  /* 0x0000001500007223 */ /* 0x000fe20000010005 */
[----:B------:R-:W-:Y:S02]  /*d3d0*/  F2FP.BF16.PACK_AB R10, R10, R15 ;  /* 0x0000000f0a0a723e */ /* 0x000fe400000010ff */
[----:B------:R-:W-:Y:S02]  /*d3e0*/  F2FP.BF16.PACK_AB R8, R27, R29 ;  /* 0x0000001d1b08723e */ /* 0x000fe400000010ff */
[----:B------:R-:W-:Y:S02]  /*d3f0*/  F2FP.BF16.PACK_AB R9, R9, R25 ;  /* 0x000000190909723e */ /* 0x000fe400000010ff */
[----:B------:R-:W-:Y:S02]  /*d400*/  F2FP.BF16.PACK_AB R11, R3, R11 ;  /* 0x0000000b030b723e */ /* 0x000fe400000010ff */
[----:B------:R-:W-:-:S02]  /*d410*/  F2FP.BF16.PACK_AB R6, R13, R14 ;  /* 0x0000000e0d06723e */ /* 0x000fc400000010ff */
[----:B------:R-:W-:Y:S02]  /*d420*/  F2FP.BF16.PACK_AB R4, R26, R28 ;  /* 0x0000001c1a04723e */ /* 0x000fe400000010ff */
[----:B------:R-:W-:Y:S02]  /*d430*/  F2FP.BF16.PACK_AB R5, R2, R24 ;  /* 0x000000180205723e */ /* 0x000fe400000010ff */
[----:B------:R-:W-:Y:S01]  /*d440*/  F2FP.BF16.PACK_AB R7, R0, R12 ;  /* 0x0000000c0007723e */ /* 0x000fe200000010ff */
[----:B------:R2:W-:Y:S04]  /*d450*/  STS.128 [R61], R8 ;  /* 0x000000083d007388 */ /* 0x0005e80000000c00 */
[----:B------:R2:W-:Y:S02]  /*d460*/  STS.128 [R23+0x6080], R4 ;  /* 0x0060800417007388 */ /* 0x0005e40000000c00 */
.L_x_257:
[----:B------:R-:W-:Y:S05]  /*d470*/  BSYNC B0 ;  /* 0x0000000000007941 */ /* 0x000fea0003800000 */
.L_x_256:
[----:B------:R-:W-:Y:S01]  /*d480*/  IADD3 R0, R100, 0x10, RZ ;  /* 0x0000001064007810 */ /* 0x000fe20007ffe0ff */
[----:B------:R-:W-:Y:S03]  /*d490*/  BSSY B0, `(.L_x_258) ;  /* 0x000005c000007945 */ /* 0x000fe60003800000 */
[----:B------:R-:W-:-:S13]  /*d4a0*/  ISETP.GE.AND P0, PT, R0, c[0x0][0x27c], PT ;  /* 0x00009f0000007a0c */ /* 0x000fda0003f06270 */
[----:B------:R-:W-:Y:S05]  /*d4b0*/  @P0 BRA `(.L_x_259) ;  /* 0x0000059000000947 */ /* 0x000fea0003800000 */
[----:B------:R-:W4:Y:S04]  /*d4c0*/  LDL R2, [R1+0x64] ;  /* 0x0000640001027983 */ /* 0x000f280000100800 */
[----:B--2---:R-:W2:Y:S01]  /*d4d0*/  LDL R30, [R1+0x74] ;  /* 0x00007400011e7983 */ /* 0x004ea20000100800 */
[----:B------:R-:W-:-:S04]  /*d4e0*/  MOV R0, c[0x0][0x27c] ;  /* 0x00009f0000007a02 */ /* 0x000fc80000000f00 */
[----:B----4-:R-:W-:-:S04]  /*d4f0*/  LEA.HI R0, R0, R2, RZ, 0x1d ;  /* 0x0000000200007211 */ /* 0x010fc800078fe8ff */
        /* <DEDUP_REMOVED lines=12> */
[----:B------:R-:W4:Y:S01]  /*d5c0*/  LDS.128 R4, [R23+0x6080] ;  /* 0x0060800017047984 */ /* 0x000f220000000c00 */
        /* <DEDUP_REMOVED lines=8> */
[C---:B----4-:R-:W-:Y:S01]  /*d650*/  SHF.L.U32 R3, R4.reuse, 0x10, RZ ;  /* 0x0000001004037819 */ /* 0x050fe200000006ff */
[----:B------:R-:W-:Y:S01]  /*d660*/  IMAD.U32 R9, R5, 0x10000, RZ ;  /* 0x0001000005097824 */ /* 0x000fe200078e00ff */
[----:B------:R-:W-:Y:S01]  /*d670*/  LOP3.LUT R8, R4, 0xffff0000, RZ, 0xc0, !PT ;  /* 0xffff000004087812 */ /* 0x000fe200078ec0ff */
[----:B------:R-:W-:Y:S01]  /*d680*/  IMAD.U32 R11, R7, 0x10000, RZ ;  /* 0x00010000070b7824 */ /* 0x000fe200078e00ff */
[----:B------:R-:W-:Y:S01]  /*d690*/  LOP3.LUT R4, R34, 0xffff0000, RZ, 0xc0, !PT ;  /* 0xffff000022047812 */ /* 0x000fe200078ec0ff */
[-C--:B------:R-:W-:Y:S01]  /*d6a0*/  FMUL.FTZ R15, R2, R3.reuse ;  /* 0x00000003020f7220 */ /* 0x080fe20000410000 */
[----:B------:R-:W-:Y:S02]  /*d6b0*/  LOP3.LUT R19, R5, 0xffff0000, RZ, 0xc0, !PT ;  /* 0xffff000005137812 */ /* 0x000fe400078ec0ff */
[----:B------:R-:W-:Y:S01]  /*d6c0*/  SHF.L.U32 R5, R6, 0x10, RZ ;  /* 0x0000001006057819 */ /* 0x000fe200000006ff */
[----:B------:R-:W-:Y:S01]  /*d6d0*/  FFMA.FTZ R29, R0, R12, -R15 ;  /* 0x0000000c001d7223 */ /* 0x000fe2000001080f */
        /* <DEDUP_REMOVED lines=10> */
[-C--:B------:R-:W-:Y:S02]  /*d780*/  FMUL.FTZ R7, R0, R9.reuse ;  /* 0x0000000900077220 */ /* 0x080fe40000410000 */
[----:B------:R-:W-:Y:S02]  /*d790*/  FMUL.FTZ R8, R3, R8 ;  /* 0x0000000803087220 */ /* 0x000fe40000410000 */
[C---:B------:R-:W-:Y:S02]  /*d7a0*/  FMUL.FTZ R3, R2.reuse, R9 ;  /* 0x0000000902037220 */ /* 0x040fe40000410000 */
[----:B------:R-:W-:Y:S02]  /*d7b0*/  FFMA.FTZ R25, R2, R14, -R7 ;  /* 0x0000000e02197223 */ /* 0x000fe40000010807 */
[----:B------:R-:W-:Y:S02]  /*d7c0*/  IMAD.U32 R2, R41, 0x10000, RZ ;  /* 0x0001000029027824 */ /* 0x000fe400078e00ff */
[----:B------:R-:W-:-:S02]  /*d7d0*/  FFMA.FTZ R26, R4, R13, R8 ;  /* 0x0000000d041a7223 */ /* 0x000fc40000010008 */
[-C--:B------:R-:W-:Y:S02]  /*d7e0*/  FMUL.FTZ R4, R6, R5.reuse ;  /* 0x0000000506047220 */ /* 0x080fe40000410000 */
[----:B------:R-:W-:Y:S01]  /*d7f0*/  FFMA.FTZ R24, R0, R14, R3 ;  /* 0x0000000e00187223 */ /* 0x000fe20000010003 */
[----:B------:R-:W-:Y:S01]  /*d800*/  LOP3.LUT R3, R41, 0xffff0000, RZ, 0xc0, !PT ;  /* 0xffff000029037812 */ /* 0x000fe200078ec0ff */
[C---:B------:R-:W-:Y:S01]  /*d810*/  FMUL.FTZ R9, R2.reuse, R5 ;  /* 0x0000000502097220 */ /* 0x040fe20000410000 */
        /* <DEDUP_REMOVED lines=9> */
[-C--:B------:R-:W-:Y:S01]  /*d8b0*/  FFMA.FTZ R13, R0, R17.reuse, R7 ;  /* 0x00000011000d7223 */ /* 0x080fe20000010007 */
[----:B------:R-:W-:Y:S01]  /*d8c0*/  LOP3.LUT R0, R37, 0xffff0000, RZ, 0xc0, !PT ;  /* 0xffff000025007812 */ /* 0x000fe200078ec0ff */
[-C--:B------:R-:W-:Y:S01]  /*d8d0*/  FFMA.FTZ R11, R2, R20.reuse, -R4 ;  /* 0x00000014020b7223 */ /* 0x080fe20000010804 */
        /* <DEDUP_REMOVED lines=8> */
[C---:B------:R-:W-:Y:S02]  /*d960*/  FMUL.FTZ R7, R4.reuse, R19 ;  /* 0x0000001304077220 */ /* 0x040fe40000410000 */
[----:B------:R-:W-:Y:S02]  /*d970*/  FMUL.FTZ R5, R3, R18 ;  /* 0x0000001203057220 */ /* 0x000fe40000410000 */
[----:B------:R-:W-:Y:S01]  /*d980*/  FFMA.FTZ R9, R4, R22, -R8 ;  /* 0x0000001604097223 */ /* 0x000fe20000010808 */
        /* <DEDUP_REMOVED lines=12> */
.L_x_259:
[----:B------:R-:W-:Y:S05]  /*da50*/  BSYNC B0 ;  /* 0x0000000000007941 */ /* 0x000fea0003800000 */
.L_x_258:
[----:B------:R-:W-:-:S04]  /*da60*/  IADD3 R0, R100, 0x20, RZ ;  /* 0x0000002064007810 */ /* 0x000fc80007ffe0ff */
        /* <DEDUP_REMOVED lines=91> */
.L_x_237:
[----:B------:R-:W-:Y:S05]  /*e020*/  BSYNC B2 ;  /* 0x0000000000027941 */ /* 0x000fea0003800000 */
.L_x_221:
[----:B-1----:R-:W-:Y:S01]  /*e030*/  IMAD R0, R56, c[0x0][0x208], RZ ;  /* 0x0000820038007a24 */ /* 0x002fe200078e02ff */
[----:B--2---:R-:W-:Y:S01]  /*e040*/  MOV R4, R246 ;  /* 0x000000f600047202 */ /* 0x004fe20000000f00 */
[----:B------:R-:W-:Y:S01]  /*e050*/  IMAD.WIDE.U32 R2, R137, c[0x0][0x208], RZ ;  /* 0x0000820089027a25 */ /* 0x000fe200078e00ff */
[----:B------:R-:W-:Y:S01]  /*e060*/  MOV R5, R249 ;  /* 0x000000f900057202 */ /* 0x000fe20000000f00 */
[----:B------:R-:W-:-:S04]  /*e070*/  DEPBAR.LE SB0, 0x0 ;  /* 0x000080000000791a */ /* 0x000fc80000000000 */
[----:B------:R-:W-:Y:S01]  /*e080*/  IMAD R0, R137, c[0x0][0x20c], R0 ;  /* 0x0000830089007a24 */ /* 0x000fe200078e0200 */
[----:B------:R-:W1:Y:S01]  /*e090*/  S2R R6, SR_TID.X ;  /* 0x0000000000067919 */ /* 0x000e620000002100 */
[----:B------:R-:W-:Y:S01]  /*e0a0*/  IMAD.WIDE.U32 R4, R2, 0x30, R4 ;  /* 0x0000003002047825 */ /* 0x000fe200078e0004 */
[----:B------:R-:W-:Y:S02]  /*e0b0*/  LOP3.LUT P2, RZ, R55, 0x1, RZ, 0xc0, !PT ;  /* 0x0000000137ff7812 */ /* 0x000fe4000784c0ff */
[----:B------:R-:W-:Y:S01]  /*e0c0*/  IADD3 R0, R3, R0, RZ ;  /* 0x0000000003007210 */ /* 0x000fe20007ffe0ff */
[----:B------:R-:W-:Y:S01]  /*e0d0*/  BAR.SYNC.DEFER_BLOCKING 0x0 ;  /* 0x0000000000007b1d */ /* 0x000fe20000010000 */
[----:B------:R-:W-:Y:S02]  /*e0e0*/  LEA R2, P0, R4, c[0x0][0x1f8], 0x1 ;  /* 0x00007e0004027a11 */ /* 0x000fe400078008ff */
[----:B------:R-:W-:Y:S01]  /*e0f0*/  LOP3.LUT P3, RZ, R55, 0x2, RZ, 0xc0, !PT ;  /* 0x0000000237ff7812 */ /* 0x000fe2000786c0ff */
[----:B------:R-:W-:Y:S01]  /*e100*/  IMAD R3, R0, 0x30, RZ ;  /* 0x0000003000037824 */ /* 0x000fe200078e02ff */
[----:B------:R-:W-:Y:S01]  /*e110*/  IADD3 R0, R57, R159, -R243 ;  /* 0x0000009f39007210 */ /* 0x000fe20007ffe8f3 */
[----:B------:R-:W2:Y:S03]  /*e120*/  LDL R235, [R1+0x8] ;  /* 0x0000080001eb7983 */ /* 0x000ea60000100800 */
[----:B------:R-:W-:-:S04]  /*e130*/  IADD3 R3, R5, R3, RZ ;  /* 0x0000000305037210 */ /* 0x000fc80007ffe0ff */
[----:B------:R-:W-:Y:S02]  /*e140*/  LEA.HI.X R3, R4, c[0x0][0x1fc], R3, 0x1, P0 ;  /* 0x00007f0004037a11 */ /* 0x000fe400000f0c03 */
[----:B------:R-:W-:Y:S02]  /*e150*/  ISETP.LT.OR P0, PT, R0, 0x1, !P2 ;  /* 0x000000010000780c */ /* 0x000fe40005701670 */
[----:B------:R-:W-:Y:S02]  /*e160*/  SHF.L.U32 R201, R241, 0x1, RZ ;  /* 0x00000001f1c97819 */ /* 0x000fe400000006ff */
[----:B-1----:R-:W-:Y:S01]  /*e170*/  ISETP.GT.AND P4, PT, R6, 0x3f, PT ;  /* 0x0000003f0600780c */ /* 0x002fe20003f84270 */
[----:B------:R-:W-:Y:S04]  /*e180*/  LDSM.16.M88.4 R8, [R190] ;  /* 0x00000000be08783b */ /* 0x000fe80000000200 */
[----:B------:R-:W-:Y:S04]  /*e190*/  LDSM.16.M88.4 R4, [R190+0x1000] ;  /* 0x00100000be04783b */ /* 0x000fe80000000200 */
[----:B------:R-:W1:Y:S04]  /*e1a0*/  LDSM.16.M88.4 R16, [R155] ;  /* 0x000000009b10783b */ /* 0x000e680000000200 */
[----:B------:R-:W4:Y:S04]  /*e1b0*/  LDSM.16.M88.4 R20, [R155+0x400] ;  /* 0x000400009b14783b */ /* 0x000f280000000200 */
[----:B------:R-:W3:Y:S04]  /*e1c0*/  LDSM.16.M88.4 R44, [R155+0x800] ;  /* 0x000800009b2c783b */ /* 0x000ee80000000200 */
[----:B------:R-:W-:Y:S04]  /*e1d0*/  LDSM.16.M88.4 R40, [R191] ;  /* 0x00000000bf28783b */ /* 0x000fe80000000200 */
[----:B------:R-:W-:Y:S04]  /*e1e0*/  LDSM.16.M88.4 R32, [R191+0x1000] ;  /* 0x00100000bf20783b */ /* 0x000fe80000000200 */
[----:B------:R-:W1:Y:S04]  /*e1f0*/  LDSM.16.M88.4 R48, [R192] ;  /* 0x00000000c030783b */ /* 0x000e680000000200 */
[----:B------:R-:W-:Y:S04]  /*e200*/  LDSM.16.M88.4 R76, [R200] ;  /* 0x00000000c84c783b */ /* 0x000fe80000000200 */
[----:B------:R-:W-:Y:S04]  /*e210*/  LDSM.16.M88.4 R88, [R199] ;  /* 0x00000000c758783b */ /* 0x000fe80000000200 */
[----:B------:R-:W-:Y:S01]  /*e220*/  @!PT LDS RZ, [RZ] ;  /* 0x00000000fffff984 */ /* 0x000fe20000000800 */
[----:B------:R-:W-:Y:S01]  /*e230*/  @!PT LDS RZ, [RZ] ;  /* 0x00000000fffff984 */ /* 0x000fe20000000800 */
[----:B------:R-:W-:Y:S01]  /*e240*/  @!PT LDS RZ, [RZ] ;  /* 0x00000000fffff984 */ /* 0x000fe20000000800 */
[----:B------:R1:W-:Y:S01]  /*e250*/  LDGSTS.E.BYPASS.LTC128B.128 [R201+0x1880], [R2.64], !P0 ;  /* 0x0188000002c97fae */ /* 0x0003e2000c101d46 */
[----:B------:R-:W-:-:S02]  /*e260*/  ISETP.LT.OR P0, PT, R0, 0x1, !P3 ;  /* 0x000000010000780c */ /* 0x000fc40005f01670 */
[----:B------:R-:W-:Y:S02]  /*e270*/  @!P4 MOV R13, c[0x0][0x208] ;  /* 0x00008200000dca02 */ /* 0x000fe40000000f00 */
[----:B------:R-:W-:-:S09]  /*e280*/  @!P4 MOV R14, c[0x0][0x20c] ;  /* 0x00008300000eca02 */ /* 0x000fd20000000f00 */
[----:B------:R2:W-:Y:S01]  /*e290*/  LDGSTS.E.BYPASS.LTC128B.128 [R201+0x2480], [R2.64+0x40], !P0 ;  /* 0x0248004002c97fae */ /* 0x0005e2000c101d46 */
[----:B------:R-:W-:-:S04]  /*e2a0*/  @!P4 LEA R12, P0, R13, R2, 0x6 ;  /* 0x000000020d0cc211 */ /* 0x000fc800078030ff */
[----:B------:R-:W-:Y:S02]  /*e2b0*/  @!P4 LEA.HI.X R13, R13, R3, R14, 0x6, P0 ;  /* 0x000000030d0dc211 */ /* 0x000fe400000f340e */
        /* <DEDUP_REMOVED lines=11> */
[----:B-----5:R-:W-:Y:S04]  /*e370*/  LDSM.16.M88.4 R60, [R155+0xc00] ;  /* 0x000c00009b3c783b */ /* 0x020fe80000000200 */
[----:B------:R-:W1:Y:S01]  /*e380*/  LDSM.16.M88.4 R36, [R190+0x2000] ;  /* 0x00200000be24783b */ /* 0x000e620000000200 */
[C---:B----4-:R-:W-:Y:S03]  /*e390*/  HMMA.16816.F32.BF16 R80, R4.reuse, R20, RZ ;  /* 0x000000140450723c */ /* 0x050fe600000418ff */
[----:B------:R-:W4:Y:S04]  /*e3a0*/  LDSM.16.M88.4 R28, [R190+0x3000] ;  /* 0x00300000be1c783b */ /* 0x000f280000000200 */
[----:B------:R-:W-:Y:S01]  /*e3b0*/  LDSM.16.M88.4 R56, [R198] ;  /* 0x00000000c638783b */ /* 0x000fe20000000200 */
[C---:B------:R-:W-:Y:S03]  /*e3c0*/  HMMA.16816.F32.BF16 R68, R4.reuse, R22, RZ ;  /* 0x000000160444723c */ /* 0x040fe600000418ff */
[----:B------:R-:W0:Y:S05]  /*e3d0*/  LDGDEPBAR ;  /* 0x00000000000079af */ /* 0x000e2a0000000000 */
[C---:B---3--:R-:W-:Y:S08]  /*e3e0*/  HMMA.16816.F32.BF16 R64, R4.reuse, R44, RZ ;  /* 0x0000002c0440723c */ /* 0x048ff000000418ff */
[C---:B-1----:R-:W-:Y:S08]  /*e3f0*/  HMMA.16816.F32.BF16 R12, R4.reuse, R18, RZ ;  /* 0x00000012040c723c */ /* 0x042ff000000418ff */
[----:B------:R-:W-:Y:S08]  /*e400*/  HMMA.16816.F32.BF16 R84, R4, R46, RZ ;  /* 0x0000002e0454723c */ /* 0x000ff000000418ff */
[----:B------:R-:W-:Y:S01]  /*e410*/  HMMA.16816.F32.BF16 R4, R40, R48, R24 ;  /* 0x000000302804723c */ /* 0x000fe20000041818 */
[----:B------:R-:W1:Y:S07]  /*e420*/  LDSM.16.M88.4 R24, [R191+0x2000] ;  /* 0x00200000bf18783b */ /* 0x000e6e0000000200 */
[C---:B------:R-:W-:Y:S01]  /*e430*/  HMMA.16816.F32.BF16 R72, R8.reuse, R18, RZ ;  /* 0x000000120848723c */ /* 0x040fe200000418ff */
[----:B------:R-:W-:Y:S07]  /*e440*/  LDSM.16.M88.4 R16, [R190+0x4000] ;  /* 0x00400000be10783b */ /* 0x000fee0000000200 */
[C---:B------:R-:W-:Y:S08]  /*e450*/  HMMA.16816.F32.BF16 R96, R8.reuse, R20, RZ ;  /* 0x000000140860723c */ /* 0x040ff000000418ff */
[C---:B------:R-:W-:Y:S01]  /*e460*/  HMMA.16816.F32.BF16 R108, R8.reuse, R22, RZ ;  /* 0x00000016086c723c */ /* 0x040fe200000418ff */
[----:B------:R-:W3:Y:S07]  /*e470*/  LDSM.16.M88.4 R20, [R191+0x3000] ;  /* 0x00300000bf14783b */ /* 0x000eee0000000200 */
[C---:B------:R-:W-:Y:S08]  /*e480*/  HMMA.16816.F32.BF16 R116, R8.reuse, R44, RZ ;  /* 0x0000002c0874723c */ /* 0x040ff000000418ff */
[----:B------:R-:W-:Y:S01]  /*e490*/  HMMA.16816.F32.BF16 R112, R8, R46, RZ ;  /* 0x0000002e0870723c */ /* 0x000fe200000418ff */
[----:B------:R-:W-:Y:S07]  /*e4a0*/  LDSM.16.M88.4 R44, [R195] ;  /* 0x00000000c32c783b */ /* 0x000fee0000000200 */
[----:B------:R-:W-:Y:S01]  /*e4b0*/  HMMA.16816.F32.BF16 R8, R32, R48, R52 ;  /* 0x000000302008723c */ /* 0x000fe20000041834 */
[----:B------:R-:W1:Y:S07]  /*e4c0*/  LDSM.16.M88.4 R52, [R155+0x1800] ;  /* 0x001800009b34783b */ /* 0x000e6e0000000200 */
[----:B------:R-:W-:Y:S08]  /*e4d0*/  HMMA.16816.F32.BF16 R4, R36, R60, R4 ;  /* 0x0000003c2404723c */ /* 0x000ff00000041804 */
[-C--:B------:R-:W-:Y:S01]  /*e4e0*/  HMMA.16816.F32.BF16 R92, R32, R50.reuse, R12 ;  /* 0x00000032205c723c */ /* 0x080fe2000004180c */
[----:B------:R-:W2:Y:S07]  /*e4f0*/  LDSM.16.M88.4 R12, [R190+0x5000] ;  /* 0x00500000be0c783b */ /* 0x000eae0000000200 */
[----:B------:R-:W-:Y:S08]  /*e500*/  HMMA.16816.F32.BF16 R72, R40, R50, R72 ;  /* 0x000000322848723c */ /* 0x000ff00000041848 */
[----:B----4-:R-:W-:Y:S01]  /*e510*/  HMMA.16816.F32.BF16 R48, R28, R60, R8 ;  /* 0x0000003c1c30723c */ /* 0x010fe20000041808 */
[----:B------:R-:W4:Y:S07]  /*e520*/  LDSM.16.M88.4 R8, [R191+0x4000] ;  /* 0x00400000bf08783b */ /* 0x000f2e0000000200 */
[----:B------:R-:W-:Y:S08]  /*e530*/  HMMA.16816.F32.BF16 R124, R32, R88, R64 ;  /* 0x00000058207c723c */ /* 0x000ff00000041840 */
[----:B-1----:R-:W-:Y:S01]  /*e540*/  HMMA.16816.F32.BF16 R64, R24, R56, R4 ;  /* 0x000000381840723c */ /* 0x002fe20000041804 */
[----:B------:R-:W-:Y:S07]  /*e550*/  LDSM.16.M88.4 R4, [R191+0x5000] ;  /* 0x00500000bf04783b */ /* 0x000fee0000000200 */
[C---:B------:R-:W-:Y:S08]  /*e560*/  HMMA.16816.F32.BF16 R104, R32.reuse, R76, R80 ;  /* 0x0000004c2068723c */ /* 0x040ff00000041850 */
[C---:B------:R-:W-:Y:S08]  /*e570*/  HMMA.16816.F32.BF16 R120, R32.reuse, R78, R68 ;  /* 0x0000004e2078723c */ /* 0x040ff00000041844 */
[----:B------:R-:W-:Y:S08]  /*e580*/  HMMA.16816.F32.BF16 R128, R32, R90, R84 ;  /* 0x0000005a2080723c */ /* 0x000ff00000041854 */
[----:B---3--:R-:W-:Y:S01]  /*e590*/  HMMA.16816.F32.BF16 R32, R20, R56, R48 ;  /* 0x000000381420723c */ /* 0x008fe20000041830 */
[----:B------:R-:W1:Y:S07]  /*e5a0*/  LDSM.16.M88.4 R48, [R155+0x1000] ;  /* 0x001000009b30783b */ /* 0x000e6e0000000200 */
[----:B------:R-:W-:Y:S08]  /*e5b0*/  HMMA.16816.F32.BF16 R72, R36, R62, R72 ;  /* 0x0000003e2448723c */ /* 0x000ff00000041848 */
[C---:B------:R-:W-:Y:S08]  /*e5c0*/  HMMA.16816.F32.BF16 R84, R40.reuse, R76, R96 ;  /* 0x0000004c2854723c */ /* 0x040ff00000041860 */
[----:B------:R-:W-:Y:S08]  /*e5d0*/  HMMA.16816.F32.BF16 R96, R40, R78, R108 ;  /* 0x0000004e2860723c */ /* 0x000ff0000004186c */
[----:B------:R-:W-:Y:S01]  /*e5e0*/  HMMA.16816.F32.BF16 R76, R28, R62, R92 ;  /* 0x0000003e1c4c723c */ /* 0x000fe2000004185c */
[----:B------:R-:W3:Y:S07]  /*e5f0*/  LDSM.16.M88.4 R60, [R197] ;  /* 0x00000000c53c783b */ /* 0x000eee0000000200 */
[-C--:B------:R-:W-:Y:S08]  /*e600*/  HMMA.16816.F32.BF16 R68, R16, R52.reuse, R64 ;  /* 0x000000341044723c */ /* 0x080ff00000041840 */
[----:B--2---:R-:W-:Y:S08]  /*e610*/  HMMA.16816.F32.BF16 R32, R12, R52, R32 ;  /* 0x000000340c20723c */ /* 0x004ff00000041820 */
[-C--:B------:R-:W-:Y:S08]  /*e620*/  HMMA.16816.F32.BF16 R64, R24, R58.reuse, R72 ;  /* 0x0000003a1840723c */ /* 0x080ff00000041848 */
[----:B------:R-:W-:Y:S08]  /*e630*/  HMMA.16816.F32.BF16 R72, R20, R58, R76 ;  /* 0x0000003a1448723c */ /* 0x000ff0000004184c */
[----:B----4-:R-:W-:Y:S08]  /*e640*/  HMMA.16816.F32.BF16 R80, R8, R44, R68 ;  /* 0x0000002c0850723c */ /* 0x010ff00000041844 */
[----:B-1----:R-:W-:Y:S08]  /*e650*/  HMMA.16816.F32.BF16 R68, R36, R48, R84 ;  /* 0x000000302444723c */ /* 0x002ff00000041854 */
[----:B------:R-:W-:Y:S01]  /*e660*/  HMMA.16816.F32.BF16 R76, R4, R44, R32 ;  /* 0x0000002c044c723c */ /* 0x000fe20000041820 */
[----:B------:R-:W1:Y:S07]  /*e670*/  LDSM.16.M88.4 R32, [R155+0x1c00] ;  /* 0x001c00009b20783b */ /* 0x000e6e0000000200 */
[----:B------:R-:W-:Y:S01]  /*e680*/  HMMA.16816.F32.BF16 R56, R16, R54, R64 ;  /* 0x000000361038723c */ /* 0x000fe20000041840 */
[----:B------:R-:W-:-:S07]  /*e690*/  FMUL.FTZ R0, R80, c[0x0][0x320] ;  /* 0x0000c80050007a20 */ /* 0x000fce0000410000 */
[C---:B------:R-:W-:Y:S01]  /*e6a0*/  HMMA.16816.F32.BF16 R92, R40.reuse, R88, R116 ;  /* 0x00000058285c723c */ /* 0x040fe20000041874 */
[----:B------:R2:W4:Y:S07]  /*e6b0*/  MUFU.TANH R110, R0 ;  /* 0x00000000006e7308 */ /* 0x00052e0000002400 */
[----:B------:R-:W-:Y:S08]  /*e6c0*/  HMMA.16816.F32.BF16 R112, R40, R90, R112 ;  /* 0x0000005a2870723c */ /* 0x000ff00000041870 */
[----:B------:R-:W-:Y:S01]  /*e6d0*/  HMMA.16816.F32.BF16 R52, R12, R54, R72 ;  /* 0x000000360c34723c */ /* 0x000fe20000041848 */
[----:B--2---:R-:W-:-:S07]  /*e6e0*/  FMUL.FTZ R0, R81, c[0x0][0x320] ;  /* 0x0000c80051007a20 */ /* 0x004fce0000410000 */
[----:B------:R-:W-:Y:S01]  /*e6f0*/  HMMA.16816.F32.BF16 R40, R28, R48, R104 ;  /* 0x000000301c28723c */ /* 0x000fe20000041868 */
[----:B------:R2:W1:Y:S07]  /*e700*/  MUFU.TANH R109, R0 ;  /* 0x00000000006d7308 */ /* 0x00046e0000002400 */
[----:B---3--:R-:W-:Y:S01]  /*e710*/  HMMA.16816.F32.BF16 R64, R24, R60, R68 ;  /* 0x0000003c1840723c */ /* 0x008fe20000041844 */
[----:B--2---:R-:W-:-:S07]  /*e720*/  FMUL.FTZ R0, R82, c[0x0][0x320] ;  /* 0x0000c80052007a20 */ /* 0x004fce0000410000 */
[----:B------:R-:W-:Y:S01]  /*e730*/  HMMA.16816.F32.BF16 R72, R8, R46, R56 ;  /* 0x0000002e0848723c */ /* 0x000fe20000041838 */
[----:B------:R-:W2:Y:S01]  /*e740*/  LDSM.16.M88.4 R56, [R194] ;  /* 0x00000000c238783b */ /* 0x000ea20000000200 */
[----:B------:R3:W1:Y:S06]  /*e750*/  MUFU.TANH R107, R0 ;  /* 0x00000000006b7308 */ /* 0x00066c0000002400 */
[----:B------:R-:W-:Y:S01]  /*e760*/  HMMA.16816.F32.BF16 R40, R20, R60, R40 ;  /* 0x0000003c1428723c */ /* 0x000fe20000041828 */
[----:B---3--:R-:W-:-:S04]  /*e770*/  FMUL.FTZ R0, R83, c[0x0][0x320] ;  /* 0x0000c80053007a20 */ /* 0x008fc80000410000 */
[----:B------:R3:W1:Y:S03]  /*e780*/  MUFU.TANH R108, R0 ;  /* 0x00000000006c7308 */ /* 0x0006660000002400 */
[----:B------:R-:W-:Y:S01]  /*e790*/  HMMA.16816.F32.BF16 R80, R4, R46, R52 ;  /* 0x0000002e0450723c */ /* 0x000fe20000041834 */
[----:B------:R-:W2:Y:S07]  /*e7a0*/  LDSM.16.M88.4 R52, [R155+0x1400] ;  /* 0x001400009b34783b */ /* 0x000eae0000000200 */
[----:B------:R-:W-:Y:S01]  /*e7b0*/  HMMA.16816.F32.BF16 R44, R36, R50, R96 ;  /* 0x00000032242c723c */ /* 0x000fe20000041860 */
[----:B---3--:R-:W-:-:S04]  /*e7c0*/  FMUL.FTZ R0, R76, c[0x0][0x320] ;  /* 0x0000c8004c007a20 */ /* 0x008fc80000410000 */
[----:B------:R3:W2:Y:S03]  /*e7d0*/  MUFU.TANH R106, R0 ;  /* 0x00000000006a7308 */ /* 0x0006a60000002400 */
[----:B-1----:R-:W-:Y:S01]  /*e7e0*/  HMMA.16816.F32.BF16 R64, R16, R32, R64 ;  /* 0x000000201040723c */ /* 0x002fe20000041840 */
[----:B---3--:R-:W-:-:S04]  /*e7f0*/  FMUL.FTZ R0, R77, c[0x0][0x320] ;  /* 0x0000c8004d007a20 */ /* 0x008fc80000410000 */
[----:B------:R1:W3:Y:S03]  /*e800*/  MUFU.TANH R105, R0 ;  /* 0x0000000000697308 */ /* 0x0002e60000002400 */
[----:B------:R-:W-:Y:S01]  /*e810*/  HMMA.16816.F32.BF16 R68, R28, R50, R120 ;  /* 0x000000321c44723c */ /* 0x000fe20000041878 */
[----:B-1----:R-:W-:-:S04]  /*e820*/  FMUL.FTZ R0, R78, c[0x0][0x320] ;  /* 0x0000c8004e007a20 */ /* 0x002fc80000410000 */
[----:B------:R1:W1:Y:S03]  /*e830*/  MUFU.TANH R103, R0 ;  /* 0x0000000000677308 */ /* 0x0002660000002400 */
[----:B------:R-:W-:Y:S01]  /*e840*/  HMMA.16816.F32.BF16 R40, R12, R32, R40 ;  /* 0x000000200c28723c */ /* 0x000fe20000041828 */
[----:B-1----:R-:W-:-:S04]  /*e850*/  FMUL.FTZ R0, R79, c[0x0][0x320] ;  /* 0x0000c8004f007a20 */ /* 0x002fc80000410000 */
[----:B------:R1:W1:Y:S03]  /*e860*/  MUFU.TANH R104, R0 ;  /* 0x0000000000687308 */ /* 0x0002660000002400 */
[----:B------:R-:W-:Y:S01]  /*e870*/  HMMA.16816.F32.BF16 R48, R24, R62, R44 ;  /* 0x0000003e1830723c */ /* 0x000fe2000004182c */
[----:B------:R-:W3:Y:S01]  /*e880*/  LDSM.16.M88.4 R44, [R196] ;  /* 0x00000000c42c783b */ /* 0x000ee20000000200 */
[----:B-1----:R-:W-:-:S04]  /*e890*/  FMUL.FTZ R0, R72, c[0x0][0x320] ;  /* 0x0000c80048007a20 */ /* 0x002fc80000410000 */
[----:B------:R1:W1:Y:S02]  /*e8a0*/  MUFU.TANH R102, R0 ;  /* 0x0000000000667308 */ /* 0x0002640000002400 */
[----:B--2---:R-:W-:Y:S01]  /*e8b0*/  HMMA.16816.F32.BF16 R76, R8, R56, R64 ;  /* 0x00000038084c723c */ /* 0x004fe20000041840 */
[----:B-1----:R-:W-:-:S05]  /*e8c0*/  FMUL.FTZ R0, R73, c[0x0][0x320] ;  /* 0x0000c80049007a20 */ /* 0x002fca0000410000 */
[----:B------:R1:W2:Y:S02]  /*e8d0*/  MUFU.TANH R97, R0 ;  /* 0x0000000000617308 */ /* 0x0002a40000002400 */
[----:B------:R-:W-:Y:S01]  /*e8e0*/  HMMA.16816.F32.BF16 R64, R20, R62, R68 ;  /* 0x0000003e1440723c */ /* 0x000fe20000041844 */
[----:B-1----:R-:W-:-:S05]  /*e8f0*/  FMUL.FTZ R0, R74, c[0x0][0x320] ;  /* 0x0000c8004a007a20 */ /* 0x002fca0000410000 */
[----:B------:R1:W1:Y:S02]  /*e900*/  MUFU.TANH R98, R0 ;  /* 0x0000000000627308 */ /* 0x0002640000002400 */
[----:B------:R-:W-:Y:S01]  /*e910*/  HMMA.16816.F32.BF16 R60, R36, R52, R92 ;  /* 0x00000034243c723c */ /* 0x000fe2000004185c */
[----:B-1----:R-:W-:-:S05]  /*e920*/  FMUL.FTZ R0, R75, c[0x0][0x320] ;  /* 0x0000c8004b007a20 */ /* 0x002fca0000410000 */
[----:B------:R1:W1:Y:S02]  /*e930*/  MUFU.TANH R99, R0 ;  /* 0x0000000000637308 */ /* 0x0002640000002400 */
[----:B------:R-:W-:Y:S01]  /*e940*/  HMMA.16816.F32.BF16 R84, R4, R56, R40 ;  /* 0x000000380454723c */ /* 0x000fe20000041828 */
[----:B------:R-:W2:Y:S01]  /*e950*/  LDSM.16.M88.4 R40, [R155+0x2000] ;  /* 0x002000009b28783b */ /* 0x000ea20000000200 */
[----:B-1----:R-:W-:-:S04]  /*e960*/  FMUL.FTZ R0, R80, c[0x0][0x320] ;  /* 0x0000c80050007a20 */ /* 0x002fc80000410000 */
[----:B------:R1:W1:Y:S02]  /*e970*/  MUFU.TANH R96, R0 ;  /* 0x0000000000607308 */ /* 0x0002640000002400 */
[----:B------:R-:W-:Y:S01]  /*e980*/  HMMA.16816.F32.BF16 R48, R16, R34, R48 ;  /* 0x000000221030723c */ /* 0x000fe20000041830 */
[----:B-1----:R-:W-:-:S05]  /*e990*/  FMUL.FTZ R0, R81, c[0x0][0x320] ;  /* 0x0000c80051007a20 */ /* 0x002fca0000410000 */
[----:B------:R1:W1:Y:S02]  /*e9a0*/  MUFU.TANH R91, R0 ;  /* 0x00000000005b7308 */ /* 0x0002640000002400 */
[----:B------:R-:W-:Y:S01]  /*e9b0*/  HMMA.16816.F32.BF16 R72, R28, R52, R124 ;  /* 0x000000341c48723c */ /* 0x000fe2000004187c */
[----:B-1----:R-:W-:-:S05]  /*e9c0*/  FMUL.FTZ R0, R82, c[0x0][0x320] ;  /* 0x0000c80052007a20 */ /* 0x002fca0000410000 */
[----:B------:R1:W1:Y:S02]  /*e9d0*/  MUFU.TANH R88, R0 ;  /* 0x0000000000587308 */ /* 0x0002640000002400 */
[----:B---3--:R-:W-:Y:S01]  /*e9e0*/  HMMA.16816.F32.BF16 R60, R24, R44, R60 ;  /* 0x0000002c183c723c */ /* 0x008fe2000004183c */
[----:B-1----:R-:W-:-:S05]  /*e9f0*/  FMUL.FTZ R0, R83, c[0x0][0x320] ;  /* 0x0000c80053007a20 */ /* 0x002fca0000410000 */
[----:B------:R1:W3:Y:S02]  /*ea00*/  MUFU.TANH R89, R0 ;  /* 0x0000000000597308 */ /* 0x0002e40000002400 */
        /* <DEDUP_REMOVED lines=92> */
[----:B------:R-:W-:Y:S01]  /*efd0*/  ISETP.NE.AND P4, PT, R141, RZ, PT ;  /* 0x000000ff8d00720c */ /* 0x000fe20003f85270 */
        /* <DEDUP_REMOVED lines=27> */
.L_x_261:
[----:B--234-:R-:W-:Y:S05]  /*f190*/  BSYNC B0 ;  /* 0x0000000000007941 */ /* 0x01cfea0003800000 */
.L_x_260:
[----:B-1----:R-:W2:Y:S04]  /*f1a0*/  LDL R0, [R1+0x20] ;  /* 0x0000200001007983 */ /* 0x002ea80000100800 */
[----:B------:R-:W-:Y:S04]  /*f1b0*/  LDSM.16.MT88.4 R44, [R188] ;  /* 0x00000000bc2c783b */ /* 0x000fe80000004200 */
        /* <DEDUP_REMOVED lines=13> */
[----:B------:R-:W-:Y:S02]  /*f290*/  FSEL R27, R103, -INF , P2 ;  /* 0xff800000671b7808 */ /* 0x000fe40001000000 */
[----:B------:R-:W-:Y:S02]  /*f2a0*/  FSEL R23, R106, -INF , P2 ;  /* 0xff8000006a177808 */ /* 0x000fe40001000000 */
[----:B------:R-:W-:Y:S02]  /*f2b0*/  FSEL R18, R107, -INF , P2 ;  /* 0xff8000006b127808 */ /* 0x000fe40001000000 */
[----:B------:R-:W-:-:S02]  /*f2c0*/  ISETP.GT.AND P2, PT, R0, 0x10, PT ;  /* 0x000000100000780c */ /* 0x000fc40003f44270 */
[----:B------:R-:W-:Y:S02]  /*f2d0*/  FSEL R8, R97, -INF , P4 ;  /* 0xff80000061087808 */ /* 0x000fe40002000000 */
[----:B------:R-:W-:Y:S02]  /*f2e0*/  FMNMX.FTZ R2, R7, R2, !PT ;  /* 0x0000000207027209 */ /* 0x000fe40007810000 */
[----:B------:R-:W-:Y:S02]  /*f2f0*/  FSEL R9, R82, -INF , P2 ;  /* 0xff80000052097808 */ /* 0x000fe40001000000 */
[----:B------:R-:W-:Y:S02]  /*f300*/  ISETP.GT.AND P2, PT, R0, 0x11, PT ;  /* 0x000000110000780c */ /* 0x000fe40003f44270 */
        /* <DEDUP_REMOVED lines=17> */
[----:B------:R-:W-:Y:S02]  /*f420*/  FSEL R26, R105, -INF , P1 ;  /* 0xff800000691a7808 */ /* 0x000fe40000800000 */
[----:B------:R-:W-:Y:S02]  /*f430*/  FSEL R21, R108, -INF , P1 ;  /* 0xff8000006c157808 */ /* 0x000fe40000800000 */
[----:B------:R-:W-:-:S02]  /*f440*/  ISETP.GT.AND P0, PT, R0, 0x10, PT ;  /* 0x000000100000780c */ /* 0x000fc40003f04270 */
[----:B------:R-:W-:Y:S02]  /*f450*/  ISETP.GT.AND P1, PT, R0, 0x28, PT ;  /* 0x000000280000780c */ /* 0x000fe40003f24270 */
[----:B------:R-:W-:Y:S02]  /*f460*/  FSEL R137, R33, -INF , P2 ;  /* 0xff80000021897808 */ /* 0x000fe40001000000 */
[----:B------:R-:W-:Y:S02]  /*f470*/  FMNMX.FTZ R2, R138, R2, !PT ;  /* 0x000000028a027209 */ /* 0x000fe40007810000 */
[----:B------:R-:W-:Y:S02]  /*f480*/  FSEL R34, R72, -INF , P0 ;  /* 0xff80000048227808 */ /* 0x000fe40000000000 */
[----:B------:R-:W-:Y:S02]  /*f490*/  FSEL R29, R80, -INF , P0 ;  /* 0xff800000501d7808 */ /* 0x000fe40000000000 */
[----:B------:R-:W-:-:S02]  /*f4a0*/  FSEL R16, R83, -INF , P0 ;  /* 0xff80000053107808 */ /* 0x000fc40000000000 */
[----:B------:R-:W-:Y:S02]  /*f4b0*/  ISETP.GT.AND P0, PT, R0, 0x29, PT ;  /* 0x000000290000780c */ /* 0x000fe40003f04270 */
[----:B------:R-:W-:Y:S02]  /*f4c0*/  FSEL R136, R14, -INF , P1 ;  /* 0xff8000000e887808 */ /* 0x000fe40000800000 */
[----:B------:R-:W-:Y:S02]  /*f4d0*/  FMNMX.FTZ R2, R137, R2, !PT ;  /* 0x0000000289027209 */ /* 0x000fe40007810000 */
[----:B------:R-:W-:Y:S02]  /*f4e0*/  FSEL R131, R12, -INF , P0 ;  /* 0xff8000000c837808 */ /* 0x000fe40000000000 */
[----:B------:R-:W-:Y:S02]  /*f4f0*/  FMNMX.FTZ R2, R136, R2, !PT ;  /* 0x0000000288027209 */ /* 0x000fe40007810000 */
[----:B------:R-:W-:-:S02]  /*f500*/  FSEL R30, R89, -INF , P4 ;  /* 0xff800000591e7808 */ /* 0x000fc40002000000 */
[----:B------:R-:W-:Y:S02]  /*f510*/  FMNMX.FTZ R2, R131, R2, !PT ;  /* 0x0000000283027209 */ /* 0x000fe40007810000 */
[----:B------:R-:W-:Y:S02]  /*f520*/  FSEL R24, R91, -INF , P4 ;  /* 0xff8000005b187808 */ /* 0x000fe40002000000 */
[----:B------:R-:W-:Y:S01]  /*f530*/  FSEL R17, R99, -INF , P4 ;  /* 0xff80000063117808 */ /* 0x000fe20002000000 */
[----:B------:R-:W1:Y:S01]  /*f540*/  SHFL.BFLY PT, R3, R2, 0x2, 0x1f ;  /* 0x0c401f0002037f89 */ /* 0x000e6200000e0000 */
[----:B------:R-:W-:Y:S02]  /*f550*/  FSEL R14, R55, -INF , P6 ;  /* 0xff800000370e7808 */ /* 0x000fe40003000000 */
[----:B------:R-:W-:Y:S02]  /*f560*/  FSEL R15, R54, -INF , P5 ;  /* 0xff800000360f7808 */ /* 0x000fe40002800000 */
[----:B------:R-:W-:Y:S01]  /*f570*/  FSEL R128, R48, -INF , P3 ;  /* 0xff80000030807808 */ /* 0x000fe20001800000 */
[----:B------:R-:W-:Y:S01]  /*f580*/  LDSM.16.MT88.4 R52, [R188+0x1800] ;  /* 0x00180000bc34783b */ /* 0x000fe20000004200 */
[----:B------:R-:W-:-:S02]  /*f590*/  FSEL R127, R38, -INF , P2 ;  /* 0xff800000267f7808 */ /* 0x000fc40001000000 */
[----:B------:R-:W-:Y:S01]  /*f5a0*/  FSEL R126, R32, -INF , P1 ;  /* 0xff800000207e7808 */ /* 0x000fe20000800000 */
[----:B------:R-:W-:Y:S01]  /*f5b0*/  LDSM.16.MT88.4 R48, [R189+0x400] ;  /* 0x00040000bd30783b */ /* 0x000fe20000004200 */
[----:B------:R-:W-:Y:S02]  /*f5c0*/  FSEL R125, R22, -INF , P0 ;  /* 0xff800000167d7808 */ /* 0x000fe40000000000 */
[----:B------:R-:W-:Y:S02]  /*f5d0*/  FSEL R33, R56, -INF , P6 ;  /* 0xff80000038217808 */ /* 0x000fe40003000000 */
[----:B------:R-:W-:Y:S02]  /*f5e0*/  FSEL R32, R57, -INF , P5 ;  /* 0xff80000039207808 */ /* 0x000fe40002800000 */
[----:B------:R-:W-:Y:S02]  /*f5f0*/  FSEL R124, R41, -INF , P3 ;  /* 0xff800000297c7808 */ /* 0x000fe40001800000 */
[----:B------:R-:W-:-:S02]  /*f600*/  FSEL R123, R40, -INF , P2 ;  /* 0xff800000287b7808 */ /* 0x000fc40001000000 */
[----:B------:R-:W-:Y:S02]  /*f610*/  FSEL R122, R35, -INF , P1 ;  /* 0xff800000237a7808 */ /* 0x000fe40000800000 */
[----:B------:R-:W-:Y:S02]  /*f620*/  FSEL R119, R36, -INF , P0 ;  /* 0xff80000024777808 */ /* 0x000fe40000000000 */
[----:B-1----:R-:W-:Y:S02]  /*f630*/  FMNMX.FTZ R2, R2, R3, !PT ;  /* 0x0000000302027209 */ /* 0x002fe40007810000 */
[----:B------:R-:W-:Y:S02]  /*f640*/  FSEL R118, R43, -INF , P3 ;  /* 0xff8000002b767808 */ /* 0x000fe40001800000 */
[----:B------:R-:W-:Y:S01]  /*f650*/  FSEL R103, R42, -INF , P2 ;  /* 0xff8000002a677808 */ /* 0x000fe20001000000 */
[----:B------:R-:W1:Y:S01]  /*f660*/  SHFL.BFLY PT, R3, R2, 0x1, 0x1f ;  /* 0x0c201f0002037f89 */ /* 0x000e6200000e0000 */
[----:B------:R-:W-:-:S02]  /*f670*/  FSEL R117, R39, -INF , P1 ;  /* 0xff80000027757808 */ /* 0x000fc40000800000 */
[----:B------:R-:W-:Y:S01]  /*f680*/  FSEL R116, R37, -INF , P0 ;  /* 0xff80000025747808 */ /* 0x000fe20000000000 */
[----:B------:R-:W-:Y:S04]  /*f690*/  LDSM.16.MT88.4 R40, [R189] ;  /* 0x00000000bd28783b */ /* 0x000fe80000004200 */
[----:B------:R-:W-:Y:S01]  /*f6a0*/  LDSM.16.MT88.4 R36, [R188+0x1c00] ;  /* 0x001c0000bc24783b */ /* 0x000fe20000004200 */
[----:B-1----:R-:W-:-:S04]  /*f6b0*/  FMNMX.FTZ R107, R2, R3, !PT ;  /* 0x00000003026b7209 */ /* 0x002fc80007810000 */
[C---:B------:R-:W-:Y:S01]  /*f6c0*/  FSETP.NEU.FTZ.AND P4, PT, R107.reuse, -INF , PT ;  /* 0xff8000006b00780b */ /* 0x040fe20003f9d000 */
[----:B------:R-:W-:-:S05]  /*f6d0*/  FMUL.FTZ R2, R107, c[0x0][0x2d0] ;  /* 0x0000b4006b027a20 */ /* 0x000fca0000410000 */
[----:B------:R-:W-:Y:S02]  /*f6e0*/  FSEL R20, R2, RZ, P4 ;  /* 0x000000ff02147208 */ /* 0x000fe40002000000 */
[----:B------:R-:W-:Y:S02]  /*f6f0*/  ISETP.GT.AND P4, PT, R0, 0x11, PT ;  /* 0x000000110000780c */ /* 0x000fe40003f84270 */
[----:B------:R-:W-:Y:S01]  /*f700*/  FMNMX.FTZ R0, R18, R21, !PT ;  /* 0x0000001512007209 */ /* 0x000fe20007810000 */
[--C-:B------:R-:W-:Y:S01]  /*f710*/  FFMA.FTZ R3, R5, c[0x0][0x2d0], -R20.reuse ;  /* 0x0000b40005037a23 */ /* 0x100fe20000010814 */
[----:B------:R-:W-:Y:S01]  /*f720*/  FSEL R12, R90, -INF , P4 ;  /* 0xff8000005a0c7808 */ /* 0x000fe20002000000 */
[----:B------:R-:W-:Y:S01]  /*f730*/  FFMA.FTZ R5, R9, c[0x0][0x2d0], -R20 ;  /* 0x0000b40009057a23 */ /* 0x000fe20000010814 */
[----:B------:R-:W-:Y:S01]  /*f740*/  FMNMX.FTZ R0, R19, R0, !PT ;  /* 0x0000000013007209 */ /* 0x000fe20007810000 */
[----:B------:R1:W-:Y:S01]  /*f750*/  MUFU.EX2 R130, R3 ;  /* 0x0000000300827308 */ /* 0x0003e20000000800 */
[----:B------:R-:W-:-:S02]  /*f760*/  FMNMX.FTZ R2, R23, R26, !PT ;  /* 0x0000001a17027209 */ /* 0x000fc40007810000 */
[----:B------:R-:W-:Y:S02]  /*f770*/  FMNMX.FTZ R0, R17, R0, !PT ;  /* 0x0000000011007209 */ /* 0x000fe40007810000 */
[----:B------:R-:W-:Y:S02]  /*f780*/  FMNMX.FTZ R2, R25, R2, !PT ;  /* 0x0000000219027209 */ /* 0x000fe40007810000 */
[----:B------:R-:W-:Y:S01]  /*f790*/  FMNMX.FTZ R0, R16, R0, !PT ;  /* 0x0000000010007209 */ /* 0x000fe20007810000 */
[----:B------:R-:W-:Y:S01]  /*f7a0*/  MUFU.EX2 R234, R5 ;  /* 0x0000000500ea7308 */ /* 0x000fe20000000800 */
[----:B------:R-:W-:Y:S02]  /*f7b0*/  FMNMX.FTZ R2, R24, R2, !PT ;  /* 0x0000000218027209 */ /* 0x000fe40007810000 */
[----:B------:R-:W-:Y:S02]  /*f7c0*/  FMNMX.FTZ R0, R12, R0, !PT ;  /* 0x000000000c007209 */ /* 0x000fe40007810000 */
[----:B------:R-:W-:-:S02]  /*f7d0*/  FSEL R22, R84, -INF , P4 ;  /* 0xff80000054167808 */ /* 0x000fc40002000000 */
[----:B------:R-:W-:Y:S01]  /*f7e0*/  FMNMX.FTZ R0, R14, R0, !PT ;  /* 0x000000000e007209 */ /* 0x000fe20007810000 */
[----:B-1----:R-:W-:Y:S01]  /*f7f0*/  FFMA.FTZ R3, R6, c[0x0][0x2d0], -R20 ;  /* 0x0000b40006037a23 */ /* 0x002fe20000010814 */
[----:B------:R-:W-:Y:S02]  /*f800*/  FMNMX.FTZ R2, R29, R2, !PT ;  /* 0x000000021d027209 */ /* 0x000fe40007810000 */
[----:B------:R-:W-:Y:S01]  /*f810*/  FMNMX.FTZ R0, R15, R0, !PT ;  /* 0x000000000f007209 */ /* 0x000fe20007810000 */
[----:B------:R1:W-:Y:S01]  /*f820*/  MUFU.EX2 R129, R3 ;  /* 0x0000000300817308 */ /* 0x0003e20000000800 */
[----:B------:R-:W-:Y:S02]  /*f830*/  FMNMX.FTZ R2, R22, R2, !PT ;  /* 0x0000000216027209 */ /* 0x000fe40007810000 */
[----:B------:R-:W-:Y:S02]  /*f840*/  FMNMX.FTZ R0, R128, R0, !PT ;  /* 0x0000000080007209 */ /* 0x000fe40007810000 */
[----:B------:R-:W-:-:S02]  /*f850*/  FSEL R9, R59, -INF , P6 ;  /* 0xff8000003b097808 */ /* 0x000fc40003000000 */
[----:B------:R-:W-:-:S04]  /*f860*/  FMNMX.FTZ R0, R127, R0, !PT ;  /* 0x000000007f007209 */ /* 0x000fc80007810000 */
[----:B------:R-:W-:-:S04]  /*f870*/  FMNMX.FTZ R0, R126, R0, !PT ;  /* 0x000000007e007209 */ /* 0x000fc80007810000 */
[----:B------:R-:W-:Y:S02]  /*f880*/  FMNMX.FTZ R0, R125, R0, !PT ;  /* 0x000000007d007209 */ /* 0x000fe40007810000 */
[----:B-1----:R-:W-:Y:S01]  /*f890*/  FMNMX.FTZ R3, R33, R2, !PT ;  /* 0x0000000221037209 */ /* 0x002fe20007810000 */
[--C-:B------:R-:W-:Y:S01]  /*f8a0*/  FFMA.FTZ R2, R7, c[0x0][0x2d0], -R20.reuse ;  /* 0x0000b40007027a23 */ /* 0x100fe20000010814 */
[----:B------:R-:W-:Y:S01]  /*f8b0*/  FSEL R7, R73, -INF , P4 ;  /* 0xff80000049077808 */ /* 0x000fe20002000000 */
[----:B------:R-:W1:Y:S01]  /*f8c0*/  SHFL.BFLY PT, R4, R0, 0x2, 0x1f ;  /* 0x0c401f0000047f89 */ /* 0x000e6200000e0000 */
[----:B------:R-:W-:Y:S01]  /*f8d0*/  FMNMX.FTZ R3, R32, R3, !PT ;  /* 0x0000000320037209 */ /* 0x000fe20007810000 */
[----:B------:R2:W-:Y:S03]  /*f8e0*/  MUFU.EX2 R226, R2 ;  /* 0x0000000200e27308 */ /* 0x0005e60000000800 */
[----:B--2---:R-:W-:Y:S01]  /*f8f0*/  FMNMX.FTZ R2, R124, R3, !PT ;  /* 0x000000037c027209 */ /* 0x004fe20007810000 */
[----:B------:R-:W-:Y:S01]  /*f900*/  FFMA.FTZ R3, R8, c[0x0][0x2d0], -R20 ;  /* 0x0000b40008037a23 */ /* 0x000fe20000010814 */
[----:B------:R-:W-:-:S02]  /*f910*/  FSEL R8, R58, -INF , P5 ;  /* 0xff8000003a087808 */ /* 0x000fc40002800000 */
[----:B------:R-:W-:Y:S01]  /*f920*/  FMNMX.FTZ R2, R123, R2, !PT ;  /* 0x000000027b027209 */ /* 0x000fe20007810000 */
[----:B------:R2:W3:Y:S01]  /*f930*/  MUFU.EX2 R225, R3 ;  /* 0x0000000300e17308 */ /* 0x0004e20000000800 */
[----:B-1----:R-:W-:Y:S01]  /*f940*/  FMNMX.FTZ R0, R0, R4, !PT ;  /* 0x0000000400007209 */ /* 0x002fe20007810000 */
[----:B------:R-:W-:Y:S01]  /*f950*/  LDSM.16.MT88.4 R56, [R188+0x400] ;  /* 0x00040000bc38783b */ /* 0x000fe20000004200 */
[----:B------:R-:W-:Y:S02]  /*f960*/  FMNMX.FTZ R4, R27, R28, !PT ;  /* 0x0000001c1b047209 */ /* 0x000fe40007810000 */
[----:B------:R-:W-:Y:S01]  /*f970*/  FMNMX.FTZ R2, R122, R2, !PT ;  /* 0x000000027a027209 */ /* 0x000fe20007810000 */
[----:B------:R-:W1:Y:S01]  /*f980*/  SHFL.BFLY PT, R6, R0, 0x1, 0x1f ;  /* 0x0c201f0000067f89 */ /* 0x000e6200000e0000 */
[----:B------:R-:W-:-:S04]  /*f990*/  FMNMX.FTZ R4, R31, R4, !PT ;  /* 0x000000041f047209 */ /* 0x000fc80007810000 */
[----:B--2---:R-:W-:Y:S02]  /*f9a0*/  FMNMX.FTZ R3, R30, R4, !PT ;  /* 0x000000041e037209 */ /* 0x004fe40007810000 */
[----:B------:R-:W-:Y:S02]  /*f9b0*/  FMNMX.FTZ R4, R119, R2, !PT ;  /* 0x0000000277047209 */ /* 0x000fe40007810000 */
[----:B------:R-:W-:-:S03]  /*f9c0*/  FMNMX.FTZ R3, R34, R3, !PT ;  /* 0x0000000322037209 */ /* 0x000fc60007810000 */
[----:B------:R-:W2:Y:S01]  /*f9d0*/  SHFL.BFLY PT, R5, R4, 0x2, 0x1f ;  /* 0x0c401f0004057f89 */ /* 0x000ea200000e0000 */
[----:B------:R-:W-:Y:S01]  /*f9e0*/  FMNMX.FTZ R2, R7, R3, !PT ;  /* 0x0000000307027209 */ /* 0x000fe20007810000 */
[----:B------:R-:W-:-:S03]  /*f9f0*/  FFMA.FTZ R3, R10, c[0x0][0x2d0], -R20 ;  /* 0x0000b4000a037a23 */ /* 0x000fc60000010814 */
[----:B------:R-:W-:Y:S01]  /*fa00*/  FMNMX.FTZ R2, R9, R2, !PT ;  /* 0x0000000209027209 */ /* 0x000fe20007810000 */
[----:B------:R4:W-:Y:S01]  /*fa10*/  MUFU.EX2 R224, R3 ;  /* 0x0000000300e07308 */ /* 0x0009e20000000800 */
[----:B-1----:R-:W-:Y:S01]  /*fa20*/  FMNMX.FTZ R106, R0, R6, !PT ;  /* 0x00000006006a7209 */ /* 0x002fe20007810000 */
[----:B------:R-:W-:Y:S01]  /*fa30*/  FFMA.FTZ R0, R11, c[0x0][0x2d0], -R20 ;  /* 0x0000b4000b007a23 */ /* 0x000fe20000010814 */
[----:B------:R-:W-:Y:S02]  /*fa40*/  FMNMX.FTZ R2, R8, R2, !PT ;  /* 0x0000000208027209 */ /* 0x000fe40007810000 */
[----:B------:R-:W-:Y:S02]  /*fa50*/  FSETP.NEU.FTZ.AND P0, PT, R106, -INF , PT ;  /* 0xff8000006a00780b */ /* 0x000fe40003f1d000 */
[----:B------:R-:W-:Y:S01]  /*fa60*/  FMNMX.FTZ R2, R118, R2, !PT ;  /* 0x0000000276027209 */ /* 0x000fe20007810000 */
[----:B------:R1:W-:Y:S01]  /*fa70*/  MUFU.EX2 R203, R0 ;  /* 0x0000000000cb7308 */ /* 0x0003e20000000800 */
[----:B----4-:R-:W-:-:S05]  /*fa80*/  FMUL.FTZ R3, R106, c[0x0][0x2d0] ;  /* 0x0000b4006a037a20 */ /* 0x010fca0000410000 */
[----:B------:R-:W-:Y:S02]  /*fa90*/  FSEL R3, R3, RZ, P0 ;  /* 0x000000ff03037208 */ /* 0x000fe40000000000 */
[----:B-1----:R-:W-:Y:S01]  /*faa0*/  FMNMX.FTZ R0, R103, R2, !PT ;  /* 0x0000000267007209 */ /* 0x002fe20007810000 */
[----:B------:R-:W-:-:S03]  /*fab0*/  FFMA.FTZ R2, R13, c[0x0][0x2d0], -R20 ;  /* 0x0000b4000d027a23 */ /* 0x000fc60000010814 */
[----:B------:R-:W-:Y:S01]  /*fac0*/  FMNMX.FTZ R0, R117, R0, !PT ;  /* 0x0000000075007209 */ /* 0x000fe20007810000 */
[----:B------:R1:W4:Y:S03]  /*fad0*/  MUFU.EX2 R202, R2 ;  /* 0x0000000200ca7308 */ /* 0x0003260000000800 */
[----:B-1----:R-:W-:Y:S02]  /*fae0*/  FMNMX.FTZ R2, R116, R0, !PT ;  /* 0x0000000074027209 */ /* 0x002fe40007810000 */
[----:B--2---:R-:W-:Y:S01]  /*faf0*/  FMNMX.FTZ R0, R4, R5, !PT ;  /* 0x0000000504007209 */ /* 0x004fe20007810000 */
[--C-:B------:R-:W-:Y:S01]  /*fb00*/  FFMA.FTZ R4, R18, c[0x0][0x2d0], -R3.reuse ;  /* 0x0000b40012047a23 */ /* 0x100fe20000010803 */
[----:B---3--:R-:W-:Y:S01]  /*fb10*/  F2FP.BF16.PACK_AB R18, R225, R226 ;  /* 0x000000e2e112723e */ /* 0x008fe200000010ff */
[----:B------:R-:W-:Y:S01]  /*fb20*/  SHFL.BFLY PT, R5, R2, 0x2, 0x1f ;  /* 0x0c401f0002057f89 */ /* 0x000fe200000e0000 */
[----:B----4-:R-:W-:Y:S01]  /*fb30*/  F2FP.BF16.PACK_AB R10, R202, R203 ;  /* 0x000000cbca0a723e */ /* 0x010fe200000010ff */
[----:B------:R1:W-:Y:S02]  /*fb40*/  MUFU.EX2 R121, R4 ;  /* 0x0000000400797308 */ /* 0x0003e40000000800 */
[----:B------:R-:W2:Y:S01]  /*fb50*/  SHFL.BFLY PT, R6, R0, 0x1, 0x1f ;  /* 0x0c201f0000067f89 */ /* 0x000ea200000e0000 */
[----:B-1----:R-:W-:-:S05]  /*fb60*/  FFMA.FTZ R4, R21, c[0x0][0x2d0], -R3 ;  /* 0x0000b40015047a23 */ /* 0x002fca0000010803 */
[----:B------:R1:W3:Y:S01]  /*fb70*/  MUFU.EX2 R120, R4 ;  /* 0x0000000400787308 */ /* 0x0002e20000000800 */
[----:B--2---:R-:W-:Y:S01]  /*fb80*/  FMNMX.FTZ R105, R0, R6, !PT ;  /* 0x0000000600697209 */ /* 0x004fe20007810000 */
[----:B------:R-:W-:-:S03]  /*fb90*/  FFMA.FTZ R0, R14, c[0x0][0x2d0], -R3 ;  /* 0x0000b4000e007a23 */ /* 0x000fc60000010803 */
[----:B------:R-:W-:-:S03]  /*fba0*/  FSETP.NEU.FTZ.AND P0, PT, R105, -INF , PT ;  /* 0xff8000006900780b */ /* 0x000fc60003f1d000 */
[----:B------:R2:W-:Y:S01]  /*fbb0*/  MUFU.EX2 R181, R0 ;  /* 0x0000000000b57308 */ /* 0x0005e20000000800 */
[----:B-1----:R-:W-:-:S07]  /*fbc0*/  FFMA.FTZ R4, R19, c[0x0][0x2d0], -R3 ;  /* 0x0000b40013047a23 */ /* 0x002fce0000010803 */
[----:B------:R1:W-:Y:S01]  /*fbd0*/  MUFU.EX2 R178, R4 ;  /* 0x0000000400b27308 */ /* 0x0003e20000000800 */
[----:B--2---:R-:W-:-:S07]  /*fbe0*/  FFMA.FTZ R0, R15, c[0x0][0x2d0], -R3 ;  /* 0x0000b4000f007a23 */ /* 0x004fce0000010803 */
[----:B------:R-:W2:Y:S01]  /*fbf0*/  MUFU.EX2 R183, R0 ;  /* 0x0000000000b77308 */ /* 0x000ea20000000800 */
[----:B-1----:R-:W-:Y:S01]  /*fc00*/  FFMA.FTZ R4, R17, c[0x0][0x2d0], -R3 ;  /* 0x0000b40011047a23 */ /* 0x002fe20000010803 */
[----:B---3--:R-:W-:-:S06]  /*fc10*/  F2FP.BF16.PACK_AB R17, R120, R121 ;  /* 0x000000797811723e */ /* 0x008fcc00000010ff */
[----:B------:R1:W3:Y:S01]  /*fc20*/  MUFU.EX2 R179, R4 ;  /* 0x0000000400b37308 */ /* 0x0002e20000000800 */
[----:B--2---:R-:W-:Y:S01]  /*fc30*/  F2FP.BF16.PACK_AB R11, R183, R181 ;  /* 0x000000b5b70b723e */ /* 0x004fe200000010ff */
[----:B-1----:R-:W-:Y:S01]  /*fc40*/  FFMA.FTZ R4, R16, c[0x0][0x2d0], -R3 ;  /* 0x0000b40010047a23 */ /* 0x002fe20000010803 */
[----:B------:R-:W-:Y:S02]  /*fc50*/  F2FP.BF16.PACK_AB R16, R129, R130 ;  /* 0x000000828110723e */ /* 0x000fe400000010ff */
[----:B---3--:R-:W-:-:S03]  /*fc60*/  F2FP.BF16.PACK_AB R19, R179, R178 ;  /* 0x000000b2b313723e */ /* 0x008fc600000010ff */
[----:B------:R1:W-:Y:S04]  /*fc70*/  MUFU.EX2 R182, R4 ;  /* 0x0000000400b67308 */ /* 0x0003e80000000800 */
[C---:B------:R-:W-:Y:S08]  /*fc80*/  HMMA.16816.F32.BF16 R108, R16.reuse, R44, RZ ;  /* 0x0000002c106c723c */ /* 0x040ff000000418ff */
[----:B------:R-:W-:Y:S01]  /*fc90*/  HMMA.16816.F32.BF16 R92, R16, R40, RZ ;  /* 0x00000028105c723c */ /* 0x000fe200000418ff */
[----:B-1----:R-:W-:Y:S01]  /*fca0*/  FMNMX.FTZ R4, R2, R5, !PT ;  /* 0x0000000502047209 */ /* 0x002fe20007810000 */
[----:B------:R-:W-:-:S04]  /*fcb0*/  FFMA.FTZ R2, R12, c[0x0][0x2d0], -R3 ;  /* 0x0000b4000c027a23 */ /* 0x000fc80000010803 */
[----:B------:R-:W1:Y:S01]  /*fcc0*/  SHFL.BFLY PT, R5, R4, 0x1, 0x1f ;  /* 0x0c201f0004057f89 */ /* 0x000e6200000e0000 */
[----:B------:R2:W-:Y:S02]  /*fcd0*/  MUFU.EX2 R180, R2 ;  /* 0x0000000200b47308 */ /* 0x0005e40000000800 */
[----:B--2---:R-:W-:-:S05]  /*fce0*/  FMUL.FTZ R2, R105, c[0x0][0x2d0] ;  /* 0x0000b40069027a20 */ /* 0x004fca0000410000 */
[----:B------:R-:W-:Y:S02]  /*fcf0*/  FSEL R2, R2, RZ, P0 ;  /* 0x000000ff02027208 */ /* 0x000fe40000000000 */
[----:B-1----:R-:W-:-:S03]  /*fd00*/  FMNMX.FTZ R104, R4, R5, !PT ;  /* 0x0000000504687209 */ /* 0x002fc60007810000 */
[--C-:B------:R-:W-:Y:S01]  /*fd10*/  FFMA.FTZ R0, R23, c[0x0][0x2d0], -R2.reuse ;  /* 0x0000b40017007a23 */ /* 0x100fe20000010802 */
[----:B------:R-:W-:Y:S01]  /*fd20*/  FSETP.NEU.FTZ.AND P0, PT, R104, -INF , PT ;  /* 0xff8000006800780b */ /* 0x000fe20003f1d000 */
[--C-:B------:R-:W-:Y:S02]  /*fd30*/  FFMA.FTZ R4, R24, c[0x0][0x2d0], -R2.reuse ;  /* 0x0000b40018047a23 */ /* 0x100fe40000010802 */
[----:B------:R1:W-:Y:S08]  /*fd40*/  MUFU.EX2 R102, R0 ;  /* 0x0000000000667308 */ /* 0x0003f00000000800 */
[----:B------:R-:W-:Y:S01]  /*fd50*/  MUFU.EX2 R176, R4 ;  /* 0x0000000400b07308 */ /* 0x000fe20000000800 */
[----:B-1----:R-:W-:-:S07]  /*fd60*/  FFMA.FTZ R0, R26, c[0x0][0x2d0], -R2 ;  /* 0x0000b4001a007a23 */ /* 0x002fce0000010802 */
[----:B------:R1:W2:Y:S02]  /*fd70*/  MUFU.EX2 R23, R0 ;  /* 0x0000000000177308 */ /* 0x0002a40000000800 */
[----:B-1----:R-:W-:Y:S01]  /*fd80*/  FFMA.FTZ R0, R25, c[0x0][0x2d0], -R2 ;  /* 0x0000b40019007a23 */ /* 0x002fe20000010802 */
[----:B--2---:R-:W-:Y:S01]  /*fd90*/  F2FP.BF16.PACK_AB R12, R23, R102 ;  /* 0x00000066170c723e */ /* 0x004fe200000010ff */
[----:B------:R-:W-:-:S04]  /*fda0*/  FADD.FTZ R23, R102, R23 ;  /* 0x0000001766177221 */ /* 0x000fc80000010000 */
[----:B------:R1:W2:Y:S02]  /*fdb0*/  MUFU.EX2 R173, R0 ;  /* 0x0000000000ad7308 */ /* 0x0002a40000000800 */
[----:B-1----:R-:W-:Y:S01]  /*fdc0*/  FMUL.FTZ R0, R104, c[0x0][0x2d0] ;  /* 0x0000b40068007a20 */ /* 0x002fe20000410000 */
[----:B--2---:R-:W-:-:S04]  /*fdd0*/  F2FP.BF16.PACK_AB R14, R176, R173 ;  /* 0x000000adb00e723e */ /* 0x004fc800000010ff */
[----:B------:R-:W-:-:S05]  /*fde0*/  FSEL R0, R0, RZ, P0 ;  /* 0x000000ff00007208 */ /* 0x000fca0000000000 */
[--C-:B------:R-:W-:Y:S02]  /*fdf0*/  FFMA.FTZ R4, R27, c[0x0][0x2d0], -R0.reuse ;  /* 0x0000b4001b047a23 */ /* 0x100fe40000010800 */
[----:B------:R-:W1:Y:S02]  /*fe00*/  LDSM.16.MT88.4 R24, [R188+0xc00] ;  /* 0x000c0000bc18783b */ /* 0x000e640000004200 */
[----:B------:R2:W-:Y:S02]  /*fe10*/  MUFU.EX2 R170, R4 ;  /* 0x0000000400aa7308 */ /* 0x0005e40000000800 */
[----:B--2---:R-:W-:-:S06]  /*fe20*/  FFMA.FTZ R4, R28, c[0x0][0x2d0], -R0 ;  /* 0x0000b4001c047a23 */ /* 0x004fcc0000010800 */
[----:B------:R2:W3:Y:S02]  /*fe30*/  MUFU.EX2 R167, R4 ;  /* 0x0000000400a77308 */ /* 0x0004e40000000800 */
[--C-:B--2---:R-:W-:Y:S01]  /*fe40*/  FFMA.FTZ R4, R31, c[0x0][0x2d0], -R0.reuse ;  /* 0x0000b4001f047a23 */ /* 0x104fe20000010800 */
[----:B---3--:R-:W-:Y:S01]  /*fe50*/  F2FP.BF16.PACK_AB R13, R167, R170 ;  /* 0x000000aaa70d723e */ /* 0x008fe200000010ff */
[----:B-1----:R-:W-:Y:S04]  /*fe60*/  HMMA.16816.F32.BF16 R84, R16, R24, RZ ;  /* 0x000000181054723c */ /* 0x002fe800000418ff */
[----:B------:R1:W-:Y:S02]  /*fe70*/  MUFU.EX2 R169, R4 ;  /* 0x0000000400a97308 */ /* 0x0003e40000000800 */
[----:B-1----:R-:W-:-:S06]  /*fe80*/  FFMA.FTZ R4, R30, c[0x0][0x2d0], -R0 ;  /* 0x0000b4001e047a23 */ /* 0x002fcc0000010800 */
[----:B------:R1:W2:Y:S02]  /*fe90*/  MUFU.EX2 R171, R4 ;  /* 0x0000000400ab7308 */ /* 0x0002a40000000800 */
[--C-:B-1----:R-:W-:Y:S01]  /*fea0*/  FFMA.FTZ R4, R29, c[0x0][0x2d0], -R2.reuse ;  /* 0x0000b4001d047a23 */ /* 0x102fe20000010802 */
[----:B--2---:R-:W-:Y:S01]  /*feb0*/  F2FP.BF16.PACK_AB R15, R171, R169 ;  /* 0x000000a9ab0f723e */ /* 0x004fe200000010ff */
[----:B------:R-:W1:Y:S04]  /*fec0*/  LDSM.16.MT88.4 R28, [R189+0xc00] ;  /* 0x000c0000bd1c783b */ /* 0x000e680000004200 */
[----:B------:R2:W-:Y:S02]  /*fed0*/  MUFU.EX2 R172, R4 ;  /* 0x0000000400ac7308 */ /* 0x0005e40000000800 */
[C---:B------:R-:W-:Y:S08]  /*fee0*/  HMMA.16816.F32.BF16 R88, R12.reuse, R40, RZ ;  /* 0x000000280c58723c */ /* 0x040ff000000418ff */
[----:B------:R-:W-:Y:S01]  /*fef0*/  HMMA.16816.F32.BF16 R96, R12, R44, RZ ;  /* 0x0000002c0c60723c */ /* 0x000fe200000418ff */
[----:B--2---:R-:W-:-:S04]  /*ff00*/  FFMA.FTZ R4, R22, c[0x0][0x2d0], -R2 ;  /* 0x0000b40016047a23 */ /* 0x004fc80000010802 */
[----:B------:R2:W-:Y:S03]  /*ff10*/  MUFU.EX2 R175, R4 ;  /* 0x0000000400af7308 */ /* 0x0005e60000000800 */
[----:B------:R-:W-:Y:S01]  /*ff20*/  HMMA.16816.F32.BF16 R80, R12, R24, RZ ;  /* 0x000000180c50723c */ /* 0x000fe200000418ff */
[----:B--2---:R-:W-:-:S07]  /*ff30*/  FFMA.FTZ R4, R33, c[0x0][0x2d0], -R2 ;  /* 0x0000b40021047a23 */ /* 0x004fce0000010802 */
[-C--:B-1----:R-:W-:Y:S01]  /*ff40*/  HMMA.16816.F32.BF16 R76, R16, R28.reuse, RZ ;  /* 0x0000001c104c723c */ /* 0x082fe200000418ff */
[----:B------:R1:W-:Y:S07]  /*ff50*/  MUFU.EX2 R174, R4 ;  /* 0x0000000400ae7308 */ /* 0x0003ee0000000800 */
[----:B------:R-:W-:Y:S01]  /*ff60*/  HMMA.16816.F32.BF16 R72, R12, R28, RZ ;  /* 0x0000001c0c48723c */ /* 0x000fe200000418ff */
[----:B-1----:R-:W-:-:S04]  /*ff70*/  FFMA.FTZ R4, R32, c[0x0][0x2d0], -R2 ;  /* 0x0000b40020047a23 */ /* 0x002fc80000010802 */
[----:B------:R1:W2:Y:S02]  /*ff80*/  MUFU.EX2 R177, R4 ;  /* 0x0000000400b17308 */ /* 0x0002a40000000800 */
[--C-:B-1----:R-:W-:Y:S01]  /*ff90*/  FFMA.FTZ R4, R34, c[0x0][0x2d0], -R0.reuse ;  /* 0x0000b40022047a23 */ /* 0x102fe20000010800 */
[----:B--2---:R-:W-:Y:S01]  /*ffa0*/  F2FP.BF16.PACK_AB R6, R177, R174 ;  /* 0x000000aeb106723e */ /* 0x004fe200000010ff */
[----:B------:R-:W1:Y:S04]  /*ffb0*/  LDSM.16.MT88.4 R32, [R189+0x1c00] ;  /* 0x001c0000bd20783b */ /* 0x000e680000004200 */
[----:B------:R2:W-:Y:S02]  /*ffc0*/  MUFU.EX2 R164, R4 ;  /* 0x0000000400a47308 */ /* 0x0005e40000000800 */
[----:B--2---:R-:W-:-:S06]  /*ffd0*/  FFMA.FTZ R4, R7, c[0x0][0x2d0], -R0 ;  /* 0x0000b40007047a23 */ /* 0x004fcc0000010800 */
[----:B------:R2:W3:Y:S02]  /*ffe0*/  MUFU.EX2 R166, R4 ;  /* 0x0000000400a67308 */ /* 0x0004e40000000800 */
[----:B--2---:R-:W-:Y:S01]  /*fff0*/  FFMA.FTZ R4, R9, c[0x0][0x2d0], -R0 ;  /* 0x0000b40009047a23 */ /* 0x004fe20000010800 */
[----:B------:R-:W-:Y:S02]  /*10000*/  F2FP.BF16.PACK_AB R9, R180, R182 ;  /* 0x000000b6b409723e */ /* 0x000fe400000010ff */
[----:B---3--:R-:W-:-:S03]  /*10010*/  F2FP.BF16.PACK_AB R5, R166, R164 ;  /* 0x000000a4a605723e */ /* 0x008fc600000010ff */
[----:B------:R2:W-:Y:S02]  /*10020*/  MUFU.EX2 R165, R4 ;  /* 0x0000000400a57308 */ /* 0x0005e40000000800 */
[----:B--2---:R-:W-:Y:S01]  /*10030*/  FFMA.FTZ R4, R8, c[0x0][0x2d0], -R0 ;  /* 0x0000b40008047a23 */ /* 0x004fe20000010800 */
[----:B------:R-:W-:-:S05]  /*10040*/  F2FP.BF16.PACK_AB R8, R224, R234 ;  /* 0x000000eae008723e */ /* 0x000fca00000010ff */
[----:B------:R2:W3:Y:S02]  /*10050*/  MUFU.EX2 R168, R4 ;  /* 0x0000000400a87308 */ /* 0x0004e40000000800 */
[C---:B------:R-:W-:Y:S08]  /*10060*/  HMMA.16816.F32.BF16 R112, R8.reuse, R64, R76 ;  /* 0x000000400870723c */ /* 0x040ff0000004184c */
[----:B------:R-:W-:Y:S01]  /*10070*/  HMMA.16816.F32.BF16 R140, R8, R56, R108 ;  /* 0x00000038088c723c */ /* 0x000fe2000004186c */
[----:B--2---:R-:W-:-:S02]  /*10080*/  F2FP.BF16.PACK_AB R4, R175, R172 ;  /* 0x000000acaf04723e */ /* 0x004fc400000010ff */
[----:B---3--:R-:W-:-:S05]  /*10090*/  F2FP.BF16.PACK_AB R7, R168, R165 ;  /* 0x000000a5a807723e */ /* 0x008fca00000010ff */
[----:B------:R-:W-:Y:S08]  /*100a0*/  HMMA.16816.F32.BF16 R228, R8, R68, R84 ;  /* 0x0000004408e4723c */ /* 0x000ff00000041854 */
[----:B------:R-:W-:Y:S01]  /*100b0*/  HMMA.16816.F32.BF16 R72, R4, R64, R72 ;  /* 0x000000400448723c */ /* 0x000fe20000041848 */
[----:B------:R-:W-:Y:S02]  /*100c0*/  IMAD.MOV.U32 R29, RZ, RZ, R114 ;  /* 0x000000ffff1d7224 */ /* 0x000fe400078e0072 */
[----:B------:R-:W-:-:S05]  /*100d0*/  IMAD.MOV.U32 R28, RZ, RZ, R115 ;  /* 0x000000ffff1c7224 */ /* 0x000fca00078e0073 */
[C---:B------:R-:W-:Y:S08]  /*100e0*/  HMMA.16816.F32.BF16 R108, R12.reuse, R42, RZ ;  /* 0x0000002a0c6c723c */ /* 0x040ff000000418ff */
[C---:B------:R-:W-:Y:S08]  /*100f0*/  HMMA.16816.F32.BF16 R84, R12.reuse, R54, RZ ;  /* 0x000000360c54723c */ /* 0x040ff000000418ff */
[----:B------:R-:W-:Y:S01]  /*10100*/  HMMA.16816.F32.BF16 R76, R12, R62, RZ ;  /* 0x0000003e0c4c723c */ /* 0x000fe200000418ff */
[----:B------:R-:W-:-:S02]  /*10110*/  IMAD.MOV.U32 R25, RZ, RZ, R72 ;  /* 0x000000ffff197224 */ /* 0x000fc400078e0048 */
[----:B------:R-:W-:Y:S02]  /*10120*/  IMAD.MOV.U32 R24, RZ, RZ, R73 ;  /* 0x000000ffff187224 */ /* 0x000fe400078e0049 */
[----:B------:R-:W-:Y:S02]  /*10130*/  IMAD.MOV.U32 R22, RZ, RZ, R74 ;  /* 0x000000ffff167224 */ /* 0x000fe400078e004a */
[----:B------:R-:W-:Y:S01]  /*10140*/  IMAD.MOV.U32 R21, RZ, RZ, R75 ;  /* 0x000000ffff157224 */ /* 0x000fe200078e004b */
[----:B------:R-:W-:Y:S08]  /*10150*/  HMMA.16816.F32.BF16 R40, R16, R42, RZ ;  /* 0x0000002a1028723c */ /* 0x000ff000000418ff */
[-C--:B------:R-:W-:Y:S08]  /*10160*/  HMMA.16816.F32.BF16 R212, R8, R48.reuse, R92 ;  /* 0x0000003008d4723c */ /* 0x080ff0000004185c */
[C---:B------:R-:W-:Y:S07]  /*10170*/  HMMA.16816.F32.BF16 R156, R4.reuse, R48, R88 ;  /* 0x00000030049c723c */ /* 0x040fee0000041858 */
[----:B------:R-:W-:Y:S01]  /*10180*/  IMAD.MOV.U32 R48, RZ, RZ, R112 ;  /* 0x000000ffff307224 */ /* 0x000fe200078e0070 */
[----:B------:R-:W-:Y:S01]  /*10190*/  HMMA.16816.F32.BF16 R144, R4, R56, R96 ;  /* 0x000000380490723c */ /* 0x000fe20000041860 */
[----:B------:R-:W-:-:S07]  /*101a0*/  IMAD.MOV.U32 R49, RZ, RZ, R113 ;  /* 0x000000ffff317224 */ /* 0x000fce00078e0071 */
[----:B------:R-:W-:Y:S08]  /*101b0*/  HMMA.16816.F32.BF16 R220, R4, R68, R80 ;  /* 0x0000004404dc723c */ /* 0x000ff00000041850 */
[C---:B------:R-:W-:Y:S08]  /*101c0*/  HMMA.16816.F32.BF16 R88, R12.reuse, R52, RZ ;  /* 0x000000340c58723c */ /* 0x040ff000000418ff */
[C---:B------:R-:W-:Y:S08]  /*101d0*/  HMMA.16816.F32.BF16 R80, R12.reuse, R60, RZ ;  /* 0x0000003c0c50723c */ /* 0x040ff000000418ff */
[C---:B------:R-:W-:Y:S08]  /*101e0*/  HMMA.16816.F32.BF16 R112, R12.reuse, R46, RZ ;  /* 0x0000002e0c70723c */ /* 0x040ff000000418ff */
[C---:B------:R-:W-:Y:S08]  /*101f0*/  HMMA.16816.F32.BF16 R96, R12.reuse, R26, RZ ;  /* 0x0000001a0c60723c */ /* 0x040ff000000418ff */
[----:B------:R-:W-:Y:S08]  /*10200*/  HMMA.16816.F32.BF16 R92, R12, R30, RZ ;  /* 0x0000001e0c5c723c */ /* 0x000ff000000418ff */
[C---:B------:R-:W-:Y:S08]  /*10210*/  HMMA.16816.F32.BF16 R184, R4.reuse, R38, R84 ;  /* 0x0000002604b8723c */ /* 0x040ff00000041854 */
[C---:B------:R-:W-:Y:S01]  /*10220*/  HMMA.16816.F32.BF16 R148, R4.reuse, R50, R108 ;  /* 0x000000320494723c */ /* 0x040fe2000004186c */
[----:B------:R-:W-:Y:S07]  /*10230*/  LDSM.16.MT88.4 R108, [R188+0x1400] ;  /* 0x00140000bc6c783b */ /* 0x000fee0000004200 */
[----:B-1----:R-:W-:Y:S07]  /*10240*/  HMMA.16816.F32.BF16 R84, R4, R34, R76 ;  /* 0x000000220454723c */ /* 0x002fee000004184c */
[----:B------:R-:W-:Y:S01]  /*10250*/  IMAD.MOV.U32 R76, RZ, RZ, R25 ;  /* 0x000000ffff4c7224 */ /* 0x000fe200078e0019 */
[----:B------:R-:W-:Y:S01]  /*10260*/  HMMA.16816.F32.BF16 R40, R8, R50, R40 ;  /* 0x000000320828723c */ /* 0x000fe20000041828 */
[----:B------:R-:W-:-:S02]  /*10270*/  IMAD.MOV.U32 R77, RZ, RZ, R24 ;  /* 0x000000ffff4d7224 */ /* 0x000fc400078e0018 */
[----:B------:R-:W-:Y:S02]  /*10280*/  IMAD.MOV.U32 R79, RZ, RZ, R21 ;  /* 0x000000ffff4f7224 */ /* 0x000fe400078e0015 */
[----:B------:R-:W-:Y:S02]  /*10290*/  IMAD.MOV.U32 R78, RZ, RZ, R22 ;  /* 0x000000ffff4e7224 */ /* 0x000fe400078e0016 */
[----:B------:R-:W-:Y:S01]  /*102a0*/  IMAD.MOV.U32 R50, RZ, RZ, R29 ;  /* 0x000000ffff327224 */ /* 0x000fe200078e001d */
[----:B------:R-:W-:Y:S01]  /*102b0*/  HMMA.16816.F32.BF16 R72, R16, R52, RZ ;  /* 0x000000341048723c */ /* 0x000fe200000418ff */
[----:B------:R-:W-:-:S07]  /*102c0*/  IMAD.MOV.U32 R51, RZ, RZ, R28 ;  /* 0x000000ffff337224 */ /* 0x000fce00078e001c */
[C---:B------:R-:W-:Y:S08]  /*102d0*/  HMMA.16816.F32.BF16 R12, R16.reuse, R60, RZ ;  /* 0x0000003c100c723c */ /* 0x040ff000000418ff */
        /* <DEDUP_REMOVED lines=8> */
[C---:B------:R-:W-:Y:S08]  /*10360*/  HMMA.16816.F32.BF16 R112, R4.reuse, R58, R112 ;  /* 0x0000003a0470723c */ /* 0x040ff00000041870 */
[C---:B------:R-:W-:Y:S08]  /*10370*/  HMMA.16816.F32.BF16 R160, R4.reuse, R70, R96 ;  /* 0x0000004604a0723c */ /* 0x040ff00000041860 */
[----:B------:R-:W-:Y:S07]  /*10380*/  HMMA.16816.F32.BF16 R204, R4, R66, R92 ;  /* 0x0000004204cc723c */ /* 0x000fee000004185c */
[----:B------:R-:W-:Y:S01]  /*10390*/  FFMA.FTZ R4, R138, c[0x0][0x2d0], -R20 ;  /* 0x0000b4008a047a23 */ /* 0x000fe20000010814 */
[C---:B------:R-:W-:Y:S08]  /*103a0*/  HMMA.16816.F32.BF16 R216, R8.reuse, R32, R12 ;  /* 0x0000002008d8723c */ /* 0x040ff0000004180c */
[C---:B------:R-:W-:Y:S01]  /*103b0*/  HMMA.16816.F32.BF16 R32, R8.reuse, R34, R16 ;  /* 0x000000220820723c */ /* 0x040fe20000041810 */
[----:B------:R1:W-:Y:S06]  /*103c0*/  MUFU.EX2 R18, R4 ;  /* 0x0000000400127308 */ /* 0x0003ec0000000800 */
[----:B------:R-:W-:Y:S01]  /*103d0*/  FADD.FTZ R19, R121, R120 ;  /* 0x0000007879137221 */ /* 0x000fe20000010000 */
[----:B------:R-:W-:Y:S03]  /*103e0*/  HMMA.16816.F32.BF16 R208, R8, R36, R72 ;  /* 0x0000002408d0723c */ /* 0x000fe60000041848 */
[----:B------:R-:W-:-:S05]  /*103f0*/  FADD.FTZ R19, R178, R19 ;  /* 0x00000013b2137221 */ /* 0x000fca0000010000 */
[----:B------:R-:W-:Y:S01]  /*10400*/  HMMA.16816.F32.BF16 R44, R8, R58, R44 ;  /* 0x0000003a082c723c */ /* 0x000fe2000004182c */
[----:B-1----:R-:W-:-:S04]  /*10410*/  FFMA.FTZ R4, R137, c[0x0][0x2d0], -R20 ;  /* 0x0000b40089047a23 */ /* 0x002fc80000010814 */
[----:B------:R1:W2:Y:S03]  /*10420*/  MUFU.EX2 R17, R4 ;  /* 0x0000000400117308 */ /* 0x0002a60000000800 */
[C---:B------:R-:W-:Y:S08]  /*10430*/  HMMA.16816.F32.BF16 R24, R8.reuse, R70, R24 ;  /* 0x000000460818723c */ /* 0x040ff00000041818 */
[----:B------:R-:W-:Y:S01]  /*10440*/  HMMA.16816.F32.BF16 R28, R8, R66, R28 ;  /* 0x00000042081c723c */ /* 0x000fe2000004181c */
[----:B------:R-:W3:Y:S01]  /*10450*/  LDSM.16.MT88.4 R64, [R189+0x1400] ;  /* 0x00140000bd40783b */ /* 0x000ee20000004200 */
[----:B-1----:R-:W-:Y:S01]  /*10460*/  FFMA.FTZ R4, R136, c[0x0][0x2d0], -R20 ;  /* 0x0000b40088047a23 */ /* 0x002fe20000010814 */
[----:B--2---:R-:W-:-:S05]  /*10470*/  F2FP.BF16.PACK_AB R96, R17, R18 ;  /* 0x000000121160723e */ /* 0x004fca00000010ff */
[----:B------:R-:W-:Y:S01]  /*10480*/  HMMA.16816.F32.BF16 R36, R8, R38, R52 ;  /* 0x000000260824723c */ /* 0x000fe20000041834 */
[----:B------:R1:W-:Y:S02]  /*10490*/  MUFU.EX2 R21, R4 ;  /* 0x0000000400157308 */ /* 0x0003e40000000800 */
[----:B-1----:R-:W-:Y:S02]  /*104a0*/  FFMA.FTZ R4, R131, c[0x0][0x2d0], -R20 ;  /* 0x0000b40083047a23 */ /* 0x002fe40000010814 */
[----:B------:R-:W-:-:S04]  /*104b0*/  FADD.FTZ R20, R130, R129 ;  /* 0x0000008182147221 */ /* 0x000fc80000010000 */
[----:B------:R1:W2:Y:S01]  /*104c0*/  MUFU.EX2 R22, R4 ;  /* 0x0000000400167308 */ /* 0x0002a20000000800 */
[----:B------:R-:W-:Y:S02]  /*104d0*/  FADD.FTZ R20, R226, R20 ;  /* 0x00000014e2147221 */ /* 0x000fe40000010000 */
[----:B-1----:R-:W-:Y:S01]  /*104e0*/  FFMA.FTZ R4, R128, c[0x0][0x2d0], -R3 ;  /* 0x0000b40080047a23 */ /* 0x002fe20000010803 */
[----:B--2---:R-:W-:-:S04]  /*104f0*/  F2FP.BF16.PACK_AB R98, R22, R21 ;  /* 0x000000151662723e */ /* 0x004fc800000010ff */
[----:B------:R1:W-:Y:S02]  /*10500*/  MUFU.EX2 R16, R4 ;  /* 0x0000000400107308 */ /* 0x0003e40000000800 */
[----:B-1----:R-:W-:-:S06]  /*10510*/  FFMA.FTZ R4, R127, c[0x0][0x2d0], -R3 ;  /* 0x0000b4007f047a23 */ /* 0x002fcc0000010803 */
[----:B------:R1:W2:Y:S02]  /*10520*/  MUFU.EX2 R15, R4 ;  /* 0x00000004000f7308 */ /* 0x0002a40000000800 */
[--C-:B-1----:R-:W-:Y:S01]  /*10530*/  FFMA.FTZ R4, R126, c[0x0][0x2d0], -R3.reuse ;  /* 0x0000b4007e047a23 */ /* 0x102fe20000010803 */
[----:B--2---:R-:W-:Y:S01]  /*10540*/  F2FP.BF16.PACK_AB R97, R15, R16 ;  /* 0x000000100f61723e */ /* 0x004fe200000010ff */
[----:B------:R-:W-:-:S04]  /*10550*/  FFMA.FTZ R3, R125, c[0x0][0x2d0], -R3 ;  /* 0x0000b4007d037a23 */ /* 0x000fc80000010803 */
[----:B------:R1:W-:Y:S08]  /*10560*/  MUFU.EX2 R14, R4 ;  /* 0x00000004000e7308 */ /* 0x0003f00000000800 */
[----:B------:R2:W4:Y:S01]  /*10570*/  MUFU.EX2 R13, R3 ;  /* 0x00000003000d7308 */ /* 0x0005220000000800 */
[----:B-1----:R-:W-:Y:S01]  /*10580*/  LDSM.16.MT88.4 R4, [R189+0x2000] ;  /* 0x00200000bd04783b */ /* 0x002fe20000004200 */
[----:B--2---:R-:W-:Y:S01]  /*10590*/  FFMA.FTZ R3, R124, c[0x0][0x2d0], -R2 ;  /* 0x0000b4007c037a23 */ /* 0x004fe20000010802 */
[----:B----4-:R-:W-:-:S02]  /*105a0*/  F2FP.BF16.PACK_AB R99, R13, R14 ;  /* 0x0000000e0d63723e */ /* 0x010fc400000010ff */
[----:B------:R-:W1:Y:S03]  /*105b0*/  LDSM.16.MT88.4 R124, [R188+0x800] ;  /* 0x00080000bc7c783b */ /* 0x000e660000004200 */
[----:B------:R2:W-:Y:S02]  /*105c0*/  MUFU.EX2 R12, R3 ;  /* 0x00000003000c7308 */ /* 0x0005e40000000800 */
[C---:B---3--:R-:W-:Y:S08]  /*105d0*/  HMMA.16816.F32.BF16 R52, R96.reuse, R64, R48 ;  /* 0x000000406034723c */ /* 0x048ff00000041830 */
[----:B------:R-:W-:Y:S01]  /*105e0*/  HMMA.16816.F32.BF16 R68, R96, R80, R208 ;  /* 0x000000506044723c */ /* 0x000fe200000418d0 */
[----:B--2---:R-:W-:-:S06]  /*105f0*/  FFMA.FTZ R3, R123, c[0x0][0x2d0], -R2 ;  /* 0x0000b4007b037a23 */ /* 0x004fcc0000010802 */
[----:B------:R-:W-:Y:S01]  /*10600*/  IADD3 R209, R227, -0x2, RZ ;  /* 0xfffffffee3d17810 */ /* 0x000fe20007ffe0ff */
[----:B------:R2:W3:Y:S03]  /*10610*/  MUFU.EX2 R11, R3 ;  /* 0x00000003000b7308 */ /* 0x0004e60000000800 */
[----:B------:R-:W-:Y:S01]  /*10620*/  ISETP.GE.AND P0, PT, R209, R235, PT ;  /* 0x000000ebd100720c */ /* 0x000fe20003f06270 */
[--C-:B--2---:R-:W-:Y:S01]  /*10630*/  FFMA.FTZ R3, R122, c[0x0][0x2d0], -R2.reuse ;  /* 0x0000b4007a037a23 */ /* 0x104fe20000010802 */
[----:B---3--:R-:W-:Y:S01]  /*10640*/  F2FP.BF16.PACK_AB R92, R11, R12 ;  /* 0x0000000c0b5c723e */ /* 0x008fe200000010ff */
[----:B------:R-:W-:Y:S01]  /*10650*/  FFMA.FTZ R2, R119, c[0x0][0x2d0], -R2 ;  /* 0x0000b40077027a23 */ /* 0x000fe20000010802 */
[----:B-1----:R-:W-:Y:S01]  /*10660*/  HMMA.16816.F32.BF16 R128, R96, R124, R140 ;  /* 0x0000007c6080723c */ /* 0x002fe2000004188c */
[----:B------:R-:W-:Y:S08]  /*10670*/  MUFU.EX2 R10, R3 ;  /* 0x00000003000a7308 */ /* 0x000ff00000000800 */
[----:B------:R1:W2:Y:S02]  /*10680*/  MUFU.EX2 R9, R2 ;  /* 0x0000000200097308 */ /* 0x0002a40000000800 */
[----:B-1----:R-:W-:Y:S01]  /*10690*/  FFMA.FTZ R2, R118, c[0x0][0x2d0], -R0 ;  /* 0x0000b40076027a23 */ /* 0x002fe20000010800 */
[----:B--2---:R-:W-:-:S05]  /*106a0*/  F2FP.BF16.PACK_AB R94, R9, R10 ;  /* 0x0000000a095e723e */ /* 0x004fca00000010ff */
[----:B------:R1:W-:Y:S02]  /*106b0*/  MUFU.EX2 R8, R2 ;  /* 0x0000000200087308 */ /* 0x0003e40000000800 */
[----:B-1----:R-:W-:-:S06]  /*106c0*/  FFMA.FTZ R2, R103, c[0x0][0x2d0], -R0 ;  /* 0x0000b40067027a23 */ /* 0x002fcc0000010800 */
[----:B------:R1:W2:Y:S02]  /*106d0*/  MUFU.EX2 R3, R2 ;  /* 0x0000000200037308 */ /* 0x0002a40000000800 */
[--C-:B-1----:R-:W-:Y:S01]  /*106e0*/  FFMA.FTZ R2, R117, c[0x0][0x2d0], -R0.reuse ;  /* 0x0000b40075027a23 */ /* 0x102fe20000010800 */
[----:B--2---:R-:W-:Y:S01]  /*106f0*/  F2FP.BF16.PACK_AB R93, R3, R8 ;  /* 0x00000008035d723e */ /* 0x004fe200000010ff */
[----:B------:R-:W-:Y:S02]  /*10700*/  FFMA.FTZ R0, R116, c[0x0][0x2d0], -R0 ;  /* 0x0000b40074007a23 */ /* 0x000fe40000010800 */
[----:B------:R-:W1:Y:S02]  /*10710*/  LDSM.16.MT88.4 R116, [R189+0x800] ;  /* 0x00080000bd74783b */ /* 0x000e640000004200 */
[----:B------:R-:W-:Y:S08]  /*10720*/  MUFU.EX2 R2, R2 ;  /* 0x0000000200027308 */ /* 0x000ff00000000800 */
[----:B------:R-:W2:Y:S02]  /*10730*/  MUFU.EX2 R0, R0 ;  /* 0x0000000000007308 */ /* 0x000ea40000000800 */
[----:B--2---:R-:W-:-:S07]  /*10740*/  F2FP.BF16.PACK_AB R95, R0, R2 ;  /* 0x00000002005f723e */ /* 0x004fce00000010ff */
[C---:B------:R-:W-:Y:S08]  /*10750*/  HMMA.16816.F32.BF16 R136, R92.reuse, R124, R144 ;  /* 0x0000007c5c88723c */ /* 0x040ff00000041890 */
[C---:B-1----:R-:W-:Y:S08]  /*10760*/  HMMA.16816.F32.BF16 R144, R92.reuse, R116, R156 ;  /* 0x000000745c90723c */ /* 0x042ff0000004189c */
[C---:B------:R-:W-:Y:S08]  /*10770*/  HMMA.16816.F32.BF16 R56, R92.reuse, R64, R76 ;  /* 0x000000405c38723c */ /* 0x040ff0000004184c */
        /* <DEDUP_REMOVED lines=8> */
[----:B------:R-:W-:Y:S08]  /*10800*/  HMMA.16816.F32.BF16 R92, R92, R6, R84 ;  /* 0x000000065c5c723c */ /* 0x000ff00000041854 */
[C---:B------:R-:W-:Y:S07]  /*10810*/  HMMA.16816.F32.BF16 R84, R96.reuse, R4, R216 ;  /* 0x000000046054723c */ /* 0x040fee00000418d8 */
[----:B------:R-:W-:Y:S01]  /*10820*/  FADD.FTZ R4, R170, R167 ;  /* 0x000000a7aa047221 */ /* 0x000fe20000010000 */
[----:B------:R-:W-:Y:S01]  /*10830*/  HMMA.16816.F32.BF16 R112, R96, R108, R228 ;  /* 0x0000006c6070723c */ /* 0x000fe200000418e4 */
[----:B------:R-:W-:-:S02]  /*10840*/  FADD.FTZ R5, R173, R23 ;  /* 0x00000017ad057221 */ /* 0x000fc40000010000 */
[----:B------:R-:W-:Y:S02]  /*10850*/  FADD.FTZ R4, R169, R4 ;  /* 0x00000004a9047221 */ /* 0x000fe40000010000 */
[----:B------:R-:W-:Y:S02]  /*10860*/  FADD.FTZ R23, R179, R19 ;  /* 0x00000013b3177221 */ /* 0x000fe40000010000 */
[----:B------:R-:W-:Y:S01]  /*10870*/  FADD.FTZ R19, R171, R4 ;  /* 0x00000004ab137221 */ /* 0x000fe20000010000 */
[C---:B------:R-:W-:Y:S07]  /*10880*/  HMMA.16816.F32.BF16 R108, R96.reuse, R110, R24 ;  /* 0x0000006e606c723c */ /* 0x040fee0000041818 */
        /* <DEDUP_REMOVED lines=11> */
[----:B------:R-:W-:Y:S01]  /*10940*/  HMMA.16816.F32.BF16 R116, R96, R118, R40 ;  /* 0x000000766074723c */ /* 0x000fe20000041828 */
[----:B------:R-:W-:-:S04]  /*10950*/  FADD.FTZ R5, R183, R5 ;  /* 0x00000005b7057221 */ /* 0x000fc80000010000 */
[----:B------:R-:W-:-:S03]  /*10960*/  FADD.FTZ R5, R16, R5 ;  /* 0x0000000510057221 */ /* 0x000fc60000010000 */
[----:B------:R-:W-:Y:S01]  /*10970*/  HMMA.16816.F32.BF16 R64, R96, R66, R28 ;  /* 0x000000426040723c */ /* 0x000fe2000004181c */
[----:B------:R-:W-:-:S04]  /*10980*/  FADD.FTZ R5, R15, R5 ;  /* 0x000000050f057221 */ /* 0x000fc80000010000 */
[----:B------:R-:W-:-:S03]  /*10990*/  FADD.FTZ R5, R14, R5 ;  /* 0x000000050e057221 */ /* 0x000fc60000010000 */
[----:B------:R-:W-:Y:S01]  /*109a0*/  HMMA.16816.F32.BF16 R80, R96, R82, R36 ;  /* 0x000000526050723c */ /* 0x000fe20000041824 */
[----:B------:R-:W-:-:S07]  /*109b0*/  FADD.FTZ R217, R13, R5 ;  /* 0x000000050dd97221 */ /* 0x000fce0000010000 */
[----:B------:R-:W-:Y:S07]  /*109c0*/  HMMA.16816.F32.BF16 R96, R96, R6, R32 ;  /* 0x000000066060723c */ /* 0x000fee0000041820 */
[----:B------:R-:W-:Y:S02]  /*109d0*/  FADD.FTZ R7, R172, R20 ;  /* 0x00000014ac077221 */ /* 0x000fe40000010000 */
[----:B------:R-:W-:Y:S02]  /*109e0*/  FADD.FTZ R6, R164, R19 ;  /* 0x00000013a4067221 */ /* 0x000fe40000010000 */
[----:B------:R-:W-:-:S02]  /*109f0*/  FADD.FTZ R7, R175, R7 ;  /* 0x00000007af077221 */ /* 0x000fc40000010000 */
[----:B------:R-:W-:Y:S02]  /*10a00*/  FADD.FTZ R6, R166, R6 ;  /* 0x00000006a6067221 */ /* 0x000fe40000010000 */
[----:B------:R-:W-:Y:S02]  /*10a10*/  FADD.FTZ R7, R174, R7 ;  /* 0x00000007ae077221 */ /* 0x000fe40000010000 */
[----:B------:R-:W-:Y:S02]  /*10a20*/  FADD.FTZ R6, R165, R6 ;  /* 0x00000006a5067221 */ /* 0x000fe40000010000 */
        /* <DEDUP_REMOVED lines=13> */
[----:B------:R-:W-:Y:S01]  /*10b00*/  FADD.FTZ R237, R0, R2 ;  /* 0x0000000200ed7221 */ /* 0x000fe20000010000 */
[----:B------:R-:W-:Y:S05]  /*10b10*/  @!P0 BRA `(.L_x_262) ;  /* 0x00002db000008947 */ /* 0x000fea0003800000 */
[----:B------:R-:W1:Y:S01]  /*10b20*/  S2R R49, SR_TID.X ;  /* 0x0000000000317919 */ /* 0x000e620000002100 */
[----:B------:R-:W-:-:S02]  /*10b30*/  ISETP.GE.AND P5, PT, R240, c[0x0][0x1d4], PT ;  /* 0x00007500f0007a0c */ /* 0x000fc40003fa6270 */
[----:B------:R-:W-:Y:S02]  /*10b40*/  ISETP.GE.AND P4, PT, R252, c[0x0][0x1d4], PT ;  /* 0x00007500fc007a0c */ /* 0x000fe40003f86270 */
[----:B------:R-:W-:Y:S02]  /*10b50*/  ISETP.GE.AND P3, PT, R250, c[0x0][0x1d4], PT ;  /* 0x00007500fa007a0c */ /* 0x000fe40003f66270 */
[----:B-1----:R-:W-:Y:S02]  /*10b60*/  ISETP.GT.AND P0, PT, R49, 0x3f, PT ;  /* 0x0000003f3100780c */ /* 0x002fe40003f04270 */
.L_x_265:
[----:B------:R-:W-:Y:S04]  /*10b70*/  DEPBAR.LE SB0, 0x0 ;  /* 0x000080000000791a */ /* 0x000fe80000000000 */
[----:B------:R-:W-:Y:S01]  /*10b80*/  WARPSYNC 0xffffffff ;  /* 0xffffffff00007948 */ /* 0x000fe20003800000 */
[----:B------:R-:W-:Y:S01]  /*10b90*/  BAR.SYNC.DEFER_BLOCKING 0x0 ;  /* 0x0000000000007b1d */ /* 0x000fe20000010000 */
[----:B------:R-:W-:Y:S01]  /*10ba0*/  SHF.R.S32.HI R0, RZ, 0x1f, R209 ;  /* 0x0000001fff007819 */ /* 0x000fe200000114d1 */
[C---:B------:R-:W-:Y:S01]  /*10bb0*/  IMAD.WIDE.U32 R2, R209.reuse, c[0x0][0x208], RZ ;  /* 0x00008200d1027a25 */ /* 0x040fe200078e00ff */
        /* <DEDUP_REMOVED lines=135> */
[----:B---3--:R-:W-:Y:S09]  /*11430*/  FMUL.FTZ R2, R19, c[0x0][0x320] ;  /* 0x0000c80013027a20 */ /* 0x008ff20000410000 */
[----:B------:R-:W3:Y:S01]  /*11440*/  MUFU.TANH R172, R2 ;  /* 0x0000000200ac7308 */ /* 0x000ee20000002400 */
[----:B-1----:R-:W-:Y:S09]  /*11450*/  FMUL.FTZ R0, R6, c[0x0][0x320] ;  /* 0x0000c80006007a20 */ /* 0x002ff20000410000 */
[----:B------:R1:W1:Y:S01]  /*11460*/  MUFU.TANH R184, R0 ;  /* 0x0000000000b87308 */ /* 0x0002620000002400 */
[----:B-----5:R-:W-:Y:S09]  /*11470*/  FMUL.FTZ R3, R18, c[0x0][0x320] ;  /* 0x0000c80012037a20 */ /* 0x020ff20000410000 */
[----:B------:R-:W2:Y:S01]  /*11480*/  MUFU.TANH R166, R3 ;  /* 0x0000000300a67308 */ /* 0x000ea20000002400 */
[----:B-1----:R-:W-:Y:S02]  /*11490*/  FMUL.FTZ R0, R7, c[0x0][0x320] ;  /* 0x0000c80007007a20 */ /* 0x002fe40000410000 */
[----:B------:R-:W1:Y:S07]  /*114a0*/  LDSM.16.M88.4 R4, [R194] ;  /* 0x00000000c204783b */ /* 0x000e6e0000000200 */
[----:B------:R5:W1:Y:S02]  /*114b0*/  MUFU.TANH R185, R0 ;  /* 0x0000000000b97308 */ /* 0x000a640000002400 */
[----:B-----5:R-:W-:Y:S02]  /*114c0*/  FMUL.FTZ R0, R8, c[0x0][0x320] ;  /* 0x0000c80008007a20 */ /* 0x020fe40000410000 */
[----:B------:R-:W-:Y:S06]  /*114d0*/  FMUL.FTZ R8, R17, c[0x0][0x320] ;  /* 0x0000c80011087a20 */ /* 0x000fec0000410000 */
[----:B------:R5:W2:Y:S10]  /*114e0*/  MUFU.TANH R208, R0 ;  /* 0x0000000000d07308 */ /* 0x000ab40000002400 */
[----:B------:R2:W2:Y:S01]  /*114f0*/  MUFU.TANH R167, R8 ;  /* 0x0000000800a77308 */ /* 0x0004a20000002400 */
[-C--:B-1----:R-:W-:Y:S08]  /*11500*/  HMMA.16816.F32.BF16 R20, R168, R4.reuse, R20 ;  /* 0x00000004a814723c */ /* 0x082ff00000041814 */
[C---:B------:R-:W-:Y:S04]  /*11510*/  HMMA.16816.F32.BF16 R24, R176.reuse, R4, R24 ;  /* 0x00000004b018723c */ /* 0x040fe80000041818 */
[----:B-----5:R-:W-:Y:S03]  /*11520*/  FMUL.FTZ R0, R9, c[0x0][0x320] ;  /* 0x0000c80009007a20 */ /* 0x020fe60000410000 */
[----:B------:R-:W-:Y:S01]  /*11530*/  MOV R5, R105 ;  /* 0x0000006900057202 */ /* 0x000fe20000000f00 */
[-C--:B------:R-:W-:Y:S01]  /*11540*/  HMMA.16816.F32.BF16 R28, R176, R6.reuse, R28 ;  /* 0x00000006b01c723c */ /* 0x080fe2000004181c */
[----:B------:R1:W1:Y:S01]  /*11550*/  MUFU.TANH R206, R0 ;  /* 0x0000000000ce7308 */ /* 0x0002620000002400 */
[----:B--2---:R-:W2:Y:S06]  /*11560*/  LDSM.16.M88.4 R8, [R193] ;  /* 0x00000000c108783b */ /* 0x004eac0000000200 */
[C---:B------:R-:W-:Y:S01]  /*11570*/  HMMA.16816.F32.BF16 R32, R168.reuse, R6, R32 ;  /* 0x00000006a820723c */ /* 0x040fe20000041820 */
[----:B------:R-:W-:Y:S04]  /*11580*/  DEPBAR.LE SB0, 0x0 ;  /* 0x000080000000791a */ /* 0x000fe80000000000 */
[----:B------:R-:W-:Y:S03]  /*11590*/  BAR.SYNC.DEFER_BLOCKING 0x0 ;  /* 0x0000000000007b1d */ /* 0x000fe60000010000 */
[----:B------:R-:W-:Y:S04]  /*115a0*/  FMUL.FTZ R3, R27, c[0x0][0x320] ;  /* 0x0000c8001b037a20 */ /* 0x000fe80000410000 */
[----:B------:R-:W-:Y:S01]  /*115b0*/  FMUL.FTZ R4, R26, c[0x0][0x320] ;  /* 0x0000c8001a047a20 */ /* 0x000fe20000410000 */
[----:B------:R-:W2:Y:S03]  /*115c0*/  MUFU.TANH R212, R3 ;  /* 0x0000000300d47308 */ /* 0x000ea60000002400 */
[----:B------:R-:W-:Y:S02]  /*115d0*/  FMUL.FTZ R2, R28, c[0x0][0x320] ;  /* 0x0000c8001c027a20 */ /* 0x000fe40000410000 */
[----:B-1----:R-:W-:Y:S05]  /*115e0*/  FMUL.FTZ R0, R12, c[0x0][0x320] ;  /* 0x0000c8000c007a20 */ /* 0x002fea0000410000 */
[----:B------:R1:W1:Y:S10]  /*115f0*/  MUFU.TANH R187, R0 ;  /* 0x0000000000bb7308 */ /* 0x0002740000002400 */
[----:B------:R-:W3:Y:S01]  /*11600*/  MUFU.TANH R164, R2 ;  /* 0x0000000200a47308 */ /* 0x000ee20000002400 */
[-C--:B--2---:R-:W-:Y:S09]  /*11610*/  HMMA.16816.F32.BF16 R36, R168, R8.reuse, R36 ;  /* 0x00000008a824723c */ /* 0x084ff20000041824 */
[----:B------:R2:W2:Y:S03]  /*11620*/  MUFU.TANH R211, R4 ;  /* 0x0000000400d37308 */ /* 0x0004a60000002400 */
[----:B-1----:R-:W-:Y:S01]  /*11630*/  FMUL.FTZ R0, R13, c[0x0][0x320] ;  /* 0x0000c8000d007a20 */ /* 0x002fe20000410000 */
[C---:B------:R-:W-:Y:S06]  /*11640*/  HMMA.16816.F32.BF16 R40, R176.reuse, R8, R40 ;  /* 0x00000008b028723c */ /* 0x040fec0000041828 */
[----:B------:R1:W1:Y:S02]  /*11650*/  MUFU.TANH R202, R0 ;  /* 0x0000000000ca7308 */ /* 0x0002640000002400 */
[-C--:B------:R-:W-:Y:S08]  /*11660*/  HMMA.16816.F32.BF16 R44, R176, R10.reuse, R44 ;  /* 0x0000000ab02c723c */ /* 0x080ff0000004182c */
[----:B------:R-:W-:Y:S04]  /*11670*/  HMMA.16816.F32.BF16 R48, R168, R10, R48 ;  /* 0x0000000aa830723c */ /* 0x000fe80000041830 */
[----:B--2---:R-:W-:Y:S01]  /*11680*/  MOV R4, R106 ;  /* 0x0000006a00047202 */ /* 0x004fe20000000f00 */
[----:B-1----:R-:W-:Y:S04]  /*11690*/  FMUL.FTZ R0, R14, c[0x0][0x320] ;  /* 0x0000c8000e007a20 */ /* 0x002fe80000410000 */
[----:B------:R1:W2:Y:S11]  /*116a0*/  MUFU.TANH R204, R0 ;  /* 0x0000000000cc7308 */ /* 0x0002b60000002400 */
[----:B------:R-:W-:Y:S04]  /*116b0*/  @!UPT UIADD3 URZ, URZ, URZ, URZ ;  /* 0x0000003f3f3ff290 */ /* 0x000fe8000fffe03f */
[----:B------:R-:W-:Y:S02]  /*116c0*/  FMUL.FTZ R3, R48, c[0x0][0x320] ;  /* 0x0000c80030037a20 */ /* 0x000fe40000410000 */
[----:B------:R-:W-:Y:S04]  /*116d0*/  FMUL.FTZ R2, R49, c[0x0][0x320] ;  /* 0x0000c80031027a20 */ /* 0x000fe80000410000 */
[----:B------:R-:W2:Y:S01]  /*116e0*/  MUFU.TANH R14, R2 ;  /* 0x00000002000e7308 */ /* 0x000ea20000002400 */
[----:B-1----:R-:W-:Y:S09]  /*116f0*/  FMUL.FTZ R0, R15, c[0x0][0x320] ;  /* 0x0000c8000f007a20 */ /* 0x002ff20000410000 */
[----:B------:R-:W1:Y:S10]  /*11700*/  MUFU.TANH R15, R3 ;  /* 0x00000003000f7308 */ /* 0x000e740000002400 */
[----:B------:R5:W1:Y:S02]  /*11710*/  MUFU.TANH R205, R0 ;  /* 0x0000000000cd7308 */ /* 0x000a640000002400 */
[----:B-----5:R-:W-:Y:S08]  /*11720*/  FMUL.FTZ R0, R16, c[0x0][0x320] ;  /* 0x0000c80010007a20 */ /* 0x020ff00000410000 */
        /* <DEDUP_REMOVED lines=55> */
[----:B-----5:R-:W-:Y:S01]  /*11aa0*/  MOV R0, R107 ;  /* 0x0000006b00007202 */ /* 0x020fe20000000f00 */
[----:B------:R-:W-:-:S06]  /*11ab0*/  @!P2 BRA `(.L_x_264) ;  /* 0x000002a00000a947 */ /* 0x000fcc0003800000 */
[----:B-1234-:R-:W-:Y:S04]  /*11ac0*/  IADD3 R8, -R243, 0x30, RZ ;  /* 0x00000030f3087810 */ /* 0x01efe80007ffe1ff */
[----:B------:R-:W-:Y:S11]  /*11ad0*/  ISETP.GE.AND P1, PT, R8, 0x1, PT ;  /* 0x000000010800780c */ /* 0x000ff60003f26270 */
[----:B------:R-:W-:Y:S02]  /*11ae0*/  @!UPT UIADD3 URZ, URZ, URZ, URZ ;  /* 0x0000003f3f3ff290 */ /* 0x000fe4000fffe03f */
[----:B------:R-:W-:Y:S04]  /*11af0*/  @P1 IADD3 R2, R209, -0x1, RZ ;  /* 0xffffffffd1021810 */ /* 0x000fe80007ffe0ff */
[----:B------:R-:W-:Y:S01]  /*11b00*/  @P1 SHF.R.S32.HI R3, RZ, 0x1f, R2 ;  /* 0x0000001fff031819 */ /* 0x000fe20000011402 */
[C---:B------:R-:W-:Y:S04]  /*11b10*/  @P1 IMAD.WIDE.U32 R6, R2.reuse, c[0x0][0x1e0], RZ ;  /* 0x0000780002061a25 */ /* 0x040fe800078e00ff */
[----:B------:R-:W-:Y:S04]  /*11b20*/  @P1 IMAD R3, R3, c[0x0][0x1e0], RZ ;  /* 0x0000780003031a24 */ /* 0x000fe800078e02ff */
[----:B------:R-:W-:Y:S01]  /*11b30*/  @P1 IMAD R2, R2, c[0x0][0x1e4], R3 ;  /* 0x0000790002021a24 */ /* 0x000fe200078e0203 */
[----:B------:R-:W-:Y:S03]  /*11b40*/  @P1 MOV R3, R248 ;  /* 0x000000f800031202 */ /* 0x000fe60000000f00 */
[----:B------:R-:W-:Y:S02]  /*11b50*/  @P1 IMAD.IADD R7, R7, 0x1, R2 ;  /* 0x0000000107071824 */ /* 0x000fe400078e0202 */
[----:B------:R-:W-:Y:S02]  /*11b60*/  @P1 IMAD.MOV.U32 R2, RZ, RZ, R244 ;  /* 0x000000ffff021224 */ /* 0x000fe400078e00f4 */
[----:B------:R-:W-:Y:S02]  /*11b70*/  @P1 IMAD R7, R7, 0x30, RZ ;  /* 0x0000003007071824 */ /* 0x000fe400078e02ff */
[----:B------:R-:W-:Y:S04]  /*11b80*/  @P1 IMAD.WIDE.U32 R2, R6, 0x30, R2 ;  /* 0x0000003006021825 */ /* 0x000fe800078e0002 */
[----:B------:R-:W-:Y:S01]  /*11b90*/  @P1 IMAD.IADD R3, R3, 0x1, R7 ;  /* 0x0000000103031824 */ /* 0x000fe200078e0207 */
[C---:B------:R-:W-:Y:S04]  /*11ba0*/  @P1 LEA R6, P0, R2.reuse, c[0x0][0x1c8], 0x1 ;  /* 0x0000720002061a11 */ /* 0x040fe800078008ff */
[----:B------:R-:W-:Y:S02]  /*11bb0*/  @P1 LEA.HI.X R7, R2, c[0x0][0x1cc], R3, 0x1, P0 ;  /* 0x0000730002071a11 */ /* 0x000fe400000f0c03 */
[----:B------:R-:W-:Y:S03]  /*11bc0*/  ISETP.GE.AND P0, PT, R8, 0x21, PT ;  /* 0x000000210800780c */ /* 0x000fe60003f06270 */
[----:B------:R-:W-:Y:S01]  /*11bd0*/  @!PT LDS RZ, [RZ] ;  /* 0x00000000fffff984 */ /* 0x000fe20000000800 */
[----:B------:R-:W-:Y:S01]  /*11be0*/  @!PT LDS RZ, [RZ] ;  /* 0x00000000fffff984 */ /* 0x000fe20000000800 */
[----:B------:R-:W-:Y:S01]  /*11bf0*/  @!PT LDS RZ, [RZ] ;  /* 0x00000000fffff984 */ /* 0x000fe20000000800 */
[----:B------:R1:W-:Y:S05]  /*11c00*/  @P1 LDGSTS.E.BYPASS.LTC128B.128 [R201+0x3c80], [R6.64], !P3 ;  /* 0x03c8000006c91fae */ /* 0x0003ea000d901d46 */
[----:B------:R1:W-:Y:S05]  /*11c10*/  @P1 LDGSTS.E.BYPASS.LTC128B.128 [R201+0x4880], [R6.64+0x40], !P4 ;  /* 0x0488004006c91fae */ /* 0x0003ea000e101d46 */
[----:B------:R1:W-:Y:S01]  /*11c20*/  @P1 LDGSTS.E.BYPASS.LTC128B.128 [R201+0x5480], [R6.64+0x80], !P5 ;  /* 0x0548008006c91fae */ /* 0x0003e2000e901d46 */
[----:B------:R-:W-:Y:S01]  /*11c30*/  @P0 IADD3 R2, R209, -0x1, RZ ;  /* 0xffffffffd1020810 */ /* 0x000fe20007ffe0ff */
[----:B------:R-:W-:Y:S01]  /*11c40*/  @P0 IMAD.MOV.U32 R8, RZ, RZ, c[0x0][0x1e0] ;  /* 0x00007800ff080624 */ /* 0x000fe200078e00ff */
[----:B------:R-:W-:Y:S02]  /*11c50*/  @P0 MOV R9, 0x5 ;  /* 0x0000000500090802 */ /* 0x000fe40000000f00 */
[----:B------:R-:W-:Y:S02]  /*11c60*/  @P0 SHF.R.S32.HI R3, RZ, 0x1f, R2 ;  /* 0x0000001fff030819 */ /* 0x000fe40000011402 */
[C---:B------:R-:W-:Y:S01]  /*11c70*/  @P0 SHF.L.U64.HI R9, R8.reuse, R9, c[0x0][0x1e4] ;  /* 0x0000790008090619 */ /* 0x040fe20000010209 */
[----:B------:R-:W-:Y:S02]  /*11c80*/  @P0 IMAD.SHL.U32 R8, R8, 0x20, RZ ;  /* 0x0000002008080824 */ /* 0x000fe400078e00ff */
[----:B------:R-:W-:Y:S04]  /*11c90*/  @P0 IMAD R3, R3, c[0x0][0x1e0], RZ ;  /* 0x0000780003030a24 */ /* 0x000fe800078e02ff */
[C---:B------:R-:W-:Y:S02]  /*11ca0*/  @P0 IMAD R10, R2.reuse, c[0x0][0x1e4], R3 ;  /* 0x00007900020a0a24 */ /* 0x040fe400078e0203 */
[----:B------:R-:W-:Y:S05]  /*11cb0*/  @P0 IMAD.WIDE.U32 R2, R2, c[0x0][0x1e0], RZ ;  /* 0x0000780002020a25 */ /* 0x000fea00078e00ff */
[----:B------:R-:W-:Y:S01]  /*11cc0*/  @P0 IADD3 R10, R3, R10, RZ ;  /* 0x0000000a030a0210 */ /* 0x000fe20007ffe0ff */
[----:B------:R-:W-:Y:S04]  /*11cd0*/  @P0 IMAD.WIDE.U32 R2, R2, 0x30, R8 ;  /* 0x0000003002020825 */ /* 0x000fe800078e0008 */
[----:B------:R-:W-:Y:S01]  /*11ce0*/  @P0 IMAD R9, R10, 0x30, RZ ;  /* 0x000000300a090824 */ /* 0x000fe200078e02ff */
[----:B------:R-:W-:Y:S04]  /*11cf0*/  @P0 IADD3 R8, P6, R244, R2, RZ ;  /* 0x00000002f4080210 */ /* 0x000fe80007fde0ff */
[----:B------:R-:W-:Y:S02]  /*11d00*/  @P0 IADD3.X R3, R248, R9, R3, P6, !PT ;  /* 0x00000009f8030210 */ /* 0x000fe400037fe403 */
[C---:B------:R-:W-:Y:S04]  /*11d10*/  @P0 LEA R2, P6, R8.reuse, c[0x0][0x1c8], 0x1 ;  /* 0x0000720008020a11 */ /* 0x040fe800078c08ff */
[----:B------:R-:W-:Y:S05]  /*11d20*/  @P0 LEA.HI.X R3, R8, c[0x0][0x1cc], R3, 0x1, P6 ;  /* 0x0000730008030a11 */ /* 0x000fea00030f0c03 */
[----:B------:R1:W-:Y:S05]  /*11d30*/  @P0 LDGSTS.E.BYPASS.LTC128B.128 [R201+0x4480], [R2.64], !P3 ;  /* 0x0448000002c90fae */ /* 0x0003ea000d901d46 */
[----:B------:R1:W-:Y:S05]  /*11d40*/  @P0 LDGSTS.E.BYPASS.LTC128B.128 [R201+0x5080], [R2.64+0x40], !P4 ;  /* 0x0508004002c90fae */ /* 0x0003ea000e101d46 */
[----:B------:R1:W-:Y:S02]  /*11d50*/  @P0 LDGSTS.E.BYPASS.LTC128B.128 [R201+0x5c80], [R2.64+0x80], !P5 ;  /* 0x05c8008002c90fae */ /* 0x0003e4000e901d46 */
.L_x_264:
[----:B-1234-:R-:W-:Y:S05]  /*11d60*/  BSYNC B0 ;  /* 0x0000000000007941 */ /* 0x01efea0003800000 */
.L_x_263:
        /* <DEDUP_REMOVED lines=26> */
[----:B------:R-:W-:Y:S01]  /*11f10*/  FMNMX.FTZ R3, R174, R3, !PT ;  /* 0x00000003ae037209 */ /* 0x000fe20007810000 */
[----:B------:R-:W1:Y:S01]  /*11f20*/  SHFL.BFLY PT, R7, R2, 0x2, 0x1f ;  /* 0x0c401f0002077f89 */ /* 0x000e6200000e0000 */
        /* <DEDUP_REMOVED lines=8> */
[----:B------:R-:W-:Y:S02]  /*11fb0*/  IADD3 R209, R209, -0x1, RZ ;  /* 0xffffffffd1d17810 */ /* 0x000fe40007ffe0ff */
[----:B------:R-:W-:Y:S04]  /*11fc0*/  FMNMX.FTZ R3, R13, R3, !PT ;  /* 0x000000030d037209 */ /* 0x000fe80007810000 */
[----:B------:R-:W-:Y:S02]  /*11fd0*/  FMNMX.FTZ R3, R12, R3, !PT ;  /* 0x000000030c037209 */ /* 0x000fe40007810000 */
[----:B-1----:R-:W-:Y:S02]  /*11fe0*/  FMNMX.FTZ R2, R2, R7, !PT ;  /* 0x0000000702027209 */ /* 0x002fe40007810000 */
[----:B------:R-:W-:Y:S01]  /*11ff0*/  FMNMX.FTZ R7, R203, R104, !PT ;  /* 0x00000068cb077209 */ /* 0x000fe20007810000 */
[----:B------:R-:W1:Y:S03]  /*12000*/  SHFL.BFLY PT, R9, R3, 0x2, 0x1f ;  /* 0x0c401f0003097f89 */ /* 0x000e6600000e0000 */
[----:B------:R-:W-:Y:S04]  /*12010*/  FMNMX.FTZ R7, R207, R7, !PT ;  /* 0x00000007cf077209 */ /* 0x000fe80007810000 */
[----:B------:R-:W-:Y:S01]  /*12020*/  FMNMX.FTZ R7, R204, R7, !PT ;  /* 0x00000007cc077209 */ /* 0x000fe20007810000 */
[----:B------:R-:W2:Y:S03]  /*12030*/  SHFL.BFLY PT, R10, R2, 0x1, 0x1f ;  /* 0x0c201f00020a7f89 */ /* 0x000ea600000e0000 */
[----:B------:R-:W-:Y:S04]  /*12040*/  FMNMX.FTZ R7, R205, R7, !PT ;  /* 0x00000007cd077209 */ /* 0x000fe80007810000 */
[----:B------:R-:W-:Y:S02]  /*12050*/  FMNMX.FTZ R8, R211, R7, !PT ;  /* 0x00000007d3087209 */ /* 0x000fe40007810000 */
[----:B------:R-:W-:Y:S02]  /*12060*/  FMNMX.FTZ R7, R16, R6, !PT ;  /* 0x0000000610077209 */ /* 0x000fe40007810000 */
[----:B------:R-:W-:Y:S04]  /*12070*/  FMNMX.FTZ R6, R212, R8, !PT ;  /* 0x00000008d4067209 */ /* 0x000fe80007810000 */
[----:B------:R-:W-:Y:S02]  /*12080*/  FMNMX.FTZ R6, R214, R6, !PT ;  /* 0x00000006d6067209 */ /* 0x000fe40007810000 */
[----:B-1----:R-:W-:Y:S02]  /*12090*/  FMNMX.FTZ R3, R3, R9, !PT ;  /* 0x0000000903037209 */ /* 0x002fe40007810000 */
[----:B------:R-:W1:Y:S01]  /*120a0*/  SHFL.BFLY PT, R9, R7, 0x2, 0x1f ;  /* 0x0c401f0007097f89 */ /* 0x000e6200000e0000 */
[----:B--2---:R-:W-:Y:S02]  /*120b0*/  FMNMX.FTZ R107, R2, R10, !PT ;  /* 0x0000000a026b7209 */ /* 0x004fe40007810000 */
[----:B------:R-:W-:Y:S05]  /*120c0*/  FMNMX.FTZ R2, R213, R6, !PT ;  /* 0x00000006d5027209 */ /* 0x000fea0007810000 */
[----:B------:R-:W2:Y:S01]  /*120d0*/  SHFL.BFLY PT, R8, R3, 0x1, 0x1f ;  /* 0x0c201f0003087f89 */ /* 0x000ea200000e0000 */
[C---:B------:R-:W-:Y:S01]  /*120e0*/  FADD.FTZ R0, -R107.reuse, R0 ;  /* 0x000000006b007221 */ /* 0x040fe20000010100 */
[----:B------:R-:W-:Y:S01]  /*120f0*/  FMNMX.FTZ R6, R210, R2, !PT ;  /* 0x00000002d2067209 */ /* 0x000fe20007810000 */
[----:B------:R-:W-:Y:S02]  /*12100*/  FMUL.FTZ R10, R107, c[0x0][0x2d0] ;  /* 0x0000b4006b0a7a20 */ /* 0x000fe40000410000 */
[----:B------:R-:W-:Y:S01]  /*12110*/  FMUL.FTZ R2, R0, c[0x0][0x2d0] ;  /* 0x0000b40000027a20 */ /* 0x000fe20000410000 */
[----:B------:R-:W-:Y:S01]  /*12120*/  FMNMX.FTZ R0, R179, R6, !PT ;  /* 0x00000006b3007209 */ /* 0x000fe20007810000 */
[--C-:B------:R-:W-:Y:S02]  /*12130*/  FFMA.FTZ R176, R27, c[0x0][0x2d0], -R10.reuse ;  /* 0x0000b4001bb07a23 */ /* 0x100fe4000001080a */
[----:B------:R3:W4:Y:S01]  /*12140*/  MUFU.EX2 R6, R2 ;  /* 0x0000000200067308 */ /* 0x0007220000000800 */
[----:B------:R-:W-:Y:S01]  /*12150*/  FMNMX.FTZ R0, R103, R0, !PT ;  /* 0x0000000067007209 */ /* 0x000fe20007810000 */
[--C-:B------:R-:W-:Y:S02]  /*12160*/  FFMA.FTZ R11, R186, c[0x0][0x2d0], -R10.reuse ;  /* 0x0000b400ba0b7a23 */ /* 0x100fe4000001080a */
[--C-:B------:R-:W-:Y:S01]  /*12170*/  FFMA.FTZ R178, R182, c[0x0][0x2d0], -R10.reuse ;  /* 0x0000b400b6b27a23 */ /* 0x100fe2000001080a */
[----:B------:R-:W-:Y:S01]  /*12180*/  FMNMX.FTZ R0, R102, R0, !PT ;  /* 0x0000000066007209 */ /* 0x000fe20007810000 */
[--C-:B------:R-:W-:Y:S01]  /*12190*/  FFMA.FTZ R177, R180, c[0x0][0x2d0], -R10.reuse ;  /* 0x0000b400b4b17a23 */ /* 0x100fe2000001080a */
[----:B-1----:R-:W-:Y:S01]  /*121a0*/  FMNMX.FTZ R7, R7, R9, !PT ;  /* 0x0000000907077209 */ /* 0x002fe20007810000 */
[--C-:B------:R-:W-:Y:S02]  /*121b0*/  FFMA.FTZ R186, R15, c[0x0][0x2d0], -R10.reuse ;  /* 0x0000b4000fba7a23 */ /* 0x100fe4000001080a */
[----:B------:R-:W-:Y:S01]  /*121c0*/  MUFU.EX2 R223, R11 ;  /* 0x0000000b00df7308 */ /* 0x000fe20000000800 */
[----:B--2---:R-:W-:Y:S02]  /*121d0*/  FMNMX.FTZ R106, R3, R8, !PT ;  /* 0x00000008036a7209 */ /* 0x004fe40007810000 */
[----:B------:R-:W1:Y:S03]  /*121e0*/  SHFL.BFLY PT, R3, R0, 0x2, 0x1f ;  /* 0x0c401f0000037f89 */ /* 0x000e6600000e0000 */
[----:B------:R-:W-:Y:S04]  /*121f0*/  FMUL.FTZ R9, R106, c[0x0][0x2d0] ;  /* 0x0000b4006a097a20 */ /* 0x000fe80000410000 */
[----:B------:R-:W-:Y:S01]  /*12200*/  MUFU.EX2 R226, R177 ;  /* 0x000000b100e27308 */ /* 0x000fe20000000800 */
[--C-:B------:R-:W-:Y:S02]  /*12210*/  FFMA.FTZ R168, R25, c[0x0][0x2d0], -R9.reuse ;  /* 0x0000b40019a87a23 */ /* 0x100fe40000010809 */
[----:B---3--:R-:W-:Y:S02]  /*12220*/  FFMA.FTZ R2, R183, c[0x0][0x2d0], -R10 ;  /* 0x0000b400b7027a23 */ /* 0x008fe4000001080a */
[--C-:B------:R-:W-:Y:S02]  /*12230*/  FFMA.FTZ R183, R21, c[0x0][0x2d0], -R9.reuse ;  /* 0x0000b40015b77a23 */ /* 0x100fe40000010809 */
[--C-:B------:R-:W-:Y:S03]  /*12240*/  FFMA.FTZ R170, R175, c[0x0][0x2d0], -R9.reuse ;  /* 0x0000b400afaa7a23 */ /* 0x100fe60000010809 */
[----:B------:R2:W3:Y:S01]  /*12250*/  MUFU.EX2 R30, R2 ;  /* 0x00000002001e7308 */ /* 0x0004e20000000800 */
[--C-:B------:R-:W-:Y:S02]  /*12260*/  FFMA.FTZ R169, R174, c[0x0][0x2d0], -R9.reuse ;  /* 0x0000b400aea97a23 */ /* 0x100fe40000010809 */
[--C-:B------:R-:W-:Y:S02]  /*12270*/  FFMA.FTZ R180, R12, c[0x0][0x2d0], -R9.reuse ;  /* 0x0000b4000cb47a23 */ /* 0x100fe40000010809 */
[--C-:B------:R-:W-:Y:S02]  /*12280*/  FFMA.FTZ R182, R20, c[0x0][0x2d0], -R9.reuse ;  /* 0x0000b40014b67a23 */ /* 0x100fe40000010809 */
[C---:B----4-:R-:W-:Y:S02]  /*12290*/  FMUL.FTZ R21, R6.reuse, R121 ;  /* 0x0000007906157220 */ /* 0x050fe40000410000 */
[----:B------:R-:W-:Y:S01]  /*122a0*/  FMUL.FTZ R32, R6, R116 ;  /* 0x0000007406207220 */ /* 0x000fe20000410000 */
[----:B-1----:R-:W-:Y:S01]  /*122b0*/  FMNMX.FTZ R0, R0, R3, !PT ;  /* 0x0000000300007209 */ /* 0x002fe20007810000 */
[C---:B------:R-:W-:Y:S01]  /*122c0*/  FMUL.FTZ R33, R6.reuse, R117 ;  /* 0x0000007506217220 */ /* 0x040fe20000410000 */
[----:B------:R-:W-:Y:S01]  /*122d0*/  MUFU.EX2 R222, R170 ;  /* 0x000000aa00de7308 */ /* 0x000fe20000000800 */
[C---:B------:R-:W-:Y:S02]  /*122e0*/  FMUL.FTZ R36, R6.reuse, R112 ;  /* 0x0000007006247220 */ /* 0x040fe40000410000 */
[----:B------:R-:W1:Y:S01]  /*122f0*/  SHFL.BFLY PT, R3, R0, 0x1, 0x1f ;  /* 0x0c201f0000037f89 */ /* 0x000e6200000e0000 */
[C---:B------:R-:W-:Y:S02]  /*12300*/  FMUL.FTZ R37, R6.reuse, R113 ;  /* 0x0000007106257220 */ /* 0x040fe40000410000 */
[C---:B------:R-:W-:Y:S02]  /*12310*/  FMUL.FTZ R48, R6.reuse, R108 ;  /* 0x0000006c06307220 */ /* 0x040fe40000410000 */
[C---:B------:R-:W-:Y:S02]  /*12320*/  FMUL.FTZ R49, R6.reuse, R109 ;  /* 0x0000006d06317220 */ /* 0x040fe40000410000 */
[----:B------:R-:W-:Y:S01]  /*12330*/  FMUL.FTZ R52, R6, R52 ;  /* 0x0000003406347220 */ /* 0x000fe20000410000 */
[----:B------:R-:W-:Y:S01]  /*12340*/  MUFU.EX2 R224, R169 ;  /* 0x000000a900e07308 */ /* 0x000fe20000000800 */
[----:B--2---:R-:W-:Y:S01]  /*12350*/  FADD.FTZ R2, -R106, R4 ;  /* 0x000000046a027221 */ /* 0x004fe20000010100 */
[----:B---3--:R-:W-:Y:S01]  /*12360*/  F2FP.BF16.PACK_AB R108, R223, R30 ;  /* 0x0000001edf6c723e */ /* 0x008fe200000010ff */
[----:B------:R-:W2:Y:S01]  /*12370*/  SHFL.BFLY PT, R4, R7, 0x1, 0x1f ;  /* 0x0c201f0007047f89 */ /* 0x000ea200000e0000 */
[----:B------:R-:W-:Y:S02]  /*12380*/  FMUL.FTZ R53, R6, R53 ;  /* 0x0000003506357220 */ /* 0x000fe40000410000 */
[----:B------:R-:W-:Y:S02]  /*12390*/  FMUL.FTZ R2, R2, c[0x0][0x2d0] ;  /* 0x0000b40002027a20 */ /* 0x000fe40000410000 */
[C---:B------:R-:W-:Y:S02]  /*123a0*/  FMUL.FTZ R64, R6.reuse, R64 ;  /* 0x0000004006407220 */ /* 0x040fe40000410000 */
[----:B------:R3:W4:Y:S01]  /*123b0*/  MUFU.EX2 R8, R2 ;  /* 0x0000000200087308 */ /* 0x0007220000000800 */
[C---:B------:R-:W-:Y:S02]  /*123c0*/  FMUL.FTZ R65, R6.reuse, R65 ;  /* 0x0000004106417220 */ /* 0x040fe40000410000 */
[C---:B------:R-:W-:Y:S02]  /*123d0*/  FMUL.FTZ R68, R6.reuse, R68 ;  /* 0x0000004406447220 */ /* 0x040fe40000410000 */
[----:B------:R-:W-:Y:S01]  /*123e0*/  FMUL.FTZ R69, R6, R69 ;  /* 0x0000004506457220 */ /* 0x000fe20000410000 */
[----:B-1----:R-:W-:Y:S01]  /*123f0*/  FMNMX.FTZ R3, R0, R3, !PT ;  /* 0x0000000300037209 */ /* 0x002fe20007810000 */
[--C-:B------:R-:W-:Y:S02]  /*12400*/  FFMA.FTZ R0, R172, c[0x0][0x2d0], -R9.reuse ;  /* 0x0000b400ac007a23 */ /* 0x100fe40000010809 */
[--C-:B------:R-:W-:Y:S01]  /*12410*/  FFMA.FTZ R172, R26, c[0x0][0x2d0], -R10.reuse ;  /* 0x0000b4001aac7a23 */ /* 0x100fe2000001080a */
[----:B------:R-:W-:Y:S01]  /*12420*/  MUFU.EX2 R227, R176 ;  /* 0x000000b000e37308 */ /* 0x000fe20000000800 */
[C---:B------:R-:W-:Y:S02]  /*12430*/  FMUL.FTZ R80, R6.reuse, R80 ;  /* 0x0000005006507220 */ /* 0x040fe40000410000 */
[C---:B------:R-:W-:Y:S02]  /*12440*/  FMUL.FTZ R81, R6.reuse, R81 ;  /* 0x0000005106517220 */ /* 0x040fe40000410000 */
[C---:B------:R-:W-:Y:S01]  /*12450*/  FMUL.FTZ R20, R6.reuse, R120 ;  /* 0x0000007806147220 */ /* 0x040fe20000410000 */
[----:B--2---:R-:W-:Y:S01]  /*12460*/  FMNMX.FTZ R105, R7, R4, !PT ;  /* 0x0000000407697209 */ /* 0x004fe20007810000 */
[----:B------:R-:W-:Y:S03]  /*12470*/  FFMA.FTZ R4, R181, c[0x0][0x2d0], -R10 ;  /* 0x0000b400b5047a23 */ /* 0x000fe6000001080a */
[----:B------:R1:W-:Y:S01]  /*12480*/  MUFU.EX2 R238, R0 ;  /* 0x0000000000ee7308 */ /* 0x0003e20000000800 */
[--C-:B------:R-:W-:Y:S02]  /*12490*/  FFMA.FTZ R181, R13, c[0x0][0x2d0], -R9.reuse ;  /* 0x0000b4000db57a23 */ /* 0x100fe40000010809 */
[----:B------:R-:W-:Y:S02]  /*124a0*/  FMUL.FTZ R84, R6, R84 ;  /* 0x0000005406547220 */ /* 0x000fe40000410000 */
[--C-:B---3--:R-:W-:Y:S02]  /*124b0*/  FFMA.FTZ R2, R184, c[0x0][0x2d0], -R9.reuse ;  /* 0x0000b400b8027a23 */ /* 0x108fe40000010809 */
[C---:B----4-:R-:W-:Y:S02]  /*124c0*/  FMUL.FTZ R50, R8.reuse, R110 ;  /* 0x0000006e08327220 */ /* 0x050fe40000410000 */
[----:B------:R-:W-:Y:S01]  /*124d0*/  FMUL.FTZ R51, R8, R111 ;  /* 0x0000006f08337220 */ /* 0x000fe20000410000 */
[----:B------:R2:W-:Y:S01]  /*124e0*/  MUFU.EX2 R220, R4 ;  /* 0x0000000400dc7308 */ /* 0x0005e20000000800 */
[C---:B------:R-:W-:Y:S02]  /*124f0*/  FMUL.FTZ R85, R6.reuse, R85 ;  /* 0x0000005506557220 */ /* 0x040fe40000410000 */
[C---:B------:R-:W-:Y:S02]  /*12500*/  FMUL.FTZ R96, R6.reuse, R96 ;  /* 0x0000006006607220 */ /* 0x040fe40000410000 */
[----:B------:R-:W-:Y:S02]  /*12510*/  FMUL.FTZ R97, R6, R97 ;  /* 0x0000006106617220 */ /* 0x000fe40000410000 */
[C---:B------:R-:W-:Y:S02]  /*12520*/  FMUL.FTZ R34, R8.reuse, R118 ;  /* 0x0000007608227220 */ /* 0x040fe40000410000 */
[C---:B------:R-:W-:Y:S01]  /*12530*/  FMUL.FTZ R35, R8.reuse, R119 ;  /* 0x0000007708237220 */ /* 0x040fe20000410000 */
[----:B------:R3:W-:Y:S01]  /*12540*/  MUFU.EX2 R29, R2 ;  /* 0x00000002001d7308 */ /* 0x0007e20000000800 */
[C---:B------:R-:W-:Y:S01]  /*12550*/  FMUL.FTZ R38, R8.reuse, R114 ;  /* 0x0000007208267220 */ /* 0x040fe20000410000 */
[----:B------:R-:W-:Y:S01]  /*12560*/  LDSM.16.MT88.4 R116, [R188+0xc00] ;  /* 0x000c0000bc74783b */ /* 0x000fe20000004200 */
[----:B------:R-:W-:Y:S02]  /*12570*/  FMUL.FTZ R39, R8, R115 ;  /* 0x0000007308277220 */ /* 0x000fe40000410000 */
[C---:B-1----:R-:W-:Y:S02]  /*12580*/  FADD.FTZ R0, -R3.reuse, R104 ;  /* 0x0000006803007221 */ /* 0x042fe40000010100 */
[----:B------:R-:W-:Y:S02]  /*12590*/  FMUL.FTZ R104, R3, c[0x0][0x2d0] ;  /* 0x0000b40003687a20 */ /* 0x000fe40000410000 */
[----:B------:R-:W-:Y:S01]  /*125a0*/  FMUL.FTZ R0, R0, c[0x0][0x2d0] ;  /* 0x0000b40000007a20 */ /* 0x000fe20000410000 */
[----:B------:R-:W-:Y:S01]  /*125b0*/  MUFU.EX2 R229, R172 ;  /* 0x000000ac00e57308 */ /* 0x000fe20000000800 */
[----:B------:R-:W-:Y:S02]  /*125c0*/  FFMA.FTZ R7, R203, c[0x0][0x2d0], -R104 ;  /* 0x0000b400cb077a23 */ /* 0x000fe40000010868 */
[----:B------:R-:W-:Y:S02]  /*125d0*/  FMUL.FTZ R54, R8, R54 ;  /* 0x0000003608367220 */ /* 0x000fe40000410000 */
[--C-:B--2---:R-:W-:Y:S02]  /*125e0*/  FFMA.FTZ R4, R167, c[0x0][0x2d0], -R10.reuse ;  /* 0x0000b400a7047a23 */ /* 0x104fe4000001080a */
[--C-:B------:R-:W-:Y:S02]  /*125f0*/  FFMA.FTZ R167, R24, c[0x0][0x2d0], -R9.reuse ;  /* 0x0000b40018a77a23 */ /* 0x100fe40000010809 */
[----:B------:R-:W1:Y:S01]  /*12600*/  LDSM.16.MT88.4 R24, [R188] ;  /* 0x00000000bc18783b */ /* 0x000e620000004200 */
[----:B------:R-:W2:Y:S01]  /*12610*/  MUFU.EX2 R240, R4 ;  /* 0x0000000400f07308 */ /* 0x000ea20000000800 */
[C---:B------:R-:W-:Y:S02]  /*12620*/  FMUL.FTZ R55, R8.reuse, R55 ;  /* 0x0000003708377220 */ /* 0x040fe40000410000 */
[C---:B------:R-:W-:Y:S02]  /*12630*/  FMUL.FTZ R66, R8.reuse, R66 ;  /* 0x0000004208427220 */ /* 0x040fe40000410000 */
[--C-:B---3--:R-:W-:Y:S02]  /*12640*/  FFMA.FTZ R2, R185, c[0x0][0x2d0], -R9.reuse ;  /* 0x0000b400b9027a23 */ /* 0x108fe40000010809 */
[C---:B------:R-:W-:Y:S02]  /*12650*/  FMUL.FTZ R67, R8.reuse, R67 ;  /* 0x0000004308437220 */ /* 0x040fe40000410000 */
[C---:B------:R-:W-:Y:S01]  /*12660*/  FMUL.FTZ R70, R8.reuse, R70 ;  /* 0x0000004608467220 */ /* 0x040fe20000410000 */
[----:B------:R-:W3:Y:S01]  /*12670*/  MUFU.EX2 R218, R2 ;  /* 0x0000000200da7308 */ /* 0x000ee20000000800 */
[C---:B------:R-:W-:Y:S02]  /*12680*/  FMUL.FTZ R71, R8.reuse, R71 ;  /* 0x0000004708477220 */ /* 0x040fe40000410000 */
[C---:B------:R-:W-:Y:S02]  /*12690*/  FMUL.FTZ R82, R8.reuse, R82 ;  /* 0x0000005208527220 */ /* 0x040fe40000410000 */
[----:B------:R-:W-:Y:S02]  /*126a0*/  FMUL.FTZ R83, R8, R83 ;  /* 0x0000005308537220 */ /* 0x000fe40000410000 */
[----:B------:R-:W-:Y:S02]  /*126b0*/  FFMA.FTZ R185, R14, c[0x0][0x2d0], -R10 ;  /* 0x0000b4000eb97a23 */ /* 0x000fe4000001080a */
[C---:B------:R-:W-:Y:S01]  /*126c0*/  FMUL.FTZ R86, R8.reuse, R86 ;  /* 0x0000005608567220 */ /* 0x040fe20000410000 */
[----:B------:R-:W4:Y:S01]  /*126d0*/  MUFU.EX2 R0, R0 ;  /* 0x0000000000007308 */ /* 0x000f220000000800 */
[C---:B------:R-:W-:Y:S02]  /*126e0*/  FMUL.FTZ R87, R8.reuse, R87 ;  /* 0x0000005708577220 */ /* 0x040fe40000410000 */
[----:B------:R-:W-:Y:S01]  /*126f0*/  FMUL.FTZ R98, R8, R98 ;  /* 0x0000006208627220 */ /* 0x000fe20000410000 */
[----:B--2---:R-:W-:Y:S01]  /*12700*/  F2FP.BF16.PACK_AB R110, R240, R220 ;  /* 0x000000dcf06e723e */ /* 0x004fe200000010ff */
[----:B------:R-:W-:Y:S02]  /*12710*/  FFMA.FTZ R4, R166, c[0x0][0x2d0], -R9 ;  /* 0x0000b400a6047a23 */ /* 0x000fe40000010809 */
[--C-:B------:R-:W-:Y:S02]  /*12720*/  FFMA.FTZ R9, R205, c[0x0][0x2d0], -R104.reuse ;  /* 0x0000b400cd097a23 */ /* 0x100fe40000010868 */
[----:B------:R-:W-:Y:S01]  /*12730*/  FMUL.FTZ R99, R8, R99 ;  /* 0x0000006308637220 */ /* 0x000fe20000410000 */
[----:B------:R-:W2:Y:S01]  /*12740*/  MUFU.EX2 R239, R4 ;  /* 0x0000000400ef7308 */ /* 0x000ea20000000800 */
[--C-:B------:R-:W-:Y:S02]  /*12750*/  FFMA.FTZ R120, R211, c[0x0][0x2d0], -R104.reuse ;  /* 0x0000b400d3787a23 */ /* 0x100fe40000010868 */
[----:B------:R-:W-:Y:S01]  /*12760*/  FFMA.FTZ R103, R103, c[0x0][0x2d0], -R104 ;  /* 0x0000b40067677a23 */ /* 0x000fe20000010868 */
[----:B---3--:R-:W-:Y:S01]  /*12770*/  F2FP.BF16.PACK_AB R109, R218, R29 ;  /* 0x0000001dda6d723e */ /* 0x008fe200000010ff */
[C---:B------:R-:W-:Y:S04]  /*12780*/  FADD.FTZ R2, -R105.reuse, R5 ;  /* 0x0000000569027221 */ /* 0x040fe80000010100 */
[----:B------:R-:W-:Y:S01]  /*12790*/  FMUL.FTZ R2, R2, c[0x0][0x2d0] ;  /* 0x0000b40002027a20 */ /* 0x000fe20000410000 */
[----:B------:R-:W-:Y:S01]  /*127a0*/  MUFU.EX2 R230, R9 ;  /* 0x0000000900e67308 */ /* 0x000fe20000000800 */
[C---:B----4-:R-:W-:Y:S02]  /*127b0*/  FMUL.FTZ R11, R0.reuse, R139 ;  /* 0x0000008b000b7220 */ /* 0x050fe40000410000 */
[C---:B------:R-:W-:Y:S02]  /*127c0*/  FMUL.FTZ R14, R0.reuse, R142 ;  /* 0x0000008e000e7220 */ /* 0x040fe40000410000 */
[C---:B------:R-:W-:Y:S05]  /*127d0*/  FMUL.FTZ R15, R0.reuse, R143 ;  /* 0x0000008f000f7220 */ /* 0x040fea0000410000 */
[----:B------:R-:W3:Y:S01]  /*127e0*/  MUFU.EX2 R2, R2 ;  /* 0x0000000200027308 */ /* 0x000ee20000000800 */
[C---:B------:R-:W-:Y:S02]  /*127f0*/  FMUL.FTZ R31, R0.reuse, R151 ;  /* 0x00000097001f7220 */ /* 0x040fe40000410000 */
[----:B------:R-:W-:Y:S01]  /*12800*/  FMUL.FTZ R46, R0, R162 ;  /* 0x000000a2002e7220 */ /* 0x000fe20000410000 */
[----:B--2---:R-:W-:Y:S01]  /*12810*/  F2FP.BF16.PACK_AB R111, R238, R239 ;  /* 0x000000efee6f723e */ /* 0x004fe200000010ff */
[----:B------:R-:W-:Y:S02]  /*12820*/  FMUL.FTZ R4, R105, c[0x0][0x2d0] ;  /* 0x0000b40069047a20 */ /* 0x000fe40000410000 */
[----:B------:R-:W-:Y:S02]  /*12830*/  FMUL.FTZ R47, R0, R163 ;  /* 0x000000a3002f7220 */ /* 0x000fe40000410000 */
[--C-:B------:R-:W-:Y:S01]  /*12840*/  FFMA.FTZ R5, R208, c[0x0][0x2d0], -R4.reuse ;  /* 0x0000b400d0057a23 */ /* 0x100fe20000010804 */
[----:B------:R-:W-:Y:S01]  /*12850*/  MUFU.EX2 R225, R168 ;  /* 0x000000a800e17308 */ /* 0x000fe20000000800 */
[--C-:B------:R-:W-:Y:S02]  /*12860*/  FFMA.FTZ R175, R19, c[0x0][0x2d0], -R4.reuse ;  /* 0x0000b40013af7a23 */ /* 0x100fe40000010804 */
[--C-:B------:R-:W-:Y:S02]  /*12870*/  FFMA.FTZ R174, R18, c[0x0][0x2d0], -R4.reuse ;  /* 0x0000b40012ae7a23 */ /* 0x100fe40000010804 */
[--C-:B------:R-:W-:Y:S02]  /*12880*/  FFMA.FTZ R184, R17, c[0x0][0x2d0], -R4.reuse ;  /* 0x0000b40011b87a23 */ /* 0x100fe40000010804 */
[----:B------:R-:W-:Y:S02]  /*12890*/  FMUL.FTZ R17, R6, R125 ;  /* 0x0000007d06117220 */ /* 0x000fe40000410000 */
[--C-:B------:R-:W-:Y:S01]  /*128a0*/  FFMA.FTZ R203, R16, c[0x0][0x2d0], -R4.reuse ;  /* 0x0000b40010cb7a23 */ /* 0x100fe20000010804 */
[----:B------:R2:W-:Y:S01]  /*128b0*/  MUFU.EX2 R208, R5 ;  /* 0x0000000500d07308 */ /* 0x0005e20000000800 */
[----:B------:R-:W-:Y:S02]  /*128c0*/  FMUL.FTZ R16, R6, R124 ;  /* 0x0000007c06107220 */ /* 0x000fe40000410000 */
[--C-:B------:R-:W-:Y:S02]  /*128d0*/  FFMA.FTZ R166, R173, c[0x0][0x2d0], -R4.reuse ;  /* 0x0000b400ada67a23 */ /* 0x100fe40000010804 */
[--C-:B------:R-:W-:Y:S02]  /*128e0*/  FFMA.FTZ R165, R165, c[0x0][0x2d0], -R4.reuse ;  /* 0x0000b400a5a57a23 */ /* 0x100fe40000010804 */
[--C-:B------:R-:W-:Y:S02]  /*128f0*/  FFMA.FTZ R171, R164, c[0x0][0x2d0], -R4.reuse ;  /* 0x0000b400a4ab7a23 */ /* 0x100fe40000010804 */
[----:B------:R-:W-:Y:S01]  /*12900*/  FFMA.FTZ R173, R28, c[0x0][0x2d0], -R4 ;  /* 0x0000b4001cad7a23 */ /* 0x000fe20000010804 */
[----:B------:R-:W-:Y:S01]  /*12910*/  MUFU.EX2 R228, R167 ;  /* 0x000000a700e47308 */ /* 0x000fe20000000800 */
[----:B------:R-:W-:Y:S02]  /*12920*/  FFMA.FTZ R164, R6, R216, R30 ;  /* 0x000000d806a47223 */ /* 0x000fe4000001001e */
[C---:B------:R-:W-:Y:S02]  /*12930*/  FMUL.FTZ R18, R8.reuse, R126 ;  /* 0x0000007e08127220 */ /* 0x040fe40000410000 */
[----:B------:R-:W-:Y:S02]  /*12940*/  FMUL.FTZ R19, R8, R127 ;  /* 0x0000007f08137220 */ /* 0x000fe40000410000 */
[C---:B---3--:R-:W-:Y:S01]  /*12950*/  FMUL.FTZ R9, R2.reuse, R137 ;  /* 0x0000008902097220 */ /* 0x048fe20000410000 */
[----:B------:R-:W-:Y:S01]  /*12960*/  LDSM.16.MT88.4 R124, [R188+0x1000] ;  /* 0x00100000bc7c783b */ /* 0x000fe20000004200 */
[C---:B------:R-:W-:Y:S01]  /*12970*/  FMUL.FTZ R12, R2.reuse, R140 ;  /* 0x0000008c020c7220 */ /* 0x040fe20000410000 */
[----:B------:R-:W-:Y:S01]  /*12980*/  MUFU.EX2 R219, R166 ;  /* 0x000000a600db7308 */ /* 0x000fe20000000800 */
[C---:B------:R-:W-:Y:S02]  /*12990*/  FMUL.FTZ R13, R2.reuse, R141 ;  /* 0x0000008d020d7220 */ /* 0x040fe40000410000 */
[----:B------:R-:W-:Y:S02]  /*129a0*/  FMUL.FTZ R28, R2, R148 ;  /* 0x00000094021c7220 */ /* 0x000fe40000410000 */
[--C-:B--2---:R-:W-:Y:S02]  /*129b0*/  FFMA.FTZ R5, R206, c[0x0][0x2d0], -R4.reuse ;  /* 0x0000b400ce057a23 */ /* 0x104fe40000010804 */
[----:B------:R-:W-:Y:S02]  /*129c0*/  FMUL.FTZ R30, R0, R150 ;  /* 0x00000096001e7220 */ /* 0x000fe40000410000 */
[C---:B------:R-:W-:Y:S01]  /*129d0*/  FMUL.FTZ R44, R2.reuse, R160 ;  /* 0x000000a0022c7220 */ /* 0x040fe20000410000 */
[----:B------:R-:W2:Y:S01]  /*129e0*/  MUFU.EX2 R215, R5 ;  /* 0x0000000500d77308 */ /* 0x000ea20000000800 */
[C---:B------:R-:W-:Y:S02]  /*129f0*/  FMUL.FTZ R45, R2.reuse, R161 ;  /* 0x000000a1022d7220 */ /* 0x040fe40000410000 */
[C---:B------:R-:W-:Y:S02]  /*12a00*/  FMUL.FTZ R56, R2.reuse, R56 ;  /* 0x0000003802387220 */ /* 0x040fe40000410000 */
[----:B------:R-:W-:Y:S02]  /*12a10*/  FMUL.FTZ R57, R2, R57 ;  /* 0x0000003902397220 */ /* 0x000fe40000410000 */
[C---:B------:R-:W-:Y:S02]  /*12a20*/  FMUL.FTZ R58, R0.reuse, R58 ;  /* 0x0000003a003a7220 */ /* 0x040fe40000410000 */
[----:B------:R-:W-:Y:S01]  /*12a30*/  FMUL.FTZ R59, R0, R59 ;  /* 0x0000003b003b7220 */ /* 0x000fe20000410000 */
[----:B------:R3:W-:Y:S01]  /*12a40*/  MUFU.EX2 R206, R7 ;  /* 0x0000000700ce7308 */ /* 0x0007e20000000800 */
[C---:B------:R-:W-:Y:S02]  /*12a50*/  FMUL.FTZ R60, R2.reuse, R60 ;  /* 0x0000003c023c7220 */ /* 0x040fe40000410000 */
[----:B------:R-:W-:Y:S02]  /*12a60*/  FMUL.FTZ R61, R2, R61 ;  /* 0x0000003d023d7220 */ /* 0x000fe40000410000 */
[C---:B------:R-:W-:Y:S02]  /*12a70*/  FMUL.FTZ R62, R0.reuse, R62 ;  /* 0x0000003e003e7220 */ /* 0x040fe40000410000 */
[----:B------:R-:W-:Y:S02]  /*12a80*/  FMUL.FTZ R63, R0, R63 ;  /* 0x0000003f003f7220 */ /* 0x000fe40000410000 */
[C---:B------:R-:W-:Y:S01]  /*12a90*/  FMUL.FTZ R72, R2.reuse, R72 ;  /* 0x0000004802487220 */ /* 0x040fe20000410000 */
[----:B------:R-:W-:Y:S01]  /*12aa0*/  MUFU.EX2 R221, R165 ;  /* 0x000000a500dd7308 */ /* 0x000fe20000000800 */
[----:B------:R-:W-:Y:S02]  /*12ab0*/  FMUL.FTZ R73, R2, R73 ;  /* 0x0000004902497220 */ /* 0x000fe40000410000 */
[----:B------:R-:W-:Y:S01]  /*12ac0*/  FMUL.FTZ R74, R0, R74 ;  /* 0x0000004a004a7220 */ /* 0x000fe20000410000 */
[----:B--2---:R-:W-:Y:S01]  /*12ad0*/  F2FP.BF16.PACK_AB R112, R215, R208 ;  /* 0x000000d0d770723e */ /* 0x004fe200000010ff */
[----:B------:R-:W-:Y:S02]  /*12ae0*/  FFMA.FTZ R5, R187, c[0x0][0x2d0], -R4 ;  /* 0x0000b400bb057a23 */ /* 0x000fe40000010804 */
[----:B------:R-:W-:Y:S02]  /*12af0*/  FFMA.FTZ R187, R22, c[0x0][0x2d0], -R10 ;  /* 0x0000b40016bb7a23 */ /* 0x000fe4000001080a */
[----:B------:R-:W-:Y:S01]  /*12b00*/  FMUL.FTZ R22, R8, R122 ;  /* 0x0000007a08167220 */ /* 0x000fe20000410000 */
[----:B------:R2:W-:Y:S01]  /*12b10*/  MUFU.EX2 R234, R5 ;  /* 0x0000000500ea7308 */ /* 0x0005e20000000800 */
[----:B------:R-:W-:Y:S02]  /*12b20*/  FMUL.FTZ R75, R0, R75 ;  /* 0x0000004b004b7220 */ /* 0x000fe40000410000 */
[----:B------:R-:W-:Y:S02]  /*12b30*/  FMUL.FTZ R76, R2, R76 ;  /* 0x0000004c024c7220 */ /* 0x000fe40000410000 */
[----:B---3--:R-:W-:Y:S02]  /*12b40*/  FFMA.FTZ R7, R204, c[0x0][0x2d0], -R104 ;  /* 0x0000b400cc077a23 */ /* 0x008fe40000010868 */
[----:B------:R-:W-:Y:S02]  /*12b50*/  FMUL.FTZ R77, R2, R77 ;  /* 0x0000004d024d7220 */ /* 0x000fe40000410000 */
[C---:B------:R-:W-:Y:S01]  /*12b60*/  FMUL.FTZ R78, R0.reuse, R78 ;  /* 0x0000004e004e7220 */ /* 0x040fe20000410000 */
[----:B------:R-:W3:Y:S01]  /*12b70*/  MUFU.EX2 R231, R7 ;  /* 0x0000000700e77308 */ /* 0x000ee20000000800 */
[----:B------:R-:W-:Y:S02]  /*12b80*/  FMUL.FTZ R79, R0, R79 ;  /* 0x0000004f004f7220 */ /* 0x000fe40000410000 */
[C---:B------:R-:W-:Y:S02]  /*12b90*/  FMUL.FTZ R88, R2.reuse, R88 ;  /* 0x0000005802587220 */ /* 0x040fe40000410000 */
[----:B------:R-:W-:Y:S02]  /*12ba0*/  FMUL.FTZ R89, R2, R89 ;  /* 0x0000005902597220 */ /* 0x000fe40000410000 */
[C---:B------:R-:W-:Y:S02]  /*12bb0*/  FMUL.FTZ R90, R0.reuse, R90 ;  /* 0x0000005a005a7220 */ /* 0x040fe40000410000 */
[----:B------:R-:W-:Y:S01]  /*12bc0*/  FMUL.FTZ R91, R0, R91 ;  /* 0x0000005b005b7220 */ /* 0x000fe20000410000 */
[----:B------:R-:W-:Y:S01]  /*12bd0*/  MUFU.EX2 R216, R171 ;  /* 0x000000ab00d87308 */ /* 0x000fe20000000800 */
[C---:B------:R-:W-:Y:S02]  /*12be0*/  FMUL.FTZ R92, R2.reuse, R92 ;  /* 0x0000005c025c7220 */ /* 0x040fe40000410000 */
[----:B------:R-:W-:Y:S02]  /*12bf0*/  FMUL.FTZ R93, R2, R93 ;  /* 0x0000005d025d7220 */ /* 0x000fe40000410000 */
[----:B--2---:R-:W-:Y:S02]  /*12c00*/  FFMA.FTZ R5, R202, c[0x0][0x2d0], -R4 ;  /* 0x0000b400ca057a23 */ /* 0x004fe40000010804 */
[----:B------:R-:W-:Y:S02]  /*12c10*/  FMUL.FTZ R4, R6, R128 ;  /* 0x0000008006047220 */ /* 0x000fe40000410000 */
[----:B------:R-:W-:Y:S01]  /*12c20*/  FFMA.FTZ R202, R23, c[0x0][0x2d0], -R10 ;  /* 0x0000b40017ca7a23 */ /* 0x000fe2000001080a */
[----:B------:R2:W4:Y:S01]  /*12c30*/  MUFU.EX2 R236, R5 ;  /* 0x0000000500ec7308 */ /* 0x0005220000000800 */
[----:B------:R-:W-:Y:S02]  /*12c40*/  FMUL.FTZ R23, R8, R123 ;  /* 0x0000007b08177220 */ /* 0x000fe40000410000 */
[----:B------:R-:W-:Y:S01]  /*12c50*/  FMUL.FTZ R10, R0, R138 ;  /* 0x0000008a000a7220 */ /* 0x000fe20000410000 */
[----:B---3--:R-:W-:Y:S01]  /*12c60*/  F2FP.BF16.PACK_AB R115, R230, R231 ;  /* 0x000000e7e673723e */ /* 0x008fe200000010ff */
[----:B------:R-:W-:Y:S02]  /*12c70*/  FMUL.FTZ R7, R8, R131 ;  /* 0x0000008308077220 */ /* 0x000fe40000410000 */
[C---:B------:R-:W-:Y:S02]  /*12c80*/  FMUL.FTZ R94, R0.reuse, R94 ;  /* 0x0000005e005e7220 */ /* 0x040fe40000410000 */
[----:B------:R-:W-:Y:S01]  /*12c90*/  FMUL.FTZ R95, R0, R95 ;  /* 0x0000005f005f7220 */ /* 0x000fe20000410000 */
[----:B------:R-:W-:Y:S01]  /*12ca0*/  MUFU.EX2 R211, R173 ;  /* 0x000000ad00d37308 */ /* 0x000fe20000000800 */
[--C-:B------:R-:W-:Y:S09]  /*12cb0*/  FFMA.FTZ R128, R210, c[0x0][0x2d0], -R104.reuse ;  /* 0x0000b400d2807a23 */ /* 0x100ff20000010868 */
[----:B------:R-:W-:Y:S01]  /*12cc0*/  MUFU.EX2 R177, R128 ;  /* 0x0000008000b17308 */ /* 0x000fe20000000800 */
[--C-:B--2---:R-:W-:Y:S01]  /*12cd0*/  FFMA.FTZ R5, R207, c[0x0][0x2d0], -R104.reuse ;  /* 0x0000b400cf057a23 */ /* 0x104fe20000010868 */
[----:B----4-:R-:W-:Y:S08]  /*12ce0*/  F2FP.BF16.PACK_AB R114, R236, R234 ;  /* 0x000000eaec72723e */ /* 0x010ff000000010ff */
[----:B------:R2:W3:Y:S10]  /*12cf0*/  MUFU.EX2 R204, R5 ;  /* 0x0000000500cc7308 */ /* 0x0004f40000000800 */
[----:B------:R-:W-:Y:S10]  /*12d00*/  MUFU.EX2 R187, R187 ;  /* 0x000000bb00bb7308 */ /* 0x000ff40000000800 */
[----:B------:R-:W-:Y:S01]  /*12d10*/  MUFU.EX2 R183, R183 ;  /* 0x000000b700b77308 */ /* 0x000fe20000000800 */
[----:B--2---:R-:W-:Y:S01]  /*12d20*/  FMUL.FTZ R5, R6, R129 ;  /* 0x0000008106057220 */ /* 0x004fe20000410000 */
[----:B---3--:R-:W-:Y:S01]  /*12d30*/  F2FP.BF16.PACK_AB R113, R204, R206 ;  /* 0x000000cecc71723e */ /* 0x008fe200000010ff */
[C---:B------:R-:W-:Y:S02]  /*12d40*/  FMUL.FTZ R6, R8.reuse, R130 ;  /* 0x0000008208067220 */ /* 0x040fe40000410000 */
[----:B------:R-:W-:Y:S02]  /*12d50*/  FFMA.FTZ R129, R179, c[0x0][0x2d0], -R104 ;  /* 0x0000b400b3817a23 */ /* 0x000fe40000010868 */
[----:B------:R-:W-:Y:S03]  /*12d60*/  FFMA.FTZ R130, R8, R217, R29 ;  /* 0x000000d908827223 */ /* 0x000fe6000001001d */
[----:B------:R-:W-:Y:S01]  /*12d70*/  MUFU.EX2 R179, R202 ;  /* 0x000000ca00b37308 */ /* 0x000fe20000000800 */
[C---:B------:R-:W-:Y:S01]  /*12d80*/  FMUL.FTZ R8, R2.reuse, R136 ;  /* 0x0000008802087220 */ /* 0x040fe20000410000 */
[-C--:B-1----:R-:W-:Y:S05]  /*12d90*/  HMMA.16816.F32.BF16 R4, R108, R24.reuse, R4 ;  /* 0x000000186c04723c */ /* 0x082fea0000041804 */
[----:B------:R-:W-:Y:S02]  /*12da0*/  FMUL.FTZ R29, R2, R149 ;  /* 0x00000095021d7220 */ /* 0x000fe40000410000 */
[----:B------:R-:W-:Y:S01]  /*12db0*/  FADD.FTZ R131, R218, R130 ;  /* 0x00000082da837221 */ /* 0x000fe20000010000 */
[C---:B------:R-:W-:Y:S01]  /*12dc0*/  HMMA.16816.F32.BF16 R8, R112.reuse, R24, R8 ;  /* 0x000000187008723c */ /* 0x040fe20000041808 */
[----:B------:R1:W-:Y:S06]  /*12dd0*/  MUFU.EX2 R217, R120 ;  /* 0x0000007800d97308 */ /* 0x0003ec0000000800 */
[C---:B------:R-:W-:Y:S01]  /*12de0*/  FMUL.FTZ R24, R2.reuse, R144 ;  /* 0x0000009002187220 */ /* 0x040fe20000410000 */
[-C--:B------:R-:W-:Y:S03]  /*12df0*/  HMMA.16816.F32.BF16 R12, R112, R26.reuse, R12 ;  /* 0x0000001a700c723c */ /* 0x080fe6000004180c */
[----:B------:R-:W-:Y:S01]  /*12e00*/  MUFU.EX2 R136, R178 ;  /* 0x000000b200887308 */ /* 0x000fe20000000800 */
[----:B------:R-:W-:Y:S04]  /*12e10*/  FMUL.FTZ R25, R2, R145 ;  /* 0x0000009102197220 */ /* 0x000fe80000410000 */
[C---:B------:R-:W-:Y:S05]  /*12e20*/  HMMA.16816.F32.BF16 R16, R108.reuse, R26, R16 ;  /* 0x0000001a6c10723c */ /* 0x040fea0000041810 */
[----:B------:R-:W2:Y:S02]  /*12e30*/  MUFU.EX2 R176, R129 ;  /* 0x0000008100b07308 */ /* 0x000ea40000000800 */
[C---:B------:R-:W-:Y:S01]  /*12e40*/  FMUL.FTZ R26, R0.reuse, R146 ;  /* 0x00000092001a7220 */ /* 0x040fe20000410000 */
[-C--:B------:R-:W-:Y:S04]  /*12e50*/  HMMA.16816.F32.BF16 R20, R108, R40.reuse, R20 ;  /* 0x000000286c14723c */ /* 0x080fe80000041814 */
[----:B------:R-:W-:Y:S02]  /*12e60*/  FMUL.FTZ R27, R0, R147 ;  /* 0x00000093001b7220 */ /* 0x000fe40000410000 */
[----:B-1----:R-:W-:Y:S01]  /*12e70*/  FFMA.FTZ R120, R212, c[0x0][0x2d0], -R104 ;  /* 0x0000b400d4787a23 */ /* 0x002fe20000010868 */
[----:B------:R-:W1:Y:S04]  /*12e80*/  MUFU.EX2 R182, R182 ;  /* 0x000000b600b67308 */ /* 0x000e680000000800 */
[C---:B------:R-:W-:Y:S06]  /*12e90*/  HMMA.16816.F32.BF16 R24, R112.reuse, R40, R24 ;  /* 0x000000287018723c */ /* 0x040fec0000041818 */
[----:B------:R3:W-:Y:S01]  /*12ea0*/  MUFU.EX2 R212, R120 ;  /* 0x0000007800d47308 */ /* 0x0007e20000000800 */
[C---:B------:R-:W-:Y:S01]  /*12eb0*/  FMUL.FTZ R40, R2.reuse, R156 ;  /* 0x0000009c02287220 */ /* 0x040fe20000410000 */
[-C--:B------:R-:W-:Y:S04]  /*12ec0*/  HMMA.16816.F32.BF16 R28, R112, R42.reuse, R28 ;  /* 0x0000002a701c723c */ /* 0x080fe8000004181c */
[----:B------:R-:W-:Y:S01]  /*12ed0*/  FMUL.FTZ R41, R2, R157 ;  /* 0x0000009d02297220 */ /* 0x000fe20000410000 */
[----:B--2---:R-:W-:Y:S01]  /*12ee0*/  F2FP.BF16.PACK_AB R169, R176, R177 ;  /* 0x000000b1b0a9723e */ /* 0x004fe200000010ff */
[----:B------:R-:W-:Y:S02]  /*12ef0*/  FFMA.FTZ R2, R2, R235, R208 ;  /* 0x000000eb02027223 */ /* 0x000fe400000100d0 */
[C---:B------:R-:W-:Y:S01]  /*12f00*/  HMMA.16816.F32.BF16 R32, R108.reuse, R42, R32 ;  /* 0x0000002a6c20723c */ /* 0x040fe20000041820 */
[----:B------:R-:W-:Y:S03]  /*12f10*/  MUFU.EX2 R186, R186 ;  /* 0x000000ba00ba7308 */ /* 0x000fe60000000800 */
[----:B-1----:R-:W-:Y:S01]  /*12f20*/  F2FP.BF16.PACK_AB R165, R182, R183 ;  /* 0x000000b7b6a5723e */ /* 0x002fe200000010ff */
[----:B------:R-:W-:Y:S02]  /*12f30*/  FADD.FTZ R130, R215, R2 ;  /* 0x00000002d7827221 */ /* 0x000fe40000010000 */
[C---:B------:R-:W-:Y:S01]  /*12f40*/  FMUL.FTZ R42, R0.reuse, R158 ;  /* 0x0000009e002a7220 */ /* 0x040fe20000410000 */
[-C--:B------:R-:W-:Y:S03]  /*12f50*/  HMMA.16816.F32.BF16 R36, R108, R116.reuse, R36 ;  /* 0x000000746c24723c */ /* 0x080fe60000041824 */
[----:B------:R-:W1:Y:S01]  /*12f60*/  MUFU.EX2 R202, R185 ;  /* 0x000000b900ca7308 */ /* 0x000e620000000800 */
[C---:B------:R-:W-:Y:S01]  /*12f70*/  FMUL.FTZ R43, R0.reuse, R159 ;  /* 0x0000009f002b7220 */ /* 0x040fe20000410000 */
[----:B---3--:R-:W-:Y:S01]  /*12f80*/  LDSM.16.MT88.4 R120, [R189+0x400] ;  /* 0x00040000bd78783b */ /* 0x008fe20000004200 */
[----:B------:R-:W-:Y:S05]  /*12f90*/  FFMA.FTZ R0, R0, R237, R206 ;  /* 0x000000ed00007223 */ /* 0x000fea00000100ce */
[C---:B------:R-:W-:Y:S02]  /*12fa0*/  HMMA.16816.F32.BF16 R40, R112.reuse, R116, R40 ;  /* 0x000000747028723c */ /* 0x040fe40000041828 */
[----:B------:R-:W-:Y:S02]  /*12fb0*/  MUFU.EX2 R181, R181 ;  /* 0x000000b500b57308 */ /* 0x000fe40000000800 */
[----:B------:R-:W-:Y:S04]  /*12fc0*/  FADD.FTZ R0, R204, R0 ;  /* 0x00000000cc007221 */ /* 0x000fe80000010000 */
[-C--:B------:R-:W-:Y:S04]  /*12fd0*/  HMMA.16816.F32.BF16 R44, R112, R118.reuse, R44 ;  /* 0x00000076702c723c */ /* 0x080fe8000004182c */
[----:B------:R-:W2:Y:S01]  /*12fe0*/  MUFU.EX2 R185, R180 ;  /* 0x000000b400b97308 */ /* 0x000ea20000000800 */
[----:B------:R-:W-:Y:S03]  /*12ff0*/  FADD.FTZ R0, R231, R0 ;  /* 0x00000000e7007221 */ /* 0x000fe60000010000 */
[C---:B------:R-:W-:Y:S01]  /*13000*/  HMMA.16816.F32.BF16 R48, R108.reuse, R118, R48 ;  /* 0x000000766c30723c */ /* 0x040fe20000041830 */
[----:B------:R-:W3:Y:S03]  /*13010*/  LDSM.16.MT88.4 R116, [R189+0xc00] ;  /* 0x000c0000bd74783b */ /* 0x000ee60000004200 */
[----:B-1----:R-:W-:Y:S02]  /*13020*/  F2FP.BF16.PACK_AB R166, R202, R186 ;  /* 0x000000bacaa6723e */ /* 0x002fe400000010ff */
[----:B------:R1:W-:Y:S10]  /*13030*/  MUFU.EX2 R173, R103 ;  /* 0x0000006700ad7308 */ /* 0x0003f40000000800 */
[----:B------:R-:W-:Y:S01]  /*13040*/  MUFU.EX2 R178, R175 ;  /* 0x000000af00b27308 */ /* 0x000fe20000000800 */
[----:B--2---:R-:W-:Y:S09]  /*13050*/  F2FP.BF16.PACK_AB R167, R185, R181 ;  /* 0x000000b5b9a7723e */ /* 0x004ff200000010ff */
[----:B------:R-:W2:Y:S01]  /*13060*/  MUFU.EX2 R180, R174 ;  /* 0x000000ae00b47308 */ /* 0x000ea20000000800 */
[----:B-1----:R-:W-:Y:S04]  /*13070*/  FADD.FTZ R103, R234, R130 ;  /* 0x00000082ea677221 */ /* 0x002fe80000010000 */
[----:B------:R-:W-:Y:S05]  /*13080*/  FADD.FTZ R103, R236, R103 ;  /* 0x00000067ec677221 */ /* 0x000fea0000010000 */
[----:B------:R-:W-:Y:S01]  /*13090*/  MUFU.EX2 R175, R184 ;  /* 0x000000b800af7308 */ /* 0x000fe20000000800 */
[-C--:B---3--:R-:W-:Y:S09]  /*130a0*/  HMMA.16816.F32.BF16 R52, R108, R116.reuse, R52 ;  /* 0x000000746c34723c */ /* 0x088ff20000041834 */
[----:B------:R-:W1:Y:S01]  /*130b0*/  MUFU.EX2 R174, R203 ;  /* 0x000000cb00ae7308 */ /* 0x000e620000000800 */
[C---:B------:R-:W-:Y:S04]  /*130c0*/  HMMA.16816.F32.BF16 R56, R112.reuse, R116, R56 ;  /* 0x000000747038723c */ /* 0x040fe80000041838 */
[----:B--2---:R-:W-:Y:S04]  /*130d0*/  F2FP.BF16.PACK_AB R168, R180, R178 ;  /* 0x000000b2b4a8723e */ /* 0x004fe800000010ff */
[-C--:B------:R-:W-:Y:S08]  /*130e0*/  HMMA.16816.F32.BF16 R60, R112, R118.reuse, R60 ;  /* 0x00000076703c723c */ /* 0x080ff0000004183c */
[C---:B------:R-:W-:Y:S01]  /*130f0*/  HMMA.16816.F32.BF16 R64, R108.reuse, R118, R64 ;  /* 0x000000766c40723c */ /* 0x040fe20000041840 */
[----:B------:R-:W2:Y:S03]  /*13100*/  LDSM.16.MT88.4 R116, [R188+0x1800] ;  /* 0x00180000bc74783b */ /* 0x000ea60000004200 */
[----:B-1----:R-:W-:Y:S04]  /*13110*/  F2FP.BF16.PACK_AB R170, R174, R175 ;  /* 0x000000afaeaa723e */ /* 0x002fe800000010ff */
[-C--:B--2---:R-:W-:Y:S08]  /*13120*/  HMMA.16816.F32.BF16 R68, R108, R116.reuse, R68 ;  /* 0x000000746c44723c */ /* 0x084ff00000041844 */
[C---:B------:R-:W-:Y:S08]  /*13130*/  HMMA.16816.F32.BF16 R72, R112.reuse, R116, R72 ;  /* 0x000000747048723c */ /* 0x040ff00000041848 */
[-C--:B------:R-:W-:Y:S08]  /*13140*/  HMMA.16816.F32.BF16 R76, R112, R118.reuse, R76 ;  /* 0x00000076704c723c */ /* 0x080ff0000004184c */
[C---:B------:R-:W-:Y:S01]  /*13150*/  HMMA.16816.F32.BF16 R80, R108.reuse, R118, R80 ;  /* 0x000000766c50723c */ /* 0x040fe20000041850 */
[----:B------:R-:W1:Y:S07]  /*13160*/  LDSM.16.MT88.4 R116, [R189+0x1800] ;  /* 0x00180000bd74783b */ /* 0x000e6e0000004200 */
[-C--:B-1----:R-:W-:Y:S08]  /*13170*/  HMMA.16816.F32.BF16 R84, R108, R116.reuse, R84 ;  /* 0x000000746c54723c */ /* 0x082ff00000041854 */
[C---:B------:R-:W-:Y:S07]  /*13180*/  HMMA.16816.F32.BF16 R88, R112.reuse, R116, R88 ;  /* 0x000000747058723c */ /* 0x040fee0000041858 */
[--C-:B------:R-:W-:Y:S01]  /*13190*/  FFMA.FTZ R116, R214, c[0x0][0x2d0], -R104.reuse ;  /* 0x0000b400d6747a23 */ /* 0x100fe20000010868 */
[-C--:B------:R-:W-:Y:S01]  /*131a0*/  HMMA.16816.F32.BF16 R92, R112, R118.reuse, R92 ;  /* 0x00000076705c723c */ /* 0x080fe2000004185c */
[----:B------:R-:W1:Y:S02]  /*131b0*/  LDSM.16.MT88.4 R112, [R188+0x400] ;  /* 0x00040000bc70783b */ /* 0x000e640000004200 */
[----:B------:R2:W-:Y:S01]  /*131c0*/  MUFU.EX2 R207, R116 ;  /* 0x0000007400cf7308 */ /* 0x0005e20000000800 */
[----:B------:R-:W-:Y:S04]  /*131d0*/  F2FP.BF16.PACK_AB R117, R212, R217 ;  /* 0x000000d9d475723e */ /* 0x000fe800000010ff */
[----:B------:R-:W-:Y:S07]  /*131e0*/  HMMA.16816.F32.BF16 R96, R108, R118, R96 ;  /* 0x000000766c60723c */ /* 0x000fee0000041860 */
[----:B------:R-:W-:Y:S02]  /*131f0*/  F2FP.BF16.PACK_AB R108, R226, R136 ;  /* 0x00000088e26c723e */ /* 0x000fe400000010ff */
[----:B------:R-:W-:Y:S03]  /*13200*/  F2FP.BF16.PACK_AB R109, R224, R222 ;  /* 0x000000dee06d723e */ /* 0x000fe600000010ff */
[----:B------:R-:W-:Y:S02]  /*13210*/  F2FP.BF16.PACK_AB R110, R229, R227 ;  /* 0x000000e3e56e723e */ /* 0x000fe400000010ff */
[----:B------:R-:W-:Y:S02]  /*13220*/  F2FP.BF16.PACK_AB R111, R228, R225 ;  /* 0x000000e1e46f723e */ /* 0x000fe400000010ff */
[----:B------:R-:W-:Y:S01]  /*13230*/  F2FP.BF16.PACK_AB R118, R211, R216 ;  /* 0x000000d8d376723e */ /* 0x000fe200000010ff */
[--C-:B--2---:R-:W-:Y:S02]  /*13240*/  FFMA.FTZ R116, R213, c[0x0][0x2d0], -R104.reuse ;  /* 0x0000b400d5747a23 */ /* 0x104fe40000010868 */
[----:B------:R-:W-:Y:S02]  /*13250*/  FFMA.FTZ R104, R102, c[0x0][0x2d0], -R104 ;  /* 0x0000b40066687a23 */ /* 0x000fe40000010868 */
[----:B------:R2:W3:Y:S01]  /*13260*/  MUFU.EX2 R205, R116 ;  /* 0x0000007400cd7308 */ /* 0x0004e20000000800 */
[----:B------:R-:W-:Y:S01]  /*13270*/  FADD.FTZ R102, R223, R164 ;  /* 0x000000a4df667221 */ /* 0x000fe20000010000 */
[----:B------:R-:W-:Y:S03]  /*13280*/  F2FP.BF16.PACK_AB R164, R187, R179 ;  /* 0x000000b3bba4723e */ /* 0x000fe600000010ff */
[----:B------:R-:W-:Y:S02]  /*13290*/  FADD.FTZ R2, R220, R102 ;  /* 0x00000066dc027221 */ /* 0x000fe40000010000 */
[----:B------:R-:W-:Y:S02]  /*132a0*/  FADD.FTZ R102, R239, R131 ;  /* 0x00000083ef667221 */ /* 0x000fe40000010000 */
[----:B------:R-:W-:Y:S01]  /*132b0*/  FADD.FTZ R2, R240, R2 ;  /* 0x00000002f0027221 */ /* 0x000fe20000010000 */
[-C--:B-1----:R-:W-:Y:S01]  /*132c0*/  HMMA.16816.F32.BF16 R4, R108, R112.reuse, R4 ;  /* 0x000000706c04723c */ /* 0x082fe20000041804 */
[----:B------:R-:W1:Y:S02]  /*132d0*/  MUFU.EX2 R172, R104 ;  /* 0x0000006800ac7308 */ /* 0x000e640000000800 */
[----:B------:R-:W-:Y:S04]  /*132e0*/  FADD.FTZ R2, R136, R2 ;  /* 0x0000000288027221 */ /* 0x000fe80000010000 */
[----:B------:R-:W-:Y:S01]  /*132f0*/  FADD.FTZ R2, R226, R2 ;  /* 0x00000002e2027221 */ /* 0x000fe20000010000 */
[----:B--2---:R-:W-:Y:S04]  /*13300*/  F2FP.BF16.PACK_AB R116, R221, R219 ;  /* 0x000000dbdd74723e */ /* 0x004fe800000010ff */
[----:B---3--:R-:W-:Y:S07]  /*13310*/  F2FP.BF16.PACK_AB R119, R205, R207 ;  /* 0x000000cfcd77723e */ /* 0x008fee00000010ff */
[C---:B------:R-:W-:Y:S04]  /*13320*/  HMMA.16816.F32.BF16 R8, R116.reuse, R112, R8 ;  /* 0x000000707408723c */ /* 0x040fe80000041808 */
[----:B-1----:R-:W-:Y:S01]  /*13330*/  F2FP.BF16.PACK_AB R171, R172, R173 ;  /* 0x000000adacab723e */ /* 0x002fe200000010ff */
[----:B------:R-:W-:Y:S02]  /*13340*/  FADD.FTZ R104, R238, R102 ;  /* 0x00000066ee687221 */ /* 0x000fe40000010000 */
[----:B------:R-:W-:Y:S01]  /*13350*/  FADD.FTZ R102, R230, R0 ;  /* 0x00000000e6667221 */ /* 0x000fe20000010000 */
[-C--:B------:R-:W-:Y:S04]  /*13360*/  HMMA.16816.F32.BF16 R12, R116, R114.reuse, R12 ;  /* 0x00000072740c723c */ /* 0x080fe8000004180c */
[----:B------:R-:W-:Y:S01]  /*13370*/  FADD.FTZ R0, R222, R104 ;  /* 0x00000068de007221 */ /* 0x000fe20000010000 */
[----:B------:R-:W-:Y:S03]  /*13380*/  MOV R104, R3 ;  /* 0x0000000300687202 */ /* 0x000fe60000000f00 */
[C---:B------:R-:W-:Y:S01]  /*13390*/  HMMA.16816.F32.BF16 R16, R108.reuse, R114, R16 ;  /* 0x000000726c10723c */ /* 0x040fe20000041810 */
[----:B------:R-:W1:Y:S03]  /*133a0*/  LDSM.16.MT88.4 R112, [R189+0x1000] ;  /* 0x00100000bd70783b */ /* 0x000e660000004200 */
[----:B------:R-:W-:Y:S04]  /*133b0*/  FADD.FTZ R0, R224, R0 ;  /* 0x00000000e0007221 */ /* 0x000fe80000010000 */
[-C--:B------:R-:W-:Y:S08]  /*133c0*/  HMMA.16816.F32.BF16 R20, R108, R120.reuse, R20 ;  /* 0x000000786c14723c */ /* 0x080ff00000041814 */
[C---:B------:R-:W-:Y:S08]  /*133d0*/  HMMA.16816.F32.BF16 R24, R116.reuse, R120, R24 ;  /* 0x000000787418723c */ /* 0x040ff00000041818 */
[-C--:B------:R-:W-:Y:S08]  /*133e0*/  HMMA.16816.F32.BF16 R28, R116, R122.reuse, R28 ;  /* 0x0000007a741c723c */ /* 0x080ff0000004181c */
[C---:B------:R-:W-:Y:S01]  /*133f0*/  HMMA.16816.F32.BF16 R32, R108.reuse, R122, R32 ;  /* 0x0000007a6c20723c */ /* 0x040fe20000041820 */
[----:B------:R-:W2:Y:S07]  /*13400*/  LDSM.16.MT88.4 R120, [R188+0x1c00] ;  /* 0x001c0000bc78783b */ /* 0x000eae0000004200 */
[-C--:B------:R-:W-:Y:S08]  /*13410*/  HMMA.16816.F32.BF16 R36, R108, R124.reuse, R36 ;  /* 0x0000007c6c24723c */ /* 0x080ff00000041824 */
[C---:B------:R-:W-:Y:S08]  /*13420*/  HMMA.16816.F32.BF16 R40, R116.reuse, R124, R40 ;  /* 0x0000007c7428723c */ /* 0x040ff00000041828 */
[-C--:B------:R-:W-:Y:S08]  /*13430*/  HMMA.16816.F32.BF16 R44, R116, R126.reuse, R44 ;  /* 0x0000007e742c723c */ /* 0x080ff0000004182c */
[C---:B------:R-:W-:Y:S01]  /*13440*/  HMMA.16816.F32.BF16 R48, R108.reuse, R126, R48 ;  /* 0x0000007e6c30723c */ /* 0x040fe20000041830 */
[----:B------:R-:W3:Y:S07]  /*13450*/  LDSM.16.MT88.4 R124, [R189+0x1c00] ;  /* 0x001c0000bd7c783b */ /* 0x000eee0000004200 */
        /* <DEDUP_REMOVED lines=8> */
[C---:B------:R-:W-:Y:S08]  /*134e0*/  HMMA.16816.F32.BF16 R80, R108.reuse, R122, R80 ;  /* 0x0000007a6c50723c */ /* 0x040ff00000041850 */
[-C--:B---3--:R-:W-:Y:S08]  /*134f0*/  HMMA.16816.F32.BF16 R84, R108, R124.reuse, R84 ;  /* 0x0000007c6c54723c */ /* 0x088ff00000041854 */
[C---:B------:R-:W-:Y:S08]  /*13500*/  HMMA.16816.F32.BF16 R88, R116.reuse, R124, R88 ;  /* 0x0000007c7458723c */ /* 0x040ff00000041858 */
[-C--:B------:R-:W-:Y:S01]  /*13510*/  HMMA.16816.F32.BF16 R92, R116, R126.reuse, R92 ;  /* 0x0000007e745c723c */ /* 0x080fe2000004185c */
[----:B------:R-:W2:Y:S07]  /*13520*/  LDSM.16.MT88.4 R116, [R189+0x800] ;  /* 0x00080000bd74783b */ /* 0x000eae0000004200 */
[----:B------:R-:W-:Y:S01]  /*13530*/  HMMA.16816.F32.BF16 R96, R108, R126, R96 ;  /* 0x0000007e6c60723c */ /* 0x000fe20000041860 */
[----:B------:R-:W3:Y:S07]  /*13540*/  LDSM.16.MT88.4 R108, [R188+0x1400] ;  /* 0x00140000bc6c783b */ /* 0x000eee0000004200 */
[-C--:B-1----:R-:W-:Y:S01]  /*13550*/  HMMA.16816.F32.BF16 R128, R164, R112.reuse, R4 ;  /* 0x00000070a480723c */ /* 0x082fe20000041804 */
[----:B------:R-:W1:Y:S07]  /*13560*/  LDSM.16.MT88.4 R4, [R189+0x1400] ;  /* 0x00140000bd04783b */ /* 0x000e6e0000004200 */
[C---:B------:R-:W-:Y:S01]  /*13570*/  HMMA.16816.F32.BF16 R136, R168.reuse, R112, R8 ;  /* 0x00000070a888723c */ /* 0x040fe20000041808 */
[----:B------:R-:W4:Y:S07]  /*13580*/  LDSM.16.MT88.4 R8, [R188+0x2000] ;  /* 0x00200000bc08783b */ /* 0x000f2e0000004200 */
[-C--:B------:R-:W-:Y:S01]  /*13590*/  HMMA.16816.F32.BF16 R140, R168, R114.reuse, R12 ;  /* 0x00000072a88c723c */ /* 0x080fe2000004180c */
[----:B------:R-:W5:Y:S07]  /*135a0*/  LDSM.16.MT88.4 R12, [R189+0x2000] ;  /* 0x00200000bd0c783b */ /* 0x000f6e0000004200 */
[C---:B------:R-:W-:Y:S08]  /*135b0*/  HMMA.16816.F32.BF16 R124, R164.reuse, R114, R16 ;  /* 0x00000072a47c723c */ /* 0x040ff00000041810 */
[-C--:B--2---:R-:W-:Y:S08]  /*135c0*/  HMMA.16816.F32.BF16 R120, R164, R116.reuse, R20 ;  /* 0x00000074a478723c */ /* 0x084ff00000041814 */
[C---:B------:R-:W-:Y:S08]  /*135d0*/  HMMA.16816.F32.BF16 R144, R168.reuse, R116, R24 ;  /* 0x00000074a890723c */ /* 0x040ff00000041818 */
[-C--:B------:R-:W-:Y:S08]  /*135e0*/  HMMA.16816.F32.BF16 R148, R168, R118.reuse, R28 ;  /* 0x00000076a894723c */ /* 0x080ff0000004181c */
[C---:B------:R-:W-:Y:S08]  /*135f0*/  HMMA.16816.F32.BF16 R116, R164.reuse, R118, R32 ;  /* 0x00000076a474723c */ /* 0x040ff00000041820 */
[-C--:B---3--:R-:W-:Y:S08]  /*13600*/  HMMA.16816.F32.BF16 R112, R164, R108.reuse, R36 ;  /* 0x0000006ca470723c */ /* 0x088ff00000041824 */
[C---:B------:R-:W-:Y:S08]  /*13610*/  HMMA.16816.F32.BF16 R156, R168.reuse, R108, R40 ;  /* 0x0000006ca89c723c */ /* 0x040ff00000041828 */
[-C--:B------:R-:W-:Y:S08]  /*13620*/  HMMA.16816.F32.BF16 R160, R168, R110.reuse, R44 ;  /* 0x0000006ea8a0723c */ /* 0x080ff0000004182c */
[C---:B------:R-:W-:Y:S08]  /*13630*/  HMMA.16816.F32.BF16 R108, R164.reuse, R110, R48 ;  /* 0x0000006ea46c723c */ /* 0x040ff00000041830 */
[-C--:B-1----:R-:W-:Y:S08]  /*13640*/  HMMA.16816.F32.BF16 R52, R164, R4.reuse, R52 ;  /* 0x00000004a434723c */ /* 0x082ff00000041834 */
[C---:B------:R-:W-:Y:S07]  /*13650*/  HMMA.16816.F32.BF16 R56, R168.reuse, R4, R56 ;  /* 0x00000004a838723c */ /* 0x040fee0000041838 */
[----:B------:R-:W-:Y:S01]  /*13660*/  FADD.FTZ R5, R219, R103 ;  /* 0x00000067db057221 */ /* 0x000fe20000010000 */
[-C--:B------:R-:W-:Y:S04]  /*13670*/  HMMA.16816.F32.BF16 R60, R168, R6.reuse, R60 ;  /* 0x00000006a83c723c */ /* 0x080fe8000004183c */
[----:B------:R-:W-:Y:S04]  /*13680*/  FADD.FTZ R4, R217, R102 ;  /* 0x00000066d9047221 */ /* 0x000fe80000010000 */
[C---:B------:R-:W-:Y:S07]  /*13690*/  HMMA.16816.F32.BF16 R64, R164.reuse, R6, R64 ;  /* 0x00000006a440723c */ /* 0x040fee0000041840 */
[----:B------:R-:W-:Y:S01]  /*136a0*/  FADD.FTZ R7, R212, R4 ;  /* 0x00000004d4077221 */ /* 0x000fe20000010000 */
[-C--:B----4-:R-:W-:Y:S04]  /*136b0*/  HMMA.16816.F32.BF16 R68, R164, R8.reuse, R68 ;  /* 0x00000008a444723c */ /* 0x090fe80000041844 */
[----:B------:R-:W-:Y:S04]  /*136c0*/  FADD.FTZ R6, R225, R0 ;  /* 0x00000000e1067221 */ /* 0x000fe80000010000 */
[C---:B------:R-:W-:Y:S04]  /*136d0*/  HMMA.16816.F32.BF16 R72, R168.reuse, R8, R72 ;  /* 0x00000008a848723c */ /* 0x040fe80000041848 */
[----:B------:R-:W-:Y:S03]  /*136e0*/  FADD.FTZ R6, R228, R6 ;  /* 0x00000006e4067221 */ /* 0x000fe60000010000 */
[----:B------:R-:W-:Y:S01]  /*136f0*/  FADD.FTZ R8, R221, R5 ;  /* 0x00000005dd087221 */ /* 0x000fe20000010000 */
[-C--:B------:R-:W-:Y:S04]  /*13700*/  HMMA.16816.F32.BF16 R76, R168, R10.reuse, R76 ;  /* 0x0000000aa84c723c */ /* 0x080fe8000004184c */
[----:B------:R-:W-:Y:S02]  /*13710*/  FADD.FTZ R5, R227, R2 ;  /* 0x00000002e3057221 */ /* 0x000fe40000010000 */
[----:B------:R-:W-:Y:S02]  /*13720*/  FADD.FTZ R4, R216, R8 ;  /* 0x00000008d8047221 */ /* 0x000fe40000010000 */
[C---:B------:R-:W-:Y:S04]  /*13730*/  HMMA.16816.F32.BF16 R80, R164.reuse, R10, R80 ;  /* 0x0000000aa450723c */ /* 0x040fe80000041850 */
[----:B------:R-:W-:Y:S02]  /*13740*/  FADD.FTZ R2, R207, R7 ;  /* 0x00000007cf027221 */ /* 0x000fe40000010000 */
[----:B------:R-:W-:Y:S02]  /*13750*/  FADD.FTZ R0, R229, R5 ;  /* 0x00000005e5007221 */ /* 0x000fe40000010000 */
[----:B------:R-:W-:Y:S01]  /*13760*/  FADD.FTZ R4, R211, R4 ;  /* 0x00000004d3047221 */ /* 0x000fe20000010000 */
[-C--:B-----5:R-:W-:Y:S03]  /*13770*/  HMMA.16816.F32.BF16 R84, R164, R12.reuse, R84 ;  /* 0x0000000ca454723c */ /* 0x0a0fe60000041854 */
        /* <DEDUP_REMOVED lines=19> */
[----:B------:R-:W-:Y:S01]  /*138b0*/  FADD.FTZ R237, R172, R0 ;  /* 0x00000000aced7221 */ /* 0x000fe20000010000 */
[----:B------:R-:W-:-:S05]  /*138c0*/  @P2 BRA `(.L_x_265) ;  /* 0xffffd2a000002947 */ /* 0x000fca000383ffff */
.L_x_262:
        /* <DEDUP_REMOVED lines=16> */
.L_x_342:
        /* <DEDUP_REMOVED lines=51> */
[----:B---3--:R-:W-:Y:S01]  /*13d00*/  @P1 FMUL.FTZ R6, R0, 0.69314718246459960938 ;  /* 0x3f31721800061820 */ /* 0x008fe20000410000 */
[----:B------:R-:W-:Y:S01]  /*13d10*/  MOV R0, RZ ;  /* 0x000000ff00007202 */ /* 0x000fe20000000f00 */
[C---:B------:R-:W-:Y:S02]  /*13d20*/  FMUL.FTZ R127, R3.reuse, R55 ;  /* 0x00000037037f7220 */ /* 0x040fe40000410000 */
[C---:B------:R-:W-:Y:S02]  /*13d30*/  FMUL.FTZ R170, R3.reuse, R130 ;  /* 0x0000008203aa7220 */ /* 0x040fe40000410000 */
[C---:B------:R-:W-:Y:S01]  /*13d40*/  FMUL.FTZ R171, R3.reuse, R131 ;  /* 0x0000008303ab7220 */ /* 0x040fe20000410000 */
[----:B------:R-:W1:Y:S01]  /*13d50*/  @P0 MUFU.RCP R0, R4 ;  /* 0x0000000400000308 */ /* 0x000e620000001000 */
[----:B------:R-:W-:-:S02]  /*13d60*/  FMUL.FTZ R110, R3, R86 ;  /* 0x00000056036e7220 */ /* 0x000fc40000410000 */
[C---:B------:R-:W-:Y:S02]  /*13d70*/  FMUL.FTZ R111, R3.reuse, R87 ;  /* 0x00000057036f7220 */ /* 0x040fe40000410000 */
[C---:B------:R-:W-:Y:S02]  /*13d80*/  FMUL.FTZ R52, R2.reuse, R56 ;  /* 0x0000003802347220 */ /* 0x040fe40000410000 */
[C---:B------:R-:W-:Y:S02]  /*13d90*/  FMUL.FTZ R53, R2.reuse, R57 ;  /* 0x0000003902357220 */ /* 0x040fe40000410000 */
[C---:B------:R-:W-:Y:S02]  /*13da0*/  FMUL.FTZ R54, R2.reuse, R60 ;  /* 0x0000003c02367220 */ /* 0x040fe40000410000 */
[----:B------:R-:W-:Y:S02]  /*13db0*/  FMUL.FTZ R55, R2, R61 ;  /* 0x0000003d02377220 */ /* 0x000fe40000410000 */
        /* <DEDUP_REMOVED lines=11> */
[----:B------:R-:W-:Y:S01]  /*13e70*/  FMUL.FTZ R87, R3, R99 ;  /* 0x0000006303577220 */ /* 0x000fe20000410000 */
[----:B------:R-:W-:Y:S01]  /*13e80*/  @P3 MOV R3, 0x3f317218 ;  /* 0x3f31721800033802 */ /* 0x000fe20000000f00 */
        /* <DEDUP_REMOVED lines=19> */
[----:B------:R-:W-:Y:S02]  /*13fc0*/  FMUL.FTZ R37, R2, R93 ;  /* 0x0000005d02257220 */ /* 0x000fe40000410000 */
[----:B------:R2:W3:Y:S01]  /*13fd0*/  @P0 MUFU.LG2 R2, R4 ;  /* 0x0000000400020308 */ /* 0x0004e20000000c00 */
[----:B------:R-:W-:Y:S02]  /*13fe0*/  @P3 FMUL.FTZ R9, R7, 0.69314718246459960938 ;  /* 0x3f31721807093820 */ /* 0x000fe40000410000 */
[----:B------:R-:W-:Y:S02]  /*13ff0*/  @P3 FMUL.FTZ R7, R3, c[0x0][0x2d0] ;  /* 0x0000b40003073a20 */ /* 0x000fe40000410000 */
[----:B------:R-:W-:Y:S02]  /*14000*/  @P1 FMUL.FTZ R3, R10, c[0x0][0x2d0] ;  /* 0x0000b4000a031a20 */ /* 0x000fe40000410000 */
[----:B------:R-:W-:Y:S02]  /*14010*/  @P2 FMUL.FTZ R5, R5, c[0x0][0x2d0] ;  /* 0x0000b40005052a20 */ /* 0x000fe40000410000 */
[----:B------:R-:W-:Y:S01]  /*14020*/  @P1 FFMA.FTZ R23, R3, R105, R6 ;  /* 0x0000006903171223 */ /* 0x000fe20000010006 */
[----:B------:R-:W-:Y:S01]  /*14030*/  @P0 MOV R3, 0x3f317218 ;  /* 0x3f31721800030802 */ /* 0x000fe20000000f00 */
[----:B-1----:R-:W-:-:S02]  /*14040*/  FMUL.FTZ R82, R0, R58 ;  /* 0x0000003a00527220 */ /* 0x002fc40000410000 */
[----:B------:R-:W-:Y:S02]  /*14050*/  FMUL.FTZ R83, R0, R59 ;  /* 0x0000003b00537220 */ /* 0x000fe40000410000 */
[----:B------:R-:W-:Y:S01]  /*14060*/  @P0 FMUL.FTZ R3, R3, c[0x0][0x2d0] ;  /* 0x0000b40003030a20 */ /* 0x000fe20000410000 */
[----:B--2---:R-:W-:Y:S01]  /*14070*/  MOV R4, 0x1 ;  /* 0x0000000100047802 */ /* 0x004fe20000000f00 */
[----:B---3--:R-:W-:Y:S02]  /*14080*/  @P0 FMUL.FTZ R2, R2, 0.69314718246459960938 ;  /* 0x3f31721802020820 */ /* 0x008fe40000410000 */
        /* <DEDUP_REMOVED lines=25> */
[----:B------:R-:W-:Y:S02]  /*14220*/  @P0 FFMA.FTZ R20, R3, R104, R2 ;  /* 0x0000006803140223 */ /* 0x000fe40000010002 */
.L_x_207:
[----:B------:R2:W5:Y:S04]  /*14230*/  LDL R6, [R1+0x10] ;  /* 0x0000100001067983 */ /* 0x0005680000100800 */
[----:B------:R-:W3:Y:S01]  /*14240*/  S2R R2, SR_TID.X ;  /* 0x0000000000027919 */ /* 0x000ee20000002100 */
[----:B------:R-:W-:Y:S01]  /*14250*/  BSSY B0, `(.L_x_267) ;  /* 0x0000011000007945 */ /* 0x000fe20003800000 */
[----:B---3--:R-:W-:-:S13]  /*14260*/  LOP3.LUT P0, RZ, R2, 0x7f, RZ, 0xc0, !PT ;  /* 0x0000007f02ff7812 */ /* 0x008fda000780c0ff */
[----:B------:R-:W-:Y:S05]  /*14270*/  @P0 BRA `(.L_x_268) ;  /* 0x000000e000000947 */ /* 0x000fea0003800000 */
[----:B--2---:R-:W2:Y:S01]  /*14280*/  S2R R4, SR_LANEID ;  /* 0x0000000000047919 */ /* 0x004ea20000000000 */
[----:B------:R-:W-:Y:S01]  /*14290*/  VOTEU.ANY UR4, UPT, PT ;  /* 0x0000000000047886 */ /* 0x000fe200038e0100 */
[----:B------:R-:W-:Y:S01]  /*142a0*/  IMAD.MOV.U32 R5, RZ, RZ, c[0x0][0x564] ;  /* 0x00015900ff057624 */ /* 0x000fe200078e00ff */
[----:B-1----:R-:W2:Y:S08]  /*142b0*/  FLO.U32 R3, UR4 ;  /* 0x0000000400037d00 */ /* 0x002eb000080e0000 */
        /* <DEDUP_REMOVED lines=10> */
.L_x_268:
[----:B--2---:R-:W-:Y:S05]  /*14360*/  BSYNC B0 ;  /* 0x0000000000007941 */ /* 0x004fea0003800000 */
.L_x_267:
        /* <DEDUP_REMOVED lines=16> */
[----:B------:R-:W-:Y:S01]  /*14470*/  F2FP.BF16.PACK_AB R4, R81, R80 ;  /* 0x000000505104723e */ /* 0x000fe200000010ff */
[----:B------:R-:W4:Y:S01]  /*14480*/  LDL.LU R11, [R1+0x18] ;  /* 0x00001800010b7983 */ /* 0x000f220000300800 */
[----:B------:R-:W-:Y:S02]  /*14490*/  F2FP.BF16.PACK_AB R5, R77, R76 ;  /* 0x0000004c4d05723e */ /* 0x000fe400000010ff */
[----:B------:R-:W-:-:S04]  /*144a0*/  ISETP.NE.U32.AND P0, PT, RZ, c[0x0][0x508], PT ;  /* 0x00014200ff007a0c */ /* 0x000fc80003f05070 */
[----:B------:R-:W-:Y:S02]  /*144b0*/  ISETP.NE.AND.EX P1, PT, RZ, c[0x0][0x50c], PT, P0 ;  /* 0x00014300ff007a0c */ /* 0x000fe40003f25300 */
[----:B------:R-:W-:-:S04]  /*144c0*/  ISETP.NE.U32.AND P2, PT, RZ, c[0x0][0x500], PT ;  /* 0x00014000ff007a0c */ /* 0x000fc80003f45070 */
[----:B------:R-:W-:Y:S01]  /*144d0*/  ISETP.NE.AND.EX P2, PT, RZ, c[0x0][0x504], PT, P2 ;  /* 0x00014100ff007a0c */ /* 0x000fe20003f45320 */
        /* <DEDUP_REMOVED lines=75> */
[----:B-1----:R-:W-:Y:S02]  /*14990*/  F2FP.BF16.PACK_AB R3, R169, R168 ;  /* 0x000000a8a903723e */ /* 0x002fe400000010ff */
        /* <DEDUP_REMOVED lines=9> */
[----:B------:R-:W-:Y:S04]  /*14a30*/  STS [R6+0x5080], R2 ;  /* 0x0050800206007388 */ /* 0x000fe80000000800 */
[----:B------:R2:W-:Y:S01]  /*14a40*/  STS [R6+0x5280], R0 ;  /* 0x0052800006007388 */ /* 0x0005e20000000800 */
[----:B-1----:R-:W-:Y:S02]  /*14a50*/  F2FP.BF16.PACK_AB R3, R37, R36 ;  /* 0x000000242503723e */ /* 0x002fe400000010ff */
[----:B--2---:R-:W-:-:S03]  /*14a60*/  F2FP.BF16.PACK_AB R0, R39, R38 ;  /* 0x000000262700723e */ /* 0x004fc600000010ff */
[----:B------:R-:W-:Y:S04]  /*14a70*/  STS [R12+0x5000], R3 ;  /* 0x005000030c007388 */ /* 0x000fe80000000800 */
[----:B------:R1:W-:Y:S04]  /*14a80*/  STS [R12+0x5200], R0 ;  /* 0x005200000c007388 */ /* 0x0003e80000000800 */
[----:B------:R-:W-:Y:S01]  /*14a90*/  BAR.SYNC.DEFER_BLOCKING 0x1, 0x80 ;  /* 0x0042000000007b1d */ /* 0x000fe20000010000 */
[----:B------:R-:W-:Y:S01]  /*14aa0*/  @P1 LEA R4, P0, R9, c[0x0][0x508], 0x2 ;  /* 0x0001420009041a11 */ /* 0x000fe200078010ff */
[----:B------:R-:W-:-:S02]  /*14ab0*/  IMAD.MOV.U32 R6, RZ, RZ, 0x4 ;  /* 0x00000004ff067424 */ /* 0x000fc400078e00ff */
[----:B------:R-:W-:Y:S01]  /*14ac0*/  IMAD.MOV.U32 R10, RZ, RZ, c[0x0][0x388] ;  /* 0x0000e200ff0a7624 */ /* 0x000fe200078e00ff */
[C---:B------:R-:W-:Y:S01]  /*14ad0*/  @P1 LEA.HI.X R5, R9.reuse, c[0x0][0x50c], R8, 0x2, P0 ;  /* 0x0001430009051a11 */ /* 0x040fe200000f1408 */
[----:B------:R-:W-:Y:S02]  /*14ae0*/  IMAD.MOV.U32 R2, RZ, RZ, RZ ;  /* 0x000000ffff027224 */ /* 0x000fe400078e00ff */
[----:B------:R-:W-:Y:S02]  /*14af0*/  IMAD.WIDE R6, R9, R6, c[0x0][0x500] ;  /* 0x0001400009067625 */ /* 0x000fe400078e0206 */
[----:B------:R2:W5:Y:S04]  /*14b00*/  @P1 LDG.E R10, [R4.64] ;  /* 0x00000006040a1981 */ /* 0x000568000c1e1900 */
[----:B------:R2:W5:Y:S01]  /*14b10*/  @P2 LDG.E R2, [R6.64] ;  /* 0x0000000606022981 */ /* 0x000562000c1e1900 */
[----:B------:R-:W-:-:S04]  /*14b20*/  ISETP.NE.AND P0, PT, R11, RZ, PT ;  /* 0x000000ff0b00720c */ /* 0x000fc80003f05270 */
[----:B-1----:R-:W-:Y:S01]  /*14b30*/  SEL R0, R11, c[0x0][0x3d4], P0 ;  /* 0x0000f5000b007a07 */ /* 0x002fe20000000000 */
[----:B------:R-:W-:Y:S05]  /*14b40*/  @P1 BRA `(.L_x_271) ;  /* 0x0000004000001947 */ /* 0x000fea0003800000 */
[----:B------:R-:W-:Y:S05]  /*14b50*/  @!P2 BRA `(.L_x_271) ;  /* 0x000000300000a947 */ /* 0x000fea0003800000 */
[----:B-----5:R1:W3:Y:S04]  /*14b60*/  LDG.E R10, [R6.64] ;  /* 0x00000006060a7981 */ /* 0x0202e8000c1e1900 */
[----:B-12---:R-:W3:Y:S02]  /*14b70*/  LDG.E R6, [R6.64+0x4] ;  /* 0x0000040606067981 */ /* 0x006ee4000c1e1900 */
[----:B---3--:R-:W-:Y:S02]  /*14b80*/  IADD3 R10, -R10, R6, RZ ;  /* 0x000000060a0a7210 */ /* 0x008fe40007ffe1ff */
.L_x_271:
[----:B------:R-:W3:Y:S04]  /*14b90*/  LDL R3, [R1+0x98] ;  /* 0x0000980001037983 */ /* 0x000ee80000100800 */
[----:B------:R-:W3:Y:S04]  /*14ba0*/  LDL R75, [R1+0x14] ;  /* 0x00001400014b7983 */ /* 0x000ee80000100800 */
[----:B------:R-:W4:Y:S04]  /*14bb0*/  LDL R24, [R1+0xc] ;  /* 0x00000c0001187983 */ /* 0x000f280000100800 */
[----:B--2---:R-:W2:Y:S04]  /*14bc0*/  LDL R13, [R1+0x50] ;  /* 0x00005000010d7983 */ /* 0x004ea80000100800 */
[----:B------:R-:W2:Y:S04]  /*14bd0*/  LDL R26, [R1+0x94] ;  /* 0x00009400011a7983 */ /* 0x000ea80000100800 */
[----:B------:R-:W2:Y:S01]  /*14be0*/  LDL.LU R25, [R1+0x40] ;  /* 0x0000400001197983 */ /* 0x000ea20000300800 */
[----:B------:R-:W-:Y:S01]  /*14bf0*/  IMAD.MOV.U32 R11, RZ, RZ, 0x368 ;  /* 0x00000368ff0b7424 */ /* 0x000fe200078e00ff */
[----:B------:R-:W-:-:S04]  /*14c00*/  ISETP.GT.AND P2, PT, R0, 0x1, PT ;  /* 0x000000010000780c */ /* 0x000fc80003f44270 */
[----:B------:R-:W-:-:S04]  /*14c10*/  SEL R11, R11, 0x328, P2 ;  /* 0x000003280b0b7807 */ /* 0x000fc80001000000 */
[----:B------:R-:W1:Y:S08]  /*14c20*/  LDC.64 R6, c[0x0][R11+0x170] ;  /* 0x00005c000b067b82 */ /* 0x000e700000000a00 */
[----:B------:R-:W4:Y:S08]  /*14c30*/  LDC.64 R14, c[0x0][R11+0x168] ;  /* 0x00005a000b0e7b82 */ /* 0x000f300000000a00 */
[----:B------:R1:W2:Y:S08]  /*14c40*/  LDC.64 R18, c[0x0][R11+0x178] ;  /* 0x00005e000b127b82 */ /* 0x0002b00000000a00 */
[----:B------:R1:W2:Y:S01]  /*14c50*/  LDC.64 R16, c[0x0][R11+0x160] ;  /* 0x000058000b107b82 */ /* 0x0002a20000000a00 */
[----:B------:R-:W-:Y:S01]  /*14c60*/  ISETP.NE.U32.AND P0, PT, RZ, c[0x0][0x500], PT ;  /* 0x00014000ff007a0c */ /* 0x000fe20003f05070 */
[----:B------:R-:W-:-:S03]  /*14c70*/  IMAD.MOV.U32 R0, RZ, RZ, c[0x0][0x4e8] ;  /* 0x00013a00ff007624 */ /* 0x000fc600078e00ff */
[----:B------:R-:W-:Y:S02]  /*14c80*/  ISETP.NE.AND.EX P0, PT, RZ, c[0x0][0x504], PT, P0 ;  /* 0x00014100ff007a0c */ /* 0x000fe40003f05300 */
[----:B------:R-:W-:Y:S02]  /*14c90*/  ISETP.NE.AND P5, PT, R0, 0x1, PT ;  /* 0x000000010000780c */ /* 0x000fe40003fa5270 */
[----:B------:R-:W-:Y:S02]  /*14ca0*/  SEL R0, R9, RZ, !P0 ;  /* 0x000000ff09007207 */ /* 0x000fe40004000000 */
[----:B------:R-:W-:Y:S01]  /*14cb0*/  SEL R5, R8, RZ, !P0 ;  /* 0x000000ff08057207 */ /* 0x000fe20004000000 */
[----:B------:R-:W2:Y:S02]  /*14cc0*/  S2R R27, SR_TID.X ;  /* 0x00000000001b7919 */ /* 0x000ea40000002100 */
[----:B-1----:R-:W-:-:S04]  /*14cd0*/  IMAD R4, R7, R0, RZ ;  /* 0x0000000007047224 */ /* 0x002fc800078e02ff */
[C---:B------:R-:W-:Y:S02]  /*14ce0*/  IMAD R12, R6.reuse, R5, R4 ;  /* 0x00000005060c7224 */ /* 0x040fe400078e0204 */
[----:B------:R-:W-:-:S04]  /*14cf0*/  IMAD.WIDE.U32 R6, R6, R0, RZ ;  /* 0x0000000006067225 */ /* 0x000fc800078e00ff */
[----:B------:R-:W-:Y:S02]  /*14d00*/  IMAD.IADD R12, R7, 0x1, R12 ;  /* 0x00000001070c7824 */ /* 0x000fe400078e020c */
[----:B---3--:R-:W-:-:S04]  /*14d10*/  IMAD R3, R75, 0x80, R3 ;  /* 0x000000804b037824 */ /* 0x008fc800078e0203 */
[----:B------:R-:W-:-:S04]  /*14d20*/  @P5 IMAD.HI.U32 R5, R3, c[0x0][0x4ec], RZ ;  /* 0x00013b0003055a27 */ /* 0x000fc800078e00ff */
[----:B----4-:R-:W-:-:S04]  /*14d30*/  IMAD.WIDE.U32 R8, R14, R24, RZ ;  /* 0x000000180e087225 */ /* 0x010fc800078e00ff */
[----:B------:R-:W-:Y:S01]  /*14d40*/  IMAD.MOV.U32 R4, RZ, RZ, R3 ;  /* 0x000000ffff047224 */ /* 0x000fe200078e0003 */
[----:B------:R-:W-:Y:S01]  /*14d50*/  @P5 SHF.R.U32.HI R4, RZ, c[0x0][0x4f0], R5 ;  /* 0x00013c00ff045a19 */ /* 0x000fe20000011605 */
[----:B------:R-:W-:Y:S01]  /*14d60*/  IMAD R11, R15, R24, RZ ;  /* 0x000000180f0b7224 */ /* 0x000fe200078e02ff */
[----:B--2---:R-:W-:Y:S02]  /*14d70*/  SEL R5, R13, RZ, P2 ;  /* 0x000000ff0d057207 */ /* 0x004fe40001000000 */
[--C-:B-----5:R-:W-:Y:S01]  /*14d80*/  IADD3 R13, P1, P0, R6, R8, R2.reuse ;  /* 0x00000008060d7210 */ /* 0x120fe2000783e002 */
[----:B------:R-:W-:Y:S01]  /*14d90*/  IMAD.IADD R8, R9, 0x1, R11 ;  /* 0x0000000109087824 */ /* 0x000fe200078e020b */
[----:B------:R-:W-:Y:S01]  /*14da0*/  SHF.R.S32.HI R14, RZ, 0x1f, R2 ;  /* 0x0000001fff0e7819 */ /* 0x000fe20000011402 */
[----:B------:R-:W-:Y:S02]  /*14db0*/  IMAD.MOV R9, RZ, RZ, -R4 ;  /* 0x000000ffff097224 */ /* 0x000fe400078e0a04 */
[----:B------:R-:W-:-:S02]  /*14dc0*/  IMAD R11, R19, R5, RZ ;  /* 0x00000005130b7224 */ /* 0x000fc400078e02ff */
        /* <DEDUP_REMOVED lines=13> */
[----:B------:R-:W-:Y:S01]  /*14ea0*/  IMAD.MOV.U32 R7, RZ, RZ, c[0x0][0x4ac] ;  /* 0x00012b00ff077624 */ /* 0x000fe200078e00ff */
[----:B------:R-:W-:Y:S01]  /*14eb0*/  SHF.R.S32.HI R15, RZ, 0x1f, R27 ;  /* 0x0000001fff0f7819 */ /* 0x000fe2000001141b */
[----:B------:R-:W-:Y:S01]  /*14ec0*/  IMAD.IADD R5, R5, 0x1, R8 ;  /* 0x0000000105057824 */ /* 0x000fe200078e0208 */
[C---:B------:R-:W-:Y:S02]  /*14ed0*/  LEA R6, P0, R4.reuse, R6, 0x2 ;  /* 0x0000000604067211 */ /* 0x040fe400078010ff */
[----:B------:R-:W-:Y:S02]  /*14ee0*/  SEL R7, R7, c[0x0][0x454], P2 ;  /* 0x0001150007077a07 */ /* 0x000fe40001000000 */
[----:B------:R-:W-:Y:S02]  /*14ef0*/  LEA.HI R15, R15, R27, RZ, 0x5 ;  /* 0x0000001b0f0f7211 */ /* 0x000fe400078f28ff */
[----:B------:R-:W-:Y:S02]  /*14f00*/  LEA.HI.X R5, R4, R7, R5, 0x2, P0 ;  /* 0x0000000704057211 */ /* 0x000fe400000f1405 */
[----:B------:R-:W-:Y:S01]  /*14f10*/  LOP3.LUT R15, R15, 0xffffffe0, RZ, 0xc0, !PT ;  /* 0xffffffe00f0f7812 */ /* 0x000fe200078ec0ff */
[----:B------:R-:W-:Y:S01]  /*14f20*/  IMAD R4, R10, c[0x0][0x4e8], RZ ;  /* 0x00013a000a047a24 */ /* 0x000fe200078e02ff */
[----:B------:R-:W-:Y:S04]  /*14f30*/  SHFL.IDX PT, R12, R6, RZ, 0x1c1f ;  /* 0x001c1fff060c7589 */ /* 0x000fe800000e0000 */
[----:B------:R-:W1:Y:S01]  /*14f40*/  SHFL.IDX PT, R13, R5, RZ, 0x1c1f ;  /* 0x001c1fff050d7589 */ /* 0x000e6200000e0000 */
[----:B------:R-:W-:-:S03]  /*14f50*/  IMAD.IADD R15, R27, 0x1, -R15 ;  /* 0x000000011b0f7824 */ /* 0x000fc600078e0a0f */
[----:B------:R-:W-:Y:S04]  /*14f60*/  SHFL.IDX PT, R10, R6, 0x1, 0x1c1f ;  /* 0x003c1f00060a7f89 */ /* 0x000fe800000e0000 */
[----:B------:R-:W2:Y:S04]  /*14f70*/  SHFL.IDX PT, R11, R5, 0x1, 0x1c1f ;  /* 0x003c1f00050b7f89 */ /* 0x000ea800000e0000 */
[----:B------:R-:W-:Y:S04]  /*14f80*/  SHFL.IDX PT, R9, R5, 0x2, 0x1c1f ;  /* 0x005c1f0005097f89 */ /* 0x000fe800000e0000 */
[----:B------:R3:W-:Y:S01]  /*14f90*/  SHFL.IDX PT, R7, R5, 0x3, 0x1c1f ;  /* 0x007c1f0005077f89 */ /* 0x0007e200000e0000 */
[----:B------:R-:W-:-:S03]  /*14fa0*/  LOP3.LUT P0, RZ, R15, 0x3, RZ, 0xc0, !PT ;  /* 0x000000030fff7812 */ /* 0x000fc6000780c0ff */
[----:B------:R-:W4:Y:S01]  /*14fb0*/  SHFL.IDX PT, R8, R6, 0x2, 0x1c1f ;  /* 0x005c1f0006087f89 */ /* 0x000f2200000e0000 */
[----:B---3--:R-:W-:-:S05]  /*14fc0*/  IMAD R5, R75, 0x80, R26 ;  /* 0x000000804b057824 */ /* 0x008fca00078e021a */
[C---:B------:R-:W-:Y:S02]  /*14fd0*/  IADD3 R17, R5.reuse, 0x8, RZ ;  /* 0x0000000805117810 */ /* 0x040fe40007ffe0ff */
[CC--:B------:R-:W-:Y:S02]  /*14fe0*/  ISETP.GE.OR P4, PT, R5.reuse, R4.reuse, P0 ;  /* 0x000000040500720c */ /* 0x0c0fe40000786670 */
[----:B------:R-:W-:Y:S02]  /*14ff0*/  IADD3 R16, R5, 0x40, RZ ;  /* 0x0000004005107810 */ /* 0x000fe40007ffe0ff */
[-C--:B------:R-:W-:Y:S02]  /*15000*/  ISETP.GE.OR P3, PT, R17, R4.reuse, P0 ;  /* 0x000000041100720c */ /* 0x080fe40000766670 */
[----:B------:R-:W-:Y:S02]  /*15010*/  ISETP.GE.OR P1, PT, R16, R4, P0 ;  /* 0x000000041000720c */ /* 0x000fe40000726670 */
[----:B------:R-:W-:-:S05]  /*15020*/  IADD3 R15, R5, 0x48, RZ ;  /* 0x00000048050f7810 */ /* 0x000fca0007ffe0ff */
[----:B-1----:R-:W-:Y:S04]  /*15030*/  @!P4 ST.E [R12.64], R21 ;  /* 0x000000150c00c985 */ /* 0x002fe8000c101906 */
[----:B--2---:R-:W-:Y:S01]  /*15040*/  @!P3 ST.E [R10.64], R22 ;  /* 0x000000160a00b985 */ /* 0x004fe2000c101906 */
[----:B------:R-:W-:-:S03]  /*15050*/  ISETP.GE.AND P3, PT, R16, R4, PT ;  /* 0x000000041000720c */ /* 0x000fc60003f66270 */
[----:B----4-:R-:W-:Y:S01]  /*15060*/  @!P1 ST.E [R8.64], R23 ;  /* 0x0000001708009985 */ /* 0x010fe2000c101906 */
[----:B------:R-:W-:Y:S02]  /*15070*/  ISETP.GE.AND P1, PT, R15, R4, PT ;  /* 0x000000040f00720c */ /* 0x000fe40003f26270 */
[----:B------:R-:W-:-:S04]  /*15080*/  LOP3.LUT R25, R25, 0xfffffffd, RZ, 0xc0, !PT ;  /* 0xfffffffd19197812 */ /* 0x000fc800078ec0ff */
[----:B------:R-:W-:-:S04]  /*15090*/  LOP3.LUT R25, R25, 0xfffffffe, RZ, 0xc0, !PT ;  /* 0xfffffffe19197812 */ /* 0x000fc800078ec0ff */
[----:B------:R-:W-:Y:S01]  /*150a0*/  @P3 LOP3.LUT R25, R25, 0x1, RZ, 0xfc, !PT ;  /* 0x0000000119193812 */ /* 0x000fe200078efcff */
[----:B------:R-:W1:Y:S03]  /*150b0*/  SHFL.IDX PT, R6, R6, 0x3, 0x1c1f ;  /* 0x007c1f0006067f89 */ /* 0x000e6600000e0000 */
[----:B------:R-:W-:-:S05]  /*150c0*/  @P1 LOP3.LUT R25, R25, 0x2, RZ, 0xfc, !PT ;  /* 0x0000000219191812 */ /* 0x000fca00078efcff */
[----:B------:R2:W-:Y:S01]  /*150d0*/  STL [R1+0x40], R25 ;  /* 0x0000401901007387 */ /* 0x0005e20000100800 */
[-C--:B------:R-:W-:Y:S02]  /*150e0*/  ISETP.GE.OR P0, PT, R15, R4.reuse, P0 ;  /* 0x000000040f00720c */ /* 0x080fe40000706670 */
[----:B------:R-:W-:-:S11]  /*150f0*/  ISETP.GE.AND P6, PT, R17, R4, PT ;  /* 0x000000041100720c */ /* 0x000fd60003fc6270 */
[----:B-1----:R2:W-:Y:S01]  /*15100*/  @!P0 ST.E [R6.64], R20 ;  /* 0x0000001406008985 */ /* 0x0025e2000c101906 */
[----:B------:R-:W-:Y:S01]  /*15110*/  ISETP.GE.AND P0, PT, R5, R4, PT ;  /* 0x000000040500720c */ /* 0x000fe20003f06270 */
[----:B------:R-:W-:Y:S05]  /*15120*/  @P2 BRA `(.L_x_272) ;  /* 0x000008f000002947 */ /* 0x000fea0003800000 */
[----:B------:R-:W1:Y:S01]  /*15130*/  S2R R26, SR_TID.X ;  /* 0x00000000001a7919 */ /* 0x000e620000002100 */
[----:B------:R-:W-:Y:S01]  /*15140*/  IMAD R14, R14, c[0x0][0x3a0], RZ ;  /* 0x0000e8000e0e7a24 */ /* 0x000fe200078e02ff */
[----:B------:R-:W-:Y:S01]  /*15150*/  LEA R11, R75, R243, 0x7 ;  /* 0x000000f34b0b7211 */ /* 0x000fe200078e38ff */
[----:B--2---:R-:W-:-:S04]  /*15160*/  IMAD.WIDE.U32 R6, R2, c[0x0][0x3a0], RZ ;  /* 0x0000e80002067a25 */ /* 0x004fc800078e00ff */
[----:B------:R-:W-:-:S05]  /*15170*/  IMAD R2, R2, c[0x0][0x3a4], R14 ;  /* 0x0000e90002027a24 */ /* 0x000fca00078e020e */
[----:B------:R-:W-:Y:S02]  /*15180*/  IADD3 R3, R7, R2, RZ ;  /* 0x0000000207037210 */ /* 0x000fe40007ffe0ff */
[----:B------:R-:W-:-:S05]  /*15190*/  MOV R2, R6 ;  /* 0x0000000600027202 */ /* 0x000fca0000000f00 */
[----:B------:R-:W-:Y:S01]  /*151a0*/  IMAD.WIDE.U32 R6, R24, c[0x0][0x3e8], R2 ;  /* 0x0000fa0018067a25 */ /* 0x000fe200078e0002 */
[----:B------:R-:W-:-:S03]  /*151b0*/  SHF.R.S32.HI R3, RZ, 0x1f, R0 ;  /* 0x0000001fff037819 */ /* 0x000fc60000011400 */
[----:B------:R-:W-:Y:S01]  /*151c0*/  IMAD R7, R24, c[0x0][0x3ec], R7 ;  /* 0x0000fb0018077a24 */ /* 0x000fe200078e0207 */
[----:B-1----:R-:W-:Y:S01]  /*151d0*/  SHF.R.S32.HI R25, RZ, 0x1f, R26 ;  /* 0x0000001fff197819 */ /* 0x002fe2000001141a */
[----:B------:R-:W-:Y:S01]  /*151e0*/  IMAD R8, R3, c[0x0][0x3f0], RZ ;  /* 0x0000fc0003087a24 */ /* 0x000fe200078e02ff */
[----:B------:R-:W-:Y:S01]  /*151f0*/  SHF.L.U32 R3, R241, 0x1, RZ ;  /* 0x00000001f1037819 */ /* 0x000fe200000006ff */
[----:B------:R-:W-:Y:S01]  /*15200*/  IMAD.WIDE.U32 R6, R0, c[0x0][0x3f0], R6 ;  /* 0x0000fc0000067a25 */ /* 0x000fe200078e0006 */
[----:B------:R-:W-:-:S03]  /*15210*/  LEA.HI R25, R25, R26, RZ, 0x2 ;  /* 0x0000001a19197211 */ /* 0x000fc600078f10ff */
[----:B------:R-:W1:Y:S01]  /*15220*/  LDS.128 R36, [R3+0x880] ;  /* 0x0008800003247984 */ /* 0x000e620000000c00 */
[----:B------:R-:W-:-:S03]  /*15230*/  LOP3.LUT R25, R25, 0xfffffffc, RZ, 0xc0, !PT ;  /* 0xfffffffc19197812 */ /* 0x000fc600078ec0ff */
[----:B------:R-:W2:Y:S01]  /*15240*/  LDS.128 R48, [R3+0x1080] ;  /* 0x0010800003307984 */ /* 0x000ea20000000c00 */
[----:B------:R-:W-:-:S03]  /*15250*/  IADD3 R25, -R25, R26, RZ ;  /* 0x0000001a19197210 */ /* 0x000fc60007ffe1ff */
[----:B------:R-:W3:Y:S01]  /*15260*/  LDS.128 R60, [R3+0x1880] ;  /* 0x00188000033c7984 */ /* 0x000ee20000000c00 */
[----:B------:R-:W-:-:S03]  /*15270*/  LEA R5, R25, R243, 0x5 ;  /* 0x000000f319057211 */ /* 0x000fc600078e28ff */
[----:B------:R-:W4:Y:S01]  /*15280*/  LDS.128 R24, [R3+0x80] ;  /* 0x0000800003187984 */ /* 0x000f220000000c00 */
[----:B------:R-:W-:-:S03]  /*15290*/  LEA R5, R75, R5, 0x7 ;  /* 0x000000054b057211 */ /* 0x000fc600078e38ff */
[----:B------:R-:W1:Y:S02]  /*152a0*/  LDS.128 R20, [R3+0x2080] ;  /* 0x0020800003147984 */ /* 0x000e640000000c00 */
[----:B------:R-:W-:Y:S02]  /*152b0*/  @P5 IMAD.HI.U32 R9, R5, c[0x0][0x4ec], RZ ;  /* 0x00013b0005095a27 */ /* 0x000fe400078e00ff */
[----:B------:R-:W1:Y:S02]  /*152c0*/  LDS.128 R32, [R3+0x2880] ;  /* 0x0028800003207984 */ /* 0x000e640000000c00 */
[----:B------:R-:W-:Y:S01]  /*152d0*/  IMAD.MOV.U32 R2, RZ, RZ, R5 ;  /* 0x000000ffff027224 */ /* 0x000fe200078e0005 */
[----:B------:R-:W-:Y:S01]  /*152e0*/  @P5 SHF.R.U32.HI R2, RZ, c[0x0][0x4f0], R9 ;  /* 0x00013c00ff025a19 */ /* 0x000fe20000011609 */
[----:B------:R-:W-:Y:S01]  /*152f0*/  IMAD R9, R0, c[0x0][0x3f4], R8 ;  /* 0x0000fd0000097a24 */ /* 0x000fe200078e0208 */
[----:B------:R-:W1:Y:S02]  /*15300*/  LDS.128 R44, [R3+0x3080] ;  /* 0x00308000032c7984 */ /* 0x000e640000000c00 */
[----:B------:R-:W-:Y:S01]  /*15310*/  SHF.R.S32.HI R8, RZ, 0x1f, R2 ;  /* 0x0000001fff087819 */ /* 0x000fe20000011402 */
[----:B------:R-:W-:Y:S01]  /*15320*/  IMAD.IADD R7, R7, 0x1, R9 ;  /* 0x0000000107077824 */ /* 0x000fe200078e0209 */
[----:B------:R-:W-:Y:S01]  /*15330*/  IADD3 R0, -R2, RZ, RZ ;  /* 0x000000ff02007210 */ /* 0x000fe20007ffe1ff */
[----:B------:R-:W1:Y:S04]  /*15340*/  LDS.128 R56, [R3+0x3880] ;  /* 0x0038800003387984 */ /* 0x000e680000000c00 */
[----:B------:R-:W1:Y:S01]  /*15350*/  LDS.128 R16, [R3+0x4080] ;  /* 0x0040800003107984 */ /* 0x000e620000000c00 */
[----:B------:R-:W-:-:S03]  /*15360*/  IMAD R0, R0, c[0x0][0x4e8], R5 ;  /* 0x00013a0000007a24 */ /* 0x000fc600078e0205 */
[----:B------:R-:W1:Y:S02]  /*15370*/  LDS.128 R28, [R3+0x4880] ;  /* 0x00488000031c7984 */ /* 0x000e640000000c00 */
[----:B------:R-:W-:Y:S02]  /*15380*/  SHF.R.S32.HI R5, RZ, 0x1f, R0 ;  /* 0x0000001fff057819 */ /* 0x000fe40000011400 */
[----:B------:R-:W1:Y:S03]  /*15390*/  LDS.128 R40, [R3+0x5080] ;  /* 0x0050800003287984 */ /* 0x000e660000000c00 */
[----:B------:R-:W-:Y:S01]  /*153a0*/  IMAD R5, R5, c[0x0][0x3d8], RZ ;  /* 0x0000f60005057a24 */ /* 0x000fe200078e02ff */
[----:B------:R5:W1:Y:S02]  /*153b0*/  LDS.128 R52, [R3+0x5880] ;  /* 0x0058800003347984 */ /* 0x000a640000000c00 */
[----:B-----5:R-:W-:-:S04]  /*153c0*/  IMAD R3, R8, c[0x0][0x3e0], RZ ;  /* 0x0000f80008037a24 */ /* 0x020fc800078e02ff */
[C---:B------:R-:W-:Y:S02]  /*153d0*/  IMAD R8, R2.reuse, c[0x0][0x3e4], R3 ;  /* 0x0000f90002087a24 */ /* 0x040fe400078e0203 */
[----:B------:R-:W-:-:S05]  /*153e0*/  IMAD.WIDE.U32 R2, R2, c[0x0][0x3e0], R6 ;  /* 0x0000f80002027a25 */ /* 0x000fca00078e0006 */
[----:B------:R-:W-:-:S05]  /*153f0*/  IADD3 R3, R3, R8, RZ ;  /* 0x0000000803037210 */ /* 0x000fca0007ffe0ff */
[----:B------:R-:W-:-:S04]  /*15400*/  IMAD.WIDE.U32 R2, R0, c[0x0][0x3d8], R2 ;  /* 0x0000f60000027a25 */ /* 0x000fc800078e0002 */
[----:B------:R-:W-:Y:S01]  /*15410*/  IMAD R0, R0, c[0x0][0x3dc], R5 ;  /* 0x0000f70000007a24 */ /* 0x000fe200078e0205 */
[----:B------:R-:W-:-:S04]  /*15420*/  LEA R13, P0, R2, c[0x0][0x380], 0x1 ;  /* 0x0000e000020d7a11 */ /* 0x000fc800078008ff */
[----:B------:R-:W-:-:S04]  /*15430*/  IADD3 R0, R3, R0, RZ ;  /* 0x0000000003007210 */ /* 0x000fc80007ffe0ff */
[----:B------:R-:W-:Y:S01]  /*15440*/  LEA.HI.X R12, R2, c[0x0][0x384], R0, 0x1, P0 ;  /* 0x0000e100020c7a11 */ /* 0x000fe200000f0c00 */
[----:B------:R-:W-:Y:S05]  /*15450*/  BRA.DIV ~URZ, `(.L_x_273) ;  /* 0x00003ae27f007947 */ /* 0x000fea000b800000 */
[----:B-1234-:R1:W2:Y:S02]  /*15460*/  SHFL.IDX PT, R10, R12, RZ, 0x1c1f ;  /* 0x001c1fff0c0a7589 */ /* 0x01e2a400000e0000 */
.L_x_343:
[----:B------:R-:W-:Y:S05]  /*15470*/  BRA.DIV ~URZ, `(.L_x_274) ;  /* 0x00003b327f007947 */ /* 0x000fea000b800000 */
[----:B------:R3:W4:Y:S02]  /*15480*/  SHFL.IDX PT, R0, R13, RZ, 0x1c1f ;  /* 0x001c1fff0d007589 */ /* 0x00072400000e0000 */
.L_x_344:
        /* <DEDUP_REMOVED lines=18> */
.L_x_276:
[----:B------:R-:W-:Y:S05]  /*155b0*/  BSYNC B0 ;  /* 0x0000000000007941 */ /* 0x000fea0003800000 */
.L_x_275:
[----:B------:R-:W-:Y:S05]  /*155c0*/  BRA.DIV ~URZ, `(.L_x_277) ;  /* 0x00003a427f007947 */ /* 0x000fea000b800000 */
[----:B--2---:R2:W1:Y:S04]  /*155d0*/  SHFL.IDX PT, R10, R12, 0x1, 0x1c1f ;  /* 0x003c1f000c0a7f89 */ /* 0x00446800000e0000 */
[----:B----4-:R2:W4:Y:S02]  /*155e0*/  SHFL.IDX PT, R0, R13, 0x1, 0x1c1f ;  /* 0x003c1f000d007f89 */ /* 0x01052400000e0000 */
.L_x_345:
        /* <DEDUP_REMOVED lines=19> */
.L_x_279:
[----:B------:R-:W-:Y:S05]  /*15720*/  BSYNC B0 ;  /* 0x0000000000007941 */ /* 0x000fea0003800000 */
.L_x_278:
[----:B------:R-:W-:Y:S05]  /*15730*/  BRA.DIV ~URZ, `(.L_x_280) ;  /* 0x000039927f007947 */ /* 0x000fea000b800000 */
[----:B-1----:R1:W2:Y:S02]  /*15740*/  SHFL.IDX PT, R10, R12, 0x2, 0x1c1f ;  /* 0x005c1f000c0a7f89 */ /* 0x0022a400000e0000 */
.L_x_346:
[----:B------:R-:W-:Y:S05]  /*15750*/  BRA.DIV ~URZ, `(.L_x_281) ;  /* 0x000039e27f007947 */ /* 0x000fea000b800000 */
[----:B----4-:R4:W1:Y:S02]  /*15760*/  SHFL.IDX PT, R0, R13, 0x2, 0x1c1f ;  /* 0x005c1f000d007f89 */ /* 0x01086400000e0000 */
.L_x_347:
        /* <DEDUP_REMOVED lines=19> */
.L_x_283:
[----:B------:R-:W-:Y:S05]  /*158a0*/  BSYNC B0 ;  /* 0x0000000000007941 */ /* 0x000fea0003800000 */
.L_x_282:
[----:B------:R-:W-:Y:S05]  /*158b0*/  BRA.DIV ~URZ, `(.L_x_284) ;  /* 0x000038e27f007947 */ /* 0x000fea000b800000 */
[----:B-1----:R1:W3:Y:S04]  /*158c0*/  SHFL.IDX PT, R6, R12, 0x3, 0x1c1f ;  /* 0x007c1f000c067f89 */ /* 0x0022e800000e0000 */
[----:B------:R1:W4:Y:S02]  /*158d0*/  SHFL.IDX PT, R0, R13, 0x3, 0x1c1f ;  /* 0x007c1f000d007f89 */ /* 0x00032400000e0000 */
.L_x_348:
        /* <DEDUP_REMOVED lines=20> */
.L_x_272:
[----:B--2---:R-:W2:Y:S04]  /*15a20*/  LDL.LU R6, [R1+0xc] ;  /* 0x00000c0001067983 */ /* 0x004ea80000300800 */
[----:B------:R-:W3:Y:S01]  /*15a30*/  LDL.LU R7, [R1+0x50] ;  /* 0x0000500001077983 */ /* 0x000ee20000300800 */
[----:B------:R-:W-:Y:S02]  /*15a40*/  IMAD R14, R14, c[0x0][0x408], RZ ;  /* 0x000102000e0e7a24 */ /* 0x000fe400078e02ff */
[----:B------:R-:W-:-:S04]  /*15a50*/  IMAD.WIDE.U32 R4, R2, c[0x0][0x408], RZ ;  /* 0x0001020002047a25 */ /* 0x000fc800078e00ff */
[----:B------:R-:W-:-:S05]  /*15a60*/  IMAD R2, R2, c[0x0][0x40c], R14 ;  /* 0x0001030002027a24 */ /* 0x000fca00078e020e */
[----:B------:R-:W-:Y:S02]  /*15a70*/  IADD3 R5, R5, R2, RZ ;  /* 0x0000000205057210 */ /* 0x000fe40007ffe0ff */
[----:B------:R-:W-:-:S05]  /*15a80*/  SHF.R.S32.HI R2, RZ, 0x1f, R0 ;  /* 0x0000001fff027819 */ /* 0x000fca0000011400 */
[----:B------:R-:W-:-:S04]  /*15a90*/  IMAD R2, R2, c[0x0][0x440], RZ ;  /* 0x0001100002027a24 */ /* 0x000fc800078e02ff */
[----:B------:R-:W-:Y:S02]  /*15aa0*/  IMAD R2, R0, c[0x0][0x444], R2 ;  /* 0x0001110000027a24 */ /* 0x000fe400078e0202 */
[----:B--2---:R-:W-:-:S04]  /*15ab0*/  IMAD.WIDE.U32 R4, R6, c[0x0][0x438], R4 ;  /* 0x00010e0006047a25 */ /* 0x004fc800078e0004 */
[----:B------:R-:W-:Y:S02]  /*15ac0*/  IMAD R5, R6, c[0x0][0x43c], R5 ;  /* 0x00010f0006057a24 */ /* 0x000fe400078e0205 */
[----:B------:R-:W-:-:S04]  /*15ad0*/  @P5 IMAD.HI.U32 R6, R3, c[0x0][0x4ec], RZ ;  /* 0x00013b0003065a27 */ /* 0x000fc800078e00ff */
        /* <DEDUP_REMOVED lines=22> */
.L_x_349:
[----:B------:R-:W-:Y:S05]  /*15c40*/  BRA.DIV ~URZ, `(.L_x_287) ;  /* 0x000036827f007947 */ /* 0x000fea000b800000 */
[----:B------:R3:W4:Y:S02]  /*15c50*/  SHFL.IDX PT, R0, R24, RZ, 0x1c1f ;  /* 0x001c1fff18007589 */ /* 0x00072400000e0000 */
.L_x_350:
[----:B------:R-:W5:Y:S01]  /*15c60*/  LDL R5, [R1+0x20] ;  /* 0x0000200001057983 */ /* 0x000f620000100800 */
[----:B------:R-:W-:Y:S01]  /*15c70*/  BSSY B0, `(.L_x_288) ;  /* 0x0000049000007945 */ /* 0x000fe20003800000 */
[C---:B-----5:R-:W-:Y:S02]  /*15c80*/  IADD3 R16, R5.reuse, 0x20, RZ ;  /* 0x0000002005107810 */ /* 0x060fe40007ffe0ff */
[C---:B------:R-:W-:Y:S02]  /*15c90*/  IADD3 R15, R5.reuse, 0x28, RZ ;  /* 0x00000028050f7810 */ /* 0x040fe40007ffe0ff */
[C---:B------:R-:W-:Y:S02]  /*15ca0*/  IADD3 R14, R5.reuse, 0x30, RZ ;  /* 0x00000030050e7810 */ /* 0x040fe40007ffe0ff */
[C---:B------:R-:W-:Y:S02]  /*15cb0*/  IADD3 R13, R5.reuse, 0x38, RZ ;  /* 0x00000038050d7810 */ /* 0x040fe40007ffe0ff */
[----:B------:R-:W-:-:S02]  /*15cc0*/  IADD3 R12, R5, 0x40, RZ ;  /* 0x00000040050c7810 */ /* 0x000fc40007ffe0ff */
[C---:B------:R-:W-:Y:S02]  /*15cd0*/  IADD3 R11, R5.reuse, 0x48, RZ ;  /* 0x00000048050b7810 */ /* 0x040fe40007ffe0ff */
[C---:B------:R-:W-:Y:S02]  /*15ce0*/  IADD3 R10, R5.reuse, 0x50, RZ ;  /* 0x00000050050a7810 */ /* 0x040fe40007ffe0ff */
[C---:B------:R-:W-:Y:S02]  /*15cf0*/  IADD3 R9, R5.reuse, 0x58, RZ ;  /* 0x0000005805097810 */ /* 0x040fe40007ffe0ff */
[C---:B------:R-:W-:Y:S02]  /*15d00*/  IADD3 R8, R5.reuse, 0x8, RZ ;  /* 0x0000000805087810 */ /* 0x040fe40007ffe0ff */
[C---:B------:R-:W-:Y:S02]  /*15d10*/  IADD3 R7, R5.reuse, 0x10, RZ ;  /* 0x0000001005077810 */ /* 0x040fe40007ffe0ff */
[----:B------:R-:W-:-:S02]  /*15d20*/  IADD3 R6, R5, 0x18, RZ ;  /* 0x0000001805067810 */ /* 0x000fc40007ffe0ff */
[----:B------:R-:W-:Y:S02]  /*15d30*/  SHF.R.S32.HI R28, RZ, 0x1f, R16 ;  /* 0x0000001fff1c7819 */ /* 0x000fe40000011410 */
[----:B------:R-:W-:Y:S02]  /*15d40*/  SHF.R.S32.HI R29, RZ, 0x1f, R15 ;  /* 0x0000001fff1d7819 */ /* 0x000fe4000001140f */
[----:B------:R-:W-:Y:S02]  /*15d50*/  SHF.R.S32.HI R31, RZ, 0x1f, R14 ;  /* 0x0000001fff1f7819 */ /* 0x000fe4000001140e */
[----:B------:R-:W-:Y:S02]  /*15d60*/  SHF.R.S32.HI R30, RZ, 0x1f, R13 ;  /* 0x0000001fff1e7819 */ /* 0x000fe4000001140d */
[----:B------:R-:W-:Y:S02]  /*15d70*/  SHF.R.S32.HI R32, RZ, 0x1f, R12 ;  /* 0x0000001fff207819 */ /* 0x000fe4000001140c */
[----:B------:R-:W-:-:S02]  /*15d80*/  SHF.R.S32.HI R33, RZ, 0x1f, R11 ;  /* 0x0000001fff217819 */ /* 0x000fc4000001140b */
[----:B------:R-:W-:Y:S02]  /*15d90*/  SHF.R.S32.HI R34, RZ, 0x1f, R10 ;  /* 0x0000001fff227819 */ /* 0x000fe4000001140a */
[----:B------:R-:W-:Y:S02]  /*15da0*/  SHF.R.S32.HI R35, RZ, 0x1f, R9 ;  /* 0x0000001fff237819 */ /* 0x000fe40000011409 */
[----:B------:R-:W-:Y:S02]  /*15db0*/  SHF.R.S32.HI R26, RZ, 0x1f, R8 ;  /* 0x0000001fff1a7819 */ /* 0x000fe40000011408 */
[----:B------:R-:W-:Y:S02]  /*15dc0*/  SHF.R.S32.HI R25, RZ, 0x1f, R7 ;  /* 0x0000001fff197819 */ /* 0x000fe40000011407 */
[----:B------:R-:W-:Y:S01]  /*15dd0*/  SHF.R.S32.HI R27, RZ, 0x1f, R6 ;  /* 0x0000001fff1b7819 */ /* 0x000fe20000011406 */
[----:B------:R-:W-:Y:S05]  /*15de0*/  @P0 BRA `(.L_x_289) ;  /* 0x0000031000000947 */ /* 0x000fea0003800000 */
[----:B------:R-:W-:Y:S02]  /*15df0*/  ISETP.GE.AND P0, PT, R5, c[0x0][0x3c8], PT ;  /* 0x0000f20005007a0c */ /* 0x000fe40003f06270 */
[----:B------:R-:W-:-:S02]  /*15e00*/  ISETP.GE.AND P1, PT, R8, c[0x0][0x3c8], PT ;  /* 0x0000f20008007a0c */ /* 0x000fc40003f26270 */
[----:B------:R-:W-:Y:S02]  /*15e10*/  ISETP.GE.AND P3, PT, R7, c[0x0][0x3c8], PT ;  /* 0x0000f20007007a0c */ /* 0x000fe40003f66270 */
[----:B------:R-:W-:-:S07]  /*15e20*/  ISETP.GE.AND P4, PT, R6, c[0x0][0x3c8], PT ;  /* 0x0000f20006007a0c */ /* 0x000fce0003f86270 */
[----:B----4-:R-:W-:Y:S02]  /*15e30*/  @!P0 IMAD.MOV.U32 R2, RZ, RZ, R0 ;  /* 0x000000ffff028224 */ /* 0x010fe400078e0000 */
[----:B--2---:R-:W-:-:S04]  /*15e40*/  @!P0 IMAD.MOV.U32 R3, RZ, RZ, R4 ;  /* 0x000000ffff038224 */ /* 0x004fc800078e0004 */
[----:B------:R-:W-:Y:S01]  /*15e50*/  @!P0 IMAD.WIDE R18, R5, 0x4, R2 ;  /* 0x0000000405128825 */ /* 0x000fe200078e0202 */
[----:B------:R-:W-:-:S04]  /*15e60*/  @!P1 LEA R2, P2, R8, R0, 0x2 ;  /* 0x0000000008029211 */ /* 0x000fc800078410ff */
[----:B------:R-:W-:Y:S01]  /*15e70*/  @!P1 LEA.HI.X R3, R8, R4, R26, 0x2, P2 ;  /* 0x0000000408039211 */ /* 0x000fe200010f141a */
[----:B------:R2:W-:Y:S01]  /*15e80*/  @!P0 ST.E.64 [R18.64], R128 ;  /* 0x0000008012008985 */ /* 0x0005e2000c101b06 */
[----:B------:R-:W-:-:S03]  /*15e90*/  ISETP.GE.AND P2, PT, R15, c[0x0][0x3c8], PT ;  /* 0x0000f2000f007a0c */ /* 0x000fc60003f46270 */
[----:B------:R4:W-:Y:S01]  /*15ea0*/  @!P1 ST.E.64 [R2.64], R124 ;  /* 0x0000007c02009985 */ /* 0x0009e2000c101b06 */
[----:B------:R-:W-:Y:S02]  /*15eb0*/  ISETP.GE.AND P1, PT, R16, c[0x0][0x3c8], PT ;  /* 0x0000f20010007a0c */ /* 0x000fe40003f26270 */
[----:B--2---:R-:W-:-:S04]  /*15ec0*/  @!P3 LEA R18, P0, R7, R0, 0x2 ;  /* 0x000000000712b211 */ /* 0x004fc800078010ff */
[----:B------:R-:W-:Y:S02]  /*15ed0*/  @!P3 LEA.HI.X R19, R7, R4, R25, 0x2, P0 ;  /* 0x000000040713b211 */ /* 0x000fe400000f1419 */
[----:B----4-:R-:W-:-:S03]  /*15ee0*/  @!P4 LEA R2, P0, R6, R0, 0x2 ;  /* 0x000000000602c211 */ /* 0x010fc600078010ff */
[----:B------:R2:W-:Y:S01]  /*15ef0*/  @!P3 ST.E.64 [R18.64], R120 ;  /* 0x000000781200b985 */ /* 0x0005e2000c101b06 */
[----:B------:R-:W-:Y:S02]  /*15f00*/  @!P4 LEA.HI.X R3, R6, R4, R27, 0x2, P0 ;  /* 0x000000040603c211 */ /* 0x000fe400000f141b */
[----:B------:R-:W-:-:S03]  /*15f10*/  ISETP.GE.AND P3, PT, R12, c[0x0][0x3c8], PT ;  /* 0x0000f2000c007a0c */ /* 0x000fc60003f66270 */
[----:B------:R4:W-:Y:S01]  /*15f20*/  @!P4 ST.E.64 [R2.64], R116 ;  /* 0x000000740200c985 */ /* 0x0009e2000c101b06 */
[----:B------:R-:W-:Y:S02]  /*15f30*/  ISETP.GE.AND P4, PT, R14, c[0x0][0x3c8], PT ;  /* 0x0000f2000e007a0c */ /* 0x000fe40003f86270 */
[----:B--2---:R-:W-:-:S04]  /*15f40*/  @!P1 LEA R18, P0, R16, R0, 0x2 ;  /* 0x0000000010129211 */ /* 0x004fc800078010ff */
[----:B------:R-:W-:Y:S02]  /*15f50*/  @!P1 LEA.HI.X R19, R16, R4, R28, 0x2, P0 ;  /* 0x0000000410139211 */ /* 0x000fe400000f141c */
[----:B----4-:R-:W-:-:S03]  /*15f60*/  @!P2 LEA R2, P0, R15, R0, 0x2 ;  /* 0x000000000f02a211 */ /* 0x010fc600078010ff */
[----:B------:R2:W-:Y:S01]  /*15f70*/  @!P1 ST.E.64 [R18.64], R112 ;  /* 0x0000007012009985 */ /* 0x0005e2000c101b06 */
[----:B------:R-:W-:Y:S02]  /*15f80*/  ISETP.GE.AND P1, PT, R13, c[0x0][0x3c8], PT ;  /* 0x0000f2000d007a0c */ /* 0x000fe40003f26270 */
[----:B------:R-:W-:Y:S02]  /*15f90*/  @!P2 LEA.HI.X R3, R15, R4, R29, 0x2, P0 ;  /* 0x000000040f03a211 */ /* 0x000fe400000f141d */
[----:B------:R-:W-:-:S03]  /*15fa0*/  @!P4 LEA R20, P0, R14, R0, 0x2 ;  /* 0x000000000e14c211 */ /* 0x000fc600078010ff */
        /* <DEDUP_REMOVED lines=11> */
[----:B-----5:R-:W-:-:S03]  /*16060*/  @!P4 LEA R20, P0, R11, R0, 0x2 ;  /* 0x000000000b14c211 */ /* 0x020fc600078010ff */
[----:B------:R4:W-:Y:S01]  /*16070*/  @!P3 ST.E.64 [R2.64], R102 ;  /* 0x000000660200b985 */ /* 0x0009e2000c101b06 */
[----:B------:R-:W-:-:S05]  /*16080*/  @!P4 LEA.HI.X R21, R11, R4, R33, 0x2, P0 ;  /* 0x000000040b15c211 */ /* 0x000fca00000f1421 */
[----:B------:R1:W-:Y:S01]  /*16090*/  @!P4 ST.E.64 [R20.64], R176 ;  /* 0x000000b01400c985 */ /* 0x0003e2000c101b06 */
[----:B--2---:R-:W-:-:S04]  /*160a0*/  @!P2 LEA R18, P0, R10, R0, 0x2 ;  /* 0x000000000a12a211 */ /* 0x004fc800078010ff */
[----:B------:R-:W-:Y:S02]  /*160b0*/  @!P2 LEA.HI.X R19, R10, R4, R34, 0x2, P0 ;  /* 0x000000040a13a211 */ /* 0x000fe400000f1422 */
[----:B----4-:R-:W-:-:S03]  /*160c0*/  @!P1 LEA R2, P0, R9, R0, 0x2 ;  /* 0x0000000009029211 */ /* 0x010fc600078010ff */
[----:B------:R1:W-:Y:S01]  /*160d0*/  @!P2 ST.E.64 [R18.64], R168 ;  /* 0x000000a81200a985 */ /* 0x0003e2000c101b06 */
[----:B------:R-:W-:-:S05]  /*160e0*/  @!P1 LEA.HI.X R3, R9, R4, R35, 0x2, P0 ;  /* 0x0000000409039211 */ /* 0x000fca00000f1423 */
[----:B------:R1:W-:Y:S04]  /*160f0*/  @!P1 ST.E.64 [R2.64], R96 ;  /* 0x0000006002009985 */ /* 0x0003e8000c101b06 */
.L_x_289:
[----:B------:R-:W-:Y:S05]  /*16100*/  BSYNC B0 ;  /* 0x0000000000007941 */ /* 0x000fea0003800000 */
.L_x_288:
[----:B------:R-:W-:Y:S05]  /*16110*/  BRA.DIV ~URZ, `(.L_x_290) ;  /* 0x000032127f007947 */ /* 0x000fea000b800000 */
[----:B--2---:R2:W1:Y:S04]  /*16120*/  SHFL.IDX PT, R4, R17, 0x1, 0x1c1f ;  /* 0x003c1f0011047f89 */ /* 0x00446800000e0000 */
[----:B----4-:R2:W4:Y:S02]  /*16130*/  SHFL.IDX PT, R0, R24, 0x1, 0x1c1f ;  /* 0x003c1f0018007f89 */ /* 0x01052400000e0000 */
.L_x_351:
[----:B------:R-:W-:Y:S01]  /*16140*/  BSSY B0, `(.L_x_291) ;  /* 0x0000034000007945 */ /* 0x000fe20003800000 */
[----:B------:R-:W-:Y:S05]  /*16150*/  @P6 BRA `(.L_x_292) ;  /* 0x0000032000006947 */ /* 0x000fea0003800000 */
[----:B------:R-:W5:Y:S01]  /*16160*/  LDL R5, [R1+0x20] ;  /* 0x0000200001057983 */ /* 0x000f620000100800 */
[----:B------:R-:W-:Y:S02]  /*16170*/  ISETP.GE.AND P0, PT, R8, c[0x0][0x3c8], PT ;  /* 0x0000f20008007a0c */ /* 0x000fe40003f06270 */
[----:B------:R-:W-:Y:S02]  /*16180*/  ISETP.GE.AND P3, PT, R7, c[0x0][0x3c8], PT ;  /* 0x0000f20007007a0c */ /* 0x000fe40003f66270 */
[----:B------:R-:W-:-:S09]  /*16190*/  ISETP.GE.AND P4, PT, R6, c[0x0][0x3c8], PT ;  /* 0x0000f20006007a0c */ /* 0x000fd20003f86270 */
[----:B-1--4-:R-:W-:-:S04]  /*161a0*/  @!P0 LEA R2, P2, R8, R0, 0x2 ;  /* 0x0000000008028211 */ /* 0x012fc800078410ff */
[----:B------:R-:W-:Y:S02]  /*161b0*/  @!P0 LEA.HI.X R3, R8, R4, R26, 0x2, P2 ;  /* 0x0000000408038211 */ /* 0x000fe400010f141a */
[----:B------:R-:W-:Y:S02]  /*161c0*/  ISETP.GE.AND P2, PT, R16, c[0x0][0x3c8], PT ;  /* 0x0000f20010007a0c */ /* 0x000fe40003f46270 */
[----:B-----5:R-:W-:-:S13]  /*161d0*/  ISETP.GE.AND P1, PT, R5, c[0x0][0x3c8], PT ;  /* 0x0000f20005007a0c */ /* 0x020fda0003f26270 */
[----:B------:R-:W-:Y:S02]  /*161e0*/  @!P1 IMAD.MOV.U32 R18, RZ, RZ, R0 ;  /* 0x000000ffff129224 */ /* 0x000fe400078e0000 */
[----:B------:R-:W-:-:S04]  /*161f0*/  @!P1 IMAD.MOV.U32 R19, RZ, RZ, R4 ;  /* 0x000000ffff139224 */ /* 0x000fc800078e0004 */
[----:B------:R-:W-:-:S05]  /*16200*/  @!P1 IMAD.WIDE R18, R5, 0x4, R18 ;  /* 0x0000000405129825 */ /* 0x000fca00078e0212 */
[----:B------:R1:W-:Y:S01]  /*16210*/  @!P1 ST.E.64 [R18.64], R170 ;  /* 0x000000aa12009985 */ /* 0x0003e2000c101b06 */
[----:B------:R-:W-:-:S03]  /*16220*/  ISETP.GE.AND P1, PT, R15, c[0x0][0x3c8], PT ;  /* 0x0000f2000f007a0c */ /* 0x000fc60003f26270 */
[----:B------:R4:W-:Y:S01]  /*16230*/  @!P0 ST.E.64 [R2.64], R172 ;  /* 0x000000ac02008985 */ /* 0x0009e2000c101b06 */
[CC--:B-1----:R-:W-:Y:S02]  /*16240*/  @!P3 LEA R18, P5, R7.reuse, R0.reuse, 0x2 ;  /* 0x000000000712b211 */ /* 0x0c2fe400078a10ff */
[C---:B----4-:R-:W-:Y:S02]  /*16250*/  @!P4 LEA R2, P0, R6.reuse, R0, 0x2 ;  /* 0x000000000602c211 */ /* 0x050fe400078010ff */
[-C--:B------:R-:W-:Y:S02]  /*16260*/  @!P3 LEA.HI.X R19, R7, R4.reuse, R25, 0x2, P5 ;  /* 0x000000040713b211 */ /* 0x080fe400028f1419 */
[----:B------:R-:W-:Y:S02]  /*16270*/  @!P4 LEA.HI.X R3, R6, R4, R27, 0x2, P0 ;  /* 0x000000040603c211 */ /* 0x000fe400000f141b */
[----:B------:R-:W-:Y:S01]  /*16280*/  ISETP.GE.AND P0, PT, R14, c[0x0][0x3c8], PT ;  /* 0x0000f2000e007a0c */ /* 0x000fe20003f06270 */
[----:B------:R1:W-:Y:S01]  /*16290*/  @!P3 ST.E.64 [R18.64], R174 ;  /* 0x000000ae1200b985 */ /* 0x0003e2000c101b06 */
[----:B------:R-:W-:-:S03]  /*162a0*/  ISETP.GE.AND P5, PT, R12, c[0x0][0x3c8], PT ;  /* 0x0000f2000c007a0c */ /* 0x000fc60003fa6270 */
[----:B------:R4:W-:Y:S01]  /*162b0*/  @!P4 ST.E.64 [R2.64], R118 ;  /* 0x000000760200c985 */ /* 0x0009e2000c101b06 */
        /* <DEDUP_REMOVED lines=10> */
[CC--:B----4-:R-:W-:Y:S02]  /*16360*/  @!P4 LEA R2, P1, R13.reuse, R0.reuse, 0x2 ;  /* 0x000000000d02c211 */ /* 0x0d0fe400078210ff */
[----:B------:R-:W-:Y:S01]  /*16370*/  ISETP.GE.AND P2, PT, R10, c[0x0][0x3c8], PT ;  /* 0x0000f2000a007a0c */ /* 0x000fe20003f46270 */
[----:B------:R1:W-:Y:S01]  /*16380*/  @!P0 ST.E.64 [R18.64], R126 ;  /* 0x0000007e12008985 */ /* 0x0003e2000c101b06 */
[----:B------:R-:W-:Y:S02]  /*16390*/  @!P5 LEA R22, P0, R12, R0, 0x2 ;  /* 0x000000000c16d211 */ /* 0x000fe400078010ff */
[----:B------:R-:W-:Y:S02]  /*163a0*/  @!P4 LEA.HI.X R3, R13, R4, R30, 0x2, P1 ;  /* 0x000000040d03c211 */ /* 0x000fe400008f141e */
[----:B------:R-:W-:-:S02]  /*163b0*/  ISETP.GE.AND P1, PT, R9, c[0x0][0x3c8], PT ;  /* 0x0000f20009007a0c */ /* 0x000fc40003f26270 */
[----:B------:R-:W-:Y:S01]  /*163c0*/  @!P5 LEA.HI.X R23, R12, R4, R32, 0x2, P0 ;  /* 0x000000040c17d211 */ /* 0x000fe200000f1420 */
[----:B------:R4:W-:Y:S01]  /*163d0*/  @!P4 ST.E.64 [R2.64], R130 ;  /* 0x000000820200c985 */ /* 0x0009e2000c101b06 */
[----:B------:R-:W-:-:S03]  /*163e0*/  @!P3 LEA R20, P0, R11, R0, 0x2 ;  /* 0x000000000b14b211 */ /* 0x000fc600078010ff */
[----:B------:R2:W-:Y:S01]  /*163f0*/  @!P5 ST.E.64 [R22.64], R180 ;  /* 0x000000b41600d985 */ /* 0x0005e2000c101b06 */
[----:B------:R-:W-:-:S05]  /*16400*/  @!P3 LEA.HI.X R21, R11, R4, R33, 0x2, P0 ;  /* 0x000000040b15b211 */ /* 0x000fca00000f1421 */
[----:B------:R2:W-:Y:S01]  /*16410*/  @!P3 ST.E.64 [R20.64], R178 ;  /* 0x000000b21400b985 */ /* 0x0005e2000c101b06 */
[----:B-1----:R-:W-:-:S04]  /*16420*/  @!P2 LEA R18, P0, R10, R0, 0x2 ;  /* 0x000000000a12a211 */ /* 0x002fc800078010ff */
[----:B------:R-:W-:Y:S02]  /*16430*/  @!P2 LEA.HI.X R19, R10, R4, R34, 0x2, P0 ;  /* 0x000000040a13a211 */ /* 0x000fe400000f1422 */
[----:B----4-:R-:W-:-:S03]  /*16440*/  @!P1 LEA R2, P0, R9, R0, 0x2 ;  /* 0x0000000009029211 */ /* 0x010fc600078010ff */
[----:B------:R2:W-:Y:S01]  /*16450*/  @!P2 ST.E.64 [R18.64], R110 ;  /* 0x0000006e1200a985 */ /* 0x0005e2000c101b06 */
[----:B------:R-:W-:-:S05]  /*16460*/  @!P1 LEA.HI.X R3, R9, R4, R35, 0x2, P0 ;  /* 0x0000000409039211 */ /* 0x000fca00000f1423 */
[----:B------:R2:W-:Y:S04]  /*16470*/  @!P1 ST.E.64 [R2.64], R86 ;  /* 0x0000005602009985 */ /* 0x0005e8000c101b06 */
.L_x_292:
[----:B------:R-:W-:Y:S05]  /*16480*/  BSYNC B0 ;  /* 0x0000000000007941 */ /* 0x000fea0003800000 */
.L_x_291:
[----:B------:R-:W-:Y:S05]  /*16490*/  BRA.DIV ~URZ, `(.L_x_293) ;  /* 0x00002f527f007947 */ /* 0x000fea000b800000 */
[----:B-1----:R1:W2:Y:S02]  /*164a0*/  SHFL.IDX PT, R4, R17, 0x2, 0x1c1f ;  /* 0x005c1f0011047f89 */ /* 0x0022a400000e0000 */
.L_x_352:
[----:B------:R-:W-:Y:S05]  /*164b0*/  BRA.DIV ~URZ, `(.L_x_294) ;  /* 0x00002fa27f007947 */ /* 0x000fea000b800000 */
[----:B----4-:R4:W1:Y:S02]  /*164c0*/  SHFL.IDX PT, R0, R24, 0x2, 0x1c1f ;  /* 0x005c1f0018007f89 */ /* 0x01086400000e0000 */
.L_x_353:
[----:B--2---:R-:W2:Y:S01]  /*164d0*/  LDL R2, [R1+0x40] ;  /* 0x0000400001027983 */ /* 0x004ea20000100800 */
[----:B------:R-:W-:Y:S01]  /*164e0*/  BSSY B0, `(.L_x_295) ;  /* 0x0000035000007945 */ /* 0x000fe20003800000 */
[----:B--2---:R-:W-:-:S13]  /*164f0*/  LOP3.LUT P0, RZ, R2, 0x1, RZ, 0xc0, !PT ;  /* 0x0000000102ff7812 */ /* 0x004fda000780c0ff */
[----:B------:R-:W-:Y:S05]  /*16500*/  @P0 BRA `(.L_x_296) ;  /* 0x0000032000000947 */ /* 0x000fea0003800000 */
[----:B------:R-:W2:Y:S01]  /*16510*/  LDL R5, [R1+0x20] ;  /* 0x0000200001057983 */ /* 0x000ea20000100800 */
[----:B------:R-:W-:Y:S02]  /*16520*/  ISETP.GE.AND P2, PT, R8, c[0x0][0x3c8], PT ;  /* 0x0000f20008007a0c */ /* 0x000fe40003f46270 */
[----:B------:R-:W-:Y:S02]  /*16530*/  ISETP.GE.AND P4, PT, R7, c[0x0][0x3c8], PT ;  /* 0x0000f20007007a0c */ /* 0x000fe40003f86270 */
[----:B------:R-:W-:Y:S02]  /*16540*/  ISETP.GE.AND P3, PT, R6, c[0x0][0x3c8], PT ;  /* 0x0000f20006007a0c */ /* 0x000fe40003f66270 */
[----:B------:R-:W-:-:S07]  /*16550*/  ISETP.GE.AND P6, PT, R14, c[0x0][0x3c8], PT ;  /* 0x0000f2000e007a0c */ /* 0x000fce0003fc6270 */
[----:B-1----:R-:W-:-:S04]  /*16560*/  @!P2 LEA R2, P1, R8, R0, 0x2 ;  /* 0x000000000802a211 */ /* 0x002fc800078210ff */
[----:B------:R-:W-:Y:S02]  /*16570*/  @!P2 LEA.HI.X R3, R8, R4, R26, 0x2, P1 ;  /* 0x000000040803a211 */ /* 0x000fe400008f141a */
[----:B------:R-:W-:Y:S02]  /*16580*/  ISETP.GE.AND P1, PT, R16, c[0x0][0x3c8], PT ;  /* 0x0000f20010007a0c */ /* 0x000fe40003f26270 */
[----:B--2---:R-:W-:-:S13]  /*16590*/  ISETP.GE.AND P0, PT, R5, c[0x0][0x3c8], PT ;  /* 0x0000f20005007a0c */ /* 0x004fda0003f06270 */
[----:B------:R-:W-:Y:S02]  /*165a0*/  @!P0 IMAD.MOV.U32 R18, RZ, RZ, R0 ;  /* 0x000000ffff128224 */ /* 0x000fe400078e0000 */
[----:B------:R-:W-:-:S04]  /*165b0*/  @!P0 IMAD.MOV.U32 R19, RZ, RZ, R4 ;  /* 0x000000ffff138224 */ /* 0x000fc800078e0004 */
[----:B------:R-:W-:-:S05]  /*165c0*/  @!P0 IMAD.WIDE R18, R5, 0x4, R18 ;  /* 0x0000000405128825 */ /* 0x000fca00078e0212 */
[----:B------:R1:W-:Y:S01]  /*165d0*/  @!P0 ST.E.64 [R18.64], R40 ;  /* 0x0000002812008985 */ /* 0x0003e2000c101b06 */
[----:B------:R-:W-:-:S03]  /*165e0*/  ISETP.GE.AND P0, PT, R15, c[0x0][0x3c8], PT ;  /* 0x0000f2000f007a0c */ /* 0x000fc60003f06270 */
[----:B------:R2:W-:Y:S01]  /*165f0*/  @!P2 ST.E.64 [R2.64], R42 ;  /* 0x0000002a0200a985 */ /* 0x0005e2000c101b06 */
[CC--:B-1----:R-:W-:Y:S02]  /*16600*/  @!P4 LEA R18, P5, R7.reuse, R0.reuse, 0x2 ;  /* 0x000000000712c211 */ /* 0x0c2fe400078a10ff */
[C---:B--2---:R-:W-:Y:S02]  /*16610*/  @!P3 LEA R2, P2, R6.reuse, R0, 0x2 ;  /* 0x000000000602b211 */ /* 0x044fe400078410ff */
[-C--:B------:R-:W-:Y:S02]  /*16620*/  @!P4 LEA.HI.X R19, R7, R4.reuse, R25, 0x2, P5 ;  /* 0x000000040713c211 */ /* 0x080fe400028f1419 */
[----:B------:R-:W-:Y:S02]  /*16630*/  @!P3 LEA.HI.X R3, R6, R4, R27, 0x2, P2 ;  /* 0x000000040603b211 */ /* 0x000fe400010f141b */
[----:B------:R-:W-:Y:S01]  /*16640*/  @!P1 LEA R20, P5, R16, R0, 0x2 ;  /* 0x0000000010149211 */ /* 0x000fe200078a10ff */
[----:B------:R1:W-:Y:S01]  /*16650*/  @!P4 ST.E.64 [R18.64], R44 ;  /* 0x0000002c1200c985 */ /* 0x0003e2000c101b06 */
[----:B------:R-:W-:-:S02]  /*16660*/  ISETP.GE.AND P4, PT, R13, c[0x0][0x3c8], PT ;  /* 0x0000f2000d007a0c */ /* 0x000fc40003f86270 */
[----:B------:R-:W-:Y:S01]  /*16670*/  @!P1 LEA.HI.X R21, R16, R4, R28, 0x2, P5 ;  /* 0x0000000410159211 */ /* 0x000fe200028f141c */
[----:B------:R2:W-:Y:S01]  /*16680*/  @!P3 ST.E.64 [R2.64], R46 ;  /* 0x0000002e0200b985 */ /* 0x0005e2000c101b06 */
[----:B------:R-:W-:-:S03]  /*16690*/  ISETP.GE.AND P3, PT, R12, c[0x0][0x3c8], PT ;  /* 0x0000f2000c007a0c */ /* 0x000fc60003f66270 */
[----:B------:R-:W-:Y:S01]  /*166a0*/  @!P1 ST.E.64 [R20.64], R64 ;  /* 0x0000004014009985 */ /* 0x000fe2000c101b06 */
[----:B------:R-:W-:Y:S02]  /*166b0*/  ISETP.GE.AND P1, PT, R10, c[0x0][0x3c8], PT ;  /* 0x0000f2000a007a0c */ /* 0x000fe40003f26270 */
[CC--:B-1----:R-:W-:Y:S02]  /*166c0*/  @!P6 LEA R18, P5, R14.reuse, R0.reuse, 0x2 ;  /* 0x000000000e12e211 */ /* 0x0c2fe400078a10ff */
[C---:B--2---:R-:W-:Y:S02]  /*166d0*/  @!P0 LEA R2, P2, R15.reuse, R0, 0x2 ;  /* 0x000000000f028211 */ /* 0x044fe400078410ff */
[-C--:B------:R-:W-:Y:S02]  /*166e0*/  @!P6 LEA.HI.X R19, R14, R4.reuse, R31, 0x2, P5 ;  /* 0x000000040e13e211 */ /* 0x080fe400028f141f */
[----:B------:R-:W-:Y:S02]  /*166f0*/  @!P0 LEA.HI.X R3, R15, R4, R29, 0x2, P2 ;  /* 0x000000040f038211 */ /* 0x000fe400010f141d */
[----:B------:R-:W-:-:S03]  /*16700*/  ISETP.GE.AND P2, PT, R11, c[0x0][0x3c8], PT ;  /* 0x0000f2000b007a0c */ /* 0x000fc60003f46270 */
[----:B------:R1:W-:Y:S01]  /*16710*/  @!P0 ST.E.64 [R2.64], R50 ;  /* 0x0000003202008985 */ /* 0x0003e2000c101b06 */
[----:B------:R-:W-:-:S03]  /*16720*/  ISETP.GE.AND P0, PT, R9, c[0x0][0x3c8], PT ;  /* 0x0000f20009007a0c */ /* 0x000fc60003f06270 */
[----:B------:R2:W-:Y:S01]  /*16730*/  @!P6 ST.E.64 [R18.64], R52 ;  /* 0x000000341200e985 */ /* 0x0005e2000c101b06 */
[----:B-1----:R-:W-:-:S04]  /*16740*/  @!P4 LEA R2, P5, R13, R0, 0x2 ;  /* 0x000000000d02c211 */ /* 0x002fc800078a10ff */
[----:B------:R-:W-:Y:S02]  /*16750*/  @!P4 LEA.HI.X R3, R13, R4, R30, 0x2, P5 ;  /* 0x000000040d03c211 */ /* 0x000fe400028f141e */
[----:B------:R-:W-:-:S03]  /*16760*/  @!P3 LEA R22, P5, R12, R0, 0x2 ;  /* 0x000000000c16b211 */ /* 0x000fc600078a10ff */
[----:B------:R1:W-:Y:S01]  /*16770*/  @!P4 ST.E.64 [R2.64], R54 ;  /* 0x000000360200c985 */ /* 0x0003e2000c101b06 */
[C---:B------:R-:W-:Y:S02]  /*16780*/  @!P2 LEA R20, P4, R11.reuse, R0, 0x2 ;  /* 0x000000000b14a211 */ /* 0x040fe400078810ff */
[----:B------:R-:W-:Y:S02]  /*16790*/  @!P3 LEA.HI.X R23, R12, R4, R32, 0x2, P5 ;  /* 0x000000040c17b211 */ /* 0x000fe400028f1420 */
[C---:B--2---:R-:W-:Y:S02]  /*167a0*/  @!P1 LEA R18, P5, R10.reuse, R0, 0x2 ;  /* 0x000000000a129211 */ /* 0x044fe400078a10ff */
[-C--:B------:R-:W-:Y:S01]  /*167b0*/  @!P2 LEA.HI.X R21, R11, R4.reuse, R33, 0x2, P4 ;  /* 0x000000040b15a211 */ /* 0x080fe200020f1421 */
[----:B------:R2:W-:Y:S01]  /*167c0*/  @!P3 ST.E.64 [R22.64], R68 ;  /* 0x000000441600b985 */ /* 0x0005e2000c101b06 */
[----:B------:R-:W-:-:S03]  /*167d0*/  @!P1 LEA.HI.X R19, R10, R4, R34, 0x2, P5 ;  /* 0x000000040a139211 */ /* 0x000fc600028f1422 */
[----:B------:R2:W-:Y:S04]  /*167e0*/  @!P2 ST.E.64 [R20.64], R60 ;  /* 0x0000003c1400a985 */ /* 0x0005e8000c101b06 */
[----:B------:R2:W-:Y:S01]  /*167f0*/  @!P1 ST.E.64 [R18.64], R56 ;  /* 0x0000003812009985 */ /* 0x0005e2000c101b06 */
[----:B-1----:R-:W-:-:S04]  /*16800*/  @!P0 LEA R2, P4, R9, R0, 0x2 ;  /* 0x0000000009028211 */ /* 0x002fc800078810ff */
[----:B------:R-:W-:-:S05]  /*16810*/  @!P0 LEA.HI.X R3, R9, R4, R35, 0x2, P4 ;  /* 0x0000000409038211 */ /* 0x000fca00020f1423 */
[----:B------:R2:W-:Y:S04]  /*16820*/  @!P0 ST.E.64 [R2.64], R36 ;  /* 0x0000002402008985 */ /* 0x0005e8000c101b06 */
.L_x_296:
[----:B------:R-:W-:Y:S05]  /*16830*/  BSYNC B0 ;  /* 0x0000000000007941 */ /* 0x000fea0003800000 */
.L_x_295:
[----:B------:R-:W-:Y:S05]  /*16840*/  BRA.DIV ~URZ, `(.L_x_297) ;  /* 0x00002c727f007947 */ /* 0x000fea000b800000 */
[----:B------:R2:W3:Y:S04]  /*16850*/  SHFL.IDX PT, R4, R17, 0x3, 0x1c1f ;  /* 0x007c1f0011047f89 */ /* 0x0004e800000e0000 */
[----:B-1----:R2:W1:Y:S02]  /*16860*/  SHFL.IDX PT, R0, R24, 0x3, 0x1c1f ;  /* 0x007c1f0018007f89 */ /* 0x00246400000e0000 */
.L_x_354:
[----:B--2---:R-:W2:Y:S02]  /*16870*/  LDL R2, [R1+0x40] ;  /* 0x0000400001027983 */ /* 0x004ea40000100800 */
[----:B--2---:R-:W-:-:S13]  /*16880*/  LOP3.LUT P0, RZ, R2, 0x2, RZ, 0xc0, !PT ;  /* 0x0000000202ff7812 */ /* 0x004fda000780c0ff */
[----:B------:R-:W-:Y:S05]  /*16890*/  @P0 BRA `(.L_x_285) ;  /* 0x000010a000000947 */ /* 0x000fea0003800000 */
[----:B------:R-:W2:Y:S01]  /*168a0*/  LDL R5, [R1+0x20] ;  /* 0x0000200001057983 */ /* 0x000ea20000100800 */
[----:B------:R-:W-:Y:S02]  /*168b0*/  ISETP.GE.AND P3, PT, R8, c[0x0][0x3c8], PT ;  /* 0x0000f20008007a0c */ /* 0x000fe40003f66270 */
[----:B------:R-:W-:Y:S02]  /*168c0*/  ISETP.GE.AND P2, PT, R7, c[0x0][0x3c8], PT ;  /* 0x0000f20007007a0c */ /* 0x000fe40003f46270 */
[----:B------:R-:W-:Y:S02]  /*168d0*/  ISETP.GE.AND P1, PT, R6, c[0x0][0x3c8], PT ;  /* 0x0000f20006007a0c */ /* 0x000fe40003f26270 */
[----:B------:R-:W-:-:S07]  /*168e0*/  ISETP.GE.AND P0, PT, R16, c[0x0][0x3c8], PT ;  /* 0x0000f20010007a0c */ /* 0x000fce0003f06270 */
[CC--:B-1----:R-:W-:Y:S02]  /*168f0*/  @!P3 LEA R22, P6, R8.reuse, R0.reuse, 0x2 ;  /* 0x000000000816b211 */ /* 0x0c2fe400078c10ff */
[C---:B------:R-:W-:Y:S02]  /*16900*/  @!P2 LEA R20, P5, R7.reuse, R0, 0x2 ;  /* 0x000000000714a211 */ /* 0x040fe400078a10ff */
[-C--:B---3--:R-:W-:Y:S02]  /*16910*/  @!P3 LEA.HI.X R23, R8, R4.reuse, R26, 0x2, P6 ;  /* 0x000000040817b211 */ /* 0x088fe400030f141a */
[----:B------:R-:W-:Y:S02]  /*16920*/  @!P2 LEA.HI.X R21, R7, R4, R25, 0x2, P5 ;  /* 0x000000040715a211 */ /* 0x000fe400028f1419 */
[-C--:B------:R-:W-:Y:S02]  /*16930*/  @!P1 LEA R18, P6, R6, R0.reuse, 0x2 ;  /* 0x0000000006129211 */ /* 0x080fe400078c10ff */
[----:B------:R-:W-:-:S02]  /*16940*/  @!P0 LEA R2, P5, R16, R0, 0x2 ;  /* 0x0000000010028211 */ /* 0x000fc400078a10ff */
[-C--:B------:R-:W-:Y:S02]  /*16950*/  @!P1 LEA.HI.X R19, R6, R4.reuse, R27, 0x2, P6 ;  /* 0x0000000406139211 */ /* 0x080fe400030f141b */
[----:B------:R-:W-:Y:S02]  /*16960*/  ISETP.GE.AND P6, PT, R15, c[0x0][0x3c8], PT ;  /* 0x0000f2000f007a0c */ /* 0x000fe40003fc6270 */
[----:B------:R-:W-:Y:S02]  /*16970*/  @!P0 LEA.HI.X R3, R16, R4, R28, 0x2, P5 ;  /* 0x0000000410038211 */ /* 0x000fe400028f141c */
[----:B------:R-:W-:Y:S02]  /*16980*/  ISETP.GE.AND P5, PT, R14, c[0x0][0x3c8], PT ;  /* 0x0000f2000e007a0c */ /* 0x000fe40003fa6270 */
[----:B--2---:R-:W-:-:S13]  /*16990*/  ISETP.GE.AND P4, PT, R5, c[0x0][0x3c8], PT ;  /* 0x0000f20005007a0c */ /* 0x004fda0003f86270 */
[----:B----4-:R-:W-:Y:S02]  /*169a0*/  @!P4 IMAD.MOV.U32 R24, RZ, RZ, R0 ;  /* 0x000000ffff18c224 */ /* 0x010fe400078e0000 */
[----:B------:R-:W-:-:S04]  /*169b0*/  @!P4 IMAD.MOV.U32 R25, RZ, RZ, R4 ;  /* 0x000000ffff19c224 */ /* 0x000fc800078e0004 */
[----:B------:R-:W-:-:S05]  /*169c0*/  @!P4 IMAD.WIDE R24, R5, 0x4, R24 ;  /* 0x000000040518c825 */ /* 0x000fca00078e0218 */
[----:B------:R-:W-:Y:S01]  /*169d0*/  @!P4 ST.E.64 [R24.64], R84 ;  /* 0x000000541800c985 */ /* 0x000fe2000c101b06 */
[----:B------:R-:W-:-:S03]  /*169e0*/  ISETP.GE.AND P4, PT, R13, c[0x0][0x3c8], PT ;  /* 0x0000f2000d007a0c */ /* 0x000fc60003f86270 */
[----:B------:R-:W-:Y:S01]  /*169f0*/  @!P3 ST.E.64 [R22.64], R80 ;  /* 0x000000501600b985 */ /* 0x000fe2000c101b06 */
[----:B------:R-:W-:-:S03]  /*16a00*/  ISETP.GE.AND P3, PT, R12, c[0x0][0x3c8], PT ;  /* 0x0000f2000c007a0c */ /* 0x000fc60003f66270 */
[----:B------:R1:W-:Y:S01]  /*16a10*/  @!P2 ST.E.64 [R20.64], R72 ;  /* 0x000000481400a985 */ /* 0x0003e2000c101b06 */
[----:B------:R-:W-:-:S03]  /*16a20*/  ISETP.GE.AND P2, PT, R11, c[0x0][0x3c8], PT ;  /* 0x0000f2000b007a0c */ /* 0x000fc60003f46270 */
[----:B------:R2:W-:Y:S04]  /*16a30*/  @!P1 ST.E.64 [R18.64], R66 ;  /* 0x0000004212009985 */ /* 0x0005e8000c101b06 */
[----:B------:R3:W-:Y:S01]  /*16a40*/  @!P0 ST.E.64 [R2.64], R48 ;  /* 0x0000003002008985 */ /* 0x0007e2000c101b06 */
[CC--:B-1----:R-:W-:Y:S02]  /*16a50*/  @!P6 LEA R20, P0, R15.reuse, R0.reuse, 0x2 ;  /* 0x000000000f14e211 */ /* 0x0c2fe400078010ff */
[----:B--2---:R-:W-:Y:S02]  /*16a60*/  @!P5 LEA R18, P1, R14, R0, 0x2 ;  /* 0x000000000e12d211 */ /* 0x004fe400078210ff */
[----:B------:R-:W-:Y:S02]  /*16a70*/  @!P6 LEA.HI.X R21, R15, R4, R29, 0x2, P0 ;  /* 0x000000040f15e211 */ /* 0x000fe400000f141d */
[----:B------:R-:W-:-:S02]  /*16a80*/  @!P4 LEA R16, P0, R13, R0, 0x2 ;  /* 0x000000000d10c211 */ /* 0x000fc400078010ff */
[-C--:B------:R-:W-:Y:S01]  /*16a90*/  @!P5 LEA.HI.X R19, R14, R4.reuse, R31, 0x2, P1 ;  /* 0x000000040e13d211 */ /* 0x080fe200008f141f */
[----:B------:R1:W-:Y:S01]  /*16aa0*/  @!P6 ST.E.64 [R20.64], R88 ;  /* 0x000000581400e985 */ /* 0x0003e2000c101b06 */
[----:B------:R-:W-:Y:S02]  /*16ab0*/  ISETP.GE.AND P1, PT, R10, c[0x0][0x3c8], PT ;  /* 0x0000f2000a007a0c */ /* 0x000fe40003f26270 */
[----:B------:R-:W-:Y:S01]  /*16ac0*/  @!P4 LEA.HI.X R17, R13, R4, R30, 0x2, P0 ;  /* 0x000000040d11c211 */ /* 0x000fe200000f141e */
[----:B------:R1:W-:Y:S01]  /*16ad0*/  @!P5 ST.E.64 [R18.64], R82 ;  /* 0x000000521200d985 */ /* 0x0003e2000c101b06 */
[----:B------:R-:W-:-:S03]  /*16ae0*/  @!P3 LEA R14, P0, R12, R0, 0x2 ;  /* 0x000000000c0eb211 */ /* 0x000fc600078010ff */
[----:B------:R1:W-:Y:S01]  /*16af0*/  @!P4 ST.E.64 [R16.64], R76 ;  /* 0x0000004c1000c985 */ /* 0x0003e2000c101b06 */
[----:B------:R-:W-:Y:S02]  /*16b00*/  @!P3 LEA.HI.X R15, R12, R4, R32, 0x2, P0 ;  /* 0x000000040c0fb211 */ /* 0x000fe400000f1420 */
[----:B------:R-:W-:-:S03]  /*16b10*/  @!P2 LEA R6, P0, R11, R0, 0x2 ;  /* 0x000000000b06a211 */ /* 0x000fc600078010ff */
[----:B------:R1:W-:Y:S01]  /*16b20*/  @!P3 ST.E.64 [R14.64], R70 ;  /* 0x000000460e00b985 */ /* 0x0003e2000c101b06 */
[----:B------:R-:W-:Y:S02]  /*16b30*/  @!P2 LEA.HI.X R7, R11, R4, R33, 0x2, P0 ;  /* 0x000000040b07a211 */ /* 0x000fe400000f1421 */
[----:B---3--:R-:W-:-:S03]  /*16b40*/  @!P1 LEA R2, P0, R10, R0, 0x2 ;  /* 0x000000000a029211 */ /* 0x008fc600078010ff */
[----:B------:R1:W-:Y:S01]  /*16b50*/  @!P2 ST.E.64 [R6.64], R62 ;  /* 0x0000003e0600a985 */ /* 0x0003e2000c101b06 */
[----:B------:R-:W-:Y:S02]  /*16b60*/  @!P1 LEA.HI.X R3, R10, R4, R34, 0x2, P0 ;  /* 0x000000040a039211 */ /* 0x000fe400000f1422 */
[----:B------:R-:W-:-:S03]  /*16b70*/  ISETP.GE.AND P0, PT, R9, c[0x0][0x3c8], PT ;  /* 0x0000f20009007a0c */ /* 0x000fc60003f06270 */
[----:B------:R1:W-:Y:S10]  /*16b80*/  @!P1 ST.E.64 [R2.64], R58 ;  /* 0x0000003a02009985 */ /* 0x0003f4000c101b06 */
[----:B------:R-:W-:Y:S05]  /*16b90*/  @P0 BRA `(.L_x_285) ;  /* 0x00000da000000947 */ /* 0x000fea0003800000 */
[----:B-1----:R-:W-:-:S04]  /*16ba0*/  LEA R2, P0, R9, R0, 0x2 ;  /* 0x0000000009027211 */ /* 0x002fc800078010ff */
[----:B------:R-:W-:-:S05]  /*16bb0*/  LEA.HI.X R3, R9, R4, R35, 0x2, P0 ;  /* 0x0000000409037211 */ /* 0x000fca00000f1423 */
[----:B------:R1:W-:Y:S01]  /*16bc0*/  ST.E.64 [R2.64], R38 ;  /* 0x0000002602007985 */ /* 0x0003e2000c101b06 */
[----:B------:R-:W-:Y:S05]  /*16bd0*/  BRA `(.L_x_285) ;  /* 0x00000d6000007947 */ /* 0x000fea0003800000 */
.L_x_270:
        /* <DEDUP_REMOVED lines=22> */
.L_x_298:
        /* <DEDUP_REMOVED lines=57> */
.L_x_300:
[----:B------:R-:W-:Y:S05]  /*170d0*/  BSYNC B0 ;  /* 0x0000000000007941 */ /* 0x000fea0003800000 */
.L_x_299:
[----:B------:R-:W-:-:S13]  /*170e0*/  ISETP.GT.AND P0, PT, R17, 0x1, PT ;  /* 0x000000011100780c */ /* 0x000fda0003f04270 */
[----:B------:R-:W-:Y:S05]  /*170f0*/  @P0 BRA `(.L_x_285) ;  /* 0x0000084000000947 */ /* 0x000fea0003800000 */
[----:B-1----:R-:W2:Y:S04]  /*17100*/  LDL.LU R2, [R1+0x14] ;  /* 0x0000140001027983 */ /* 0x002ea80000300800 */
[----:B------:R-:W3:Y:S01]  /*17110*/  LDL.LU R7, [R1+0xc] ;  /* 0x00000c0001077983 */ /* 0x000ee20000300800 */
[----:B------:R-:W-:-:S03]  /*17120*/  IMAD R4, R16, c[0x0][0x3a0], RZ ;  /* 0x0000e80010047a24 */ /* 0x000fc600078e02ff */
[----:B------:R-:W1:Y:S02]  /*17130*/  S2R R3, SR_TID.X ;  /* 0x0000000000037919 */ /* 0x000e640000002100 */
[----:B-1----:R-:W-:-:S04]  /*17140*/  SHF.R.S32.HI R5, RZ, 0x1f, R3 ;  /* 0x0000001fff057819 */ /* 0x002fc80000011403 */
[----:B------:R-:W-:-:S04]  /*17150*/  LEA.HI R5, R5, R3, RZ, 0x2 ;  /* 0x0000000305057211 */ /* 0x000fc800078f10ff */
[----:B------:R-:W-:-:S04]  /*17160*/  LOP3.LUT R5, R5, 0xfffffffc, RZ, 0xc0, !PT ;  /* 0xfffffffc05057812 */ /* 0x000fc800078ec0ff */
[----:B------:R-:W-:Y:S02]  /*17170*/  IADD3 R5, -R5, R3, RZ ;  /* 0x0000000305057210 */ /* 0x000fe40007ffe1ff */
[----:B--2---:R-:W-:Y:S02]  /*17180*/  MOV R8, R2 ;  /* 0x0000000200087202 */ /* 0x004fe40000000f00 */
[----:B------:R-:W-:Y:S02]  /*17190*/  MOV R2, c[0x0][0x4e8] ;  /* 0x00013a0000027a02 */ /* 0x000fe40000000f00 */
[----:B------:R-:W-:Y:S02]  /*171a0*/  LEA R11, R8, R243, 0x7 ;  /* 0x000000f3080b7211 */ /* 0x000fe400078e38ff */
[----:B------:R-:W-:Y:S01]  /*171b0*/  ISETP.NE.AND P0, PT, R2, 0x1, PT ;  /* 0x000000010200780c */ /* 0x000fe20003f05270 */
[----:B------:R-:W-:-:S04]  /*171c0*/  IMAD.WIDE.U32 R2, R0, c[0x0][0x3a0], RZ ;  /* 0x0000e80000027a25 */ /* 0x000fc800078e00ff */
[----:B------:R-:W-:Y:S01]  /*171d0*/  IMAD R0, R0, c[0x0][0x3a4], R4 ;  /* 0x0000e90000007a24 */ /* 0x000fe200078e0204 */
[----:B------:R-:W-:Y:S01]  /*171e0*/  LEA R4, R5, R243, 0x5 ;  /* 0x000000f305047211 */ /* 0x000fe200078e28ff */
[----:B------:R-:W-:Y:S02]  /*171f0*/  IMAD R5, R20, c[0x0][0x3f0], RZ ;  /* 0x0000fc0014057a24 */ /* 0x000fe400078e02ff */
[----:B------:R-:W-:Y:S01]  /*17200*/  IMAD.IADD R3, R3, 0x1, R0 ;  /* 0x0000000103037824 */ /* 0x000fe200078e0200 */
[----:B------:R-:W-:-:S03]  /*17210*/  LEA R4, R8, R4, 0x7 ;  /* 0x0000000408047211 */ /* 0x000fc600078e38ff */
[----:B---3--:R-:W-:Y:S01]  /*17220*/  IMAD.WIDE.U32 R2, R7, c[0x0][0x3e8], R2 ;  /* 0x0000fa0007027a25 */ /* 0x008fe200078e0002 */
[----:B------:R-:W-:-:S03]  /*17230*/  MOV R0, R4 ;  /* 0x0000000400007202 */ /* 0x000fc60000000f00 */
[----:B------:R-:W-:-:S04]  /*17240*/  @P0 IMAD.HI.U32 R6, R4, c[0x0][0x4ec], RZ ;  /* 0x00013b0004060a27 */ /* 0x000fc800078e00ff */
[----:B------:R-:W-:Y:S01]  /*17250*/  IMAD R3, R7, c[0x0][0x3ec], R3 ;  /* 0x0000fb0007037a24 */ /* 0x000fe200078e0203 */
[----:B------:R-:W-:Y:S01]  /*17260*/  @P0 SHF.R.U32.HI R0, RZ, c[0x0][0x4f0], R6 ;  /* 0x00013c00ff000a19 */ /* 0x000fe20000011606 */
[C---:B------:R-:W-:Y:S02]  /*17270*/  IMAD R7, R10.reuse, c[0x0][0x3f4], R5 ;  /* 0x0000fd000a077a24 */ /* 0x040fe400078e0205 */
[----:B------:R-:W-:Y:S01]  /*17280*/  IMAD.WIDE.U32 R2, R10, c[0x0][0x3f0], R2 ;  /* 0x0000fc000a027a25 */ /* 0x000fe200078e0002 */
[----:B------:R-:W-:Y:S02]  /*17290*/  SHF.R.S32.HI R6, RZ, 0x1f, R0 ;  /* 0x0000001fff067819 */ /* 0x000fe40000011400 */
[----:B------:R-:W-:Y:S01]  /*172a0*/  IADD3 R5, -R0, RZ, RZ ;  /* 0x000000ff00057210 */ /* 0x000fe20007ffe1ff */
[----:B------:R-:W-:Y:S02]  /*172b0*/  IMAD.IADD R3, R3, 0x1, R7 ;  /* 0x0000000103037824 */ /* 0x000fe400078e0207 */
[----:B------:R-:W-:-:S02]  /*172c0*/  IMAD R6, R6, c[0x0][0x3e0], RZ ;  /* 0x0000f80006067a24 */ /* 0x000fc400078e02ff */
        /* <DEDUP_REMOVED lines=13> */
.L_x_355:
[----:B------:R-:W-:Y:S05]  /*173a0*/  BRA.DIV ~URZ, `(.L_x_302) ;  /* 0x000022427f007947 */ /* 0x000fea000b800000 */
[----:B------:R3:W4:Y:S02]  /*173b0*/  SHFL.IDX PT, R0, R12, RZ, 0x1c1f ;  /* 0x001c1fff0c007589 */ /* 0x00072400000e0000 */
.L_x_356:
        /* <DEDUP_REMOVED lines=19> */
.L_x_304:
[----:B------:R-:W-:Y:S05]  /*174f0*/  BSYNC B0 ;  /* 0x0000000000007941 */ /* 0x000fea0003800000 */
.L_x_303:
[----:B------:R-:W-:Y:S05]  /*17500*/  BRA.DIV ~URZ, `(.L_x_305) ;  /* 0x000021427f007947 */ /* 0x000fea000b800000 */
[----:B--2---:R2:W1:Y:S04]  /*17510*/  SHFL.IDX PT, R8, R9, 0x1, 0x1c1f ;  /* 0x003c1f0009087f89 */ /* 0x00446800000e0000 */
[----:B----4-:R2:W4:Y:S02]  /*17520*/  SHFL.IDX PT, R0, R12, 0x1, 0x1c1f ;  /* 0x003c1f000c007f89 */ /* 0x01052400000e0000 */
.L_x_357:
        /* <DEDUP_REMOVED lines=19> */
.L_x_307:
[----:B------:R-:W-:Y:S05]  /*17660*/  BSYNC B0 ;  /* 0x0000000000007941 */ /* 0x000fea0003800000 */
.L_x_306:
[----:B------:R-:W-:Y:S05]  /*17670*/  BRA.DIV ~URZ, `(.L_x_308) ;  /* 0x000020927f007947 */ /* 0x000fea000b800000 */
[----:B-1----:R1:W2:Y:S02]  /*17680*/  SHFL.IDX PT, R8, R9, 0x2, 0x1c1f ;  /* 0x005c1f0009087f89 */ /* 0x0022a400000e0000 */
.L_x_358:
[----:B------:R-:W-:Y:S05]  /*17690*/  BRA.DIV ~URZ, `(.L_x_309) ;  /* 0x000020e27f007947 */ /* 0x000fea000b800000 */
[----:B----4-:R4:W1:Y:S02]  /*176a0*/  SHFL.IDX PT, R0, R12, 0x2, 0x1c1f ;  /* 0x005c1f000c007f89 */ /* 0x01086400000e0000 */
.L_x_359:
        /* <DEDUP_REMOVED lines=19> */
.L_x_311:
[----:B------:R-:W-:Y:S05]  /*177e0*/  BSYNC B0 ;  /* 0x0000000000007941 */ /* 0x000fea0003800000 */
.L_x_310:
[----:B------:R-:W-:Y:S05]  /*177f0*/  BRA.DIV ~URZ, `(.L_x_312) ;  /* 0x00001fe27f007947 */ /* 0x000fea000b800000 */
[----:B--2---:R2:W3:Y:S04]  /*17800*/  SHFL.IDX PT, R8, R9, 0x3, 0x1c1f ;  /* 0x007c1f0009087f89 */ /* 0x0044e800000e0000 */
[----:B-1----:R2:W1:Y:S02]  /*17810*/  SHFL.IDX PT, R0, R12, 0x3, 0x1c1f ;  /* 0x007c1f000c007f89 */ /* 0x00246400000e0000 */
.L_x_360:
        /* <DEDUP_REMOVED lines=18> */
.L_x_285:
[----:B------:R-:W-:Y:S05]  /*17940*/  BSYNC B1 ;  /* 0x0000000000017941 */ /* 0x000fea0003800000 */
.L_x_269:
        /* <DEDUP_REMOVED lines=15> */
.L_x_361:
[----:B------:R-:W-:Y:S05]  /*17a40*/  BRA.DIV ~URZ, `(.L_x_315) ;  /* 0x00001ec27f007947 */ /* 0x000fea000b800000 */
[----:B------:R3:W4:Y:S02]  /*17a50*/  SHFL.IDX PT, R8, R74, 0x1, 0x1f ;  /* 0x00201f004a087f89 */ /* 0x00072400000e0000 */
.L_x_362:
[----:B------:R-:W5:Y:S01]  /*17a60*/  LDL R0, [R1+0x1c] ;  /* 0x00001c0001007983 */ /* 0x000f620000100800 */
[----:B------:R-:W-:Y:S02]  /*17a70*/  IMAD.MOV.U32 R6, RZ, RZ, RZ ;  /* 0x000000ffff067224 */ /* 0x000fe400078e00ff */
[----:B-----5:R-:W-:-:S05]  /*17a80*/  IMAD.IADD R0, R0, 0x1, R14 ;  /* 0x0000000100007824 */ /* 0x020fca00078e020e */
[----:B------:R-:W-:-:S13]  /*17a90*/  ISETP.GE.OR P0, PT, R0, c[0x0][0x53c], !P6 ;  /* 0x00014f0000007a0c */ /* 0x000fda0007706670 */
[----:B------:R-:W-:Y:S01]  /*17aa0*/  @!P0 MOV R2, 0x4 ;  /* 0x0000000400028802 */ /* 0x000fe20000000f00 */
[----:B------:R-:W-:-:S04]  /*17ab0*/  @!P0 IMAD.MOV.U32 R4, RZ, RZ, 0x4 ;  /* 0x00000004ff048424 */ /* 0x000fc800078e00ff */
        /* <DEDUP_REMOVED lines=13> */
.L_x_363:
        /* <DEDUP_REMOVED lines=16> */
.L_x_364:
[----:B---3--:R-:W-:Y:S01]  /*17c90*/  IMAD R0, R0, c[0x0][0x538], RZ ;  /* 0x00014e0000007a24 */ /* 0x008fe200078e02ff */
[----:B------:R-:W-:Y:S04]  /*17ca0*/  BSSY B1, `(.L_x_318) ;  /* 0x0000084000017945 */ /* 0x000fe80003800000 */
[----:B----4-:R-:W-:-:S04]  /*17cb0*/  IADD3 R8, R0, R8, RZ ;  /* 0x0000000800087210 */ /* 0x010fc80007ffe0ff */
[----:B--2---:R-:W-:-:S13]  /*17cc0*/  ISETP.GT.AND P0, PT, R8, R9, PT ;  /* 0x000000090800720c */ /* 0x004fda0003f04270 */
[----:B------:R-:W-:Y:S05]  /*17cd0*/  @P0 BRA `(.L_x_319) ;  /* 0x0000025000000947 */ /* 0x000fea0003800000 */
.L_x_323:
        /* <DEDUP_REMOVED lines=8> */
[----:B-1----:R-:W-:Y:S02]  /*17d60*/  @!P0 MOV R4, 0x4 ;  /* 0x0000000400048802 */ /* 0x002fe40000000f00 */
[----:B------:R-:W-:-:S03]  /*17d70*/  @!P0 MOV R2, 0x4 ;  /* 0x0000000400028802 */ /* 0x000fc60000000f00 */
[----:B------:R-:W-:-:S04]  /*17d80*/  @!P0 IMAD.WIDE R4, R0, R4, c[0x0][0x580] ;  /* 0x0001600000048625 */ /* 0x000fc800078e0204 */
[----:B------:R-:W-:Y:S01]  /*17d90*/  @!P0 IMAD.WIDE R2, R0, R2, c[0x0][0x578] ;  /* 0x00015e0000028625 */ /* 0x000fe200078e0202 */
[----:B------:R-:W2:Y:S04]  /*17da0*/  @!P0 LDG.E R6, [R4.64] ;  /* 0x0000000604068981 */ /* 0x000ea8000c1e1900 */
[----:B------:R-:W2:Y:S02]  /*17db0*/  @!P0 LDG.E R7, [R2.64] ;  /* 0x0000000602078981 */ /* 0x000ea4000c1e1900 */
[----:B--2---:R-:W-:Y:S01]  /*17dc0*/  IMAD R0, R7, R6, RZ ;  /* 0x0000000607007224 */ /* 0x004fe200078e02ff */
[----:B------:R-:W-:Y:S05]  /*17dd0*/  BRA.DIV ~URZ, `(.L_x_321) ;  /* 0x00001d827f007947 */ /* 0x000fea000b800000 */
[----:B------:R1:W2:Y:S02]  /*17de0*/  SHFL.UP PT, R2, R0, 0x1, RZ ;  /* 0x0420000000027989 */ /* 0x0002a400000e00ff */
.L_x_365:
        /* <DEDUP_REMOVED lines=16> */
.L_x_366:
[----:B--2---:R-:W-:-:S05]  /*17ef0*/  IMAD R0, R0, c[0x0][0x538], RZ ;  /* 0x00014e0000007a24 */ /* 0x004fca00078e02ff */
[----:B------:R-:W-:-:S04]  /*17f00*/  IADD3 R8, R0, R8, RZ ;  /* 0x0000000800087210 */ /* 0x000fc80007ffe0ff */
[----:B------:R-:W-:-:S13]  /*17f10*/  ISETP.GT.AND P0, PT, R8, R9, PT ;  /* 0x000000090800720c */ /* 0x000fda0003f04270 */
[----:B-1----:R-:W-:Y:S05]  /*17f20*/  @!P0 BRA `(.L_x_323) ;  /* 0xfffffdb000008947 */ /* 0x002fea000383ffff */
.L_x_319:
[----:B------:R-:W-:-:S05]  /*17f30*/  IADD3 R12, -R0, R8, RZ ;  /* 0x00000008000c7210 */ /* 0x000fca0007ffe1ff */
[----:B------:R-:W-:-:S05]  /*17f40*/  IMAD R0, R4, c[0x0][0x538], R12 ;  /* 0x00014e0004007a24 */ /* 0x000fca00078e020c */
[----:B------:R-:W-:Y:S01]  /*17f50*/  ISETP.GT.AND P0, PT, R0, R9, PT ;  /* 0x000000090000720c */ /* 0x000fe20003f04270 */
[----:B------:R-:W-:-:S12]  /*17f60*/  BRA.DIV ~URZ, `(.L_x_324) ;  /* 0x00001de27f007947 */ /* 0x000fd8000b800000 */
[----:B------:R-:W-:-:S04]  /*17f70*/  VOTE.ANY R11, PT, !P0 ;  /* 0x00000000000b7806 */ /* 0x000fc800040e0100 */
.L_x_367:
[----:B------:R2:W3:Y:S01]  /*17f80*/  POPC R10, R11 ;  /* 0x0000000b000a7309 */ /* 0x0004e20000000000 */
[----:B------:R-:W-:Y:S05]  /*17f90*/  BRA.DIV ~URZ, `(.L_x_325) ;  /* 0x00001e027f007947 */ /* 0x000fea000b800000 */
[----:B---3--:R3:W4:Y:S04]  /*17fa0*/  SHFL.IDX PT, R8, R6, R10, 0x1f ;  /* 0x00001f0a06087589 */ /* 0x00872800000e0000 */
[----:B------:R3:W1:Y:S02]  /*17fb0*/  SHFL.IDX PT, R7, R7, R10, 0x1f ;  /* 0x00001f0a07077589 */ /* 0x00066400000e0000 */
.L_x_368:
[----:B------:R-:W-:Y:S01]  /*17fc0*/  ISETP.NE.AND P0, PT, R11, RZ, PT ;  /* 0x000000ff0b00720c */ /* 0x000fe20003f05270 */
[----:B------:R-:W-:-:S12]  /*17fd0*/  BSSY B0, `(.L_x_326) ;  /* 0x0000005000007945 */ /* 0x000fd80003800000 */
[----:B------:R-:W-:Y:S05]  /*17fe0*/  @!P0 BRA `(.L_x_327) ;  /* 0x0000003000008947 */ /* 0x000fea0003800000 */
[----:B------:R-:W-:Y:S01]  /*17ff0*/  IADD3 R3, R10, -0x1, RZ ;  /* 0xffffffff0a037810 */ /* 0x000fe20007ffe0ff */
[----:B------:R-:W-:Y:S05]  /*18000*/  BRA.DIV ~URZ, `(.L_x_328) ;  /* 0x00001e627f007947 */ /* 0x000fea000b800000 */
[----:B------:R2:W3:Y:S02]  /*18010*/  SHFL.IDX PT, R13, R4, R3, 0x1f ;  /* 0x00001f03040d7589 */ /* 0x0004e400000e0000 */
.L_x_327:
[----:B------:R-:W-:Y:S05]  /*18020*/  BSYNC B0 ;  /* 0x0000000000007941 */ /* 0x000fea0003800000 */
.L_x_326:
[----:B---3--:R-:W-:Y:S01]  /*18030*/  IMAD R6, R13, c[0x0][0x538], R12 ;  /* 0x00014e000d067a24 */ /* 0x008fe200078e020c */
[----:B----4-:R-:W-:Y:S02]  /*18040*/  IABS R2, R8 ;  /* 0x0000000800027213 */ /* 0x010fe40000000000 */
[----:B-12---:R-:W-:Y:S01]  /*18050*/  IABS R3, R7 ;  /* 0x0000000700037213 */ /* 0x006fe20000000000 */
[----:B------:R-:W-:Y:S01]  /*18060*/  IMAD.IADD R9, R9, 0x1, -R6 ;  /* 0x0000000109097824 */ /* 0x000fe200078e0a06 */
[----:B------:R1:W-:Y:S01]  /*18070*/  STL [R1+0x10], R6 ;  /* 0x0000100601007387 */ /* 0x0003e20000100800 */
[----:B------:R-:W2:Y:S03]  /*18080*/  I2F.RP R4, R2 ;  /* 0x0000000200047306 */ /* 0x000ea60000209400 */
[----:B------:R-:W3:Y:S05]  /*18090*/  LDL.LU R13, [R1+0x1c] ;  /* 0x00001c00010d7983 */ /* 0x000eea0000300800 */
[----:B--2---:R-:W2:Y:S02]  /*180a0*/  MUFU.RCP R4, R4 ;  /* 0x0000000400047308 */ /* 0x004ea40000001000 */
[----:B--2---:R-:W-:-:S06]  /*180b0*/  IADD3 R4, R4, 0xffffffe, RZ ;  /* 0x0ffffffe04047810 */ /* 0x004fcc0007ffe0ff */
[----:B------:R-:W2:Y:S01]  /*180c0*/  F2I.FTZ.U32.TRUNC.NTZ R5, R4 ;  /* 0x0000000400057305 */ /* 0x000ea2000021f000 */
[----:B-1----:R-:W-:Y:S02]  /*180d0*/  MOV R6, R3 ;  /* 0x0000000300067202 */ /* 0x002fe40000000f00 */
[----:B------:R-:W-:Y:S01]  /*180e0*/  IABS R11, R9 ;  /* 0x00000009000b7213 */ /* 0x000fe20000000000 */
[----:B--2---:R-:W-:-:S04]  /*180f0*/  IMAD.MOV R0, RZ, RZ, -R5 ;  /* 0x000000ffff007224 */ /* 0x004fc800078e0a05 */
[----:B------:R-:W-:Y:S01]  /*18100*/  IMAD.MOV.U32 R4, RZ, RZ, R0 ;  /* 0x000000ffff047224 */ /* 0x000fe200078e0000 */
[----:B------:R-:W-:-:S03]  /*18110*/  IABS R0, R8 ;  /* 0x0000000800007213 */ /* 0x000fc60000000000 */
[----:B------:R-:W-:Y:S02]  /*18120*/  IMAD R3, R4, R2, RZ ;  /* 0x0000000204037224 */ /* 0x000fe400078e02ff */
[----:B------:R-:W-:Y:S01]  /*18130*/  IMAD.MOV.U32 R4, RZ, RZ, RZ ;  /* 0x000000ffff047224 */ /* 0x000fe200078e00ff */
[----:B------:R-:W1:Y:S01]  /*18140*/  I2F.RP R12, R6 ;  /* 0x00000006000c7306 */ /* 0x000e620000209400 */
[----:B------:R-:W-:Y:S02]  /*18150*/  IMAD.MOV R0, RZ, RZ, -R0 ;  /* 0x000000ffff007224 */ /* 0x000fe400078e0a00 */
[----:B------:R-:W-:-:S04]  /*18160*/  IMAD.HI.U32 R5, R5, R3, R4 ;  /* 0x0000000305057227 */ /* 0x000fc800078e0004 */
[----:B------:R-:W-:Y:S01]  /*18170*/  IMAD.MOV.U32 R3, RZ, RZ, R11 ;  /* 0x000000ffff037224 */ /* 0x000fe200078e000b */
[----:B------:R-:W-:-:S03]  /*18180*/  MOV R4, R0 ;  /* 0x0000000000047202 */ /* 0x000fc60000000f00 */
[----:B------:R-:W-:-:S04]  /*18190*/  IMAD.HI.U32 R0, R5, R3, RZ ;  /* 0x0000000305007227 */ /* 0x000fc800078e00ff */
[----:B------:R-:W-:Y:S02]  /*181a0*/  IMAD R3, R0, R4, R3 ;  /* 0x0000000400037224 */ /* 0x000fe400078e0203 */
[----:B-1----:R-:W1:Y:S03]  /*181b0*/  MUFU.RCP R4, R12 ;  /* 0x0000000c00047308 */ /* 0x002e660000001000 */
[----:B------:R-:W-:-:S13]  /*181c0*/  ISETP.GT.U32.AND P0, PT, R2, R3, PT ;  /* 0x000000030200720c */ /* 0x000fda0003f04070 */
[----:B------:R-:W-:Y:S01]  /*181d0*/  @!P0 IMAD.IADD R3, R3, 0x1, -R2 ;  /* 0x0000000103038824 */ /* 0x000fe200078e0a02 */
[----:B-1----:R-:W-:-:S04]  /*181e0*/  IADD3 R4, R4, 0xffffffe, RZ ;  /* 0x0ffffffe04047810 */ /* 0x002fc80007ffe0ff */
[----:B------:R-:W-:Y:S02]  /*181f0*/  ISETP.GE.U32.AND P2, PT, R3, R2, PT ;  /* 0x000000020300720c */ /* 0x000fe40003f46070 */
[----:B------:R-:W1:Y:S01]  /*18200*/  F2I.FTZ.U32.TRUNC.NTZ R3, R4 ;  /* 0x0000000400037305 */ /* 0x000e62000021f000 */
[----:B------:R-:W-:Y:S02]  /*18210*/  LOP3.LUT R2, R9, R8, RZ, 0x3c, !PT ;  /* 0x0000000809027212 */ /* 0x000fe400078e3cff */
[----:B------:R-:W-:Y:S02]  /*18220*/  @!P0 IADD3 R0, R0, 0x1, RZ ;  /* 0x0000000100008810 */ /* 0x000fe40007ffe0ff */
[----:B------:R-:W-:Y:S02]  /*18230*/  ISETP.GE.AND P1, PT, R2, RZ, PT ;  /* 0x000000ff0200720c */ /* 0x000fe40003f26270 */
[----:B------:R-:W-:-:S04]  /*18240*/  ISETP.NE.AND P0, PT, R8, RZ, PT ;  /* 0x000000ff0800720c */ /* 0x000fc80003f05270 */
[----:B------:R-:W-:Y:S01]  /*18250*/  @P2 IADD3 R0, R0, 0x1, RZ ;  /* 0x0000000100002810 */ /* 0x000fe20007ffe0ff */
[----:B-1----:R-:W-:-:S06]  /*18260*/  IMAD.MOV R2, RZ, RZ, -R3 ;  /* 0x000000ffff027224 */ /* 0x002fcc00078e0a03 */
[----:B------:R-:W-:Y:S01]  /*18270*/  @!P1 IMAD.MOV R0, RZ, RZ, -R0 ;  /* 0x000000ffff009224 */ /* 0x000fe200078e0a00 */
[----:B------:R-:W-:Y:S02]  /*18280*/  MOV R4, R2 ;  /* 0x0000000200047202 */ /* 0x000fe40000000f00 */
[----:B------:R-:W-:Y:S02]  /*18290*/  IABS R2, R7 ;  /* 0x0000000700027213 */ /* 0x000fe40000000000 */
[----:B------:R-:W-:Y:S01]  /*182a0*/  @!P0 LOP3.LUT R0, RZ, R8, RZ, 0x33, !PT ;  /* 0x00000008ff008212 */ /* 0x000fe200078e33ff */
[----:B------:R-:W-:Y:S02]  /*182b0*/  IMAD R4, R4, R6, RZ ;  /* 0x0000000604047224 */ /* 0x000fe400078e02ff */
[----:B------:R-:W-:Y:S01]  /*182c0*/  IMAD.MOV R5, RZ, RZ, -R2 ;  /* 0x000000ffff057224 */ /* 0x000fe200078e0a02 */
[----:B------:R-:W-:Y:S01]  /*182d0*/  IABS R11, R0 ;  /* 0x00000000000b7213 */ /* 0x000fe20000000000 */
[----:B------:R-:W-:-:S04]  /*182e0*/  IMAD.MOV.U32 R2, RZ, RZ, RZ ;  /* 0x000000ffff027224 */ /* 0x000fc800078e00ff */
        /* <DEDUP_REMOVED lines=26> */
.L_x_320:
[----:B------:R-:W-:Y:S01]  /*18490*/  MOV R0, c[0x0][0x53c] ;  /* 0x00014f0000007a02 */ /* 0x000fe20000000f00 */
[----:B------:R2:W-:Y:S04]  /*184a0*/  STL [R1+0x10], R9 ;  /* 0x0000100901007387 */ /* 0x0005e80000100800 */
[----:B------:R2:W-:Y:S04]  /*184b0*/  STL [R1+0x14], RZ ;  /* 0x000014ff01007387 */ /* 0x0005e80000100800 */
[----:B------:R2:W-:Y:S04]  /*184c0*/  STL [R1+0x18], RZ ;  /* 0x000018ff01007387 */ /* 0x0005e80000100800 */
[----:B------:R2:W-:Y:S02]  /*184d0*/  STL [R1+0x1c], R0 ;  /* 0x00001c0001007387 */ /* 0x0005e40000100800 */
.L_x_329:
[----:B------:R-:W-:Y:S05]  /*184e0*/  BSYNC B1 ;  /* 0x0000000000017941 */ /* 0x000fea0003800000 */
.L_x_318:
        /* <DEDUP_REMOVED lines=9> */
.L_x_313:
[----:B--2---:R-:W2:Y:S02]  /*18580*/  LDL R0, [R1+0x1c] ;  /* 0x00001c0001007983 */ /* 0x004ea40000100800 */
[----:B--2---:R-:W-:-:S13]  /*18590*/  ISETP.GE.AND P0, PT, R0, c[0x0][0x53c], PT ;  /* 0x00014f0000007a0c */ /* 0x004fda0003f06270 */
[----:B-1----:R-:W-:Y:S01]  /*185a0*/  @P0 CALL.REL.NOINC `(.L_x_330) ;  /* 0x0000001000000944 */ /* 0x002fe20003c00000 */
[----:B------:R-:W-:Y:S05]  /*185b0*/  BRA `(.L_x_331) ;  /* 0xfffe95f000007947 */ /* 0x000fea000383ffff */
.L_x_330:
[----:B------:R-:W-:Y:S05]  /*185c0*/  EXIT ;  /* 0x000000000000794d */ /* 0x000fea0003800000 */
.L_x_163:
[----:B------:R-:W-:Y:S01]  /*185d0*/  IMAD.MOV.U32 R0, RZ, RZ, R5 ;  /* 0x000000ffff007224 */ /* 0x000fe200078e0005 */
[----:B------:R-:W-:Y:S02]  /*185e0*/  MOV R2, 0x1 ;  /* 0x0000000100027802 */ /* 0x000fe40000000f00 */
[----:B------:R-:W-:Y:S02]  /*185f0*/  MOV R3, 0x18610 ;  /* 0x0001861000037802 */ /* 0x000fe40000000f00 */
[----:B------:R-:W-:Y:S05]  /*18600*/  CALL.REL.NOINC `($__internal_6_$__cuda_sm70_shflsync_up_p) ;  /* 0x0000195000007944 */ /* 0x000fea0003c00000 */
[----:B------:R-:W-:Y:S01]  /*18610*/  MOV R0, R4 ;  /* 0x0000000400007202 */ /* 0x000fe20000000f00 */
[----:B------:R-:W-:Y:S05]  /*18620*/  BRA `(.L_x_332) ;  /* 0xfffe7e4000007947 */ /* 0x000fea000383ffff */
.L_x_164:
[----:B------:R-:W-:Y:S01]  /*18630*/  IMAD.MOV.U32 R0, RZ, RZ, R5 ;  /* 0x000000ffff007224 */ /* 0x000fe200078e0005 */
[----:B------:R-:W-:Y:S02]  /*18640*/  MOV R2, 0x2 ;  /* 0x0000000200027802 */ /* 0x000fe40000000f00 */
[----:B------:R-:W-:Y:S02]  /*18650*/  MOV R3, 0x18670 ;  /* 0x0001867000037802 */ /* 0x000fe40000000f00 */
[----:B------:R-:W-:Y:S05]  /*18660*/  CALL.REL.NOINC `($__internal_6_$__cuda_sm70_shflsync_up_p) ;  /* 0x000018f000007944 */ /* 0x000fea0003c00000 */
[----:B------:R-:W-:Y:S01]  /*18670*/  SEL R0, R4, RZ, P4 ;  /* 0x000000ff04007207 */ /* 0x000fe20002000000 */
[----:B------:R-:W-:Y:S01]  /*18680*/  IMAD.MOV.U32 R2, RZ, RZ, 0x4 ;  /* 0x00000004ff027424 */ /* 0x000fe200078e00ff */
[----:B------:R-:W-:-:S03]  /*18690*/  MOV R3, 0x186c0 ;  /* 0x000186c000037802 */ /* 0x000fc60000000f00 */
[----:B------:R-:W-:Y:S02]  /*186a0*/  IMAD.IADD R0, R5, 0x1, R0 ;  /* 0x0000000105007824 */ /* 0x000fe400078e0200 */
        /* <DEDUP_REMOVED lines=14> */
[----:B------:R-:W-:Y:S01]  /*18790*/  IMAD.IADD R4, R0, 0x1, R4 ;  /* 0x0000000100047824 */ /* 0x000fe200078e0204 */
[----:B------:R-:W-:-:S03]  /*187a0*/  MOV R0, 0x1f ;  /* 0x0000001f00007802 */ /* 0x000fc60000000f00 */
[----:B------:R-:W-:Y:S02]  /*187b0*/  IMAD.MOV.U32 R5, RZ, RZ, R4 ;  /* 0x000000ffff057224 */ /* 0x000fe400078e0004 */
[----:B------:R-:W-:Y:S05]  /*187c0*/  CALL.REL.NOINC `($__internal_5_$__cuda_sm70_shflsync_idx_p) ;  /* 0x0000174000007944 */ /* 0x000fea0003c00000 */
[----:B------:R-:W-:Y:S05]  /*187d0*/  BRA `(.L_x_333) ;  /* 0xfffe7d9000007947 */ /* 0x000fea000383ffff */
.L_x_166:
[----:B------:R-:W-:Y:S02]  /*187e0*/  SEL R0, RZ, 0x1, P0 ;  /* 0x00000001ff007807 */ /* 0x000fe40000000000 */
[----:B------:R-:W-:Y:S02]  /*187f0*/  MOV R2, 0x18810 ;  /* 0x0001881000027802 */ /* 0x000fe40000000f00 */
[----:B------:R-:W-:Y:S05]  /*18800*/  CALL.REL.NOINC `($__internal_7_$__cuda_sm70_votesync_ballot) ;  /* 0x000017c000007944 */ /* 0x000fea0003c00000 */
[----:B------:R-:W-:Y:S01]  /*18810*/  MOV R6, R0 ;  /* 0x0000000000067202 */ /* 0x000fe20000000f00 */
[----:B------:R-:W-:Y:S05]  /*18820*/  BRA `(.L_x_334) ;  /* 0xfffe7dd000007947 */ /* 0x000fea000383ffff */
.L_x_167:
[----:B------:R-:W-:Y:S01]  /*18830*/  IMAD.MOV.U32 R5, RZ, RZ, R8 ;  /* 0x000000ffff057224 */ /* 0x000fe200078e0008 */
[----:B--2---:R-:W-:Y:S01]  /*18840*/  MOV R3, R13 ;  /* 0x0000000d00037202 */ /* 0x004fe20000000f00 */
[----:B------:R-:W-:Y:S01]  /*18850*/  IMAD.MOV.U32 R0, RZ, RZ, 0x1f ;  /* 0x0000001fff007424 */ /* 0x000fe200078e00ff */
[----:B------:R-:W-:Y:S02]  /*18860*/  MOV R2, 0x18880 ;  /* 0x0001888000027802 */ /* 0x000fe40000000f00 */
[----:B-1----:R-:W-:Y:S05]  /*18870*/  CALL.REL.NOINC `($__internal_5_$__cuda_sm70_shflsync_idx_p) ;  /* 0x0000169000007944 */ /* 0x002fea0003c00000 */
[----:B------:R-:W-:Y:S01]  /*18880*/  IMAD.MOV.U32 R11, RZ, RZ, R0 ;  /* 0x000000ffff0b7224 */ /* 0x000fe200078e0000 */
[----:B------:R-:W-:Y:S01]  /*18890*/  MOV R5, R7 ;  /* 0x0000000700057202 */ /* 0x000fe20000000f00 */
[----:B------:R-:W-:Y:S01]  /*188a0*/  IMAD.MOV.U32 R7, RZ, RZ, RZ ;  /* 0x000000ffff077224 */ /* 0x000fe200078e00ff */
[----:B------:R-:W-:Y:S01]  /*188b0*/  MOV R3, R13 ;  /* 0x0000000d00037202 */ /* 0x000fe20000000f00 */
[----:B------:R-:W-:Y:S01]  /*188c0*/  IMAD.MOV.U32 R0, RZ, RZ, 0x1f ;  /* 0x0000001fff007424 */ /* 0x000fe200078e00ff */
[----:B------:R-:W-:-:S02]  /*188d0*/  MOV R2, 0x188f0 ;  /* 0x000188f000027802 */ /* 0x000fc40000000f00 */
[----:B------:R-:W-:Y:S05]  /*188e0*/  CALL.REL.NOINC `($__internal_5_$__cuda_sm70_shflsync_idx_p) ;  /* 0x0000162000007944 */ /* 0x000fea0003c00000 */
[----:B------:R-:W-:Y:S01]  /*188f0*/  MOV R10, R0 ;  /* 0x00000000000a7202 */ /* 0x000fe20000000f00 */
[----:B------:R-:W-:Y:S05]  /*18900*/  BRA `(.L_x_335) ;  /* 0xfffe7d4000007947 */ /* 0x000fea000383ffff */
.L_x_170:
[----:B------:R-:W-:Y:S01]  /*18910*/  IMAD.MOV.U32 R5, RZ, RZ, R4 ;  /* 0x000000ffff057224 */ /* 0x000fe200078e0004 */
[----:B------:R-:W-:-:S02]  /*18920*/  MOV R0, 0x1f ;  /* 0x0000001f00007802 */ /* 0x000fc40000000f00 */
[----:B------:R-:W-:Y:S02]  /*18930*/  MOV R2, 0x18950 ;  /* 0x0001895000027802 */ /* 0x000fe40000000f00 */
[----:B-1----:R-:W-:Y:S05]  /*18940*/  CALL.REL.NOINC `($__internal_5_$__cuda_sm70_shflsync_idx_p) ;  /* 0x000015c000007944 */ /* 0x002fea0003c00000 */
[----:B------:R-:W-:Y:S01]  /*18950*/  MOV R7, R0 ;  /* 0x0000000000077202 */ /* 0x000fe20000000f00 */
[----:B------:R-:W-:Y:S05]  /*18960*/  BRA `(.L_x_169) ;  /* 0xfffe7d4000007947 */ /* 0x000fea000383ffff */
.L_x_208:
[----:B------:R-:W-:Y:S01]  /*18970*/  IMAD.MOV.U32 R5, RZ, RZ, R10 ;  /* 0x000000ffff057224 */ /* 0x000fe200078e000a */
[----:B------:R-:W-:Y:S01]  /*18980*/  MOV R3, RZ ;  /* 0x000000ff00037202 */ /* 0x000fe20000000f00 */
[----:B------:R-:W-:Y:S01]  /*18990*/  IMAD.MOV.U32 R0, RZ, RZ, 0x1c1f ;  /* 0x00001c1fff007424 */ /* 0x000fe200078e00ff */
[----:B------:R-:W-:Y:S02]  /*189a0*/  MOV R2, 0x189c0 ;  /* 0x000189c000027802 */ /* 0x000fe40000000f00 */
[----:B-----5:R-:W-:Y:S05]  /*189b0*/  CALL.REL.NOINC `($__internal_5_$__cuda_sm70_shflsync_idx_p) ;  /* 0x0000155000007944 */ /* 0x020fea0003c00000 */
[----:B------:R-:W-:Y:S01]  /*189c0*/  MOV R8, R0 ;  /* 0x0000000000087202 */ /* 0x000fe20000000f00 */
[----:B------:R-:W-:Y:S05]  /*189d0*/  BRA `(.L_x_336) ;  /* 0xfffef65000007947 */ /* 0x000fea000383ffff */
.L_x_209:
[----:B------:R-:W-:Y:S01]  /*189e0*/  IMAD.MOV.U32 R5, RZ, RZ, R11 ;  /* 0x000000ffff057224 */ /* 0x000fe200078e000b */
[----:B------:R-:W-:Y:S01]  /*189f0*/  MOV R3, RZ ;  /* 0x000000ff00037202 */ /* 0x000fe20000000f00 */
[----:B------:R-:W-:Y:S01]  /*18a00*/  IMAD.MOV.U32 R0, RZ, RZ, 0x1c1f ;  /* 0x00001c1fff007424 */ /* 0x000fe200078e00ff */
[----:B------:R-:W-:Y:S02]  /*18a10*/  MOV R2, 0x18a30 ;  /* 0x00018a3000027802 */ /* 0x000fe40000000f00 */
[----:B-12--5:R-:W-:Y:S05]  /*18a20*/  CALL.REL.NOINC `($__internal_5_$__cuda_sm70_shflsync_idx_p) ;  /* 0x000014e000007944 */ /* 0x026fea0003c00000 */
[----:B------:R-:W-:Y:S05]  /*18a30*/  BRA `(.L_x_337) ;  /* 0xfffef61000007947 */ /* 0x000fea000383ffff */
.L_x_212:
[----:B--2---:R-:W-:Y:S01]  /*18a40*/  IMAD.MOV.U32 R5, RZ, RZ, R10 ;  /* 0x000000ffff057224 */ /* 0x004fe200078e000a */
[----:B------:R-:W-:Y:S01]  /*18a50*/  MOV R3, 0x1 ;  /* 0x0000000100037802 */ /* 0x000fe20000000f00 */
[----:B----4-:R-:W-:Y:S01]  /*18a60*/  IMAD.MOV.U32 R0, RZ, RZ, 0x1c1f ;  /* 0x00001c1fff007424 */ /* 0x010fe200078e00ff */
[----:B------:R-:W-:-:S02]  /*18a70*/  MOV R2, 0x18a90 ;  /* 0x00018a9000027802 */ /* 0x000fc40000000f00 */
[----:B-1-3-5:R-:W-:Y:S05]  /*18a80*/  CALL.REL.NOINC `($__internal_5_$__cuda_sm70_shflsync_idx_p) ;  /* 0x0000148000007944 */ /* 0x02afea0003c00000 */
[----:B------:R-:W-:Y:S01]  /*18a90*/  IMAD.MOV.U32 R8, RZ, RZ, R0 ;  /* 0x000000ffff087224 */ /* 0x000fe200078e0000 */
[----:B------:R-:W-:Y:S01]  /*18aa0*/  MOV R3, 0x1 ;  /* 0x0000000100037802 */ /* 0x000fe20000000f00 */
[----:B------:R-:W-:Y:S01]  /*18ab0*/  IMAD.MOV.U32 R5, RZ, RZ, R11 ;  /* 0x000000ffff057224 */ /* 0x000fe200078e000b */
[----:B------:R-:W-:-:S02]  /*18ac0*/  MOV R0, 0x1c1f ;  /* 0x00001c1f00007802 */ /* 0x000fc40000000f00 */
[----:B------:R-:W-:Y:S02]  /*18ad0*/  MOV R2, 0x18af0 ;  /* 0x00018af000027802 */ /* 0x000fe40000000f00 */
[----:B------:R-:W-:Y:S05]  /*18ae0*/  CALL.REL.NOINC `($__internal_5_$__cuda_sm70_shflsync_idx_p) ;  /* 0x0000142000007944 */ /* 0x000fea0003c00000 */
[----:B------:R-:W-:Y:S05]  /*18af0*/  BRA `(.L_x_338) ;  /* 0xfffef6d000007947 */ /* 0x000fea000383ffff */
.L_x_215:
[----:B-1----:R-:W-:Y:S01]  /*18b00*/  IMAD.MOV.U32 R5, RZ, RZ, R10 ;  /* 0x000000ffff057224 */ /* 0x002fe200078e000a */
[----:B------:R-:W-:Y:S01]  /*18b10*/  MOV R3, 0x2 ;  /* 0x0000000200037802 */ /* 0x000fe20000000f00 */
[----:B----4-:R-:W-:Y:S01]  /*18b20*/  IMAD.MOV.U32 R0, RZ, RZ, 0x1c1f ;  /* 0x00001c1fff007424 */ /* 0x010fe200078e00ff */
[----:B------:R-:W-:Y:S02]  /*18b30*/  MOV R2, 0x18b50 ;  /* 0x00018b5000027802 */ /* 0x000fe40000000f00 */
[----:B--23-5:R-:W-:Y:S05]  /*18b40*/  CALL.REL.NOINC `($__internal_5_$__cuda_sm70_shflsync_idx_p) ;  /* 0x000013c000007944 */ /* 0x02cfea0003c00000 */
[----:B------:R-:W-:Y:S01]  /*18b50*/  MOV R8, R0 ;  /* 0x0000000000087202 */ /* 0x000fe20000000f00 */
[----:B------:R-:W-:Y:S05]  /*18b60*/  BRA `(.L_x_339) ;  /* 0xfffef7d000007947 */ /* 0x000fea000383ffff */
.L_x_216:
[----:B------:R-:W-:Y:S01]  /*18b70*/  IMAD.MOV.U32 R5, RZ, RZ, R11 ;  /* 0x000000ffff057224 */ /* 0x000fe200078e000b */
[----:B------:R-:W-:Y:S01]  /*18b80*/  MOV R3, 0x2 ;  /* 0x0000000200037802 */ /* 0x000fe20000000f00 */
[----:B----4-:R-:W-:Y:S01]  /*18b90*/  IMAD.MOV.U32 R0, RZ, RZ, 0x1c1f ;  /* 0x00001c1fff007424 */ /* 0x010fe200078e00ff */
[----:B------:R-:W-:Y:S02]  /*18ba0*/  MOV R2, 0x18bc0 ;  /* 0x00018bc000027802 */ /* 0x000fe40000000f00 */
[----:B-123-5:R-:W-:Y:S05]  /*18bb0*/  CALL.REL.NOINC `($__internal_5_$__cuda_sm70_shflsync_idx_p) ;  /* 0x0000135000007944 */ /* 0x02efea0003c00000 */
[----:B------:R-:W-:Y:S05]  /*18bc0*/  BRA `(.L_x_340) ;  /* 0xfffef79000007947 */ /* 0x000fea000383ffff */
.L_x_219:
[----:B-1----:R-:W-:Y:S01]  /*18bd0*/  IMAD.MOV.U32 R5, RZ, RZ, R10 ;  /* 0x000000ffff057224 */ /* 0x002fe200078e000a */
[----:B------:R-:W-:Y:S01]  /*18be0*/  MOV R3, 0x3 ;  /* 0x0000000300037802 */ /* 0x000fe20000000f00 */
[----:B------:R-:W-:Y:S01]  /*18bf0*/  IMAD.MOV.U32 R0, RZ, RZ, 0x1c1f ;  /* 0x00001c1fff007424 */ /* 0x000fe200078e00ff */
[----:B------:R-:W-:-:S02]  /*18c00*/  MOV R2, 0x18c20 ;  /* 0x00018c2000027802 */ /* 0x000fc40000000f00 */
[----:B--2345:R-:W-:Y:S05]  /*18c10*/  CALL.REL.NOINC `($__internal_5_$__cuda_sm70_shflsync_idx_p) ;  /* 0x000012f000007944 */ /* 0x03cfea0003c00000 */
[----:B------:R-:W-:Y:S01]  /*18c20*/  IMAD.MOV.U32 R8, RZ, RZ, R0 ;  /* 0x000000ffff087224 */ /* 0x000fe200078e0000 */
[----:B------:R-:W-:Y:S01]  /*18c30*/  MOV R3, 0x3 ;  /* 0x0000000300037802 */ /* 0x000fe20000000f00 */
[----:B------:R-:W-:Y:S01]  /*18c40*/  IMAD.MOV.U32 R5, RZ, RZ, R11 ;  /* 0x000000ffff057224 */ /* 0x000fe200078e000b */
[----:B------:R-:W-:-:S02]  /*18c50*/  MOV R0, 0x1c1f ;  /* 0x00001c1f00007802 */ /* 0x000fc40000000f00 */
[----:B------:R-:W-:Y:S02]  /*18c60*/  MOV R2, 0x18c80 ;  /* 0x00018c8000027802 */ /* 0x000fe40000000f00 */
[----:B------:R-:W-:Y:S05]  /*18c70*/  CALL.REL.NOINC `($__internal_5_$__cuda_sm70_shflsync_idx_p) ;  /* 0x0000129000007944 */ /* 0x000fea0003c00000 */
[----:B------:R-:W-:Y:S05]  /*18c80*/  BRA `(.L_x_341) ;  /* 0xfffef85000007947 */ /* 0x000fea000383ffff */
.L_x_266:
[----:B------:R-:W-:Y:S01]  /*18c90*/  IMAD.MOV.U32 R0, RZ, RZ, R216 ;  /* 0x000000ffff007224 */ /* 0x000fe200078e00d8 */
[----:B------:R-:W-:Y:S01]  /*18ca0*/  MOV R9, 0x1f ;  /* 0x0000001f00097802 */ /* 0x000fe20000000f00 */
[----:B------:R-:W-:Y:S01]  /*18cb0*/  IMAD.MOV.U32 R3, RZ, RZ, 0x2 ;  /* 0x00000002ff037424 */ /* 0x000fe200078e00ff */
[----:B------:R-:W-:Y:S02]  /*18cc0*/  MOV R8, 0xffffffff ;  /* 0xffffffff00087802 */ /* 0x000fe40000000f00 */
[----:B------:R-:W-:Y:S02]  /*18cd0*/  MOV R2, 0x18cf0 ;  /* 0x00018cf000027802 */ /* 0x000fe40000000f00 */
[----:B------:R-:W-:Y:S05]  /*18ce0*/  CALL.REL.NOINC `($__internal_4_$__cuda_sm70_shflsync_bfly_p) ;  /* 0x000011e000007944 */ /* 0x000fea0003c00000 */
[----:B------:R-:W-:Y:S01]  /*18cf0*/  FADD.FTZ R7, R216, R0 ;  /* 0x00000000d8077221 */ /* 0x000fe20000010000 */
[----:B------:R-:W-:Y:S02]  /*18d00*/  MOV R3, 0x1 ;  /* 0x0000000100037802 */ /* 0x000fe40000000f00 */
[----:B------:R-:W-:Y:S02]  /*18d10*/  MOV R2, 0x18d40 ;  /* 0x00018d4000027802 */ /* 0x000fe40000000f00 */
[----:B------:R-:W-:-:S02]  /*18d20*/  MOV R0, R7 ;  /* 0x0000000700007202 */ /* 0x000fc40000000f00 */
[----:B------:R-:W-:Y:S05]  /*18d30*/  CALL.REL.NOINC `($__internal_4_$__cuda_sm70_shflsync_bfly_p) ;  /* 0x0000119000007944 */ /* 0x000fea0003c00000 */
[----:B------:R-:W-:Y:S01]  /*18d40*/  FADD.FTZ R7, R7, R0 ;  /* 0x0000000007077221 */ /* 0x000fe20000010000 */
[----:B------:R-:W-:-:S02]  /*18d50*/  MOV R0, R217 ;  /* 0x000000d900007202 */ /* 0x000fc40000000f00 */
[----:B------:R-:W-:Y:S02]  /*18d60*/  MOV R3, 0x2 ;  /* 0x0000000200037802 */ /* 0x000fe40000000f00 */
[----:B------:R-:W-:Y:S02]  /*18d70*/  MOV R2, 0x18d90 ;  /* 0x00018d9000027802 */ /* 0x000fe40000000f00 */
[----:B------:R-:W-:Y:S05]  /*18d80*/  CALL.REL.NOINC `($__internal_4_$__cuda_sm70_shflsync_bfly_p) ;  /* 0x0000114000007944 */ /* 0x000fea0003c00000 */
[----:B------:R-:W-:Y:S01]  /*18d90*/  FADD.FTZ R6, R217, R0 ;  /* 0x00000000d9067221 */ /* 0x000fe20000010000 */
[----:B------:R-:W-:Y:S02]  /*18da0*/  MOV R3, 0x1 ;  /* 0x0000000100037802 */ /* 0x000fe40000000f00 */
[----:B------:R-:W-:Y:S02]  /*18db0*/  MOV R2, 0x18de0 ;  /* 0x00018de000027802 */ /* 0x000fe40000000f00 */
[----:B------:R-:W-:Y:S02]  /*18dc0*/  MOV R0, R6 ;  /* 0x0000000600007202 */ /* 0x000fe40000000f00 */
[----:B------:R-:W-:Y:S05]  /*18dd0*/  CALL.REL.NOINC `($__internal_4_$__cuda_sm70_shflsync_bfly_p) ;  /* 0x000010f000007944 */ /* 0x000fea0003c00000 */
[----:B------:R-:W-:Y:S01]  /*18de0*/  FADD.FTZ R6, R6, R0 ;  /* 0x0000000006067221 */ /* 0x000fe20000010000 */
[----:B------:R-:W-:Y:S02]  /*18df0*/  MOV R0, R235 ;  /* 0x000000eb00007202 */ /* 0x000fe40000000f00 */
[----:B------:R-:W-:-:S02]  /*18e00*/  MOV R3, 0x2 ;  /* 0x0000000200037802 */ /* 0x000fc40000000f00 */
        /* <DEDUP_REMOVED lines=9> */
[----:B------:R-:W-:Y:S02]  /*18ea0*/  MOV R3, 0x2 ;  /* 0x0000000200037802 */ /* 0x000fe40000000f00 */
[----:B------:R-:W-:-:S02]  /*18eb0*/  MOV R2, 0x18ed0 ;  /* 0x00018ed000027802 */ /* 0x000fc40000000f00 */
[----:B------:R-:W-:Y:S05]  /*18ec0*/  CALL.REL.NOINC `($__internal_4_$__cuda_sm70_shflsync_bfly_p) ;  /* 0x0000100000007944 */ /* 0x000fea0003c00000 */
[----:B------:R-:W-:Y:S01]  /*18ed0*/  FADD.FTZ R4, R237, R0 ;  /* 0x00000000ed047221 */ /* 0x000fe20000010000 */
[----:B------:R-:W-:-:S02]  /*18ee0*/  MOV R3, 0x1 ;  /* 0x0000000100037802 */ /* 0x000fc40000000f00 */
[----:B------:R-:W-:Y:S02]  /*18ef0*/  MOV R2, 0x18f20 ;  /* 0x00018f2000027802 */ /* 0x000fe40000000f00 */
[----:B------:R-:W-:Y:S02]  /*18f00*/  MOV R0, R4 ;  /* 0x0000000400007202 */ /* 0x000fe40000000f00 */
[----:B------:R-:W-:Y:S05]  /*18f10*/  CALL.REL.NOINC `($__internal_4_$__cuda_sm70_shflsync_bfly_p) ;  /* 0x00000fb000007944 */ /* 0x000fea0003c00000 */
[----:B------:R-:W-:Y:S01]  /*18f20*/  MOV R8, R0 ;  /* 0x0000000000087202 */ /* 0x000fe20000000f00 */
[----:B------:R-:W-:Y:S05]  /*18f30*/  BRA `(.L_x_342) ;  /* 0xffffaa9000007947 */ /* 0x000fea000383ffff */
.L_x_273:
[----:B-1234-:R-:W-:Y:S01]  /*18f40*/  IMAD.MOV.U32 R5, RZ, RZ, R12 ;  /* 0x000000ffff057224 */ /* 0x01efe200078e000c */
[----:B------:R-:W-:Y:S01]  /*18f50*/  MOV R3, RZ ;  /* 0x000000ff00037202 */ /* 0x000fe20000000f00 */
[----:B------:R-:W-:Y:S01]  /*18f60*/  IMAD.MOV.U32 R0, RZ, RZ, 0x1c1f ;  /* 0x00001c1fff007424 */ /* 0x000fe200078e00ff */
[----:B------:R-:W-:Y:S02]  /*18f70*/  MOV R2, 0x18f90 ;  /* 0x00018f9000027802 */ /* 0x000fe40000000f00 */
[----:B------:R-:W-:Y:S05]  /*18f80*/  CALL.REL.NOINC `($__internal_5_$__cuda_sm70_shflsync_idx_p) ;  /* 0x00000f8000007944 */ /* 0x000fea0003c00000 */
[----:B------:R-:W-:Y:S01]  /*18f90*/  MOV R10, R0 ;  /* 0x00000000000a7202 */ /* 0x000fe20000000f00 */
[----:B------:R-:W-:Y:S05]  /*18fa0*/  BRA `(.L_x_343) ;  /* 0xffffc4c000007947 */ /* 0x000fea000383ffff */
.L_x_274:
[----:B------:R-:W-:Y:S01]  /*18fb0*/  IMAD.MOV.U32 R5, RZ, RZ, R13 ;  /* 0x000000ffff057224 */ /* 0x000fe200078e000d */
[----:B------:R-:W-:Y:S01]  /*18fc0*/  MOV R3, RZ ;  /* 0x000000ff00037202 */ /* 0x000fe20000000f00 */
[----:B------:R-:W-:Y:S01]  /*18fd0*/  IMAD.MOV.U32 R0, RZ, RZ, 0x1c1f ;  /* 0x00001c1fff007424 */ /* 0x000fe200078e00ff */
[----:B------:R-:W-:-:S02]  /*18fe0*/  MOV R2, 0x19000 ;  /* 0x0001900000027802 */ /* 0x000fc40000000f00 */
[----:B-12---:R-:W-:Y:S05]  /*18ff0*/  CALL.REL.NOINC `($__internal_5_$__cuda_sm70_shflsync_idx_p) ;  /* 0x00000f1000007944 */ /* 0x006fea0003c00000 */
[----:B------:R-:W-:Y:S05]  /*19000*/  BRA `(.L_x_344) ;  /* 0xffffc48000007947 */ /* 0x000fea000383ffff */
.L_x_277:
[----:B------:R-:W-:Y:S01]  /*19010*/  IMAD.MOV.U32 R5, RZ, RZ, R12 ;  /* 0x000000ffff057224 */ /* 0x000fe200078e000c */
[----:B--2---:R-:W-:Y:S01]  /*19020*/  MOV R3, 0x1 ;  /* 0x0000000100037802 */ /* 0x004fe20000000f00 */
[----:B----4-:R-:W-:Y:S01]  /*19030*/  IMAD.MOV.U32 R0, RZ, RZ, 0x1c1f ;  /* 0x00001c1fff007424 */ /* 0x010fe200078e00ff */
[----:B------:R-:W-:-:S02]  /*19040*/  MOV R2, 0x19060 ;  /* 0x0001906000027802 */ /* 0x000fc40000000f00 */
[----:B-1-3--:R-:W-:Y:S05]  /*19050*/  CALL.REL.NOINC `($__internal_5_$__cuda_sm70_shflsync_idx_p) ;  /* 0x00000eb000007944 */ /* 0x00afea0003c00000 */
[----:B------:R-:W-:Y:S01]  /*19060*/  IMAD.MOV.U32 R10, RZ, RZ, R0 ;  /* 0x000000ffff0a7224 */ /* 0x000fe200078e0000 */
[----:B------:R-:W-:Y:S01]  /*19070*/  MOV R3, 0x1 ;  /* 0x0000000100037802 */ /* 0x000fe20000000f00 */
[----:B------:R-:W-:Y:S01]  /*19080*/  IMAD.MOV.U32 R5, RZ, RZ, R13 ;  /* 0x000000ffff057224 */ /* 0x000fe200078e000d */
[----:B------:R-:W-:-:S02]  /*19090*/  MOV R0, 0x1c1f ;  /* 0x00001c1f00007802 */ /* 0x000fc40000000f00 */
[----:B------:R-:W-:Y:S02]  /*190a0*/  MOV R2, 0x190c0 ;  /* 0x000190c000027802 */ /* 0x000fe40000000f00 */
[----:B------:R-:W-:Y:S05]  /*190b0*/  CALL.REL.NOINC `($__internal_5_$__cuda_sm70_shflsync_idx_p) ;  /* 0x00000e5000007944 */ /* 0x000fea0003c00000 */
[----:B------:R-:W-:Y:S05]  /*190c0*/  BRA `(.L_x_345) ;  /* 0xffffc52000007947 */ /* 0x000fea000383ffff */
.L_x_280:
[----:B------:R-:W-:Y:S01]  /*190d0*/  IMAD.MOV.U32 R5, RZ, RZ, R12 ;  /* 0x000000ffff057224 */ /* 0x000fe200078e000c */
[----:B-1----:R-:W-:Y:S01]  /*190e0*/  MOV R3, 0x2 ;  /* 0x0000000200037802 */ /* 0x002fe20000000f00 */
[----:B----4-:R-:W-:Y:S01]  /*190f0*/  IMAD.MOV.U32 R0, RZ, RZ, 0x1c1f ;  /* 0x00001c1fff007424 */ /* 0x010fe200078e00ff */
[----:B------:R-:W-:Y:S02]  /*19100*/  MOV R2, 0x19120 ;  /* 0x0001912000027802 */ /* 0x000fe40000000f00 */
[----:B--23--:R-:W-:Y:S05]  /*19110*/  CALL.REL.NOINC `($__internal_5_$__cuda_sm70_shflsync_idx_p) ;  /* 0x00000df000007944 */ /* 0x00cfea0003c00000 */
[----:B------:R-:W-:Y:S01]  /*19120*/  MOV R10, R0 ;  /* 0x00000000000a7202 */ /* 0x000fe20000000f00 */
[----:B------:R-:W-:Y:S05]  /*19130*/  BRA `(.L_x_346) ;  /* 0xffffc61000007947 */ /* 0x000fea000383ffff */
.L_x_281:
[----:B------:R-:W-:Y:S01]  /*19140*/  IMAD.MOV.U32 R5, RZ, RZ, R13 ;  /* 0x000000ffff057224 */ /* 0x000fe200078e000d */
[----:B------:R-:W-:Y:S01]  /*19150*/  MOV R3, 0x2 ;  /* 0x0000000200037802 */ /* 0x000fe20000000f00 */
[----:B----4-:R-:W-:Y:S01]  /*19160*/  IMAD.MOV.U32 R0, RZ, RZ, 0x1c1f ;  /* 0x00001c1fff007424 */ /* 0x010fe200078e00ff */
[----:B------:R-:W-:Y:S02]  /*19170*/  MOV R2, 0x19190 ;  /* 0x0001919000027802 */ /* 0x000fe40000000f00 */
[----:B-123--:R-:W-:Y:S05]  /*19180*/  CALL.REL.NOINC `($__internal_5_$__cuda_sm70_shflsync_idx_p) ;  /* 0x00000d8000007944 */ /* 0x00efea0003c00000 */
[----:B------:R-:W-:Y:S05]  /*19190*/  BRA `(.L_x_347) ;  /* 0xffffc5d000007947 */ /* 0x000fea000383ffff */
.L_x_284:
[----:B------:R-:W-:Y:S01]  /*191a0*/  IMAD.MOV.U32 R5, RZ, RZ, R12 ;  /* 0x000000ffff057224 */ /* 0x000fe200078e000c */
[----:B-1----:R-:W-:Y:S01]  /*191b0*/  MOV R3, 0x3 ;  /* 0x0000000300037802 */ /* 0x002fe20000000f00 */
[----:B------:R-:W-:Y:S01]  /*191c0*/  IMAD.MOV.U32 R0, RZ, RZ, 0x1c1f ;  /* 0x00001c1fff007424 */ /* 0x000fe200078e00ff */
[----:B------:R-:W-:-:S02]  /*191d0*/  MOV R2, 0x191f0 ;  /* 0x000191f000027802 */ /* 0x000fc40000000f00 */
[----:B--234-:R-:W-:Y:S05]  /*191e0*/  CALL.REL.NOINC `($__internal_5_$__cuda_sm70_shflsync_idx_p) ;  /* 0x00000d2000007944 */ /* 0x01cfea0003c00000 */
[----:B------:R-:W-:Y:S01]  /*191f0*/  IMAD.MOV.U32 R6, RZ, RZ, R0 ;  /* 0x000000ffff067224 */ /* 0x000fe200078e0000 */
[----:B------:R-:W-:Y:S01]  /*19200*/  MOV R3, 0x3 ;  /* 0x0000000300037802 */ /* 0x000fe20000000f00 */
[----:B------:R-:W-:Y:S01]  /*19210*/  IMAD.MOV.U32 R5, RZ, RZ, R13 ;  /* 0x000000ffff057224 */ /* 0x000fe200078e000d */
[----:B------:R-:W-:-:S02]  /*19220*/  MOV R0, 0x1c1f ;  /* 0x00001c1f00007802 */ /* 0x000fc40000000f00 */
[----:B------:R-:W-:Y:S02]  /*19230*/  MOV R2, 0x19250 ;  /* 0x0001925000027802 */ /* 0x000fe40000000f00 */
[----:B------:R-:W-:Y:S05]  /*19240*/  CALL.REL.NOINC `($__internal_5_$__cuda_sm70_shflsync_idx_p) ;  /* 0x00000cc000007944 */ /* 0x000fea0003c00000 */
[----:B------:R-:W-:Y:S05]  /*19250*/  BRA `(.L_x_348) ;  /* 0xffffc68000007947 */ /* 0x000fea000383ffff */
.L_x_286:
[----:B------:R-:W-:Y:S01]  /*19260*/  IMAD.MOV.U32 R5, RZ, RZ, R17 ;  /* 0x000000ffff057224 */ /* 0x000fe200078e0011 */
[----:B------:R-:W-:Y:S01]  /*19270*/  MOV R3, RZ ;  /* 0x000000ff00037202 */ /* 0x000fe20000000f00 */
[----:B------:R-:W-:Y:S01]  /*19280*/  IMAD.MOV.U32 R0, RZ, RZ, 0x1c1f ;  /* 0x00001c1fff007424 */ /* 0x000fe200078e00ff */
[----:B------:R-:W-:Y:S02]  /*19290*/  MOV R2, 0x192b0 ;  /* 0x000192b000027802 */ /* 0x000fe40000000f00 */
[----:B------:R-:W-:Y:S05]  /*192a0*/  CALL.REL.NOINC `($__internal_5_$__cuda_sm70_shflsync_idx_p) ;  /* 0x00000c6000007944 */ /* 0x000fea0003c00000 */
[----:B------:R-:W-:Y:S01]  /*192b0*/  MOV R4, R0 ;  /* 0x0000000000047202 */ /* 0x000fe20000000f00 */
[----:B------:R-:W-:Y:S05]  /*192c0*/  BRA `(.L_x_349) ;  /* 0xffffc97000007947 */ /* 0x000fea000383ffff */
.L_x_287:
[----:B------:R-:W-:Y:S01]  /*192d0*/  IMAD.MOV.U32 R5, RZ, RZ, R24 ;  /* 0x000000ffff057224 */ /* 0x000fe200078e0018 */
[----:B------:R-:W-:Y:S01]  /*192e0*/  MOV R3, RZ ;  /* 0x000000ff00037202 */ /* 0x000fe20000000f00 */
[----:B------:R-:W-:Y:S01]  /*192f0*/  IMAD.MOV.U32 R0, RZ, RZ, 0x1c1f ;  /* 0x00001c1fff007424 */ /* 0x000fe200078e00ff */
[----:B------:R-:W-:Y:S02]  /*19300*/  MOV R2, 0x19320 ;  /* 0x0001932000027802 */ /* 0x000fe40000000f00 */
[----:B-12---:R-:W-:Y:S05]  /*19310*/  CALL.REL.NOINC `($__internal_5_$__cuda_sm70_shflsync_idx_p) ;  /* 0x00000bf000007944 */ /* 0x006fea0003c00000 */
[----:B------:R-:W-:Y:S05]  /*19320*/  BRA `(.L_x_350) ;  /* 0xffffc93000007947 */ /* 0x000fea000383ffff */
.L_x_290:
[----:B------:R-:W-:Y:S01]  /*19330*/  IMAD.MOV.U32 R5, RZ, RZ, R17 ;  /* 0x000000ffff057224 */ /* 0x000fe200078e0011 */
[----:B-1----:R-:W-:Y:S01]  /*19340*/  MOV R3, 0x1 ;  /* 0x0000000100037802 */ /* 0x002fe20000000f00 */
[----:B----4-:R-:W-:Y:S01]  /*19350*/  IMAD.MOV.U32 R0, RZ, RZ, 0x1c1f ;  /* 0x00001c1fff007424 */ /* 0x010fe200078e00ff */
[----:B------:R-:W-:-:S02]  /*19360*/  MOV R2, 0x19380 ;  /* 0x0001938000027802 */ /* 0x000fc40000000f00 */
[----:B--23--:R-:W-:Y:S05]  /*19370*/  CALL.REL.NOINC `($__internal_5_$__cuda_sm70_shflsync_idx_p) ;  /* 0x00000b9000007944 */ /* 0x00cfea0003c00000 */
[----:B------:R-:W-:Y:S01]  /*19380*/  IMAD.MOV.U32 R4, RZ, RZ, R0 ;  /* 0x000000ffff047224 */ /* 0x000fe200078e0000 */
[----:B------:R-:W-:Y:S01]  /*19390*/  MOV R3, 0x1 ;  /* 0x0000000100037802 */ /* 0x000fe20000000f00 */
[----:B------:R-:W-:Y:S01]  /*193a0*/  IMAD.MOV.U32 R5, RZ, RZ, R24 ;  /* 0x000000ffff057224 */ /* 0x000fe200078e0018 */
[----:B------:R-:W-:-:S02]  /*193b0*/  MOV R0, 0x1c1f ;  /* 0x00001c1f00007802 */ /* 0x000fc40000000f00 */
[----:B------:R-:W-:Y:S02]  /*193c0*/  MOV R2, 0x193e0 ;  /* 0x000193e000027802 */ /* 0x000fe40000000f00 */
[----:B------:R-:W-:Y:S05]  /*193d0*/  CALL.REL.NOINC `($__internal_5_$__cuda_sm70_shflsync_idx_p) ;  /* 0x00000b3000007944 */ /* 0x000fea0003c00000 */
[----:B------:R-:W-:Y:S05]  /*193e0*/  BRA `(.L_x_351) ;  /* 0xffffcd5000007947 */ /* 0x000fea000383ffff */
.L_x_293:
[----:B------:R-:W-:Y:S01]  /*193f0*/  IMAD.MOV.U32 R5, RZ, RZ, R17 ;  /* 0x000000ffff057224 */ /* 0x000fe200078e0011 */
[----:B-12---:R-:W-:Y:S01]  /*19400*/  MOV R3, 0x2 ;  /* 0x0000000200037802 */ /* 0x006fe20000000f00 */
[----:B----4-:R-:W-:Y:S01]  /*19410*/  IMAD.MOV.U32 R0, RZ, RZ, 0x1c1f ;  /* 0x00001c1fff007424 */ /* 0x010fe200078e00ff */
[----:B------:R-:W-:Y:S02]  /*19420*/  MOV R2, 0x19440 ;  /* 0x0001944000027802 */ /* 0x000fe40000000f00 */
[----:B---3--:R-:W-:Y:S05]  /*19430*/  CALL.REL.NOINC `($__internal_5_$__cuda_sm70_shflsync_idx_p) ;  /* 0x00000ad000007944 */ /* 0x008fea0003c00000 */
[----:B------:R-:W-:Y:S01]  /*19440*/  MOV R4, R0 ;  /* 0x0000000000047202 */ /* 0x000fe20000000f00 */
[----:B------:R-:W-:Y:S05]  /*19450*/  BRA `(.L_x_352) ;  /* 0xffffd05000007947 */ /* 0x000fea000383ffff */
.L_x_294:
[----:B------:R-:W-:Y:S01]  /*19460*/  IMAD.MOV.U32 R5, RZ, RZ, R24 ;  /* 0x000000ffff057224 */ /* 0x000fe200078e0018 */
[----:B--2---:R-:W-:Y:S01]  /*19470*/  MOV R3, 0x2 ;  /* 0x0000000200037802 */ /* 0x004fe20000000f00 */
[----:B----4-:R-:W-:Y:S01]  /*19480*/  IMAD.MOV.U32 R0, RZ, RZ, 0x1c1f ;  /* 0x00001c1fff007424 */ /* 0x010fe200078e00ff */
[----:B------:R-:W-:Y:S02]  /*19490*/  MOV R2, 0x194b0 ;  /* 0x000194b000027802 */ /* 0x000fe40000000f00 */
[----:B-1-3--:R-:W-:Y:S05]  /*194a0*/  CALL.REL.NOINC `($__internal_5_$__cuda_sm70_shflsync_idx_p) ;  /* 0x00000a6000007944 */ /* 0x00afea0003c00000 */
[----:B------:R-:W-:Y:S05]  /*194b0*/  BRA `(.L_x_353) ;  /* 0xffffd01000007947 */ /* 0x000fea000383ffff */
.L_x_297:
[----:B------:R-:W-:Y:S01]  /*194c0*/  IMAD.MOV.U32 R5, RZ, RZ, R17 ;  /* 0x000000ffff057224 */ /* 0x000fe200078e0011 */
[----:B--2---:R-:W-:Y:S01]  /*194d0*/  MOV R3, 0x3 ;  /* 0x0000000300037802 */ /* 0x004fe20000000f00 */
[----:B-1----:R-:W-:Y:S01]  /*194e0*/  IMAD.MOV.U32 R0, RZ, RZ, 0x1c1f ;  /* 0x00001c1fff007424 */ /* 0x002fe200078e00ff */
[----:B------:R-:W-:-:S02]  /*194f0*/  MOV R2, 0x19510 ;  /* 0x0001951000027802 */ /* 0x000fc40000000f00 */
[----:B---34-:R-:W-:Y:S05]  /*19500*/  CALL.REL.NOINC `($__internal_5_$__cuda_sm70_shflsync_idx_p) ;  /* 0x00000a0000007944 */ /* 0x018fea0003c00000 */
[----:B------:R-:W-:Y:S01]  /*19510*/  IMAD.MOV.U32 R4, RZ, RZ, R0 ;  /* 0x000000ffff047224 */ /* 0x000fe200078e0000 */
[----:B------:R-:W-:Y:S01]  /*19520*/  MOV R3, 0x3 ;  /* 0x0000000300037802 */ /* 0x000fe20000000f00 */
[----:B------:R-:W-:Y:S01]  /*19530*/  IMAD.MOV.U32 R5, RZ, RZ, R24 ;  /* 0x000000ffff057224 */ /* 0x000fe200078e0018 */
[----:B------:R-:W-:-:S02]  /*19540*/  MOV R0, 0x1c1f ;  /* 0x00001c1f00007802 */ /* 0x000fc40000000f00 */
[----:B------:R-:W-:Y:S02]  /*19550*/  MOV R2, 0x19570 ;  /* 0x0001957000027802 */ /* 0x000fe40000000f00 */
[----:B------:R-:W-:Y:S05]  /*19560*/  CALL.REL.NOINC `($__internal_5_$__cuda_sm70_shflsync_idx_p) ;  /* 0x000009a000007944 */ /* 0x000fea0003c00000 */
[----:B------:R-:W-:Y:S05]  /*19570*/  BRA `(.L_x_354) ;  /* 0xffffd2f000007947 */ /* 0x000fea000383ffff */
.L_x_301:
[----:B------:R-:W-:Y:S01]  /*19580*/  IMAD.MOV.U32 R5, RZ, RZ, R9 ;  /* 0x000000ffff057224 */ /* 0x000fe200078e0009 */
[----:B------:R-:W-:Y:S01]  /*19590*/  MOV R3, RZ ;  /* 0x000000ff00037202 */ /* 0x000fe20000000f00 */
[----:B------:R-:W-:Y:S01]  /*195a0*/  IMAD.MOV.U32 R0, RZ, RZ, 0x1c1f ;  /* 0x00001c1fff007424 */ /* 0x000fe200078e00ff */
[----:B------:R-:W-:Y:S02]  /*195b0*/  MOV R2, 0x195d0 ;  /* 0x000195d000027802 */ /* 0x000fe40000000f00 */
[----:B------:R-:W-:Y:S05]  /*195c0*/  CALL.REL.NOINC `($__internal_5_$__cuda_sm70_shflsync_idx_p) ;  /* 0x0000094000007944 */ /* 0x000fea0003c00000 */
[----:B------:R-:W-:Y:S01]  /*195d0*/  MOV R8, R0 ;  /* 0x0000000000087202 */ /* 0x000fe20000000f00 */
[----:B------:R-:W-:Y:S05]  /*195e0*/  BRA `(.L_x_355) ;  /* 0xffffddb000007947 */ /* 0x000fea000383ffff */
.L_x_302:
[----:B------:R-:W-:Y:S01]  /*195f0*/  IMAD.MOV.U32 R5, RZ, RZ, R12 ;  /* 0x000000ffff057224 */ /* 0x000fe200078e000c */
[----:B------:R-:W-:Y:S01]  /*19600*/  MOV R3, RZ ;  /* 0x000000ff00037202 */ /* 0x000fe20000000f00 */
[----:B------:R-:W-:Y:S01]  /*19610*/  IMAD.MOV.U32 R0, RZ, RZ, 0x1c1f ;  /* 0x00001c1fff007424 */ /* 0x000fe200078e00ff */
[----:B------:R-:W-:Y:S02]  /*19620*/  MOV R2, 0x19640 ;  /* 0x0001964000027802 */ /* 0x000fe40000000f00 */
[----:B-12---:R-:W-:Y:S05]  /*19630*/  CALL.REL.NOINC `($__internal_5_$__cuda_sm70_shflsync_idx_p) ;  /* 0x000008d000007944 */ /* 0x006fea0003c00000 */
[----:B------:R-:W-:Y:S05]  /*19640*/  BRA `(.L_x_356) ;  /* 0xffffdd7000007947 */ /* 0x000fea000383ffff */
.L_x_305:
[----:B--2---:R-:W-:Y:S01]  /*19650*/  IMAD.MOV.U32 R5, RZ, RZ, R9 ;  /* 0x000000ffff057224 */ /* 0x004fe200078e0009 */
[----:B------:R-:W-:Y:S01]  /*19660*/  MOV R3, 0x1 ;  /* 0x0000000100037802 */ /* 0x000fe20000000f00 */
        /* <DEDUP_REMOVED lines=10> */
.L_x_308:
[----:B-1----:R-:W-:Y:S01]  /*19710*/  IMAD.MOV.U32 R5, RZ, RZ, R9 ;  /* 0x000000ffff057224 */ /* 0x002fe200078e0009 */
[----:B------:R-:W-:Y:S01]  /*19720*/  MOV R3, 0x2 ;  /* 0x0000000200037802 */ /* 0x000fe20000000f00 */
[----:B----4-:R-:W-:Y:S01]  /*19730*/  IMAD.MOV.U32 R0, RZ, RZ, 0x1c1f ;  /* 0x00001c1fff007424 */ /* 0x010fe200078e00ff */
[----:B------:R-:W-:Y:S02]  /*19740*/  MOV R2, 0x19760 ;  /* 0x0001976000027802 */ /* 0x000fe40000000f00 */
[----:B--23--:R-:W-:Y:S05]  /*19750*/  CALL.REL.NOINC `($__internal_5_$__cuda_sm70_shflsync_idx_p) ;  /* 0x000007b000007944 */ /* 0x00cfea0003c00000 */
[----:B------:R-:W-:Y:S01]  /*19760*/  MOV R8, R0 ;  /* 0x0000000000087202 */ /* 0x000fe20000000f00 */
[----:B------:R-:W-:Y:S05]  /*19770*/  BRA `(.L_x_358) ;  /* 0xffffdf1000007947 */ /* 0x000fea000383ffff */
.L_x_309:
[----:B------:R-:W-:Y:S01]  /*19780*/  IMAD.MOV.U32 R5, RZ, RZ, R12 ;  /* 0x000000ffff057224 */ /* 0x000fe200078e000c */
[----:B------:R-:W-:Y:S01]  /*19790*/  MOV R3, 0x2 ;  /* 0x0000000200037802 */ /* 0x000fe20000000f00 */
[----:B----4-:R-:W-:Y:S01]  /*197a0*/  IMAD.MOV.U32 R0, RZ, RZ, 0x1c1f ;  /* 0x00001c1fff007424 */ /* 0x010fe200078e00ff */
[----:B------:R-:W-:Y:S02]  /*197b0*/  MOV R2, 0x197d0 ;  /* 0x000197d000027802 */ /* 0x000fe40000000f00 */
[----:B-123--:R-:W-:Y:S05]  /*197c0*/  CALL.REL.NOINC `($__internal_5_$__cuda_sm70_shflsync_idx_p) ;  /* 0x0000074000007944 */ /* 0x00efea0003c00000 */
[----:B------:R-:W-:Y:S05]  /*197d0*/  BRA `(.L_x_359) ;  /* 0xffffded000007947 */ /* 0x000fea000383ffff */
.L_x_312:
[----:B-1----:R-:W-:Y:S01]  /*197e0*/  IMAD.MOV.U32 R5, RZ, RZ, R9 ;  /* 0x000000ffff057224 */ /* 0x002fe200078e0009 */
[----:B------:R-:W-:Y:S01]  /*197f0*/  MOV R3, 0x3 ;  /* 0x0000000300037802 */ /* 0x000fe20000000f00 */
        /* <DEDUP_REMOVED lines=10> */
.L_x_314:
[----:B------:R-:W-:Y:S01]  /*198a0*/  IMAD.MOV.U32 R5, RZ, RZ, R74 ;  /* 0x000000ffff057224 */ /* 0x000fe200078e004a */
[----:B------:R-:W-:Y:S01]  /*198b0*/  MOV R3, RZ ;  /* 0x000000ff00037202 */ /* 0x000fe20000000f00 */
[----:B------:R-:W-:Y:S01]  /*198c0*/  IMAD.MOV.U32 R0, RZ, RZ, 0x1f ;  /* 0x0000001fff007424 */ /* 0x000fe200078e00ff */
[----:B------:R-:W-:Y:S02]  /*198d0*/  MOV R2, 0x198f0 ;  /* 0x000198f000027802 */ /* 0x000fe40000000f00 */
[----:B--2---:R-:W-:Y:S05]  /*198e0*/  CALL.REL.NOINC `($__internal_5_$__cuda_sm70_shflsync_idx_p) ;  /* 0x0000062000007944 */ /* 0x004fea0003c00000 */
[----:B------:R-:W-:Y:S01]  /*198f0*/  MOV R9, R0 ;  /* 0x0000000000097202 */ /* 0x000fe20000000f00 */
[----:B------:R-:W-:Y:S05]  /*19900*/  BRA `(.L_x_361) ;  /* 0xffffe13000007947 */ /* 0x000fea000383ffff */
.L_x_315:
[----:B------:R-:W-:Y:S01]  /*19910*/  IMAD.MOV.U32 R5, RZ, RZ, R74 ;  /* 0x000000ffff057224 */ /* 0x000fe200078e004a */
[----:B------:R-:W-:Y:S01]  /*19920*/  MOV R3, 0x1 ;  /* 0x0000000100037802 */ /* 0x000fe20000000f00 */
[----:B------:R-:W-:Y:S01]  /*19930*/  IMAD.MOV.U32 R0, RZ, RZ, 0x1f ;  /* 0x0000001fff007424 */ /* 0x000fe200078e00ff */
[----:B------:R-:W-:Y:S02]  /*19940*/  MOV R2, 0x19960 ;  /* 0x0001996000027802 */ /* 0x000fe40000000f00 */
[----:B-12---:R-:W-:Y:S05]  /*19950*/  CALL.REL.NOINC `($__internal_5_$__cuda_sm70_shflsync_idx_p) ;  /* 0x000005b000007944 */ /* 0x006fea0003c00000 */
[----:B------:R-:W-:Y:S01]  /*19960*/  MOV R8, R0 ;  /* 0x0000000000087202 */ /* 0x000fe20000000f00 */
[----:B------:R-:W-:Y:S05]  /*19970*/  BRA `(.L_x_362) ;  /* 0xffffe0e000007947 */ /* 0x000fea000383ffff */
.L_x_316:
[----:B------:R-:W-:Y:S02]  /*19980*/  MOV R2, 0x1 ;  /* 0x0000000100027802 */ /* 0x000fe40000000f00 */
[----:B------:R-:W-:-:S02]  /*19990*/  MOV R3, 0x199b0 ;  /* 0x000199b000037802 */ /* 0x000fc40000000f00 */
[----:B-1234-:R-:W-:Y:S05]  /*199a0*/  CALL.REL.NOINC `($__internal_6_$__cuda_sm70_shflsync_up_p) ;  /* 0x000005b000007944 */ /* 0x01efea0003c00000 */
[----:B------:R-:W-:Y:S05]  /*199b0*/  BRA `(.L_x_363) ;  /* 0xffffe1d000007947 */ /* 0x000fea000383ffff */
.L_x_317:
[----:B------:R-:W-:Y:S02]  /*199c0*/  MOV R2, 0x2 ;  /* 0x0000000200027802 */ /* 0x000fe40000000f00 */
[----:B------:R-:W-:-:S02]  /*199d0*/  MOV R3, 0x199f0 ;  /* 0x000199f000037802 */ /* 0x000fc40000000f00 */
[----:B--2-4-:R-:W-:Y:S05]  /*199e0*/  CALL.REL.NOINC `($__internal_6_$__cuda_sm70_shflsync_up_p) ;  /* 0x0000057000007944 */ /* 0x014fea0003c00000 */
        /* <DEDUP_REMOVED lines=23> */
.L_x_321:
[----:B------:R-:W-:Y:S02]  /*19b60*/  MOV R2, 0x1 ;  /* 0x0000000100027802 */ /* 0x000fe40000000f00 */
[----:B------:R-:W-:Y:S02]  /*19b70*/  MOV R3, 0x19b90 ;  /* 0x00019b9000037802 */ /* 0x000fe40000000f00 */
[----:B------:R-:W-:Y:S05]  /*19b80*/  CALL.REL.NOINC `($__internal_6_$__cuda_sm70_shflsync_up_p) ;  /* 0x000003d000007944 */ /* 0x000fea0003c00000 */
[----:B------:R-:W-:Y:S01]  /*19b90*/  MOV R2, R4 ;  /* 0x0000000400027202 */ /* 0x000fe20000000f00 */
[----:B------:R-:W-:Y:S05]  /*19ba0*/  BRA `(.L_x_365) ;  /* 0xffffe24000007947 */ /* 0x000fea000383ffff */
.L_x_322:
        /* <DEDUP_REMOVED lines=26> */
.L_x_324:
[----:B------:R-:W-:Y:S02]  /*19d50*/  SEL R0, RZ, 0x1, P0 ;  /* 0x00000001ff007807 */ /* 0x000fe40000000000 */
[----:B------:R-:W-:Y:S02]  /*19d60*/  MOV R2, 0x19d80 ;  /* 0x00019d8000027802 */ /* 0x000fe40000000f00 */
[----:B-1----:R-:W-:Y:S05]  /*19d70*/  CALL.REL.NOINC `($__internal_7_$__cuda_sm70_votesync_ballot) ;  /* 0x0000025000007944 */ /* 0x002fea0003c00000 */
[----:B------:R-:W-:Y:S01]  /*19d80*/  MOV R11, R0 ;  /* 0x00000000000b7202 */ /* 0x000fe20000000f00 */
[----:B------:R-:W-:Y:S05]  /*19d90*/  BRA `(.L_x_367) ;  /* 0xffffe1e000007947 */ /* 0x000fea000383ffff */
.L_x_325:
[----:B------:R-:W-:Y:S01]  /*19da0*/  IMAD.MOV.U32 R5, RZ, RZ, R6 ;  /* 0x000000ffff057224 */ /* 0x000fe200078e0006 */
[----:B---3--:R-:W-:Y:S01]  /*19db0*/  MOV R3, R10 ;  /* 0x0000000a00037202 */ /* 0x008fe20000000f00 */
[----:B------:R-:W-:Y:S01]  /*19dc0*/  IMAD.MOV.U32 R0, RZ, RZ, 0x1f ;  /* 0x0000001fff007424 */ /* 0x000fe200078e00ff */
[----:B------:R-:W-:Y:S02]  /*19dd0*/  MOV R2, 0x19df0 ;  /* 0x00019df000027802 */ /* 0x000fe40000000f00 */
[----:B-12---:R-:W-:Y:S05]  /*19de0*/  CALL.REL.NOINC `($__internal_5_$__cuda_sm70_shflsync_idx_p) ;  /* 0x0000012000007944 */ /* 0x006fea0003c00000 */
[----:B------:R-:W-:Y:S01]  /*19df0*/  IMAD.MOV.U32 R8, RZ, RZ, R0 ;  /* 0x000000ffff087224 */ /* 0x000fe200078e0000 */
[----:B------:R-:W-:Y:S01]  /*19e00*/  MOV R3, R10 ;  /* 0x0000000a00037202 */ /* 0x000fe20000000f00 */
[----:B------:R-:W-:Y:S01]  /*19e10*/  IMAD.MOV.U32 R5, RZ, RZ, R7 ;  /* 0x000000ffff057224 */ /* 0x000fe200078e0007 */
[----:B------:R-:W-:Y:S02]  /*19e20*/  MOV R0, 0x1f ;  /* 0x0000001f00007802 */ /* 0x000fe40000000f00 */
[----:B------:R-:W-:-:S02]  /*19e30*/  MOV R2, 0x19e50 ;  /* 0x00019e5000027802 */ /* 0x000fc40000000f00 */
[----:B------:R-:W-:Y:S05]  /*19e40*/  CALL.REL.NOINC `($__internal_5_$__cuda_sm70_shflsync_idx_p) ;  /* 0x000000c000007944 */ /* 0x000fea0003c00000 */
[----:B------:R-:W-:Y:S01]  /*19e50*/  MOV R7, R0 ;  /* 0x0000000000077202 */ /* 0x000fe20000000f00 */
[----:B------:R-:W-:Y:S05]  /*19e60*/  BRA `(.L_x_368) ;  /* 0xffffe15000007947 */ /* 0x000fea000383ffff */
.L_x_328:
[----:B------:R-:W-:Y:S01]  /*19e70*/  IMAD.MOV.U32 R5, RZ, RZ, R4 ;  /* 0x000000ffff057224 */ /* 0x000fe200078e0004 */
[----:B------:R-:W-:-:S02]  /*19e80*/  MOV R0, 0x1f ;  /* 0x0000001f00007802 */ /* 0x000fc40000000f00 */
[----:B------:R-:W-:Y:S02]  /*19e90*/  MOV R2, 0x19eb0 ;  /* 0x00019eb000027802 */ /* 0x000fe40000000f00 */
[----:B-1234-:R-:W-:Y:S05]  /*19ea0*/  CALL.REL.NOINC `($__internal_5_$__cuda_sm70_shflsync_idx_p) ;  /* 0x0000006000007944 */ /* 0x01efea0003c00000 */
[----:B------:R-:W-:Y:S01]  /*19eb0*/  MOV R13, R0 ;  /* 0x00000000000d7202 */ /* 0x000fe20000000f00 */
[----:B------:R-:W-:Y:S05]  /*19ec0*/  BRA `(.L_x_327) ;  /* 0xffffe15000007947 */ /* 0x000fea000383ffff */
        .weak           $__internal_4_$__cuda_sm70_shflsync_bfly_p
        .type           $__internal_4_$__cuda_sm70_shflsync_bfly_p,@function
        .size           $__internal_4_$__cuda_sm70_shflsync_bfly_p,($__internal_5_$__cuda_sm70_shflsync_idx_p - $__internal_4_$__cuda_sm70_shflsync_bfly_p)
$__internal_4_$__cuda_sm70_shflsync_bfly_p:
[----:B------:R-:W-:Y:S04]  /*19ed0*/  WARPSYNC R8 ;  /* 0x0000000800007348 */ /* 0x000fe80003800000 */
[----:B------:R1:W2:Y:S02]  /*19ee0*/  SHFL.BFLY PT, R0, R0, R3, R9 ;  /* 0x0c00000300007389 */ /* 0x0002a400000e0009 */
[----:B-1----:R-:W-:-:S04]  /*19ef0*/  MOV R3, 0x0 ;  /* 0x0000000000037802 */ /* 0x002fc80000000f00 */
[----:B--2---:R-:W-:Y:S05]  /*19f00*/  RET.REL.NODEC R2 `(_ZN7cutlass13device_kernelIN5flash19enable_sm80_to_sm89INS1_16FlashAttnFwdSm80INS1_25CollectiveMainloopFwdSm80ILi4ELi1ELb0EN4cute5tupleIJNS5_1CILi128EEENS7_ILi48EEENS7_ILi96EEEEEELi96ENS_10bfloat16_tEfNS_4arch4Sm80ELb0ELb0ELb1ELb1ELb0ELb1ELb1ELb1EEENS1_21CollectiveEpilogueFwdINS6_IJS8_SA_S9_EEENS6_IJNS7_ILi1EEESI_SI_EEESC_SE_Li128ELb1ELb1ELb1ELb0EEENS1_36VarlenDynamicPersistentTileSchedulerILi128ELi48ELi128ELi128ELb1ELb1ELb0ELb0ELb1ELb1EEEEEEEEEvNT_6ParamsE) ;  /* 0xfffe60f002007950 */ /* 0x004fea0003c3ffff */
        .weak           $__internal_5_$__cuda_sm70_shflsync_idx_p
        .type           $__internal_5_$__cuda_sm70_shflsync_idx_p,@function
        .size           $__internal_5_$__cuda_sm70_shflsync_idx_p,($__internal_6_$__cuda_sm70_shflsync_up_p - $__internal_5_$__cuda_sm70_shflsync_idx_p)
$__internal_5_$__cuda_sm70_shflsync_idx_p:
[----:B------:R-:W-:-:S04]  /*19f10*/  MOV R75, 0xffffffff ;  /* 0xffffffff004b7802 */ /* 0x000fc80000000f00 */
[----:B------:R-:W-:Y:S04]  /*19f20*/  WARPSYNC R75 ;  /* 0x0000004b00007348 */ /* 0x000fe80003800000 */
[----:B------:R1:W2:Y:S02]  /*19f30*/  SHFL.IDX PT, R0, R5, R3, R0 ;  /* 0x0000000305007389 */ /* 0x0002a400000e0000 */
[----:B-1----:R-:W-:-:S04]  /*19f40*/  MOV R3, 0x0 ;  /* 0x0000000000037802 */ /* 0x002fc80000000f00 */
[----:B--2---:R-:W-:Y:S05]  /*19f50*/  RET.REL.NODEC R2 `(_ZN7cutlass13device_kernelIN5flash19enable_sm80_to_sm89INS1_16FlashAttnFwdSm80INS1_25CollectiveMainloopFwdSm80ILi4ELi1ELb0EN4cute5tupleIJNS5_1CILi128EEENS7_ILi48EEENS7_ILi96EEEEEELi96ENS_10bfloat16_tEfNS_4arch4Sm80ELb0ELb0ELb1ELb1ELb0ELb1ELb1ELb1EEENS1_21CollectiveEpilogueFwdINS6_IJS8_SA_S9_EEENS6_IJNS7_ILi1EEESI_SI_EEESC_SE_Li128ELb1ELb1ELb1ELb0EEENS1_36VarlenDynamicPersistentTileSchedulerILi128ELi48ELi128ELi128ELb1ELb1ELb0ELb0ELb1ELb1EEEEEEEEEvNT_6ParamsE) ;  /* 0xfffe60a002007950 */ /* 0x004fea0003c3ffff */
        .weak           $__internal_6_$__cuda_sm70_shflsync_up_p
        .type           $__internal_6_$__cuda_sm70_shflsync_up_p,@function
        .size           $__internal_6_$__cuda_sm70_shflsync_up_p,($__internal_7_$__cuda_sm70_votesync_ballot - $__internal_6_$__cuda_sm70_shflsync_up_p)
$__internal_6_$__cuda_sm70_shflsync_up_p:
[----:B------:R-:W-:Y:S02]  /*19f60*/  IMAD.MOV.U32 R4, RZ, RZ, RZ ;  /* 0x000000ffff047224 */ /* 0x000fe400078e00ff */
[----:B------:R-:W-:-:S04]  /*19f70*/  IMAD.MOV.U32 R10, RZ, RZ, -0x1 ;  /* 0xffffffffff0a7424 */ /* 0x000fc800078e00ff */
[----:B------:R-:W-:Y:S04]  /*19f80*/  WARPSYNC R10 ;  /* 0x0000000a00007348 */ /* 0x000fe80003800000 */
[----:B------:R1:W2:Y:S02]  /*19f90*/  SHFL.UP PT, R4, R0, R2, R4 ;  /* 0x0400000200047389 */ /* 0x0002a400000e0004 */
[----:B-1----:R-:W-:Y:S02]  /*19fa0*/  MOV R2, R3 ;  /* 0x0000000300027202 */ /* 0x002fe40000000f00 */
[----:B------:R-:W-:-:S04]  /*19fb0*/  MOV R3, 0x0 ;  /* 0x0000000000037802 */ /* 0x000fc80000000f00 */
[----:B--2---:R-:W-:Y:S05]  /*19fc0*/  RET.REL.NODEC R2 `(_ZN7cutlass13device_kernelIN5flash19enable_sm80_to_sm89INS1_16FlashAttnFwdSm80INS1_25CollectiveMainloopFwdSm80ILi4ELi1ELb0EN4cute5tupleIJNS5_1CILi128EEENS7_ILi48EEENS7_ILi96EEEEEELi96ENS_10bfloat16_tEfNS_4arch4Sm80ELb0ELb0ELb1ELb1ELb0ELb1ELb1ELb1EEENS1_21CollectiveEpilogueFwdINS6_IJS8_SA_S9_EEENS6_IJNS7_ILi1EEESI_SI_EEESC_SE_Li128ELb1ELb1ELb1ELb0EEENS1_36VarlenDynamicPersistentTileSchedulerILi128ELi48ELi128ELi128ELb1ELb1ELb0ELb0ELb1ELb1EEEEEEEEEvNT_6ParamsE) ;  /* 0xfffe603002007950 */ /* 0x004fea0003c3ffff */
        .weak           $__internal_7_$__cuda_sm70_votesync_ballot
        .type           $__internal_7_$__cuda_sm70_votesync_ballot,@function
        .size           $__internal_7_$__cuda_sm70_votesync_ballot,(.L_x_1430 - $__internal_7_$__cuda_sm70_votesync_ballot)
$__internal_7_$__cuda_sm70_votesync_ballot:
[----:B------:R-:W-:Y:S01]  /*19fd0*/  ISETP.NE.U32.AND P0, PT, R0, 0x1, PT ;  /* 0x000000010000780c */ /* 0x000fe20003f05070 */
[----:B------:R-:W-:-:S04]  /*19fe0*/  IMAD.MOV.U32 R3, RZ, RZ, -0x1 ;  /* 0xffffffffff037424 */ /* 0x000fc800078e00ff */
[----:B------:R-:W-:Y:S08]  /*19ff0*/  WARPSYNC R3 ;  /* 0x0000000300007348 */ /* 0x000ff00003800000 */
[----:B------:R-:W-:-:S04]  /*1a000*/  VOTE.ANY R0, PT, !P0 ;  /* 0x0000000000007806 */ /* 0x000fc800040e0100 */
[----:B------:R-:W-:Y:S01]  /*1a010*/  LOP3.LUT R0, R0, R3, RZ, 0xc0, !PT ;  /* 0x0000000300007212 */ /* 0x000fe200078ec0ff */
[----:B------:R-:W-:-:S04]  /*1a020*/  IMAD.MOV.U32 R3, RZ, RZ, 0x0 ;  /* 0x00000000ff037424 */ /* 0x000fc800078e00ff */
[----:B------:R-:W-:Y:S05]  /*1a030*/  RET.REL.NODEC R2 `(_ZN7cutlass13device_kernelIN5flash19enable_sm80_to_sm89INS1_16FlashAttnFwdSm80INS1_25CollectiveMainloopFwdSm80ILi4ELi1ELb0EN4cute5tupleIJNS5_1CILi128EEENS7_ILi48EEENS7_ILi96EEEEEELi96ENS_10bfloat16_tEfNS_4arch4Sm80ELb0ELb0ELb1ELb1ELb0ELb1ELb1ELb1EEENS1_21CollectiveEpilogueFwdINS6_IJS8_SA_S9_EEENS6_IJNS7_ILi1EEESI_SI_EEESC_SE_Li128ELb1ELb1ELb1ELb0EEENS1_36VarlenDynamicPersistentTileSchedulerILi128ELi48ELi128ELi128ELb1ELb1ELb0ELb0ELb1ELb1EEEEEEEEEvNT_6ParamsE) ;  /* 0xfffe5fc002007950 */ /* 0x000fea0003c3ffff */
.L_x_369:
        /* <DEDUP_REMOVED lines=12> */
.L_x_1430:


//--------------------- .text._ZN7cutlass13device_kernelIN5flash19enable_sm80_to_sm89INS1_16FlashAttnFwdSm80INS1_25CollectiveMainloopFwdSm80ILi4ELi1ELb0EN4cute5tupleIJNS5_1CILi128EEENS7_ILi48EEENS7_ILi96EEEEEELi96ENS_10bfloat16_tEfNS_4arch4Sm80ELb0ELb1ELb1ELb0ELb0ELb0ELb1ELb1EEENS1_21CollectiveEpilogueFwdINS6_IJS8_SA_S9_EEENS6_IJNS7_ILi1EEESI_SI_EEESC_SE_Li128ELb0ELb1ELb1ELb0EEENS1_19SingleTileSchedulerILb0ELb1ELb1ELi128EEEEEEEEEvNT_6ParamsE --------------------------
	.section	.text._ZN7cutlass13device_kernelIN5flash19enable_sm80_to_sm89INS1_16FlashAttnFwdSm80INS1_25CollectiveMainloopFwdSm80ILi4ELi1ELb0EN4cute5tupleIJNS5_1CILi128EEENS7_ILi48EEENS7_ILi96EEEEEELi96ENS_10bfloat16_tEfNS_4arch4Sm80ELb0ELb1ELb1ELb0ELb0ELb0ELb1ELb1EEENS1_21CollectiveEpilogueFwdINS6_IJS8_SA_S9_EEENS6_IJNS7_ILi1EEESI_SI_EEESC_SE_Li128ELb0ELb1ELb1ELb0EEENS1_19SingleTileSchedulerILb0ELb1ELb1ELi128EEEEEEEEEvNT_6ParamsE,"ax",@progbits
	.sectioninfo	@"SHI_REGISTERS=255"
	.align	128
.text._ZN7cutlass13device_kernelIN5flash19enable_sm80_to_sm89INS1_16FlashAttnFwdSm80INS1_25CollectiveMainloopFwdSm80ILi4ELi1ELb0EN4cute5tupleIJNS5_1CILi128EEENS7_ILi48EEENS7_ILi96EEEEEELi96ENS_10bfloat16_tEfNS_4arch4Sm80ELb0ELb1ELb1ELb0ELb0ELb0ELb1ELb1EEENS1_21CollectiveEpilogueFwdINS6_IJS8_SA_S9_EEENS6_IJNS7_ILi1EEESI_SI_EEESC_SE_Li128ELb0ELb1ELb1ELb0EEENS1_19SingleTileSchedulerILb0ELb1ELb1ELi128EEEEEEEEEvNT_6ParamsE:
        .type           _ZN7cutlass13device_kernelIN5flash19enable_sm80_to_sm89INS1_16FlashAttnFwdSm80INS1_25CollectiveMainloopFwdSm80ILi4ELi1ELb0EN4cute5tupleIJNS5_1CILi128EEENS7_ILi48EEENS7_ILi96EEEEEELi96ENS_10bfloat16_tEfNS_4arch4Sm80ELb0ELb1ELb1ELb0ELb0ELb0ELb1ELb1EEENS1_21CollectiveEpilogueFwdINS6_IJS8_SA_S9_EEENS6_IJNS7_ILi1EEESI_SI_EEESC_SE_Li128ELb0ELb1ELb1ELb0EEENS1_19SingleTileSchedulerILb0ELb1ELb1ELi128EEEEEEEEEvNT_6ParamsE,@function
        .size           _ZN7cutlass13device_kernelIN5flash19enable_sm80_to_sm89INS1_16FlashAttnFwdSm80INS1_25CollectiveMainloopFwdSm80ILi4ELi1ELb0EN4cute5tupleIJNS5_1CILi128EEENS7_ILi48EEENS7_ILi96EEEEEELi96ENS_10bfloat16_tEfNS_4arch4Sm80ELb0ELb1ELb1ELb0ELb0ELb0ELb1ELb1EEENS1_21CollectiveEpilogueFwdINS6_IJS8_SA_S9_EEENS6_IJNS7_ILi1EEESI_SI_EEESC_SE_Li128ELb0ELb1ELb1ELb0EEENS1_19SingleTileSchedulerILb0ELb1ELb1ELi128EEEEEEEEEvNT_6ParamsE,(.L_x_1435 - _ZN7cutlass13device_kernelIN5flash19enable_sm80_to_sm89INS1_16FlashAttnFwdSm80INS1_25CollectiveMainloopFwdSm80ILi4ELi1ELb0EN4cute5tupleIJNS5_1CILi128EEENS7_ILi48EEENS7_ILi96EEEEEELi96ENS_10bfloat16_tEfNS_4arch4Sm80ELb0ELb1ELb1ELb0ELb0ELb0ELb1ELb1EEENS1_21CollectiveEpilogueFwdINS6_IJS8_SA_S9_EEENS6_IJNS7_ILi1EEESI_SI_EEESC_SE_Li128ELb0ELb1ELb1ELb0EEENS1_19SingleTileSchedulerILb0ELb1ELb1ELi128EEEEEEEEEvNT_6ParamsE)
        .other          _ZN7cutlass13device_kernelIN5flash19enable_sm80_to_sm89INS1_16FlashAttnFwdSm80INS1_25CollectiveMainloopFwdSm80ILi4ELi1ELb0EN4cute5tupleIJNS5_1CILi128EEENS7_ILi48EEENS7_ILi96EEEEEELi96ENS_10bfloat16_tEfNS_4arch4Sm80ELb0ELb1ELb1ELb0ELb0ELb0ELb1ELb1EEENS1_21CollectiveEpilogueFwdINS6_IJS8_SA_S9_EEENS6_IJNS7_ILi1EEESI_SI_EEESC_SE_Li128ELb0ELb1ELb1ELb0EEENS1_19SingleTileSchedulerILb0ELb1ELb1ELi128EEEEEEEEEvNT_6ParamsE,@"STO_CUDA_ENTRY STV_DEFAULT"
_ZN7cutlass13device_kernelIN5flash19enable_sm80_to_sm89INS1_16FlashAttnFwdSm80INS1_25CollectiveMainloopFwdSm80ILi4ELi1ELb0EN4cute5tupleIJNS5_1CILi128EEENS7_ILi48EEENS7_ILi96EEEEEELi96ENS_10bfloat16_tEfNS_4arch4Sm80ELb0ELb1ELb1ELb0ELb0ELb0ELb1ELb1EEENS1_21CollectiveEpilogueFwdINS6_IJS8_SA_S9_EEENS6_IJNS7_ILi1EEESI_SI_EEESC_SE_Li128ELb0ELb1ELb1ELb0EEENS1_19SingleTileSchedulerILb0ELb1ELb1ELi128EEEEEEEEEvNT_6ParamsE:
[----:B------:R-:W-:Y:S02]  /*0000*/  MOV R1, c[0x0][0x28] ;  /* 0x00000a0000017a02 */ /* 0x000fe40000000f00 */
[----:B------:R-:W1:Y:S01]  /*0010*/  S2R R93, SR_TID.X ;  /* 0x00000000005d7919 */ /* 0x000e620000002100 */
[----:B------:R-:W2:Y:S03]  /*0020*/  S2UR UR6, SR_CTAID.Y ;  /* 0x00000000000679c3 */ /* 0x000ea60000002600 */
[----:B------:R-:W3:Y:S01]  /*0030*/  S2R R0, SR_CTAID.Z ;  /* 0x0000000000007919 */ /* 0x000ee20000002700 */
[----:B-1----:R-:W-:-:S06]  /*0040*/  SHF.R.U32.HI R2, RZ, 0x5, R93 ;  /* 0x00000005ff027819 */ /* 0x002fcc000001165d */
[----:B------:R-:W1:Y:S02]  /*0050*/  SHFL.IDX PT, R2, R2, RZ, 0x1f ;  /* 0x00001fff02027589 */ /* 0x000e6400000e0000 */
[----:B-1----:R-:W-:-:S13]  /*0060*/  ISETP.NE.AND P0, PT, R2, RZ, PT ;  /* 0x000000ff0200720c */ /* 0x002fda0003f05270 */
[----:B--2---:R-:W-:Y:S05]  /*0070*/  @!P0 BRA `(.L_x_370) ;  /* 0x0000009000008947 */ /* 0x004fea0003800000 */
[----:B---3--:R-:W-:Y:S01]  /*0080*/  MOV R2, c[0x0][0x550] ;  /* 0x0001540000027a02 */ /* 0x008fe20000000f00 */
[----:B------:R-:W-:-:S03]  /*0090*/  UMOV UR10, UR6 ;  /* 0x00000006000a7c82 */ /* 0x000fc60008000000 */
[----:B------:R-:W-:-:S13]  /*00a0*/  ISETP.NE.AND P0, PT, R2, 0x1, PT ;  /* 0x000000010200780c */ /* 0x000fda0003f05270 */
[----:B------:R-:W-:Y:S05]  /*00b0*/  @!P0 BRA `(.L_x_371) ;  /* 0x000000b000008947 */ /* 0x000fea0003800000 */
[----:B------:R-:W-:Y:S02]  /*00c0*/  ULDC UR4, c[0x0][0x554] ;  /* 0x0001550000047ab9 */ /* 0x000fe40000000800 */
[----:B------:R-:W-:Y:S02]  /*00d0*/  UIMAD.WIDE.U32 UR4, UR6, UR4, URZ ;  /* 0x00000004060472a5 */ /* 0x000fe4000f8e003f */
[----:B------:R-:W-:Y:S02]  /*00e0*/  ULDC UR10, c[0x0][0x558] ;  /* 0x00015600000a7ab9 */ /* 0x000fe40000000800 */
[----:B------:R-:W-:Y:S01]  /*00f0*/  USHF.R.U32.HI UR10, URZ, UR10, UR5 ;  /* 0x0000000a3f0a7299 */ /* 0x000fe20008011605 */
[----:B------:R-:W-:Y:S05]  /*0100*/  BRA `(.L_x_371) ;  /* 0x0000006000007947 */ /* 0x000fea0003800000 */
.L_x_370:
[----:B---3--:R-:W-:Y:S02]  /*0110*/  ULDC.64 UR4, c[0x0][0x550] ;  /* 0x0001540000047ab9 */ /* 0x008fe40000000a00 */
[----:B------:R-:W-:Y:S02]  /*0120*/  UISETP.NE.AND UP0, UPT, UR4, 0x1, UPT ;  /* 0x000000010400788c */ /* 0x000fe4000bf05270 */
[----:B------:R-:W-:-:S02]  /*0130*/  UIMAD.WIDE.U32 UR8, UR6, UR5, URZ ;  /* 0x00000005060872a5 */ /* 0x000fc4000f8e003f */
[----:B------:R-:W-:Y:S02]  /*0140*/  ULDC UR4, c[0x0][0x558] ;  /* 0x0001560000047ab9 */ /* 0x000fe40000000800 */
[----:B------:R-:W-:-:S05]  /*0150*/  UMOV UR10, UR6 ;  /* 0x00000006000a7c82 */ /* 0x000fca0008000000 */
[----:B------:R-:W-:-:S03]  /*0160*/  @UP0 USHF.R.U32.HI UR10, URZ, UR4, UR9 ;  /* 0x000000043f0a0299 */ /* 0x000fc60008011609 */
.L_x_371:
[----:B------:R-:W-:Y:S01]  /*0170*/  ISETP.GE.AND P0, PT, R0, RZ, PT ;  /* 0x000000ff0000720c */ /* 0x000fe20003f06270 */
[----:B------:R-:W-:Y:S02]  /*0180*/  UIADD3 UR4, -UR10, URZ, URZ ;  /* 0x0000003f0a047290 */ /* 0x000fe4000fffe13f */
[----:B------:R-:W-:Y:S02]  /*0190*/  ULDC UR11, c[0x0][0x550] ;  /* 0x00015400000b7ab9 */ /* 0x000fe40000000800 */
[----:B------:R-:W-:-:S08]  /*01a0*/  UIMAD UR11, UR4, UR11, UR6 ;  /* 0x0000000b040b72a4 */ /* 0x000fd0000f8e0206 */
[----:B------:R-:W-:Y:S05]  /*01b0*/  @!P0 EXIT ;  /* 0x000000000000894d */ /* 0x000fea0003800000 */
[----:B------:R-:W1:Y:S01]  /*01c0*/  S2UR UR9, SR_CTAID.X ;  /* 0x00000000000979c3 */ /* 0x000e620000002500 */
[----:B------:R-:W-:Y:S02]  /*01d0*/  ULDC UR4, c[0x0][0x2c4] ;  /* 0x0000b10000047ab9 */ /* 0x000fe40000000800 */
[----:B------:R-:W-:Y:S02]  /*01e0*/  UISETP.NE.AND UP2, UPT, UR4, 0x1, UPT ;  /* 0x000000010400788c */ /* 0x000fe4000bf45270 */
[----:B------:R-:W-:Y:S02]  /*01f0*/  UMOV UR8, 0x1 ;  /* 0x0000000100087882 */ /* 0x000fe40000000000 */
[----:B------:R-:W-:Y:S02]  /*0200*/  ULDC.64 UR4, c[0x0][0x328] ;  /* 0x0000ca0000047ab9 */ /* 0x000fe40000000a00 */
[----:B------:R-:W-:Y:S02]  /*0210*/  UISETP.LE.AND UP1, UPT, UR8, UR5, UPT ;  /* 0x000000050800728c */ /* 0x000fe4000bf23270 */
[----:B------:R-:W-:-:S02]  /*0220*/  ULDC.64 UR6, c[0x0][0x2c8] ;  /* 0x0000b20000067ab9 */ /* 0x000fc40000000a00 */
[----:B------:R-:W-:Y:S02]  /*0230*/  ULDC UR12, c[0x0][0x168] ;  /* 0x00005a00000c7ab9 */ /* 0x000fe40000000800 */
[----:B------:R-:W-:Y:S01]  /*0240*/  PLOP3.LUT P0, PT, PT, PT, UP1, 0x40, 0x0 ;  /* 0x000000000000781c */ /* 0x000fe20003f0e818 */
[----:B------:R-:W-:Y:S02]  /*0250*/  UIADD3 UR12, UR8, -UR12, URZ ;  /* 0x8000000c080c7290 */ /* 0x000fe4000fffe03f */
[----:B------:R-:W-:Y:S02]  /*0260*/  ULDC UR5, c[0x0][0x1d0] ;  /* 0x0000740000057ab9 */ /* 0x000fe40000000800 */
[----:B-1----:R-:W-:-:S04]  /*0270*/  USHF.L.U32 UR9, UR9, 0x7, URZ ;  /* 0x0000000709097899 */ /* 0x002fc8000800063f */
[----:B------:R-:W-:-:S04]  /*0280*/  @UP2 UIADD3 UR14, UR9, 0x7f, URZ ;  /* 0x0000007f090e2890 */ /* 0x000fc8000fffe03f */
[----:B------:R-:W-:Y:S02]  /*0290*/  UIMAD.WIDE.U32 UR14, UR14, UR6, URZ ;  /* 0x000000060e0e72a5 */ /* 0x000fe4000f8e003f */
[----:B------:R-:W-:Y:S02]  /*02a0*/  UIADD3 UR6, UR9, 0x7f, URZ ;  /* 0x0000007f09067890 */ /* 0x000fe4000fffe03f */
[----:B------:R-:W-:-:S04]  /*02b0*/  @UP2 USHF.R.U32.HI UR6, URZ, UR7, UR15 ;  /* 0x000000073f062299 */ /* 0x000fc8000801160f */
[----:B------:R-:W-:-:S04]  /*02c0*/  UIADD3 UR5, UR6, UR5, UR12 ;  /* 0x0000000506057290 */ /* 0x000fc8000fffe00c */
[----:B------:R-:W-:Y:S01]  /*02d0*/  UIADD3 UR6, UR5, UR4, URZ ;  /* 0x0000000405067290 */ /* 0x000fe2000fffe03f */
[----:B------:R-:W-:Y:S05]  /*02e0*/  @P0 BRA `(.L_x_372) ;  /* 0x0000014000000947 */ /* 0x000fea0003800000 */
[----:B------:R-:W-:Y:S01]  /*02f0*/  ISETP.LT.AND P0, PT, RZ, UR5, PT ;  /* 0x00000005ff007c0c */ /* 0x000fe2000bf01270 */
[----:B------:R-:W-:-:S12]  /*0300*/  UIADD3 UR7, UR5, -0x1, URZ ;  /* 0xffffffff05077890 */ /* 0x000fd8000fffe03f */
[----:B------:R-:W-:Y:S05]  /*0310*/  @P0 BRA `(.L_x_373) ;  /* 0x0000008000000947 */ /* 0x000fea0003800000 */
[----:B------:R-:W-:Y:S02]  /*0320*/  ULDC UR4, c[0x0][0x32c] ;  /* 0x0000cb0000047ab9 */ /* 0x000fe40000000800 */
[----:B------:R-:W-:Y:S02]  /*0330*/  UISETP.NE.AND UP0, UPT, UR8, UR4, UPT ;  /* 0x000000040800728c */ /* 0x000fe4000bf05270 */
[----:B------:R-:W-:-:S03]  /*0340*/  UIADD3 UR7, -UR5, URZ, URZ ;  /* 0x0000003f05077290 */ /* 0x000fc6000fffe13f */
[----:B------:R-:W-:Y:S02]  /*0350*/  ULDC.64 UR4, c[0x0][0x330] ;  /* 0x0000cc0000047ab9 */ /* 0x000fe40000000a00 */
[----:B------:R-:W-:-:S04]  /*0360*/  UIMAD.WIDE.U32 UR12, UR7, UR4, URZ ;  /* 0x00000004070c72a5 */ /* 0x000fc8000f8e003f */
[----:B------:R-:W-:-:S04]  /*0370*/  @UP0 USHF.R.U32.HI UR7, URZ, UR5, UR13 ;  /* 0x000000053f070299 */ /* 0x000fc8000801160d */
[----:B------:R-:W-:Y:S01]  /*0380*/  ULOP3.LUT UR7, URZ, UR7, URZ, 0x33, !UPT ;  /* 0x000000073f077292 */ /* 0x000fe2000f8e333f */
[----:B------:R-:W-:Y:S05]  /*0390*/  BRA `(.L_x_374) ;  /* 0x0000005000007947 */ /* 0x000fea0003800000 */
.L_x_373:
[----:B------:R-:W-:Y:S02]  /*03a0*/  ULDC UR4, c[0x0][0x32c] ;  /* 0x0000cb0000047ab9 */ /* 0x000fe40000000800 */
[----:B------:R-:W-:-:S03]  /*03b0*/  UISETP.NE.AND UP0, UPT, UR8, UR4, UPT ;  /* 0x000000040800728c */ /* 0x000fc6000bf05270 */
[----:B------:R-:W-:Y:S02]  /*03c0*/  ULDC.64 UR4, c[0x0][0x330] ;  /* 0x0000cc0000047ab9 */ /* 0x000fe40000000a00 */
[----:B------:R-:W-:-:S06]  /*03d0*/  UIMAD.WIDE.U32 UR12, UR7, UR4, URZ ;  /* 0x00000004070c72a5 */ /* 0x000fcc000f8e003f */
[----:B------:R-:W-:Y:S02]  /*03e0*/  @UP0 USHF.R.U32.HI UR7, URZ, UR5, UR13 ;  /* 0x000000053f070299 */ /* 0x000fe4000801160d */
.L_x_374:
[----:B------:R-:W-:Y:S02]  /*03f0*/  ULDC UR4, c[0x0][0x32c] ;  /* 0x0000cb0000047ab9 */ /* 0x000fe40000000800 */
[----:B------:R-:W-:-:S04]  /*0400*/  UIMAD UR4, UR7, UR4, UR4 ;  /* 0x00000004070472a4 */ /* 0x000fc8000f8e0204 */
[----:B------:R-:W-:-:S04]  /*0410*/  UISETP.LT.AND UP0, UPT, UR6, UR4, UPT ;  /* 0x000000040600728c */ /* 0x000fc8000bf01270 */
[----:B------:R-:W-:-:S03]  /*0420*/  USEL UR6, UR6, UR4, UP0 ;  /* 0x0000000406067287 */ /* 0x000fc60008000000 */
.L_x_372:
[----:B------:R-:W-:Y:S01]  /*0430*/  ULDC.64 UR4, c[0x0][0x2c8] ;  /* 0x0000b20000047ab9 */ /* 0x000fe20000000a00 */
[----:B------:R-:W-:Y:S01]  /*0440*/  PLOP3.LUT P0, PT, PT, PT, UP1, 0x40, 0x0 ;  /* 0x000000000000781c */ /* 0x000fe20003f0e818 */
[----:B------:R-:W-:Y:S02]  /*0450*/  UIMAD.WIDE.U32 UR14, UR9, UR4, URZ ;  /* 0x00000004090e72a5 */ /* 0x000fe4000f8e003f */
[----:B------:R-:W-:Y:S02]  /*0460*/  UMOV UR12, 0x2f ;  /* 0x0000002f000c7882 */ /* 0x000fe40000000000 */
[----:B------:R-:W-:Y:S02]  /*0470*/  ULDC UR8, c[0x0][0x1d0] ;  /* 0x0000740000087ab9 */ /* 0x000fe40000000800 */
[----:B------:R-:W-:Y:S02]  /*0480*/  UIADD3 UR6, UR6, 0x2f, URZ ;  /* 0x0000002f06067890 */ /* 0x000fe4000fffe03f */
[----:B------:R-:W-:-:S02]  /*0490*/  UIADD3 UR12, UR12, UR8, URZ ;  /* 0x000000080c0c7290 */ /* 0x000fc4000fffe03f */
[----:B------:R-:W-:Y:S02]  /*04a0*/  UIMAD.WIDE UR6, UR6, 0x2aaaaaab, URZ ;  /* 0x2aaaaaab060678a5 */ /* 0x000fe4000f8e023f */
[----:B------:R-:W-:Y:S02]  /*04b0*/  UIMAD.WIDE UR12, UR12, 0x2aaaaaab, URZ ;  /* 0x2aaaaaab0c0c78a5 */ /* 0x000fe4000f8e023f */
[----:B------:R-:W-:Y:S02]  /*04c0*/  ULDC UR14, c[0x0][0x168] ;  /* 0x00005a00000e7ab9 */ /* 0x000fe40000000800 */
[----:B------:R-:W-:Y:S02]  /*04d0*/  UMOV UR4, UR9 ;  /* 0x0000000900047c82 */ /* 0x000fe40008000000 */
[----:B------:R-:W-:Y:S02]  /*04e0*/  @UP2 USHF.R.U32.HI UR4, URZ, UR5, UR15 ;  /* 0x000000053f042299 */ /* 0x000fe4000801160f */
[----:B------:R-:W-:-:S02]  /*04f0*/  UIADD3 UR8, UR8, -UR14, URZ ;  /* 0x8000000e08087290 */ /* 0x000fc4000fffe03f */
[----:B------:R-:W-:Y:S02]  /*0500*/  USHF.R.U32.HI UR6, URZ, 0x1f, UR7 ;  /* 0x0000001f3f067899 */ /* 0x000fe40008011607 */
[----:B------:R-:W-:Y:S02]  /*0510*/  USHF.R.U32.HI UR12, URZ, 0x1f, UR13 ;  /* 0x0000001f3f0c7899 */ /* 0x000fe4000801160d */
[----:B------:R-:W-:Y:S02]  /*0520*/  UIADD3 UR4, UR8, UR4, URZ ;  /* 0x0000000408047290 */ /* 0x000fe4000fffe03f */
[----:B------:R-:W-:Y:S02]  /*0530*/  ULDC UR5, c[0x0][0x324] ;  /* 0x0000c90000057ab9 */ /* 0x000fe40000000800 */
[----:B------:R-:W-:Y:S02]  /*0540*/  ULEA.HI.SX32 UR6, UR7, UR6, 0x1d ;  /* 0x0000000607067291 */ /* 0x000fe4000f8fea3f */
[----:B------:R-:W-:-:S02]  /*0550*/  ULEA.HI.SX32 UR12, UR13, UR12, 0x1d ;  /* 0x0000000c0d0c7291 */ /* 0x000fc4000f8fea3f */
[----:B------:R-:W-:Y:S02]  /*0560*/  UIADD3 UR5, UR4, -UR5, URZ ;  /* 0x8000000504057290 */ /* 0x000fe4000fffe03f */
[----:B------:R-:W-:-:S04]  /*0570*/  UISETP.LT.AND UP0, UPT, UR12, UR6, UPT ;  /* 0x000000060c00728c */ /* 0x000fc8000bf01270 */
[----:B------:R-:W-:Y:S01]  /*0580*/  USEL UR6, UR12, UR6, UP0 ;  /* 0x000000060c067287 */ /* 0x000fe20008000000 */
[----:B------:R-:W-:Y:S01]  /*0590*/  MOV R3, UR5 ;  /* 0x0000000500037c02 */ /* 0x000fe20008000f00 */
[----:B------:R-:W-:Y:S05]  /*05a0*/  @P0 BRA `(.L_x_375) ;  /* 0x0000010000000947 */ /* 0x000fea0003800000 */
[----:B------:R-:W-:-:S04]  /*05b0*/  MOV R4, UR4 ;  /* 0x0000000400047c02 */ /* 0x000fc80008000f00 */
[----:B------:R-:W-:-:S13]  /*05c0*/  ISETP.GT.AND P0, PT, R4, -0x1, PT ;  /* 0xffffffff0400780c */ /* 0x000fda0003f04270 */
[----:B------:R-:W-:Y:S05]  /*05d0*/  @P0 BRA `(.L_x_376) ;  /* 0x0000007000000947 */ /* 0x000fea0003800000 */
[----:B------:R-:W-:Y:S01]  /*05e0*/  IMAD.MOV.U32 R2, RZ, RZ, c[0x0][0x32c] ;  /* 0x0000cb00ff027624 */ /* 0x000fe200078e00ff */
[----:B------:R-:W-:-:S04]  /*05f0*/  LOP3.LUT R4, RZ, R4, RZ, 0x33, !PT ;  /* 0x00000004ff047212 */ /* 0x000fc800078e33ff */
[----:B------:R-:W-:-:S13]  /*0600*/  ISETP.NE.AND P0, PT, R2, 0x1, PT ;  /* 0x000000010200780c */ /* 0x000fda0003f05270 */
[----:B------:R-:W-:-:S05]  /*0610*/  @P0 IMAD.HI.U32 R2, R4, c[0x0][0x330], RZ ;  /* 0x0000cc0004020a27 */ /* 0x000fca00078e00ff */
[----:B------:R-:W-:-:S04]  /*0620*/  @P0 SHF.R.U32.HI R4, RZ, c[0x0][0x334], R2 ;  /* 0x0000cd00ff040a19 */ /* 0x000fc80000011602 */
[----:B------:R-:W-:Y:S01]  /*0630*/  LOP3.LUT R4, RZ, R4, RZ, 0x33, !PT ;  /* 0x00000004ff047212 */ /* 0x000fe200078e33ff */
[----:B------:R-:W-:Y:S05]  /*0640*/  BRA `(.L_x_377) ;  /* 0x0000004000007947 */ /* 0x000fea0003800000 */
.L_x_376:
[----:B------:R-:W-:-:S04]  /*0650*/  MOV R2, c[0x0][0x32c] ;  /* 0x0000cb0000027a02 */ /* 0x000fc80000000f00 */
[----:B------:R-:W-:-:S13]  /*0660*/  ISETP.NE.AND P0, PT, R2, 0x1, PT ;  /* 0x000000010200780c */ /* 0x000fda0003f05270 */
[----:B------:R-:W-:-:S05]  /*0670*/  @P0 IMAD.HI.U32 R2, R4, c[0x0][0x330], RZ ;  /* 0x0000cc0004020a27 */ /* 0x000fca00078e00ff */
[----:B------:R-:W-:-:S05]  /*0680*/  @P0 SHF.R.U32.HI R4, RZ, c[0x0][0x334], R2 ;  /* 0x0000cd00ff040a19 */ /* 0x000fca0000011602 */
.L_x_377:
[----:B------:R-:W-:-:S05]  /*0690*/  IMAD R4, R4, c[0x0][0x32c], RZ ;  /* 0x0000cb0004047a24 */ /* 0x000fca00078e02ff */
[----:B------:R-:W-:-:S05]  /*06a0*/  IMNMX R3, R3, R4, !PT ;  /* 0x0000000403037217 */ /* 0x000fca0007800200 */
.L_x_375:
[----:B------:R-:W-:Y:S01]  /*06b0*/  IMAD.HI R3, R3, 0x2aaaaaab, RZ ;  /* 0x2aaaaaab03037827 */ /* 0x000fe200078e02ff */
[----:B------:R-:W-:Y:S02]  /*06c0*/  USHF.R.U32.HI UR5, URZ, 0x10, UR11 ;  /* 0x000000103f057899 */ /* 0x000fe4000801160b */
[----:B------:R-:W-:Y:S01]  /*06d0*/  ULDC UR4, c[0x0][0x338] ;  /* 0x0000ce0000047ab9 */ /* 0x000fe20000000800 */
[----:B------:R-:W-:Y:S01]  /*06e0*/  IMAD.MOV.U32 R154, RZ, RZ, RZ ;  /* 0x000000ffff9a7224 */ /* 0x000fe200078e00ff */
[----:B------:R-:W-:Y:S01]  /*06f0*/  SHF.R.U32.HI R2, RZ, 0x1f, R3 ;  /* 0x0000001fff027819 */ /* 0x000fe20000011603 */
[----:B------:R-:W-:-:S03]  /*0700*/  UISETP.NE.AND UP0, UPT, UR5, URZ, UPT ;  /* 0x0000003f0500728c */ /* 0x000fc6000bf05270 */
[----:B------:R-:W-:Y:S01]  /*0710*/  LEA.HI.SX32 R2, R3, R2, 0x1d ;  /* 0x0000000203027211 */ /* 0x000fe200078feaff */
[----:B------:R-:W-:-:S03]  /*0720*/  USEL UR4, UR5, UR4, UP0 ;  /* 0x0000000405047287 */ /* 0x000fc60008000000 */
[----:B------:R-:W-:-:S04]  /*0730*/  IMNMX R219, RZ, R2, !PT ;  /* 0x00000002ffdb7217 */ /* 0x000fc80007800200 */
[----:B------:R-:W-:-:S13]  /*0740*/  ISETP.LT.AND P0, PT, R219, UR6, PT ;  /* 0x00000006db007c0c */ /* 0x000fda000bf01270 */
[----:B------:R-:W-:Y:S05]  /*0750*/  @!P0 BRA `(.L_x_378) ;  /* 0x000001c000008947 */ /* 0x000fea0003800000 */
[----:B------:R-:W-:Y:S01]  /*0760*/  IMAD.U32 R2, RZ, RZ, UR4 ;  /* 0x00000004ff027e24 */ /* 0x000fe2000f8e00ff */
[----:B------:R-:W-:-:S04]  /*0770*/  UIADD3 UR5, UR4, -0x1, UR6 ;  /* 0xffffffff04057890 */ /* 0x000fc8000fffe006 */
[-C--:B------:R-:W-:Y:S02]  /*0780*/  IABS R5, R2.reuse ;  /* 0x0000000200057213 */ /* 0x080fe40000000000 */
[----:B------:R-:W-:Y:S02]  /*0790*/  IADD3 R6, -R219, UR5, RZ ;  /* 0x00000005db067c10 */ /* 0x000fe4000fffe1ff */
[----:B------:R-:W1:Y:S01]  /*07a0*/  I2F.RP R7, R5 ;  /* 0x0000000500077306 */ /* 0x000e620000209400 */
[----:B------:R-:W-:Y:S02]  /*07b0*/  IABS R2, R2 ;  /* 0x0000000200027213 */ /* 0x000fe40000000000 */
[----:B------:R-:W-:Y:S02]  /*07c0*/  IABS R3, R6 ;  /* 0x0000000600037213 */ /* 0x000fe40000000000 */
[----:B------:R-:W-:Y:S01]  /*07d0*/  LOP3.LUT R6, R6, UR4, RZ, 0x3c, !PT ;  /* 0x0000000406067c12 */ /* 0x000fe2000f8e3cff */
[----:B------:R-:W-:-:S03]  /*07e0*/  IMAD.MOV R2, RZ, RZ, -R2 ;  /* 0x000000ffff027224 */ /* 0x000fc600078e0a02 */
[----:B------:R-:W-:Y:S01]  /*07f0*/  ISETP.GE.AND P0, PT, R6, RZ, PT ;  /* 0x000000ff0600720c */ /* 0x000fe20003f06270 */
[----:B-1----:R-:W1:Y:S02]  /*0800*/  MUFU.RCP R8, R7 ;  /* 0x0000000700087308 */ /* 0x002e640000001000 */
[----:B-1----:R-:W-:-:S06]  /*0810*/  IADD3 R8, R8, 0xffffffe, RZ ;  /* 0x0ffffffe08087810 */ /* 0x002fcc0007ffe0ff */
[----:B------:R-:W1:Y:S02]  /*0820*/  F2I.FTZ.U32.TRUNC.NTZ R9, R8 ;  /* 0x0000000800097305 */ /* 0x000e64000021f000 */
[----:B-1----:R-:W-:Y:S02]  /*0830*/  IMAD.MOV R4, RZ, RZ, -R9 ;  /* 0x000000ffff047224 */ /* 0x002fe400078e0a09 */
[----:B------:R-:W-:Y:S02]  /*0840*/  IMAD.MOV.U32 R8, RZ, RZ, RZ ;  /* 0x000000ffff087224 */ /* 0x000fe400078e00ff */
[----:B------:R-:W-:-:S04]  /*0850*/  IMAD R4, R4, R5, RZ ;  /* 0x0000000504047224 */ /* 0x000fc800078e02ff */
[----:B------:R-:W-:-:S06]  /*0860*/  IMAD.HI.U32 R4, R9, R4, R8 ;  /* 0x0000000409047227 */ /* 0x000fcc00078e0008 */
[----:B------:R-:W-:-:S04]  /*0870*/  IMAD.HI.U32 R4, R4, R3, RZ ;  /* 0x0000000304047227 */ /* 0x000fc800078e00ff */
[----:B------:R-:W-:-:S05]  /*0880*/  IMAD R2, R4, R2, R3 ;  /* 0x0000000204027224 */ /* 0x000fca00078e0203 */
[----:B------:R-:W-:-:S13]  /*0890*/  ISETP.GT.U32.AND P1, PT, R5, R2, PT ;  /* 0x000000020500720c */ /* 0x000fda0003f24070 */
[----:B------:R-:W-:Y:S01]  /*08a0*/  @!P1 IMAD.IADD R2, R2, 0x1, -R5 ;  /* 0x0000000102029824 */ /* 0x000fe200078e0a05 */
[----:B------:R-:W-:Y:S02]  /*08b0*/  @!P1 IADD3 R4, R4, 0x1, RZ ;  /* 0x0000000104049810 */ /* 0x000fe40007ffe0ff */
[----:B------:R-:W-:Y:S02]  /*08c0*/  ISETP.NE.AND P1, PT, RZ, UR4, PT ;  /* 0x00000004ff007c0c */ /* 0x000fe4000bf25270 */
[----:B------:R-:W-:-:S13]  /*08d0*/  ISETP.GE.U32.AND P2, PT, R2, R5, PT ;  /* 0x000000050200720c */ /* 0x000fda0003f46070 */
[----:B------:R-:W-:-:S05]  /*08e0*/  @P2 IADD3 R4, R4, 0x1, RZ ;  /* 0x0000000104042810 */ /* 0x000fca0007ffe0ff */
[----:B------:R-:W-:Y:S01]  /*08f0*/  @!P0 IMAD.MOV R4, RZ, RZ, -R4 ;  /* 0x000000ffff048224 */ /* 0x000fe200078e0a04 */
[----:B------:R-:W-:-:S05]  /*0900*/  @!P1 LOP3.LUT R4, RZ, UR4, RZ, 0x33, !PT ;  /* 0x00000004ff049c12 */ /* 0x000fca000f8e33ff */
[----:B------:R-:W-:Y:S02]  /*0910*/  IMAD.MOV.U32 R154, RZ, RZ, R4 ;  /* 0x000000ffff9a7224 */ /* 0x000fe400078e0004 */
.L_x_378:
[----:B------:R-:W-:Y:S01]  /*0920*/  ULOP3.LUT UR11, UR11, 0xffff, URZ, 0xc0, !UPT ;  /* 0x0000ffff0b0b7892 */ /* 0x000fe2000f8ec03f */
[----:B------:R-:W-:Y:S01]  /*0930*/  PLOP3.LUT P4, PT, PT, PT, PT, 0x80, 0x0 ;  /* 0x000000000000781c */ /* 0x000fe20003f8f070 */
[----:B------:R-:W-:Y:S01]  /*0940*/  ULDC.64 UR12, c[0x0][0x118] ;  /* 0x00004600000c7ab9 */ /* 0x000fe20000000a00 */
[----:B------:R-:W-:Y:S01]  /*0950*/  IMAD.MOV.U32 R12, RZ, RZ, RZ ;  /* 0x000000ffff0c7224 */ /* 0x000fe200078e00ff */
[----:B------:R-:W-:Y:S01]  /*0960*/  CS2R R10, SRZ ;  /* 0x00000000000a7805 */ /* 0x000fe2000001ff00 */
[----:B------:R-:W-:Y:S01]  /*0970*/  MOV R7, RZ ;  /* 0x000000ff00077202 */ /* 0x000fe20000000f00 */
[----:B------:R-:W-:Y:S01]  /*0980*/  IMAD R219, R154, UR11, R219 ;  /* 0x0000000b9adb7c24 */ /* 0x000fe2000f8e02db */
[----:B------:R-:W-:Y:S01]  /*0990*/  CS2R R94, SRZ ;  /* 0x00000000005e7805 */ /* 0x000fe2000001ff00 */
[----:B------:R-:W-:Y:S01]  /*09a0*/  CS2R R4, SRZ ;  /* 0x0000000000047805 */ /* 0x000fe2000001ff00 */
[----:B------:R-:W-:Y:S01]  /*09b0*/  CS2R R98, SRZ ;  /* 0x0000000000627805 */ /* 0x000fe2000001ff00 */
[----:B------:R-:W-:Y:S01]  /*09c0*/  IMAD.IADD R154, R219, 0x1, R154 ;  /* 0x00000001db9a7824 */ /* 0x000fe200078e029a */
[----:B------:R-:W-:Y:S01]  /*09d0*/  CS2R R96, SRZ ;  /* 0x0000000000607805 */ /* 0x000fe2000001ff00 */
[----:B------:R-:W-:Y:S01]  /*09e0*/  CS2R R90, SRZ ;  /* 0x00000000005a7805 */ /* 0x000fe2000001ff00 */
[----:B------:R-:W-:Y:S01]  /*09f0*/  CS2R R88, SRZ ;  /* 0x0000000000587805 */ /* 0x000fe2000001ff00 */
[----:B------:R-:W-:Y:S01]  /*0a00*/  CS2R R86, SRZ ;  /* 0x0000000000567805 */ /* 0x000fe2000001ff00 */
[----:B------:R-:W-:Y:S01]  /*0a10*/  IMNMX R154, R154, UR6, PT ;  /* 0x000000069a9a7c17 */ /* 0x000fe2000b800200 */
        /* <DEDUP_REMOVED lines=43> */
[----:B------:R-:W-:Y:S02]  /*0cd0*/  ISETP.NE.U32.AND P0, PT, RZ, c[0x0][0x340], PT ;  /* 0x0000d000ff007a0c */ /* 0x000fe40003f05070 */
[----:B------:R-:W-:Y:S01]  /*0ce0*/  SHF.R.S32.HI R14, RZ, 0x1f, R93 ;  /* 0x0000001fff0e7819 */ /* 0x000fe2000001145d */
[----:B------:R-:W-:Y:S01]  /*0cf0*/  USHF.R.S32.HI UR11, URZ, 0x1f, UR10 ;  /* 0x0000001f3f0b7899 */ /* 0x000fe2000801140a */
[----:B------:R-:W-:Y:S01]  /*0d00*/  ISETP.NE.AND.EX P0, PT, RZ, c[0x0][0x344], PT, P0 ;  /* 0x0000d100ff007a0c */ /* 0x000fe20003f05300 */
[----:B------:R-:W-:-:S12]  /*0d10*/  ULDC.64 UR4, c[0x0][0x1b8] ;  /* 0x00006e0000047ab9 */ /* 0x000fd80000000a00 */
[----:B------:R-:W-:-:S04]  /*0d20*/  @P0 IMAD.MOV.U32 R3, RZ, RZ, 0x4 ;  /* 0x00000004ff030424 */ /* 0x000fc800078e00ff */
[----:B------:R-:W-:-:S06]  /*0d30*/  @P0 IMAD.WIDE R18, R0, R3, c[0x0][0x340] ;  /* 0x0000d00000120625 */ /* 0x000fcc00078e0203 */
[----:B------:R-:W2:Y:S01]  /*0d40*/  @P0 LDG.E R18, [R18.64] ;  /* 0x0000000c12120981 */ /* 0x000ea2000c1e1900 */
[-C--:B------:R-:W-:Y:S01]  /*0d50*/  LEA.HI R8, R14, R93.reuse, RZ, 0x2 ;  /* 0x0000005d0e087211 */ /* 0x080fe200078f10ff */
[----:B------:R-:W-:Y:S01]  /*0d60*/  UIMAD.WIDE.U32 UR6, UR10, UR4, URZ ;  /* 0x000000040a0672a5 */ /* 0x000fe2000f8e003f */
[----:B------:R-:W-:Y:S01]  /*0d70*/  PLOP3.LUT P2, PT, PT, PT, UP2, 0x80, 0x0 ;  /* 0x000000000000781c */ /* 0x000fe20003f4f028 */
[----:B------:R-:W-:Y:S01]  /*0d80*/  UIMAD UR4, UR11, UR4, URZ ;  /* 0x000000040b0472a4 */ /* 0x000fe2000f8e023f */
[----:B------:R-:W-:Y:S01]  /*0d90*/  LOP3.LUT R96, R8, 0xfffffffc, RZ, 0xc0, !PT ;  /* 0xfffffffc08607812 */ /* 0x000fe200078ec0ff */
[----:B------:R-:W-:Y:S01]  /*0da0*/  IMAD.U32 R220, RZ, RZ, UR10 ;  /* 0x0000000affdc7e24 */ /* 0x000fe2000f8e00ff */
[----:B------:R-:W-:Y:S01]  /*0db0*/  SHF.R.S32.HI R239, RZ, 0x2, R8 ;  /* 0x00000002ffef7819 */ /* 0x000fe20000011408 */
[----:B------:R-:W-:Y:S01]  /*0dc0*/  UIMAD UR4, UR10, UR5, UR4 ;  /* 0x000000050a0472a4 */ /* 0x000fe2000f8e0204 */
[----:B------:R-:W-:Y:S01]  /*0dd0*/  PLOP3.LUT P1, PT, PT, PT, UP2, 0x80, 0x0 ;  /* 0x000000000000781c */ /* 0x000fe20003f2f028 */
[----:B------:R-:W-:Y:S01]  /*0de0*/  IMAD.IADD R96, R93, 0x1, -R96 ;  /* 0x000000015d607824 */ /* 0x000fe200078e0a60 */
[----:B------:R-:W-:Y:S01]  /*0df0*/  SHF.R.S32.HI R7, RZ, 0x1f, R0 ;  /* 0x0000001fff077819 */ /* 0x000fe20000011400 */
[----:B------:R-:W-:Y:S01]  /*0e00*/  UIADD3 UR4, UR7, UR4, URZ ;  /* 0x0000000407047290 */ /* 0x000fe2000fffe03f */
[-C--:B------:R-:W-:Y:S01]  /*0e10*/  LEA.HI R10, R14, R93.reuse, RZ, 0x3 ;  /* 0x0000005d0e0a7211 */ /* 0x080fe200078f18ff */
[C-C-:B------:R-:W-:Y:S01]  /*0e20*/  IMAD R6, R96.reuse, 0x20, R239.reuse ;  /* 0x0000002060067824 */ /* 0x140fe200078e02ef */
[----:B------:R-:W-:Y:S01]  /*0e30*/  SHF.R.S32.HI R22, RZ, 0x1f, R239 ;  /* 0x0000001fff167819 */ /* 0x000fe200000114ef */
[----:B------:R-:W-:Y:S01]  /*0e40*/  IMAD R3, R7, c[0x0][0x1c0], RZ ;  /* 0x0000700007037a24 */ /* 0x000fe200078e02ff */
[----:B------:R-:W-:Y:S01]  /*0e50*/  SHF.L.U32 R20, R96, 0x3, RZ ;  /* 0x0000000360147819 */ /* 0x000fe200000006ff */
[----:B------:R-:W-:Y:S01]  /*0e60*/  IMAD.U32 R17, RZ, RZ, UR7 ;  /* 0x00000007ff117e24 */ /* 0x000fe2000f8e00ff */
[----:B------:R-:W-:Y:S01]  /*0e70*/  IADD3 R6, R6, UR9, RZ ;  /* 0x0000000906067c10 */ /* 0x000fe2000fffe0ff */
[C---:B------:R-:W-:Y:S01]  /*0e80*/  IMAD R26, R22.reuse, c[0x0][0x1e0], RZ ;  /* 0x00007800161a7a24 */ /* 0x040fe200078e02ff */
[----:B------:R-:W-:Y:S01]  /*0e90*/  SHF.R.S32.HI R4, RZ, 0x3, R10 ;  /* 0x00000003ff047819 */ /* 0x000fe2000001140a */
[----:B------:R-:W-:Y:S01]  /*0ea0*/  IMAD R22, R22, c[0x0][0x208], RZ ;  /* 0x0000820016167a24 */ /* 0x000fe200078e02ff */
[----:B------:R-:W-:Y:S01]  /*0eb0*/  SHF.R.S32.HI R21, RZ, 0x1f, R20 ;  /* 0x0000001fff157819 */ /* 0x000fe20000011414 */
[----:B------:R-:W-:Y:S01]  /*0ec0*/  @P2 IMAD.HI.U32 R2, R6, c[0x0][0x2c8], RZ ;  /* 0x0000b20006022a27 */ /* 0x000fe200078e00ff */
[----:B------:R-:W-:Y:S01]  /*0ed0*/  LEA.HI R95, R14, R93, RZ, 0x5 ;  /* 0x0000005d0e5f7211 */ /* 0x000fe200078f28ff */
[----:B------:R-:W-:Y:S01]  /*0ee0*/  BSSY B0, `(.L_x_380) ;  /* 0x0000070000007945 */ /* 0x000fe20003800000 */
[----:B------:R-:W-:Y:S01]  /*0ef0*/  LEA.HI R8, R8, R239, RZ, 0x1 ;  /* 0x000000ef08087211 */ /* 0x000fe200078f08ff */
[----:B------:R-:W-:Y:S01]  /*0f00*/  IMAD.MOV.U32 R5, RZ, RZ, R6 ;  /* 0x000000ffff057224 */ /* 0x000fe200078e0006 */
[----:B------:R-:W-:Y:S01]  /*0f10*/  @P1 SHF.R.U32.HI R5, RZ, c[0x0][0x2cc], R2 ;  /* 0x0000b300ff051a19 */ /* 0x000fe20000011602 */
[----:B------:R-:W-:Y:S01]  /*0f20*/  IMAD R2, R0, c[0x0][0x1c4], R3 ;  /* 0x0000710000027a24 */ /* 0x000fe200078e0203 */
[----:B------:R-:W-:Y:S01]  /*0f30*/  LOP3.LUT R8, R8, 0x7fffffe, RZ, 0xc0, !PT ;  /* 0x07fffffe08087812 */ /* 0x000fe200078ec0ff */
[----:B------:R-:W-:Y:S01]  /*0f40*/  IMAD.SHL.U32 R3, R4, 0x40, RZ ;  /* 0x0000004004037824 */ /* 0x000fe200078e00ff */
[----:B------:R-:W-:Y:S01]  /*0f50*/  SHF.R.S32.HI R24, RZ, 0x1f, R5 ;  /* 0x0000001fff187819 */ /* 0x000fe20000011405 */
[----:B------:R-:W-:Y:S01]  /*0f60*/  IMAD.U32 R16, RZ, RZ, UR6 ;  /* 0x00000006ff107e24 */ /* 0x000fe2000f8e00ff */
[----:B------:R-:W-:Y:S01]  /*0f70*/  ULDC.64 UR6, c[0x0][0x1e8] ;  /* 0x00007a0000067ab9 */ /* 0x000fe20000000a00 */
[----:B------:R-:W-:Y:S01]  /*0f80*/  IMAD.U32 R17, RZ, RZ, UR4 ;  /* 0x00000004ff117e24 */ /* 0x000fe2000f8e00ff */
[----:B------:R-:W-:Y:S01]  /*0f90*/  LOP3.LUT R3, R3, 0xc0, RZ, 0xc0, !PT ;  /* 0x000000c003037812 */ /* 0x000fe200078ec0ff */
[C---:B------:R-:W-:Y:S01]  /*0fa0*/  IMAD R22, R239.reuse, c[0x0][0x20c], R22 ;  /* 0x00008300ef167a24 */ /* 0x040fe200078e0216 */
[----:B------:R-:W-:Y:S01]  /*0fb0*/  ULDC.64 UR4, c[0x0][0x210] ;  /* 0x0000840000047ab9 */ /* 0x000fe20000000a00 */
[----:B------:R-:W-:Y:S01]  /*0fc0*/  IMAD.WIDE.U32 R12, R239, c[0x0][0x208], R20 ;  /* 0x00008200ef0c7a25 */ /* 0x000fe200078e0014 */
[----:B------:R-:W-:Y:S01]  /*0fd0*/  LOP3.LUT R11, R3, 0x18, R20, 0xf8, !PT ;  /* 0x00000018030b7812 */ /* 0x000fe200078ef814 */
[----:B------:R-:W-:Y:S01]  /*0fe0*/  UIMAD UR4, UR11, UR4, URZ ;  /* 0x000000040b0472a4 */ /* 0x000fe2000f8e023f */
[----:B------:R-:W-:Y:S01]  /*0ff0*/  SHF.R.U32.HI R218, RZ, 0x3, R3 ;  /* 0x00000003ffda7819 */ /* 0x000fe20000011603 */
[----:B------:R-:W-:Y:S01]  /*1000*/  IMAD.WIDE.U32 R16, R0, c[0x0][0x1c0], R16 ;  /* 0x0000700000107a25 */ /* 0x000fe200078e0010 */
[----:B------:R-:W-:Y:S01]  /*1010*/  UIMAD UR6, UR11, UR6, URZ ;  /* 0x000000060b0672a4 */ /* 0x000fe2000f8e023f */
[----:B------:R-:W-:Y:S01]  /*1020*/  IADD3 R15, R20, 0x20, RZ ;  /* 0x00000020140f7810 */ /* 0x000fe20007ffe0ff */
[----:B------:R-:W-:Y:S01]  /*1030*/  UIMAD UR4, UR10, UR5, UR4 ;  /* 0x000000050a0472a4 */ /* 0x000fe2000f8e0204 */
[----:B------:R-:W-:Y:S01]  /*1040*/  IMAD.IADD R23, R13, 0x1, R22 ;  /* 0x000000010d177824 */ /* 0x000fe200078e0216 */
[----:B------:R-:W-:Y:S01]  /*1050*/  MOV R22, R12 ;  /* 0x0000000c00167202 */ /* 0x000fe20000000f00 */
[----:B------:R-:W-:Y:S01]  /*1060*/  IMAD.MOV R9, RZ, RZ, -R5 ;  /* 0x000000ffff097224 */ /* 0x000fe200078e0a05 */
[----:B------:R-:W-:Y:S01]  /*1070*/  LEA.HI R12, R14, R93, RZ, 0x4 ;  /* 0x0000005d0e0c7211 */ /* 0x000fe200078f20ff */
[----:B------:R-:W-:Y:S01]  /*1080*/  IMAD.IADD R3, R17, 0x1, R2 ;  /* 0x0000000111037824 */ /* 0x000fe200078e0202 */
[----:B------:R-:W-:Y:S01]  /*1090*/  LOP3.LUT R218, R11, R218, RZ, 0x3c, !PT ;  /* 0x000000da0bda7212 */ /* 0x000fe200078e3cff */
[----:B------:R-:W-:Y:S01]  /*10a0*/  IMAD.MOV.U32 R2, RZ, RZ, R16 ;  /* 0x000000ffff027224 */ /* 0x000fe200078e0010 */
[----:B------:R-:W-:Y:S01]  /*10b0*/  ULDC UR5, c[0x0][0x2c4] ;  /* 0x0000b10000057ab9 */ /* 0x000fe20000000800 */
[----:B------:R-:W-:Y:S01]  /*10c0*/  IMAD R16, R9, c[0x0][0x2c4], R6 ;  /* 0x0000b10009107a24 */ /* 0x000fe200078e0206 */
[----:B------:R-:W-:Y:S01]  /*10d0*/  LOP3.LUT R6, R12, 0xfffffff0, RZ, 0xc0, !PT ;  /* 0xfffffff00c067812 */ /* 0x000fe200078ec0ff */
[----:B------:R-:W-:Y:S01]  /*10e0*/  IMAD R24, R24, c[0x0][0x1b0], RZ ;  /* 0x00006c0018187a24 */ /* 0x000fe200078e02ff */
[----:B------:R-:W-:Y:S01]  /*10f0*/  IADD3 R14, R239, UR9, RZ ;  /* 0x00000009ef0e7c10 */ /* 0x000fe2000fffe0ff */
[----:B------:R-:W-:Y:S01]  /*1100*/  IMAD.WIDE.U32 R220, R220, c[0x0][0x210], R22 ;  /* 0x00008400dcdc7a25 */ /* 0x000fe200078e0016 */
[----:B------:R-:W-:Y:S01]  /*1110*/  SHF.R.S32.HI R11, RZ, 0x1f, R16 ;  /* 0x0000001fff0b7819 */ /* 0x000fe20000011410 */
[----:B------:R-:W-:Y:S01]  /*1120*/  UIMAD UR6, UR10, UR7, UR6 ;  /* 0x000000070a0672a4 */ /* 0x000fe2000f8e0206 */
[----:B------:R-:W-:Y:S01]  /*1130*/  SHF.R.S32.HI R94, RZ, 0x5, R95 ;  /* 0x00000005ff5e7819 */ /* 0x000fe2000001145f */
[----:B------:R-:W-:Y:S01]  /*1140*/  IMAD.IADD R6, R93, 0x1, -R6 ;  /* 0x000000015d067824 */ /* 0x000fe200078e0a06 */
[----:B------:R-:W-:Y:S01]  /*1150*/  IADD3 R221, R221, UR4, RZ ;  /* 0x00000004dddd7c10 */ /* 0x000fe2000fffe0ff */
[----:B------:R-:W-:Y:S01]  /*1160*/  IMAD.WIDE.U32 R2, R5, c[0x0][0x1b0], R2 ;  /* 0x00006c0005027a25 */ /* 0x000fe200078e0002 */
[----:B------:R-:W-:Y:S01]  /*1170*/  ULDC UR4, c[0x0][0x168] ;  /* 0x00005a0000047ab9 */ /* 0x000fe20000000800 */
[----:B------:R-:W-:Y:S01]  /*1180*/  ISETP.GE.AND P2, PT, R15, c[0x0][0x198], PT ;  /* 0x000066000f007a0c */ /* 0x000fe20003f46270 */
[----:B------:R-:W-:Y:S01]  /*1190*/  UIMAD UR4, UR5, UR4, URZ ;  /* 0x00000004050472a4 */ /* 0x000fe2000f8e023f */
[----:B------:R-:W-:Y:S01]  /*11a0*/  IMAD R24, R5, c[0x0][0x1b4], R24 ;  /* 0x00006d0005187a24 */ /* 0x000fe200078e0218 */
[----:B------:R-:W-:Y:S01]  /*11b0*/  LEA.HI R9, R6, R6, RZ, 0x1 ;  /* 0x0000000606097211 */ /* 0x000fe200078f08ff */
[C---:B------:R-:W-:Y:S01]  /*11c0*/  IMAD R26, R239.reuse, c[0x0][0x1e4], R26 ;  /* 0x00007900ef1a7a24 */ /* 0x040fe200078e021a */
[----:B------:R-:W-:Y:S01]  /*11d0*/  ISETP.GE.AND P6, PT, R20, c[0x0][0x1d4], PT ;  /* 0x0000750014007a0c */ /* 0x000fe20003fc6270 */
[----:B------:R-:W-:Y:S01]  /*11e0*/  IMAD.WIDE.U32 R28, R239, c[0x0][0x1e0], R20 ;  /* 0x00007800ef1c7a25 */ /* 0x000fe200078e0014 */
[----:B------:R-:W-:-:S02]  /*11f0*/  SHF.R.S32.HI R22, RZ, 0x1, R9 ;  /* 0x00000001ff167819 */ /* 0x000fc40000011409 */
[----:B------:R-:W-:Y:S01]  /*1200*/  SHF.R.S32.HI R5, RZ, 0x1f, R9 ;  /* 0x0000001fff057819 */ /* 0x000fe20000011409 */
[----:B------:R-:W-:Y:S01]  /*1210*/  IMAD.IADD R25, R3, 0x1, R24 ;  /* 0x0000000103197824 */ /* 0x000fe200078e0218 */
[----:B------:R-:W-:Y:S01]  /*1220*/  IADD3 R3, R20, 0x40, RZ ;  /* 0x0000004014037810 */ /* 0x000fe20007ffe0ff */
[----:B------:R-:W-:Y:S01]  /*1230*/  IMAD R11, R11, c[0x0][0x1a8], RZ ;  /* 0x00006a000b0b7a24 */ /* 0x000fe200078e02ff */
[----:B------:R-:W-:Y:S01]  /*1240*/  LEA.HI R5, R5, R22, RZ, 0x2 ;  /* 0x0000001605057211 */ /* 0x000fe200078f10ff */
[----:B------:R-:W-:Y:S01]  /*1250*/  IMAD.MOV.U32 R24, RZ, RZ, R2 ;  /* 0x000000ffff187224 */ /* 0x000fe200078e0002 */
[----:B------:R-:W-:Y:S01]  /*1260*/  ISETP.GE.AND P4, PT, R3, c[0x0][0x1d4], PT ;  /* 0x0000750003007a0c */ /* 0x000fe20003f86270 */
[----:B------:R-:W-:Y:S01]  /*1270*/  IMAD.IADD R27, R29, 0x1, R26 ;  /* 0x000000011d1b7824 */ /* 0x000fe200078e021a */
[----:B------:R-:W-:Y:S01]  /*1280*/  LOP3.LUT R5, R5, 0xfffffffc, RZ, 0xc0, !PT ;  /* 0xfffffffc05057812 */ /* 0x000fe200078ec0ff */
[----:B------:R-:W-:Y:S01]  /*1290*/  IMAD.MOV.U32 R26, RZ, RZ, R28 ;  /* 0x000000ffff1a7224 */ /* 0x000fe200078e001c */
[----:B------:R-:W-:Y:S01]  /*12a0*/  ISETP.GE.AND P5, PT, R15, c[0x0][0x1d4], PT ;  /* 0x000075000f007a0c */ /* 0x000fe20003fa6270 */
[----:B------:R-:W-:Y:S01]  /*12b0*/  IMAD.U32 R224, RZ, RZ, UR10 ;  /* 0x0000000affe07e24 */ /* 0x000fe2000f8e00ff */
[----:B------:R-:W-:Y:S01]  /*12c0*/  IADD3 R5, R22, -R5, RZ ;  /* 0x8000000516057210 */ /* 0x000fe20007ffe0ff */
[C---:B------:R-:W-:Y:S01]  /*12d0*/  IMAD R2, R16.reuse, c[0x0][0x1ac], R11 ;  /* 0x00006b0010027a24 */ /* 0x040fe200078e020b */
[----:B------:R-:W-:Y:S01]  /*12e0*/  IADD3 R11, R239, -R8, RZ ;  /* 0x80000008ef0b7210 */ /* 0x000fe20007ffe0ff */
[----:B------:R-:W-:-:S04]  /*12f0*/  IMAD.WIDE.U32 R16, R16, c[0x0][0x1a8], R24 ;  /* 0x00006a0010107a25 */ /* 0x000fc800078e0018 */
[----:B------:R-:W-:Y:S01]  /*1300*/  IMAD.WIDE.U32 R224, R224, c[0x0][0x1e8], R26 ;  /* 0x00007a00e0e07a25 */ /* 0x000fe200078e001a */
[----:B------:R-:W-:-:S03]  /*1310*/  LEA R3, P1, R16, c[0x0][0x160], 0x1 ;  /* 0x0000580010037a11 */ /* 0x000fc600078208ff */
[----:B------:R-:W-:Y:S01]  /*1320*/  IMAD.IADD R2, R17, 0x1, R2 ;  /* 0x0000000111027824 */ /* 0x000fe200078e0202 */
[----:B------:R-:W-:Y:S01]  /*1330*/  IADD3 R225, R225, UR6, RZ ;  /* 0x00000006e1e17c10 */ /* 0x000fe2000fffe0ff */
[----:B------:R-:W-:Y:S01]  /*1340*/  IMAD.SHL.U32 R13, R96, 0x8, RZ ;  /* 0x00000008600d7824 */ /* 0x000fe200078e00ff */
[----:B------:R1:W3:Y:S01]  /*1350*/  SHFL.IDX PT, R22, R3, RZ, 0x1c1f ;  /* 0x001c1fff03167589 */ /* 0x0002e200000e0000 */
[----:B------:R-:W-:Y:S01]  /*1360*/  IMAD R11, R94, 0x8, R11 ;  /* 0x000000085e0b7824 */ /* 0x000fe200078e020b */
[----:B------:R-:W-:Y:S02]  /*1370*/  LEA.HI.X R2, R16, c[0x0][0x164], R2, 0x1, P1 ;  /* 0x0000590010027a11 */ /* 0x000fe400008f0c02 */
[----:B------:R-:W-:Y:S01]  /*1380*/  LOP3.LUT P1, RZ, R5, 0x2, RZ, 0xc0, !PT ;  /* 0x0000000205ff7812 */ /* 0x000fe2000782c0ff */
[----:B------:R-:W-:Y:S01]  /*1390*/  IMAD.U32 R218, R11, 0x20, R218 ;  /* 0x000000200bda7824 */ /* 0x000fe200078e00da */
[----:B------:R-:W-:Y:S01]  /*13a0*/  P2R R16, PR, RZ, 0x4 ;  /* 0x00000004ff107803 */ /* 0x000fe20000000000 */
[----:B------:R1:W4:Y:S01]  /*13b0*/  SHFL.IDX PT, R23, R2, RZ, 0x1c1f ;  /* 0x001c1fff02177589 */ /* 0x00032200000e0000 */
[----:B------:R-:W-:-:S02]  /*13c0*/  ISETP.GE.AND P3, PT, R13, c[0x0][0x198], PT ;  /* 0x000066000d007a0c */ /* 0x000fc40003f66270 */
[----:B--2---:R-:W-:Y:S01]  /*13d0*/  @P0 SHF.R.S32.HI R19, RZ, 0x1f, R18 ;  /* 0x0000001fff130819 */ /* 0x004fe20000011412 */
[----:B------:R-:W-:Y:S02]  /*13e0*/  @!P0 IMAD.MOV.U32 R18, RZ, RZ, R0 ;  /* 0x000000ffff128224 */ /* 0x000fe400078e0000 */
[----:B------:R-:W-:Y:S01]  /*13f0*/  @!P0 IMAD.MOV.U32 R19, RZ, RZ, R7 ;  /* 0x000000ffff138224 */ /* 0x000fe200078e0007 */
[----:B------:R-:W-:Y:S01]  /*1400*/  ISETP.GE.AND P0, PT, R14, UR4, PT ;  /* 0x000000040e007c0c */ /* 0x000fe2000bf06270 */
[----:B------:R-:W-:Y:S01]  /*1410*/  IMAD.MOV.U32 R0, RZ, RZ, 0x10 ;  /* 0x00000010ff007424 */ /* 0x000fe200078e00ff */
[----:B------:R-:W-:Y:S01]  /*1420*/  IADD3 R7, R13, 0x40, RZ ;  /* 0x000000400d077810 */ /* 0x000fe20007ffe0ff */
[C---:B------:R-:W-:Y:S02]  /*1430*/  IMAD R237, R19.reuse, c[0x0][0x1f0], RZ ;  /* 0x00007c0013ed7a24 */ /* 0x040fe400078e02ff */
[----:B------:R-:W-:Y:S01]  /*1440*/  IMAD R231, R19, c[0x0][0x218], RZ ;  /* 0x0000860013e77a24 */ /* 0x000fe200078e02ff */
[----:B------:R-:W-:Y:S01]  /*1450*/  SEL R0, R0, 0xfffffff0, !P1 ;  /* 0xfffffff000007807 */ /* 0x000fe20004800000 */
[----:B------:R-:W-:Y:S01]  /*1460*/  IMAD R237, R18, c[0x0][0x1f4], R237 ;  /* 0x00007d0012ed7a24 */ /* 0x000fe200078e02ed */
[----:B------:R-:W-:Y:S01]  /*1470*/  ISETP.NE.AND P1, PT, R16, RZ, PT ;  /* 0x000000ff1000720c */ /* 0x000fe20003f25270 */
[C---:B------:R-:W-:Y:S01]  /*1480*/  IMAD R231, R18.reuse, c[0x0][0x21c], R231 ;  /* 0x0000870012e77a24 */ /* 0x040fe200078e02e7 */
[----:B------:R-:W-:Y:S01]  /*1490*/  ISETP.GE.AND P2, PT, R7, c[0x0][0x198], PT ;  /* 0x0000660007007a0c */ /* 0x000fe20003f46270 */
[----:B------:R-:W-:-:S04]  /*14a0*/  IMAD.WIDE.U32 R224, R18, c[0x0][0x1f0], R224 ;  /* 0x00007c0012e07a25 */ /* 0x000fc800078e00e0 */
[----:B------:R-:W-:-:S04]  /*14b0*/  IMAD.WIDE.U32 R220, R18, c[0x0][0x218], R220 ;  /* 0x0000860012dc7a25 */ /* 0x000fc800078e00dc */
[----:B------:R-:W-:Y:S02]  /*14c0*/  IMAD.IADD R237, R225, 0x1, R237 ;  /* 0x00000001e1ed7824 */ /* 0x000fe400078e02ed */
[----:B------:R-:W-:Y:S01]  /*14d0*/  IMAD.IADD R231, R221, 0x1, R231 ;  /* 0x00000001dde77824 */ /* 0x000fe200078e02e7 */
[----:B------:R-:W-:Y:S05]  /*14e0*/  @P0 BRA `(.L_x_381) ;  /* 0x000000f000000947 */ /* 0x000fea0003800000 */
[----:B-1-34-:R-:W-:Y:S02]  /*14f0*/  SHF.R.S32.HI R18, RZ, 0x1f, R15 ;  /* 0x0000001fff127819 */ /* 0x01afe4000001140f */
[----:B------:R-:W-:Y:S02]  /*1500*/  SHF.R.S32.HI R8, RZ, 0x1f, R7 ;  /* 0x0000001fff087819 */ /* 0x000fe40000011407 */
[----:B------:R-:W-:Y:S02]  /*1510*/  LEA.HI R11, R18, R15, RZ, 0x3 ;  /* 0x0000000f120b7211 */ /* 0x000fe400078f18ff */
[----:B------:R-:W-:Y:S01]  /*1520*/  LEA.HI R8, R8, R7, RZ, 0x3 ;  /* 0x0000000708087211 */ /* 0x000fe200078f18ff */
[----:B------:R-:W-:Y:S01]  /*1530*/  IMAD.SHL.U32 R7, R218, 0x2, RZ ;  /* 0x00000002da077824 */ /* 0x000fe200078e00ff */
[----:B------:R-:W-:-:S02]  /*1540*/  LEA R18, P0, R13, R22, 0x1 ;  /* 0x000000160d127211 */ /* 0x000fc400078008ff */
[----:B------:R-:W-:Y:S02]  /*1550*/  LOP3.LUT R11, R11, 0xfffffff8, RZ, 0xc0, !PT ;  /* 0xfffffff80b0b7812 */ /* 0x000fe400078ec0ff */
[----:B------:R-:W-:Y:S02]  /*1560*/  LOP3.LUT R8, R8, 0xfffffff8, RZ, 0xc0, !PT ;  /* 0xfffffff808087812 */ /* 0x000fe400078ec0ff */
[----:B------:R-:W-:Y:S01]  /*1570*/  LEA.HI.X R19, R13, R23, R21, 0x1, P0 ;  /* 0x000000170d137211 */ /* 0x000fe200000f0c15 */
[----:B------:R-:W-:-:S04]  /*1580*/  IMAD.WIDE R24, R11, 0x2, R22 ;  /* 0x000000020b187825 */ /* 0x000fc800078e0216 */
[----:B------:R-:W-:Y:S01]  /*1590*/  IMAD.WIDE R22, R8, 0x2, R22 ;  /* 0x0000000208167825 */ /* 0x000fe200078e0216 */
[----:B------:R-:W-:Y:S01]  /*15a0*/  @!PT LDS RZ, [RZ] ;  /* 0x00000000fffff984 */ /* 0x000fe20000000800 */
[----:B------:R1:W-:Y:S04]  /*15b0*/  LDGSTS.E.BYPASS.LTC128B.128 [R7+0x4900], [R18.64], !P3 ;  /* 0x0490000012077fae */ /* 0x0003e8000d901d4c */
[----:B------:R1:W-:Y:S04]  /*15c0*/  LDGSTS.E.BYPASS.LTC128B.128 [R7+0x6900], [R24.64], !P1 ;  /* 0x0690000018077fae */ /* 0x0003e8000c901d4c */
[----:B------:R1:W-:Y:S02]  /*15d0*/  LDGSTS.E.BYPASS.LTC128B.128 [R7+0x8900], [R22.64], !P2 ;  /* 0x0890000016077fae */ /* 0x0003e4000d101d4c */
.L_x_381:
[----:B-1-34-:R-:W-:Y:S05]  /*15e0*/  BSYNC B0 ;  /* 0x0000000000007941 */ /* 0x01afea0003800000 */
.L_x_380:
[----:B------:R-:W-:Y:S01]  /*15f0*/  IADD3 R7, R14, 0x20, RZ ;  /* 0x000000200e077810 */ /* 0x000fe20007ffe0ff */
[----:B------:R1:W2:Y:S01]  /*1600*/  SHFL.IDX PT, R23, R2, 0x1, 0x1c1f ;  /* 0x003c1f0002177f89 */ /* 0x0002a200000e0000 */
[----:B------:R-:W-:Y:S02]  /*1610*/  BSSY B0, `(.L_x_382) ;  /* 0x0000014000007945 */ /* 0x000fe40003800000 */
[----:B------:R-:W-:Y:S01]  /*1620*/  ISETP.GE.AND P0, PT, R7, UR4, PT ;  /* 0x0000000407007c0c */ /* 0x000fe2000bf06270 */
[----:B------:R1:W3:-:S12]  /*1630*/  SHFL.IDX PT, R22, R3, 0x1, 0x1c1f ;  /* 0x003c1f0003167f89 */ /* 0x0002d800000e0000 */
[----:B------:R-:W-:Y:S05]  /*1640*/  @P0 BRA `(.L_x_383) ;  /* 0x0000010000000947 */ /* 0x000fea0003800000 */
[----:B------:R-:W-:Y:S02]  /*1650*/  IADD3 R8, R13, 0x40, RZ ;  /* 0x000000400d087810 */ /* 0x000fe40007ffe0ff */
[----:B------:R-:W-:Y:S02]  /*1660*/  SHF.R.S32.HI R18, RZ, 0x1f, R15 ;  /* 0x0000001fff127819 */ /* 0x000fe4000001140f */
[----:B------:R-:W-:Y:S02]  /*1670*/  SHF.R.S32.HI R7, RZ, 0x1f, R8 ;  /* 0x0000001fff077819 */ /* 0x000fe40000011408 */
[----:B------:R-:W-:Y:S02]  /*1680*/  LEA.HI R11, R18, R15, RZ, 0x3 ;  /* 0x0000000f120b7211 */ /* 0x000fe400078f18ff */
[----:B------:R-:W-:Y:S01]  /*1690*/  LEA.HI R7, R7, R8, RZ, 0x3 ;  /* 0x0000000807077211 */ /* 0x000fe200078f18ff */
[----:B------:R-:W-:Y:S01]  /*16a0*/  IMAD.SHL.U32 R8, R218, 0x2, RZ ;  /* 0x00000002da087824 */ /* 0x000fe200078e00ff */
[----:B---3--:R-:W-:-:S02]  /*16b0*/  LEA R18, P0, R13, R22, 0x1 ;  /* 0x000000160d127211 */ /* 0x008fc400078008ff */
[----:B------:R-:W-:Y:S02]  /*16c0*/  LOP3.LUT R11, R11, 0xfffffff8, RZ, 0xc0, !PT ;  /* 0xfffffff80b0b7812 */ /* 0x000fe400078ec0ff */
[----:B------:R-:W-:Y:S02]  /*16d0*/  LOP3.LUT R7, R7, 0xfffffff8, RZ, 0xc0, !PT ;  /* 0xfffffff807077812 */ /* 0x000fe400078ec0ff */
[----:B--2---:R-:W-:Y:S01]  /*16e0*/  LEA.HI.X R19, R13, R23, R21, 0x1, P0 ;  /* 0x000000170d137211 */ /* 0x004fe200000f0c15 */
[----:B------:R-:W-:-:S04]  /*16f0*/  IMAD.WIDE R24, R11, 0x2, R22 ;  /* 0x000000020b187825 */ /* 0x000fc800078e0216 */
[----:B------:R-:W-:Y:S01]  /*1700*/  IMAD.WIDE R22, R7, 0x2, R22 ;  /* 0x0000000207167825 */ /* 0x000fe200078e0216 */
[----:B------:R-:W-:Y:S01]  /*1710*/  @!PT LDS RZ, [RZ] ;  /* 0x00000000fffff984 */ /* 0x000fe20000000800 */
[----:B------:R2:W-:Y:S04]  /*1720*/  LDGSTS.E.BYPASS.LTC128B.128 [R8+0x5100], [R18.64], !P3 ;  /* 0x0510000012087fae */ /* 0x0005e8000d901d4c */
[----:B------:R2:W-:Y:S04]  /*1730*/  LDGSTS.E.BYPASS.LTC128B.128 [R8+0x7100], [R24.64], !P1 ;  /* 0x0710000018087fae */ /* 0x0005e8000c901d4c */
[----:B------:R2:W-:Y:S02]  /*1740*/  LDGSTS.E.BYPASS.LTC128B.128 [R8+0x9100], [R22.64], !P2 ;  /* 0x0910000016087fae */ /* 0x0005e4000d101d4c */
.L_x_383:
[----:B------:R-:W-:Y:S05]  /*1750*/  BSYNC B0 ;  /* 0x0000000000007941 */ /* 0x000fea0003800000 */
.L_x_382:
[----:B------:R-:W-:Y:S01]  /*1760*/  IADD3 R7, R14, 0x40, RZ ;  /* 0x000000400e077810 */ /* 0x000fe20007ffe0ff */
[----:B--2---:R2:W4:Y:S01]  /*1770*/  SHFL.IDX PT, R23, R2, 0x2, 0x1c1f ;  /* 0x005c1f0002177f89 */ /* 0x00452200000e0000 */
[----:B------:R-:W-:Y:S02]  /*1780*/  BSSY B0, `(.L_x_384) ;  /* 0x0000014000007945 */ /* 0x000fe40003800000 */
[----:B------:R-:W-:Y:S01]  /*1790*/  ISETP.GE.AND P0, PT, R7, UR4, PT ;  /* 0x0000000407007c0c */ /* 0x000fe2000bf06270 */
[----:B---3--:R2:W3:-:S12]  /*17a0*/  SHFL.IDX PT, R22, R3, 0x2, 0x1c1f ;  /* 0x005c1f0003167f89 */ /* 0x0084d800000e0000 */
        /* <DEDUP_REMOVED lines=10> */
[----:B----4-:R-:W-:Y:S01]  /*1850*/  LEA.HI.X R19, R13, R23, R21, 0x1, P0 ;  /* 0x000000170d137211 */ /* 0x010fe200000f0c15 */
[----:B------:R-:W-:-:S04]  /*1860*/  IMAD.WIDE R24, R11, 0x2, R22 ;  /* 0x000000020b187825 */ /* 0x000fc800078e0216 */
[----:B------:R-:W-:Y:S01]  /*1870*/  IMAD.WIDE R22, R7, 0x2, R22 ;  /* 0x0000000207167825 */ /* 0x000fe200078e0216 */
[----:B------:R-:W-:Y:S01]  /*1880*/  @!PT LDS RZ, [RZ] ;  /* 0x00000000fffff984 */ /* 0x000fe20000000800 */
[----:B------:R3:W-:Y:S04]  /*1890*/  LDGSTS.E.BYPASS.LTC128B.128 [R8+0x5900], [R18.64], !P3 ;  /* 0x0590000012087fae */ /* 0x0007e8000d901d4c */
[----:B------:R3:W-:Y:S04]  /*18a0*/  LDGSTS.E.BYPASS.LTC128B.128 [R8+0x7900], [R24.64], !P1 ;  /* 0x0790000018087fae */ /* 0x0007e8000c901d4c */
[----:B------:R3:W-:Y:S02]  /*18b0*/  LDGSTS.E.BYPASS.LTC128B.128 [R8+0x9900], [R22.64], !P2 ;  /* 0x0990000016087fae */ /* 0x0007e4000d101d4c */
.L_x_385:
[----:B------:R-:W-:Y:S05]  /*18c0*/  BSYNC B0 ;  /* 0x0000000000007941 */ /* 0x000fea0003800000 */
.L_x_384:
[----:B---3--:R-:W3:Y:S01]  /*18d0*/  SHFL.IDX PT, R18, R3, 0x3, 0x1c1f ;  /* 0x007c1f0003127f89 */ /* 0x008ee200000e0000 */
[----:B------:R-:W-:Y:S01]  /*18e0*/  IADD3 R14, R14, 0x60, RZ ;  /* 0x000000600e0e7810 */ /* 0x000fe20007ffe0ff */
[----:B------:R-:W-:Y:S01]  /*18f0*/  IMAD.MOV.U32 R99, RZ, RZ, 0x30 ;  /* 0x00000030ff637424 */ /* 0x000fe200078e00ff */
[----:B------:R-:W-:Y:S01]  /*1900*/  IADD3 R97, R154, -0x1, RZ ;  /* 0xffffffff9a617810 */ /* 0x000fe20007ffe0ff */
[----:B------:R-:W5:Y:S01]  /*1910*/  SHFL.IDX PT, R19, R2, 0x3, 0x1c1f ;  /* 0x007c1f0002137f89 */ /* 0x000f6200000e0000 */
[----:B------:R-:W-:Y:S01]  /*1920*/  ISETP.GE.AND P1, PT, R14, UR4, PT ;  /* 0x000000040e007c0c */ /* 0x000fe2000bf26270 */
[----:B------:R-:W-:Y:S01]  /*1930*/  IMAD R92, R154, -0x30, R99 ;  /* 0xffffffd09a5c7824 */ /* 0x000fe200078e0263 */
[----:B------:R-:W-:Y:S01]  /*1940*/  SHF.R.S32.HI R29, RZ, 0x1f, R97 ;  /* 0x0000001fff1d7819 */ /* 0x000fe20000011461 */
[----:B------:R-:W-:Y:S01]  /*1950*/  IMAD.SHL.U32 R218, R218, 0x2, RZ ;  /* 0x00000002dada7824 */ /* 0x000fe200078e00ff */
[----:B------:R-:W-:Y:S01]  /*1960*/  LOP3.LUT R10, R10, 0xfffffff8, RZ, 0xc0, !PT ;  /* 0xfffffff80a0a7812 */ /* 0x000fe200078ec0ff */
[----:B------:R-:W-:Y:S01]  /*1970*/  IMAD.MOV.U32 R236, RZ, RZ, R224 ;  /* 0x000000ffffec7224 */ /* 0x000fe200078e00e0 */
[----:B------:R-:W-:Y:S01]  /*1980*/  LOP3.LUT R9, R9, 0x7fffffe, RZ, 0xc0, !PT ;  /* 0x07fffffe09097812 */ /* 0x000fe200078ec0ff */
[----:B------:R-:W-:Y:S01]  /*1990*/  IMAD.MOV.U32 R223, RZ, RZ, 0x5 ;  /* 0x00000005ffdf7424 */ /* 0x000fe200078e00ff */
[----:B------:R-:W-:Y:S01]  /*19a0*/  SHF.R.S32.HI R11, RZ, 0x1f, R6 ;  /* 0x0000001fff0b7819 */ /* 0x000fe20000011406 */
[----:B------:R-:W-:Y:S01]  /*19b0*/  IMAD.IADD R10, R93, 0x1, -R10 ;  /* 0x000000015d0a7824 */ /* 0x000fe200078e0a0a */
[----:B------:R-:W-:Y:S01]  /*19c0*/  SEL R73, RZ, 0x1, P6 ;  /* 0x00000001ff497807 */ /* 0x000fe20003000000 */
[----:B------:R-:W-:Y:S01]  /*19d0*/  IMAD.IADD R102, R6, 0x1, -R9 ;  /* 0x0000000106667824 */ /* 0x000fe200078e0a09 */
[----:B------:R-:W-:Y:S01]  /*19e0*/  LEA.HI R11, R11, R6, RZ, 0x3 ;  /* 0x000000060b0b7211 */ /* 0x000fe200078f18ff */
[----:B------:R-:W-:Y:S01]  /*19f0*/  IMAD.SHL.U32 R6, R5, 0x40, RZ ;  /* 0x0000004005067824 */ /* 0x000fe200078e00ff */
[----:B------:R-:W-:Y:S01]  /*1a00*/  @!P1 IADD3 R8, R13, 0x40, RZ ;  /* 0x000000400d089810 */ /* 0x000fe20007ffe0ff */
[----:B------:R-:W-:Y:S01]  /*1a10*/  IMAD.SHL.U32 R4, R4, 0x8, RZ ;  /* 0x0000000804047824 */ /* 0x000fe200078e00ff */
[----:B------:R-:W-:Y:S01]  /*1a20*/  @!P1 SHF.R.S32.HI R14, RZ, 0x1f, R15 ;  /* 0x0000001fff0e9819 */ /* 0x000fe2000001140f */
[----:B------:R-:W-:Y:S01]  /*1a30*/  IMAD.SHL.U32 R11, R11, 0x20, RZ ;  /* 0x000000200b0b7824 */ /* 0x000fe200078e00ff */
[----:B------:R-:W-:Y:S01]  /*1a40*/  @!P1 SHF.R.S32.HI R7, RZ, 0x1f, R8 ;  /* 0x0000001fff079819 */ /* 0x000fe20000011408 */
[----:B------:R-:W-:Y:S01]  /*1a50*/  IMAD R52, R29, c[0x0][0x208], RZ ;  /* 0x000082001d347a24 */ /* 0x000fe200078e02ff */
[C---:B---3--:R-:W-:Y:S01]  /*1a60*/  @!P1 LEA R20, P0, R13.reuse, R18, 0x1 ;  /* 0x000000120d149211 */ /* 0x048fe200078008ff */
[----:B------:R-:W-:Y:S01]  /*1a70*/  IMAD.MOV.U32 R230, RZ, RZ, R220 ;  /* 0x000000ffffe67224 */ /* 0x000fe200078e00dc */
[----:B------:R-:W-:Y:S01]  /*1a80*/  @!P1 LEA.HI R15, R14, R15, RZ, 0x3 ;  /* 0x0000000f0e0f9211 */ /* 0x000fe200078f18ff */
[----:B------:R-:W-:Y:S01]  /*1a90*/  IMAD.MOV.U32 R14, RZ, RZ, c[0x0][0x1e0] ;  /* 0x00007800ff0e7624 */ /* 0x000fe200078e00ff */
[----:B-----5:R-:W-:Y:S01]  /*1aa0*/  @!P1 LEA.HI.X R21, R13, R19, R21, 0x1, P0 ;  /* 0x000000130d159211 */ /* 0x020fe200000f0c15 */
[----:B------:R-:W-:Y:S01]  /*1ab0*/  IMAD R52, R97, c[0x0][0x20c], R52 ;  /* 0x0000830061347a24 */ /* 0x000fe200078e0234 */
[----:B------:R-:W-:Y:S01]  /*1ac0*/  ISETP.NE.AND P0, PT, R16, RZ, PT ;  /* 0x000000ff1000720c */ /* 0x000fe20003f05270 */
[----:B------:R-:W-:Y:S01]  /*1ad0*/  IMAD.SHL.U32 R228, R14, 0x20, RZ ;  /* 0x000000200ee47824 */ /* 0x000fe200078e00ff */
[----:B------:R-:W-:Y:S01]  /*1ae0*/  @!P1 LEA.HI R7, R7, R8, RZ, 0x3 ;  /* 0x0000000807079211 */ /* 0x000fe200078f18ff */
[----:B------:R-:W-:Y:S01]  /*1af0*/  @!PT LDS RZ, [RZ] ;  /* 0x00000000fffff984 */ /* 0x000fe20000000800 */
[----:B------:R3:W-:Y:S01]  /*1b00*/  @!P1 LDGSTS.E.BYPASS.LTC128B.128 [R218+0x6100], [R20.64], !P3 ;  /* 0x0610000014da9fae */ /* 0x0007e2000d901d4c */
[----:B-12---:R-:W-:Y:S01]  /*1b10*/  IADD3 R2, R92, c[0x0][0x1d0], RZ ;  /* 0x000074005c027a10 */ /* 0x006fe20007ffe0ff */
[----:B------:R-:W-:Y:S01]  /*1b20*/  IMAD.MOV.U32 R226, RZ, RZ, c[0x0][0x208] ;  /* 0x00008200ffe27624 */ /* 0x000fe200078e00ff */
[----:B------:R-:W-:-:S02]  /*1b30*/  @!P1 LOP3.LUT R3, R15, 0xfffffff8, RZ, 0xc0, !PT ;  /* 0xfffffff80f039812 */ /* 0x000fc400078ec0ff */
[----:B------:R-:W-:Y:S02]  /*1b40*/  @!P1 LOP3.LUT R7, R7, 0xfffffff8, RZ, 0xc0, !PT ;  /* 0xfffffff807079812 */ /* 0x000fe400078ec0ff */
[----:B------:R-:W-:Y:S01]  /*1b50*/  IMNMX R8, R2, 0x30, PT ;  /* 0x0000003002087817 */ /* 0x000fe20003800200 */
[----:B------:R-:W-:Y:S01]  /*1b60*/  @!P1 IMAD.WIDE R16, R3, 0x2, R18 ;  /* 0x0000000203109825 */ /* 0x000fe200078e0212 */
[----:B------:R-:W-:Y:S02]  /*1b70*/  SHF.L.U64.HI R229, R14, R223, c[0x0][0x1e4] ;  /* 0x000079000ee57619 */ /* 0x000fe400000102df */
[----:B------:R-:W-:Y:S01]  /*1b80*/  SHF.R.S32.HI R13, RZ, 0x4, R12 ;  /* 0x00000004ff0d7819 */ /* 0x000fe2000001140c */
[C---:B------:R-:W-:Y:S01]  /*1b90*/  IMAD R3, R99.reuse, c[0x0][0x1e4], RZ ;  /* 0x0000790063037a24 */ /* 0x040fe200078e02ff */
[----:B------:R1:W-:Y:S01]  /*1ba0*/  @!P1 LDGSTS.E.BYPASS.LTC128B.128 [R218+0x8100], [R16.64], !P0 ;  /* 0x0810000010da9fae */ /* 0x0003e2000c101d4c */
[----:B------:R-:W-:Y:S01]  /*1bb0*/  IMAD.IADD R8, R8, 0x1, -R239 ;  /* 0x0000000108087824 */ /* 0x000fe200078e0aef */
[----:B------:R-:W-:Y:S01]  /*1bc0*/  LEA.HI R28, R10, R10, RZ, 0x1 ;  /* 0x0000000a0a1c7211 */ /* 0x000fe200078f08ff */
[----:B------:R-:W-:Y:S01]  /*1bd0*/  IMAD.WIDE.U32 R98, R99, c[0x0][0x1e0], RZ ;  /* 0x0000780063627a25 */ /* 0x000fe200078e00ff */
[----:B------:R-:W-:-:S02]  /*1be0*/  LEA.HI R12, R12, R13, RZ, 0x1 ;  /* 0x0000000d0c0c7211 */ /* 0x000fc400078f08ff */
[C---:B------:R-:W-:Y:S01]  /*1bf0*/  ISETP.GE.AND P3, PT, R8.reuse, 0x1, PT ;  /* 0x000000010800780c */ /* 0x040fe20003f66270 */
[----:B------:R-:W-:Y:S01]  /*1c00*/  IMAD.IADD R3, R99, 0x1, R3 ;  /* 0x0000000163037824 */ /* 0x000fe200078e0203 */
[----:B------:R-:W-:Y:S02]  /*1c10*/  ISETP.GE.AND P0, PT, R8, 0x21, PT ;  /* 0x000000210800780c */ /* 0x000fe40003f06270 */
[----:B------:R-:W-:Y:S02]  /*1c20*/  LOP3.LUT R9, R28, 0x3fffffe, RZ, 0xc0, !PT ;  /* 0x03fffffe1c097812 */ /* 0x000fe400078ec0ff */
[----:B------:R-:W-:Y:S01]  /*1c30*/  SHF.R.S32.HI R28, RZ, 0x1, R28 ;  /* 0x00000001ff1c7819 */ /* 0x000fe2000001141c */
[----:B---3--:R-:W-:Y:S01]  /*1c40*/  @!P1 IMAD.WIDE R20, R7, 0x2, R18 ;  /* 0x0000000207149825 */ /* 0x008fe200078e0212 */
[----:B------:R-:W-:Y:S02]  /*1c50*/  LOP3.LUT R12, R12, 0xfffffffe, RZ, 0xc0, !PT ;  /* 0xfffffffe0c0c7812 */ /* 0x000fe400078ec0ff */
[----:B------:R-:W-:Y:S01]  /*1c60*/  LOP3.LUT R6, R6, 0xc0, RZ, 0xc0, !PT ;  /* 0x000000c006067812 */ /* 0x000fe200078ec0ff */
[----:B------:R-:W-:Y:S01]  /*1c70*/  IMAD R7, R3, R97, RZ ;  /* 0x0000006103077224 */ /* 0x000fe200078e02ff */
[----:B------:R2:W-:Y:S01]  /*1c80*/  @!P1 LDGSTS.E.BYPASS.LTC128B.128 [R218+0xa100], [R20.64], !P2 ;  /* 0x0a10000014da9fae */ /* 0x0005e2000d101d4c */
[----:B------:R-:W-:Y:S01]  /*1c90*/  IMAD.WIDE.U32 R18, R97, R98, R236 ;  /* 0x0000006261127225 */ /* 0x000fe200078e00ec */
[----:B------:R-:W-:-:S02]  /*1ca0*/  LOP3.LUT R101, R11, 0xffffff00, RZ, 0xc0, !PT ;  /* 0xffffff000b657812 */ /* 0x000fc400078ec0ff */
[----:B------:R-:W0:Y:S01]  /*1cb0*/  LDGDEPBAR ;  /* 0x00000000000079af */ /* 0x000e220000000000 */
[----:B------:R-:W-:Y:S01]  /*1cc0*/  IMAD R7, R29, R98, R7 ;  /* 0x000000621d077224 */ /* 0x000fe200078e0207 */
[----:B------:R-:W-:Y:S01]  /*1cd0*/  @P0 IADD3 R8, P1, R228, R18, RZ ;  /* 0x00000012e4080210 */ /* 0x000fe20007f3e0ff */
[----:B------:R-:W-:Y:S01]  /*1ce0*/  IMAD.SHL.U32 R5, R28, 0x40, RZ ;  /* 0x000000401c057824 */ /* 0x000fe200078e00ff */
[----:B-1----:R-:W-:Y:S01]  /*1cf0*/  @P3 LEA R16, P2, R18, c[0x0][0x1c8], 0x1 ;  /* 0x0000720012103a11 */ /* 0x002fe200078408ff */
[----:B------:R-:W-:Y:S01]  /*1d00*/  IMAD.IADD R7, R19, 0x1, R7 ;  /* 0x0000000113077824 */ /* 0x000fe200078e0207 */
[----:B------:R-:W-:Y:S01]  /*1d10*/  SHF.R.U32.HI R11, RZ, 0x3, R6 ;  /* 0x00000003ff0b7819 */ /* 0x000fe20000011606 */
[----:B------:R-:W-:Y:S01]  /*1d20*/  IMAD.IADD R12, R13, 0x1, -R12 ;  /* 0x000000010d0c7824 */ /* 0x000fe200078e0a0c */
[----:B------:R-:W-:Y:S01]  /*1d30*/  LOP3.LUT R5, R5, 0xc0, RZ, 0xc0, !PT ;  /* 0x000000c005057812 */ /* 0x000fe200078ec0ff */
[----:B------:R-:W-:Y:S01]  /*1d40*/  IMAD.IADD R9, R10, 0x1, -R9 ;  /* 0x000000010a097824 */ /* 0x000fe200078e0a09 */
[--C-:B------:R-:W-:Y:S01]  /*1d50*/  @P3 LEA.HI.X R17, R18, c[0x0][0x1cc], R7.reuse, 0x1, P2 ;  /* 0x0000730012113a11 */ /* 0x100fe200010f0c07 */
[----:B------:R-:W-:Y:S01]  /*1d60*/  BAR.SYNC.DEFER_BLOCKING 0x0 ;  /* 0x0000000000007b1d */ /* 0x000fe20000010000 */
[----:B------:R-:W-:Y:S01]  /*1d70*/  @P0 IMAD.X R7, R229, 0x1, R7, P1 ;  /* 0x00000001e5070824 */ /* 0x000fe200008e0607 */
[----:B------:R-:W-:Y:S01]  /*1d80*/  @P0 LEA R14, P1, R8, c[0x0][0x1c8], 0x1 ;  /* 0x00007200080e0a11 */ /* 0x000fe200078208ff */
[----:B------:R-:W-:Y:S01]  /*1d90*/  IMAD R9, R12, 0x8, R9 ;  /* 0x000000080c097824 */ /* 0x000fe200078e0209 */
[----:B------:R-:W-:-:S02]  /*1da0*/  LOP3.LUT R4, R5, 0x8, R4, 0xf8, !PT ;  /* 0x0000000805047812 */ /* 0x000fc400078ef804 */
[----:B------:R-:W-:Y:S01]  /*1db0*/  @P0 LEA.HI.X R15, R8, c[0x0][0x1cc], R7, 0x1, P1 ;  /* 0x00007300080f0a11 */ /* 0x000fe200008f0c07 */
[----:B------:R-:W-:Y:S01]  /*1dc0*/  IMAD.SHL.U32 R7, R12, 0x8, RZ ;  /* 0x000000080c077824 */ /* 0x000fe200078e00ff */
[----:B------:R-:W-:Y:S02]  /*1dd0*/  SHF.R.U32.HI R5, RZ, 0x3, R5 ;  /* 0x00000003ff057819 */ /* 0x000fe40000011605 */
[----:B------:R-:W-:Y:S02]  /*1de0*/  SEL R76, RZ, 0x4, P4 ;  /* 0x00000004ff4c7807 */ /* 0x000fe40002000000 */
[----:B------:R-:W-:Y:S01]  /*1df0*/  LOP3.LUT R100, R6, 0x8, R7, 0xf8, !PT ;  /* 0x0000000806647812 */ /* 0x000fe200078ef807 */
[--C-:B------:R-:W-:Y:S01]  /*1e00*/  IMAD R7, R94, 0x200, R101.reuse ;  /* 0x000002005e077824 */ /* 0x100fe200078e0265 */
[----:B------:R-:W-:Y:S01]  /*1e10*/  LOP3.LUT R4, R4, R5, RZ, 0x3c, !PT ;  /* 0x0000000504047212 */ /* 0x000fe200078e3cff */
[----:B------:R-:W-:Y:S01]  /*1e20*/  IMAD R101, R102, 0x20, R101 ;  /* 0x0000002066657824 */ /* 0x000fe200078e0265 */
[----:B------:R-:W-:Y:S01]  /*1e30*/  LOP3.LUT R100, R100, R11, RZ, 0x3c, !PT ;  /* 0x0000000b64647212 */ /* 0x000fe200078e3cff */
[----:B------:R-:W-:Y:S01]  /*1e40*/  IMAD R7, R102, 0x20, R7 ;  /* 0x0000002066077824 */ /* 0x000fe200078e0207 */
[----:B------:R-:W-:Y:S01]  /*1e50*/  SHF.L.U64.HI R223, R226, R223, c[0x0][0x20c] ;  /* 0x00008300e2df7619 */ /* 0x000fe200000102df */
[----:B------:R-:W-:Y:S01]  /*1e60*/  IMAD.U32 R216, R9, 0x20, R4 ;  /* 0x0000002009d87824 */ /* 0x000fe200078e0004 */
[----:B------:R-:W-:Y:S01]  /*1e70*/  IADD3 R72, R92, c[0x0][0x1d0], -R239 ;  /* 0x000074005c487a10 */ /* 0x000fe20007ffe8ef */
[----:B------:R-:W-:-:S02]  /*1e80*/  IMAD.IADD R217, R100, 0x1, R7 ;  /* 0x0000000164d97824 */ /* 0x000fc400078e0207 */
[----:B------:R-:W-:Y:S01]  /*1e90*/  IMAD.SHL.U32 R216, R216, 0x2, RZ ;  /* 0x00000002d8d87824 */ /* 0x000fe200078e00ff */
[----:B------:R-:W-:Y:S01]  /*1ea0*/  @!PT LDS RZ, [RZ] ;  /* 0x00000000fffff984 */ /* 0x000fe20000000800 */
[----:B------:R-:W-:Y:S01]  /*1eb0*/  @!PT LDS RZ, [RZ] ;  /* 0x00000000fffff984 */ /* 0x000fe20000000800 */
[----:B------:R-:W-:Y:S01]  /*1ec0*/  @!PT LDS RZ, [RZ] ;  /* 0x00000000fffff984 */ /* 0x000fe20000000800 */
[----:B------:R1:W-:Y:S01]  /*1ed0*/  @P3 LDGSTS.E.BYPASS.LTC128B.128 [R218+0x2500], [R16.64], !P6 ;  /* 0x0250000010da3fae */ /* 0x0003e2000f101d4c */
[----:B------:R-:W-:Y:S02]  /*1ee0*/  IMAD.SHL.U32 R217, R217, 0x2, RZ ;  /* 0x00000002d9d97824 */ /* 0x000fe400078e00ff */
[----:B------:R-:W-:Y:S01]  /*1ef0*/  IMAD.SHL.U32 R226, R226, 0x20, RZ ;  /* 0x00000020e2e27824 */ /* 0x000fe200078e00ff */
[----:B------:R1:W-:Y:S01]  /*1f00*/  @P3 LDGSTS.E.BYPASS.LTC128B.128 [R218+0x3100], [R16.64+0x40], !P5 ;  /* 0x0310004010da3fae */ /* 0x0003e2000e901d4c */
[----:B------:R-:W-:Y:S01]  /*1f10*/  IADD3 R215, R216, 0x2520, RZ ;  /* 0x00002520d8d77810 */ /* 0x000fe20007ffe0ff */
[----:B------:R-:W-:Y:S02]  /*1f20*/  IMAD R213, R0, 0x2, R217 ;  /* 0x0000000200d57824 */ /* 0x000fe400078e02d9 */
[----:B------:R1:W-:Y:S01]  /*1f30*/  @P3 LDGSTS.E.BYPASS.LTC128B.128 [R218+0x3d00], [R16.64+0x80], !P4 ;  /* 0x03d0008010da3fae */ /* 0x0003e2000e101d4c */
[----:B------:R-:W-:-:S03]  /*1f40*/  ISETP.GT.AND P3, PT, R93, 0x3f, PT ;  /* 0x0000003f5d00780c */ /* 0x000fc60003f64270 */
[----:B------:R3:W-:Y:S04]  /*1f50*/  @P0 LDGSTS.E.BYPASS.LTC128B.128 [R218+0x2d00], [R14.64], !P6 ;  /* 0x02d000000eda0fae */ /* 0x0007e8000f101d4c */
[----:B------:R3:W-:Y:S04]  /*1f60*/  @P0 LDGSTS.E.BYPASS.LTC128B.128 [R218+0x3900], [R14.64+0x40], !P5 ;  /* 0x039000400eda0fae */ /* 0x0007e8000e901d4c */
[----:B------:R3:W-:Y:S01]  /*1f70*/  @P0 LDGSTS.E.BYPASS.LTC128B.128 [R218+0x4500], [R14.64+0x80], !P4 ;  /* 0x045000800eda0fae */ /* 0x0007e2000e101d4c */
[----:B------:R-:W-:Y:S02]  /*1f80*/  LOP3.LUT P0, RZ, R28, 0x2, RZ, 0xc0, !PT ;  /* 0x000000021cff7812 */ /* 0x000fe4000780c0ff */
[----:B------:R-:W-:Y:S01]  /*1f90*/  IADD3 R28, R216, 0x2500, RZ ;  /* 0x00002500d81c7810 */ /* 0x000fe20007ffe0ff */
[----:B------:R-:W0:Y:S10]  /*1fa0*/  LDGDEPBAR ;  /* 0x00000000000079af */ /* 0x000e340000000000 */
[----:B------:R-:W-:Y:S01]  /*1fb0*/  @P0 IADD3 R215, R28, -0x20, RZ ;  /* 0xffffffe01cd70810 */ /* 0x000fe20007ffe0ff */
[----:B------:R-:W-:-:S03]  /*1fc0*/  IMAD.WIDE.U32 R28, R97, c[0x0][0x208], RZ ;  /* 0x00008200611c7a25 */ /* 0x000fc600078e00ff */
[----:B------:R-:W-:Y:S01]  /*1fd0*/  IADD3 R211, R215, 0x400, RZ ;  /* 0x00000400d7d37810 */ /* 0x000fe20007ffe0ff */
[----:B------:R-:W-:Y:S01]  /*1fe0*/  IMAD.IADD R52, R29, 0x1, R52 ;  /* 0x000000011d347824 */ /* 0x000fe200078e0234 */
[C---:B------:R-:W-:Y:S01]  /*1ff0*/  IADD3 R210, R215.reuse, 0x800, RZ ;  /* 0x00000800d7d27810 */ /* 0x040fe20007ffe0ff */
[----:B------:R-:W-:Y:S01]  /*2000*/  IMAD.WIDE.U32 R54, R28, 0x30, R230 ;  /* 0x000000301c367825 */ /* 0x000fe200078e00e6 */
[C---:B------:R-:W-:Y:S02]  /*2010*/  IADD3 R209, R215.reuse, 0xc00, RZ ;  /* 0x00000c00d7d17810 */ /* 0x040fe40007ffe0ff */
[----:B------:R-:W-:Y:S01]  /*2020*/  IADD3 R208, R215, 0x1000, RZ ;  /* 0x00001000d7d07810 */ /* 0x000fe20007ffe0ff */
[----:B------:R-:W-:Y:S01]  /*2030*/  IMAD R52, R52, 0x30, RZ ;  /* 0x0000003034347824 */ /* 0x000fe200078e02ff */
[----:B------:R-:W-:Y:S01]  /*2040*/  LEA R74, P0, R54, c[0x0][0x1f8], 0x1 ;  /* 0x00007e00364a7a11 */ /* 0x000fe200078008ff */
[----:B------:R-:W-:-:S04]  /*2050*/  DEPBAR.LE SB0, 0x1 ;  /* 0x000080400000791a */ /* 0x000fc80000000000 */
[----:B------:R-:W-:-:S04]  /*2060*/  DEPBAR.LE SB0, 0x0 ;  /* 0x000080000000791a */ /* 0x000fc80000000000 */
[----:B------:R-:W-:Y:S01]  /*2070*/  BAR.SYNC.DEFER_BLOCKING 0x0 ;  /* 0x0000000000007b1d */ /* 0x000fe20000010000 */
[----:B------:R-:W-:Y:S01]  /*2080*/  IMAD.IADD R52, R55, 0x1, R52 ;  /* 0x0000000137347824 */ /* 0x000fe200078e0234 */
[C---:B------:R-:W-:Y:S02]  /*2090*/  IADD3 R207, R215.reuse, 0x1400, RZ ;  /* 0x00001400d7cf7810 */ /* 0x040fe40007ffe0ff */
[C---:B------:R-:W-:Y:S02]  /*20a0*/  IADD3 R206, R215.reuse, 0x1800, RZ ;  /* 0x00001800d7ce7810 */ /* 0x040fe40007ffe0ff */
[----:B------:R-:W-:Y:S02]  /*20b0*/  LEA.HI.X R75, R54, c[0x0][0x1fc], R52, 0x1, P0 ;  /* 0x00007f00364b7a11 */ /* 0x000fe400000f0c34 */
[----:B------:R-:W-:Y:S02]  /*20c0*/  @!P3 LEA R104, P0, R226, R74, 0x1 ;  /* 0x0000004ae268b211 */ /* 0x000fe400078008ff */
[----:B------:R-:W-:-:S02]  /*20d0*/  IADD3 R205, R215, 0x1c00, RZ ;  /* 0x00001c00d7cd7810 */ /* 0x000fc40007ffe0ff */
[----:B------:R-:W-:Y:S02]  /*20e0*/  @!P3 LEA.HI.X R105, R226, R75, R223, 0x1, P0 ;  /* 0x0000004be269b211 */ /* 0x000fe400000f0cdf */
[----:B------:R-:W-:Y:S01]  /*20f0*/  IADD3 R204, R215, 0x2000, RZ ;  /* 0x00002000d7cc7810 */ /* 0x000fe20007ffe0ff */
[----:B------:R-:W-:Y:S04]  /*2100*/  LDSM.16.M88.4 R48, [R217+0x5900] ;  /* 0x00590000d930783b */ /* 0x000fe80000000200 */
[----:B------:R-:W3:Y:S04]  /*2110*/  LDSM.16.M88.4 R56, [R216+0x2900] ;  /* 0x00290000d838783b */ /* 0x000ee80000000200 */
[----:B------:R-:W5:Y:S04]  /*2120*/  LDSM.16.M88.4 R44, [R217+0x4900] ;  /* 0x00490000d92c783b */ /* 0x000f680000000200 */
[----:B------:R-:W2:Y:S04]  /*2130*/  LDSM.16.M88.4 R64, [R216+0x2500] ;  /* 0x00250000d840783b */ /* 0x000ea80000000200 */
[----:B------:R-:W4:Y:S04]  /*2140*/  LDSM.16.M88.4 R24, [R216+0x2d00] ;  /* 0x002d0000d818783b */ /* 0x000f280000000200 */
[----:B------:R-:W-:Y:S04]  /*2150*/  LDSM.16.M88.4 R40, [R213+0x5900] ;  /* 0x00590000d528783b */ /* 0x000fe80000000200 */
[----:B------:R-:W1:Y:S04]  /*2160*/  LDSM.16.M88.4 R36, [R215] ;  /* 0x00000000d724783b */ /* 0x000e680000000200 */
[----:B------:R-:W1:Y:S04]  /*2170*/  LDSM.16.M88.4 R32, [R215+0x400] ;  /* 0x00040000d720783b */ /* 0x000e680000000200 */
[----:B------:R-:W4:Y:S01]  /*2180*/  LDSM.16.M88.4 R28, [R215+0x800] ;  /* 0x00080000d71c783b */ /* 0x000f220000000200 */
[-C--:B---3--:R-:W-:Y:S08]  /*2190*/  HMMA.16816.F32.BF16 R12, R48, R56.reuse, RZ ;  /* 0x00000038300c723c */ /* 0x088ff000000418ff */
[----:B-----5:R-:W-:Y:S07]  /*21a0*/  HMMA.16816.F32.BF16 R60, R44, R56, RZ ;  /* 0x000000382c3c723c */ /* 0x020fee00000418ff */
[----:B------:R-:W-:Y:S01]  /*21b0*/  SEL R56, RZ, 0x2, P5 ;  /* 0x00000002ff387807 */ /* 0x000fe20002800000 */
[----:B--2-4-:R-:W-:Y:S04]  /*21c0*/  HMMA.16816.F32.BF16 R20, R48, R64, RZ ;  /* 0x000000403014723c */ /* 0x014fe800000418ff */
[----:B------:R-:W-:-:S04]  /*21d0*/  IMAD.IADD R73, R56, 0x1, R73 ;  /* 0x0000000138497824 */ /* 0x000fc800078e0249 */
[----:B------:R-:W-:Y:S01]  /*21e0*/  IMAD.IADD R76, R76, 0x1, R73 ;  /* 0x000000014c4c7824 */ /* 0x000fe200078e0249 */
[C---:B-1----:R-:W-:Y:S04]  /*21f0*/  HMMA.16816.F32.BF16 R16, R48.reuse, R66, RZ ;  /* 0x000000423010723c */ /* 0x042fe800000418ff */
[C---:B------:R-:W-:Y:S02]  /*2200*/  LOP3.LUT P2, RZ, R76.reuse, 0x1, RZ, 0xc0, !PT ;  /* 0x000000014cff7812 */ /* 0x040fe4000784c0ff */
[----:B------:R-:W-:Y:S02]  /*2210*/  LOP3.LUT P1, RZ, R76, 0x2, RZ, 0xc0, !PT ;  /* 0x000000024cff7812 */ /* 0x000fe4000782c0ff */
[C---:B------:R-:W-:Y:S01]  /*2220*/  ISETP.LT.OR P2, PT, R72.reuse, 0x1, !P2 ;  /* 0x000000014800780c */ /* 0x040fe20005741670 */
[----:B------:R-:W-:Y:S01]  /*2230*/  HMMA.16816.F32.BF16 R8, R48, R58, RZ ;  /* 0x0000003a3008723c */ /* 0x000fe200000418ff */
[----:B------:R-:W-:-:S02]  /*2240*/  ISETP.LT.OR P1, PT, R72, 0x1, !P1 ;  /* 0x000000014800780c */ /* 0x000fc40004f21670 */
[----:B------:R-:W-:-:S04]  /*2250*/  LOP3.LUT P0, RZ, R76, 0x4, RZ, 0xc0, !PT ;  /* 0x000000044cff7812 */ /* 0x000fc8000780c0ff */
[----:B------:R-:W-:Y:S01]  /*2260*/  ISETP.LT.OR P0, PT, R72, 0x1, !P0 ;  /* 0x000000014800780c */ /* 0x000fe20004701670 */
[----:B------:R-:W-:Y:S08]  /*2270*/  HMMA.16816.F32.BF16 R68, R44, R64, RZ ;  /* 0x000000402c44723c */ /* 0x000ff000000418ff */
[----:B------:R-:W-:Y:S08]  /*2280*/  HMMA.16816.F32.BF16 R4, R48, R24, RZ ;  /* 0x000000183004723c */ /* 0x000ff000000418ff */
[C---:B------:R-:W-:Y:S08]  /*2290*/  HMMA.16816.F32.BF16 R64, R44.reuse, R66, RZ ;  /* 0x000000422c40723c */ /* 0x040ff000000418ff */
[C---:B------:R-:W-:Y:S08]  /*22a0*/  HMMA.16816.F32.BF16 R56, R44.reuse, R58, RZ ;  /* 0x0000003a2c38723c */ /* 0x040ff000000418ff */
[----:B------:R-:W-:Y:S08]  /*22b0*/  HMMA.16816.F32.BF16 R52, R44, R24, RZ ;  /* 0x000000182c34723c */ /* 0x000ff000000418ff */
[-C--:B------:R-:W-:Y:S08]  /*22c0*/  HMMA.16816.F32.BF16 R48, R48, R26.reuse, RZ ;  /* 0x0000001a3030723c */ /* 0x080ff000000418ff */
[----:B------:R-:W-:Y:S01]  /*22d0*/  HMMA.16816.F32.BF16 R44, R44, R26, RZ ;  /* 0x0000001a2c2c723c */ /* 0x000fe200000418ff */
[----:B------:R-:W1:Y:S04]  /*22e0*/  LDSM.16.M88.4 R24, [R213+0x4900] ;  /* 0x00490000d518783b */ /* 0x000e680000000200 */
[----:B------:R-:W-:Y:S01]  /*22f0*/  @!PT LDS RZ, [RZ] ;  /* 0x00000000fffff984 */ /* 0x000fe20000000800 */
[----:B------:R-:W-:Y:S01]  /*2300*/  @!PT LDS RZ, [RZ] ;  /* 0x00000000fffff984 */ /* 0x000fe20000000800 */
[----:B------:R-:W-:Y:S01]  /*2310*/  @!PT LDS RZ, [RZ] ;  /* 0x00000000fffff984 */ /* 0x000fe20000000800 */
[----:B------:R2:W-:Y:S01]  /*2320*/  LDGSTS.E.BYPASS.LTC128B.128 [R218+0x100], [R74.64], !P2 ;  /* 0x001000004ada7fae */ /* 0x0005e2000d101d4c */
[----:B------:R-:W-:-:S02]  /*2330*/  @!P3 LOP3.LUT P2, RZ, R73, 0x1, RZ, 0xc0, !PT ;  /* 0x0000000149ffb812 */ /* 0x000fc4000784c0ff */
[C---:B------:R-:W-:Y:S01]  /*2340*/  HMMA.16816.F32.BF16 R20, R40.reuse, R36, R20 ;  /* 0x000000242814723c */ /* 0x040fe20000041814 */
[----:B------:R2:W-:Y:S01]  /*2350*/  LDGSTS.E.BYPASS.LTC128B.128 [R218+0xd00], [R74.64+0x40], !P1 ;  /* 0x00d000404ada7fae */ /* 0x0005e2000c901d4c */
[----:B------:R-:W-:Y:S02]  /*2360*/  @!P3 LOP3.LUT P1, RZ, R73, 0x2, RZ, 0xc0, !PT ;  /* 0x0000000249ffb812 */ /* 0x000fe4000782c0ff */
[C---:B------:R-:W-:Y:S01]  /*2370*/  @!P3 ISETP.LT.OR P2, PT, R72.reuse, 0x21, !P2 ;  /* 0x000000214800b80c */ /* 0x040fe20005741670 */
[----:B------:R2:W-:Y:S01]  /*2380*/  LDGSTS.E.BYPASS.LTC128B.128 [R218+0x1900], [R74.64+0x80], !P0 ;  /* 0x019000804ada7fae */ /* 0x0005e2000c101d4c */
[C---:B------:R-:W-:Y:S02]  /*2390*/  @!P3 ISETP.LT.OR P1, PT, R72.reuse, 0x21, !P1 ;  /* 0x000000214800b80c */ /* 0x040fe40004f21670 */
[----:B------:R-:W-:Y:S01]  /*23a0*/  @!P3 ISETP.LT.OR P0, PT, R72, 0x21, P4 ;  /* 0x000000214800b80c */ /* 0x000fe20002701670 */
[C---:B------:R-:W-:Y:S08]  /*23b0*/  HMMA.16816.F32.BF16 R12, R40.reuse, R32, R12 ;  /* 0x00000020280c723c */ /* 0x040ff0000004180c */
[----:B------:R3:W-:Y:S01]  /*23c0*/  @!P3 LDGSTS.E.BYPASS.LTC128B.128 [R218+0x900], [R104.64], !P2 ;  /* 0x0090000068dabfae */ /* 0x0007e2000d101d4c */
[C---:B------:R-:W-:Y:S03]  /*23d0*/  HMMA.16816.F32.BF16 R4, R40.reuse, R28, R4 ;  /* 0x0000001c2804723c */ /* 0x040fe60000041804 */
[----:B------:R3:W-:Y:S04]  /*23e0*/  @!P3 LDGSTS.E.BYPASS.LTC128B.128 [R218+0x1500], [R104.64+0x40], !P1 ;  /* 0x0150004068dabfae */ /* 0x0007e8000c901d4c */
[----:B------:R3:W-:Y:S01]  /*23f0*/  @!P3 LDGSTS.E.BYPASS.LTC128B.128 [R218+0x2100], [R104.64+0x80], !P0 ;  /* 0x0210008068dabfae */ /* 0x0007e2000c101d4c */
[----:B------:R-:W-:Y:S01]  /*2400*/  HMMA.16816.F32.BF16 R16, R40, R38, R16 ;  /* 0x000000262810723c */ /* 0x000fe20000041810 */
[----:B------:R-:W-:-:S02]  /*2410*/  ISETP.GT.AND P0, PT, R97, R219, PT ;  /* 0x000000db6100720c */ /* 0x000fc40003f04270 */
[----:B------:R-:W-:Y:S04]  /*2420*/  LDSM.16.M88.4 R88, [R217+0x7900] ;  /* 0x00790000d958783b */ /* 0x000fe80000000200 */
[----:B------:R-:W4:Y:S01]  /*2430*/  LDSM.16.M88.4 R84, [R216+0x3100] ;  /* 0x00310000d854783b */ /* 0x000f220000000200 */
[C---:B------:R-:W-:Y:S03]  /*2440*/  HMMA.16816.F32.BF16 R8, R40.reuse, R34, R8 ;  /* 0x000000222808723c */ /* 0x040fe60000041808 */
[----:B------:R-:W5:Y:S04]  /*2450*/  LDSM.16.M88.4 R80, [R216+0x3500] ;  /* 0x00350000d850783b */ /* 0x000f680000000200 */
[----:B------:R-:W3:Y:S01]  /*2460*/  LDSM.16.M88.4 R76, [R216+0x3900] ;  /* 0x00390000d84c783b */ /* 0x000ee20000000200 */
[----:B------:R-:W-:Y:S03]  /*2470*/  HMMA.16816.F32.BF16 R48, R40, R30, R48 ;  /* 0x0000001e2830723c */ /* 0x000fe60000041830 */
[----:B--2---:R-:W2:Y:S04]  /*2480*/  LDSM.16.M88.4 R72, [R217+0x6900] ;  /* 0x00690000d948783b */ /* 0x004ea80000000200 */
[----:B------:R-:W-:Y:S01]  /*2490*/  LDSM.16.M88.4 R40, [R215+0x1400] ;  /* 0x00140000d728783b */ /* 0x000fe20000000200 */
[C---:B-1----:R-:W-:Y:S03]  /*24a0*/  HMMA.16816.F32.BF16 R68, R24.reuse, R36, R68 ;  /* 0x000000241844723c */ /* 0x042fe60000041844 */
[----:B------:R-:W0:Y:S05]  /*24b0*/  LDGDEPBAR ;  /* 0x00000000000079af */ /* 0x000e2a0000000000 */
[C---:B------:R-:W-:Y:S08]  /*24c0*/  HMMA.16816.F32.BF16 R60, R24.reuse, R32, R60 ;  /* 0x00000020183c723c */ /* 0x040ff0000004183c */
[C---:B------:R-:W-:Y:S08]  /*24d0*/  HMMA.16816.F32.BF16 R52, R24.reuse, R28, R52 ;  /* 0x0000001c1834723c */ /* 0x040ff00000041834 */
[C---:B------:R-:W-:Y:S01]  /*24e0*/  HMMA.16816.F32.BF16 R64, R24.reuse, R38, R64 ;  /* 0x000000261840723c */ /* 0x040fe20000041840 */
[----:B------:R-:W-:Y:S07]  /*24f0*/  LDSM.16.M88.4 R36, [R213+0x7900] ;  /* 0x00790000d524783b */ /* 0x000fee0000000200 */
[C---:B------:R-:W-:Y:S01]  /*2500*/  HMMA.16816.F32.BF16 R56, R24.reuse, R34, R56 ;  /* 0x000000221838723c */ /* 0x040fe20000041838 */
[----:B------:R-:W1:Y:S07]  /*2510*/  LDSM.16.M88.4 R32, [R215+0xc00] ;  /* 0x000c0000d720783b */ /* 0x000e6e0000000200 */
[----:B------:R-:W-:Y:S01]  /*2520*/  HMMA.16816.F32.BF16 R44, R24, R30, R44 ;  /* 0x0000001e182c723c */ /* 0x000fe2000004182c */
[----:B------:R-:W1:Y:S04]  /*2530*/  LDSM.16.M88.4 R28, [R215+0x1000] ;  /* 0x00100000d71c783b */ /* 0x000e680000000200 */
[----:B------:R-:W1:Y:S03]  /*2540*/  LDSM.16.M88.4 R24, [R213+0x6900] ;  /* 0x00690000d518783b */ /* 0x000e660000000200 */
[C---:B----4-:R-:W-:Y:S08]  /*2550*/  HMMA.16816.F32.BF16 R20, R88.reuse, R84, R20 ;  /* 0x000000545814723c */ /* 0x050ff00000041814 */
[C---:B-----5:R-:W-:Y:S08]  /*2560*/  HMMA.16816.F32.BF16 R12, R88.reuse, R80, R12 ;  /* 0x00000050580c723c */ /* 0x060ff0000004180c */
[C---:B---3--:R-:W-:Y:S08]  /*2570*/  HMMA.16816.F32.BF16 R4, R88.reuse, R76, R4 ;  /* 0x0000004c5804723c */ /* 0x048ff00000041804 */
[C---:B------:R-:W-:Y:S08]  /*2580*/  HMMA.16816.F32.BF16 R16, R88.reuse, R86, R16 ;  /* 0x000000565810723c */ /* 0x040ff00000041810 */
[C---:B------:R-:W-:Y:S08]  /*2590*/  HMMA.16816.F32.BF16 R8, R88.reuse, R82, R8 ;  /* 0x000000525808723c */ /* 0x040ff00000041808 */
[----:B------:R-:W-:Y:S01]  /*25a0*/  HMMA.16816.F32.BF16 R48, R88, R78, R48 ;  /* 0x0000004e5830723c */ /* 0x000fe20000041830 */
[----:B------:R-:W-:Y:S07]  /*25b0*/  LDSM.16.M88.4 R88, [R217+0x8900] ;  /* 0x00890000d958783b */ /* 0x000fee0000000200 */
[C---:B--2---:R-:W-:Y:S08]  /*25c0*/  HMMA.16816.F32.BF16 R68, R72.reuse, R84, R68 ;  /* 0x000000544844723c */ /* 0x044ff00000041844 */
[C---:B------:R-:W-:Y:S01]  /*25d0*/  HMMA.16816.F32.BF16 R64, R72.reuse, R86, R64 ;  /* 0x000000564840723c */ /* 0x040fe20000041840 */
[----:B------:R-:W-:Y:S07]  /*25e0*/  LDSM.16.M88.4 R84, [R217+0x9900] ;  /* 0x00990000d954783b */ /* 0x000fee0000000200 */
[C---:B------:R-:W-:Y:S08]  /*25f0*/  HMMA.16816.F32.BF16 R60, R72.reuse, R80, R60 ;  /* 0x00000050483c723c */ /* 0x040ff0000004183c */
[C---:B------:R-:W-:Y:S01]  /*2600*/  HMMA.16816.F32.BF16 R56, R72.reuse, R82, R56 ;  /* 0x000000524838723c */ /* 0x040fe20000041838 */
[----:B------:R-:W2:Y:S07]  /*2610*/  LDSM.16.M88.4 R80, [R216+0x3d00] ;  /* 0x003d0000d850783b */ /* 0x000eae0000000200 */
[C---:B------:R-:W-:Y:S08]  /*2620*/  HMMA.16816.F32.BF16 R52, R72.reuse, R76, R52 ;  /* 0x0000004c4834723c */ /* 0x040ff00000041834 */
[----:B------:R-:W-:Y:S01]  /*2630*/  HMMA.16816.F32.BF16 R44, R72, R78, R44 ;  /* 0x0000004e482c723c */ /* 0x000fe2000004182c */
[----:B------:R-:W3:Y:S04]  /*2640*/  LDSM.16.M88.4 R76, [R216+0x4100] ;  /* 0x00410000d84c783b */ /* 0x000ee80000000200 */
[----:B------:R-:W4:Y:S03]  /*2650*/  LDSM.16.M88.4 R72, [R216+0x4500] ;  /* 0x00450000d848783b */ /* 0x000f260000000200 */
[C---:B-1----:R-:W-:Y:S08]  /*2660*/  HMMA.16816.F32.BF16 R20, R36.reuse, R32, R20 ;  /* 0x000000202414723c */ /* 0x042ff00000041814 */
[C---:B------:R-:W-:Y:S08]  /*2670*/  HMMA.16816.F32.BF16 R16, R36.reuse, R34, R16 ;  /* 0x000000222410723c */ /* 0x040ff00000041810 */
[C---:B------:R-:W-:Y:S08]  /*2680*/  HMMA.16816.F32.BF16 R12, R36.reuse, R28, R12 ;  /* 0x0000001c240c723c */ /* 0x040ff0000004180c */
[C---:B------:R-:W-:Y:S08]  /*2690*/  HMMA.16816.F32.BF16 R8, R36.reuse, R30, R8 ;  /* 0x0000001e2408723c */ /* 0x040ff00000041808 */
[C---:B------:R-:W-:Y:S08]  /*26a0*/  HMMA.16816.F32.BF16 R4, R36.reuse, R40, R4 ;  /* 0x000000282404723c */ /* 0x040ff00000041804 */
[----:B------:R-:W-:Y:S01]  /*26b0*/  HMMA.16816.F32.BF16 R48, R36, R42, R48 ;  /* 0x0000002a2430723c */ /* 0x000fe20000041830 */
[----:B------:R-:W-:Y:S07]  /*26c0*/  LDSM.16.M88.4 R36, [R213+0x9900] ;  /* 0x00990000d524783b */ /* 0x000fee0000000200 */
[C---:B------:R-:W-:Y:S08]  /*26d0*/  HMMA.16816.F32.BF16 R68, R24.reuse, R32, R68 ;  /* 0x000000201844723c */ /* 0x040ff00000041844 */
[C---:B------:R-:W-:Y:S01]  /*26e0*/  HMMA.16816.F32.BF16 R64, R24.reuse, R34, R64 ;  /* 0x000000221840723c */ /* 0x040fe20000041840 */
[----:B------:R-:W1:Y:S07]  /*26f0*/  LDSM.16.M88.4 R32, [R215+0x1800] ;  /* 0x00180000d720783b */ /* 0x000e6e0000000200 */
[C---:B------:R-:W-:Y:S08]  /*2700*/  HMMA.16816.F32.BF16 R60, R24.reuse, R28, R60 ;  /* 0x0000001c183c723c */ /* 0x040ff0000004183c */
[C---:B------:R-:W-:Y:S01]  /*2710*/  HMMA.16816.F32.BF16 R56, R24.reuse, R30, R56 ;  /* 0x0000001e1838723c */ /* 0x040fe20000041838 */
[----:B------:R-:W5:Y:S07]  /*2720*/  LDSM.16.M88.4 R28, [R215+0x1c00] ;  /* 0x001c0000d71c783b */ /* 0x000f6e0000000200 */
[C---:B------:R-:W-:Y:S08]  /*2730*/  HMMA.16816.F32.BF16 R52, R24.reuse, R40, R52 ;  /* 0x000000281834723c */ /* 0x040ff00000041834 */
[----:B------:R-:W-:Y:S01]  /*2740*/  HMMA.16816.F32.BF16 R44, R24, R42, R44 ;  /* 0x0000002a182c723c */ /* 0x000fe2000004182c */
[----:B------:R-:W1:Y:S04]  /*2750*/  LDSM.16.M88.4 R24, [R215+0x2000] ;  /* 0x00200000d718783b */ /* 0x000e680000000200 */
[----:B------:R-:W1:Y:S01]  /*2760*/  LDSM.16.M88.4 R40, [R213+0x8900] ;  /* 0x00890000d528783b */ /* 0x000e620000000200 */
[----:B------:R-:W-:-:S04]  /*2770*/  DEPBAR.LE SB0, 0x0 ;  /* 0x000080000000791a */ /* 0x000fc80000000000 */
[C---:B--2---:R-:W-:Y:S08]  /*2780*/  HMMA.16816.F32.BF16 R20, R84.reuse, R80, R20 ;  /* 0x000000505414723c */ /* 0x044ff00000041814 */
[C---:B------:R-:W-:Y:S08]  /*2790*/  HMMA.16816.F32.BF16 R16, R84.reuse, R82, R16 ;  /* 0x000000525410723c */ /* 0x040ff00000041810 */
[C---:B---3--:R-:W-:Y:S08]  /*27a0*/  HMMA.16816.F32.BF16 R12, R84.reuse, R76, R12 ;  /* 0x0000004c540c723c */ /* 0x048ff0000004180c */
[C---:B------:R-:W-:Y:S08]  /*27b0*/  HMMA.16816.F32.BF16 R8, R84.reuse, R78, R8 ;  /* 0x0000004e5408723c */ /* 0x040ff00000041808 */
[C---:B----4-:R-:W-:Y:S08]  /*27c0*/  HMMA.16816.F32.BF16 R4, R84.reuse, R72, R4 ;  /* 0x000000485404723c */ /* 0x050ff00000041804 */
[----:B------:R-:W-:Y:S08]  /*27d0*/  HMMA.16816.F32.BF16 R48, R84, R74, R48 ;  /* 0x0000004a5430723c */ /* 0x000ff00000041830 */
[C---:B------:R-:W-:Y:S08]  /*27e0*/  HMMA.16816.F32.BF16 R68, R88.reuse, R80, R68 ;  /* 0x000000505844723c */ /* 0x040ff00000041844 */
[C---:B------:R-:W-:Y:S08]  /*27f0*/  HMMA.16816.F32.BF16 R64, R88.reuse, R82, R64 ;  /* 0x000000525840723c */ /* 0x040ff00000041840 */
[C---:B------:R-:W-:Y:S08]  /*2800*/  HMMA.16816.F32.BF16 R60, R88.reuse, R76, R60 ;  /* 0x0000004c583c723c */ /* 0x040ff0000004183c */
[C---:B------:R-:W-:Y:S08]  /*2810*/  HMMA.16816.F32.BF16 R56, R88.reuse, R78, R56 ;  /* 0x0000004e5838723c */ /* 0x040ff00000041838 */
[C---:B------:R-:W-:Y:S08]  /*2820*/  HMMA.16816.F32.BF16 R52, R88.reuse, R72, R52 ;  /* 0x000000485834723c */ /* 0x040ff00000041834 */
[----:B------:R-:W-:Y:S08]  /*2830*/  HMMA.16816.F32.BF16 R44, R88, R74, R44 ;  /* 0x0000004a582c723c */ /* 0x000ff0000004182c */
[C---:B-1----:R-:W-:Y:S08]  /*2840*/  HMMA.16816.F32.BF16 R20, R36.reuse, R32, R20 ;  /* 0x000000202414723c */ /* 0x042ff00000041814 */
[C---:B------:R-:W-:Y:S08]  /*2850*/  HMMA.16816.F32.BF16 R16, R36.reuse, R34, R16 ;  /* 0x000000222410723c */ /* 0x040ff00000041810 */
[C---:B-----5:R-:W-:Y:S08]  /*2860*/  HMMA.16816.F32.BF16 R12, R36.reuse, R28, R12 ;  /* 0x0000001c240c723c */ /* 0x060ff0000004180c */
[C---:B------:R-:W-:Y:S08]  /*2870*/  HMMA.16816.F32.BF16 R8, R36.reuse, R30, R8 ;  /* 0x0000001e2408723c */ /* 0x040ff00000041808 */
[C---:B------:R-:W-:Y:S07]  /*2880*/  HMMA.16816.F32.BF16 R72, R36.reuse, R24, R4 ;  /* 0x000000182448723c */ /* 0x040fee0000041804 */
[----:B------:R-:W-:Y:S01]  /*2890*/  IMAD.IADD R4, R100, 0x1, R101 ;  /* 0x0000000164047824 */ /* 0x000fe200078e0265 */
[----:B------:R-:W-:Y:S08]  /*28a0*/  HMMA.16816.F32.BF16 R48, R36, R26, R48 ;  /* 0x0000001a2430723c */ /* 0x000ff00000041830 */
[C---:B------:R-:W-:Y:S08]  /*28b0*/  HMMA.16816.F32.BF16 R68, R40.reuse, R32, R68 ;  /* 0x000000202844723c */ /* 0x040ff00000041844 */
[C---:B------:R-:W-:Y:S08]  /*28c0*/  HMMA.16816.F32.BF16 R64, R40.reuse, R34, R64 ;  /* 0x000000222840723c */ /* 0x040ff00000041840 */
[C---:B------:R-:W-:Y:S08]  /*28d0*/  HMMA.16816.F32.BF16 R60, R40.reuse, R28, R60 ;  /* 0x0000001c283c723c */ /* 0x040ff0000004183c */
[C---:B------:R-:W-:Y:S08]  /*28e0*/  HMMA.16816.F32.BF16 R56, R40.reuse, R30, R56 ;  /* 0x0000001e2838723c */ /* 0x040ff00000041838 */
[C---:B------:R-:W-:Y:S08]  /*28f0*/  HMMA.16816.F32.BF16 R52, R40.reuse, R24, R52 ;  /* 0x000000182834723c */ /* 0x040ff00000041834 */
[----:B------:R-:W-:Y:S01]  /*2900*/  HMMA.16816.F32.BF16 R44, R40, R26, R44 ;  /* 0x0000001a282c723c */ /* 0x000fe2000004182c */
[----:B------:R-:W-:Y:S06]  /*2910*/  BAR.SYNC.DEFER_BLOCKING 0x0 ;  /* 0x0000000000007b1d */ /* 0x000fec0000010000 */
[----:B------:R-:W-:Y:S05]  /*2920*/  @!P0 BRA `(.L_x_386) ;  /* 0x000001a000008947 */ /* 0x000fea0003800000 */
[----:B------:R-:W-:Y:S02]  /*2930*/  IADD3 R6, -R239, 0x30, RZ ;  /* 0x00000030ef067810 */ /* 0x000fe40007ffe1ff */
[----:B------:R-:W-:-:S02]  /*2940*/  IADD3 R7, R154, -0x2, RZ ;  /* 0xfffffffe9a077810 */ /* 0x000fc40007ffe0ff */
[----:B------:R-:W-:Y:S02]  /*2950*/  ISETP.GE.AND P2, PT, R6, 0x21, PT ;  /* 0x000000210600780c */ /* 0x000fe40003f46270 */
[----:B------:R-:W-:Y:S01]  /*2960*/  SHF.R.S32.HI R5, RZ, 0x1f, R7 ;  /* 0x0000001fff057819 */ /* 0x000fe20000011407 */
[-C--:B------:R-:W-:Y:S02]  /*2970*/  IMAD R3, R3, R7.reuse, RZ ;  /* 0x0000000703037224 */ /* 0x080fe400078e02ff */
[----:B------:R-:W-:-:S04]  /*2980*/  IMAD.WIDE.U32 R26, R98, R7, RZ ;  /* 0x00000007621a7225 */ /* 0x000fc800078e00ff */
[----:B------:R-:W-:-:S04]  /*2990*/  IMAD R3, R5, R98, R3 ;  /* 0x0000006205037224 */ /* 0x000fc800078e0203 */
[----:B------:R-:W-:Y:S01]  /*29a0*/  IMAD.IADD R3, R27, 0x1, R3 ;  /* 0x000000011b037824 */ /* 0x000fe200078e0203 */
[----:B------:R-:W-:-:S04]  /*29b0*/  @P2 IADD3 R24, P1, P0, R224, R26, R228 ;  /* 0x0000001ae0182210 */ /* 0x000fc8000783e0e4 */
[----:B------:R-:W-:Y:S02]  /*29c0*/  @P2 IADD3.X R5, R237, R3, R229, P1, P0 ;  /* 0x00000003ed052210 */ /* 0x000fe40000fe04e5 */
[----:B------:R-:W-:-:S13]  /*29d0*/  ISETP.GE.AND P1, PT, R6, 0x1, PT ;  /* 0x000000010600780c */ /* 0x000fda0003f26270 */
[----:B------:R-:W-:-:S05]  /*29e0*/  @P1 IADD3 R26, P0, R224, R26, RZ ;  /* 0x0000001ae01a1210 */ /* 0x000fca0007f1e0ff */
[----:B------:R-:W-:Y:S01]  /*29f0*/  @P1 IMAD.X R3, R3, 0x1, R237, P0 ;  /* 0x0000000103031824 */ /* 0x000fe200000e06ed */
[----:B------:R-:W-:-:S04]  /*2a00*/  @P2 LEA R6, P0, R24, c[0x0][0x1c8], 0x1 ;  /* 0x0000720018062a11 */ /* 0x000fc800078008ff */
[----:B------:R-:W-:Y:S02]  /*2a10*/  @P2 LEA.HI.X R7, R24, c[0x0][0x1cc], R5, 0x1, P0 ;  /* 0x0000730018072a11 */ /* 0x000fe400000f0c05 */
[----:B------:R-:W-:-:S04]  /*2a20*/  @P1 LEA R24, P0, R26, c[0x0][0x1c8], 0x1 ;  /* 0x000072001a181a11 */ /* 0x000fc800078008ff */
[----:B------:R-:W-:-:S05]  /*2a30*/  @P1 LEA.HI.X R25, R26, c[0x0][0x1cc], R3, 0x1, P0 ;  /* 0x000073001a191a11 */ /* 0x000fca00000f0c03 */
        /* <DEDUP_REMOVED lines=9> */
.L_x_386:
[----:B-1----:R-:W-:Y:S01]  /*2ad0*/  LOP3.LUT R6, R95, 0xffffffe0, RZ, 0xc0, !PT ;  /* 0xffffffe05f067812 */ /* 0x002fe200078ec0ff */
[----:B------:R-:W-:Y:S01]  /*2ae0*/  FMUL.FTZ R35, R61, c[0x0][0x320] ;  /* 0x0000c8003d237a20 */ /* 0x000fe20000410000 */
[----:B------:R-:W-:Y:S01]  /*2af0*/  SHF.R.S32.HI R25, RZ, 0x1f, R94 ;  /* 0x0000001fff197819 */ /* 0x000fe2000001145e */
[----:B------:R-:W-:Y:S01]  /*2b00*/  FMUL.FTZ R39, R69, c[0x0][0x320] ;  /* 0x0000c80045277a20 */ /* 0x000fe20000410000 */
[----:B------:R-:W-:Y:S01]  /*2b10*/  PLOP3.LUT P1, PT, PT, PT, UP2, 0x80, 0x0 ;  /* 0x000000000000781c */ /* 0x000fe20003f2f028 */
[----:B------:R-:W-:Y:S01]  /*2b20*/  IMAD.IADD R93, R93, 0x1, -R6 ;  /* 0x000000015d5d7824 */ /* 0x000fe200078e0a06 */
[----:B------:R-:W-:Y:S01]  /*2b30*/  LEA.HI R25, R25, R94, RZ, 0x2 ;  /* 0x0000005e19197211 */ /* 0x000fe200078f10ff */
[----:B------:R-:W-:Y:S01]  /*2b40*/  FMUL.FTZ R41, R68, c[0x0][0x320] ;  /* 0x0000c80044297a20 */ /* 0x000fe20000410000 */
[----:B------:R-:W-:Y:S01]  /*2b50*/  PLOP3.LUT P0, PT, PT, PT, UP2, 0x80, 0x0 ;  /* 0x000000000000781c */ /* 0x000fe20003f0f028 */
[----:B------:R-:W-:Y:S01]  /*2b60*/  FMUL.FTZ R7, R64, c[0x0][0x320] ;  /* 0x0000c80040077a20 */ /* 0x000fe20000410000 */
[----:B------:R-:W-:Y:S01]  /*2b70*/  SHF.R.S32.HI R6, RZ, 0x1f, R93 ;  /* 0x0000001fff067819 */ /* 0x000fe2000001145d */
[----:B------:R-:W-:Y:S01]  /*2b80*/  FMUL.FTZ R5, R65, c[0x0][0x320] ;  /* 0x0000c80041057a20 */ /* 0x000fe20000410000 */
[----:B------:R-:W-:Y:S01]  /*2b90*/  LOP3.LUT R25, R25, 0xffffffc, RZ, 0xc0, !PT ;  /* 0x0ffffffc19197812 */ /* 0x000fe200078ec0ff */
[----:B------:R-:W-:Y:S01]  /*2ba0*/  FMUL.FTZ R37, R60, c[0x0][0x320] ;  /* 0x0000c8003c257a20 */ /* 0x000fe20000410000 */
[----:B------:R-:W-:Y:S01]  /*2bb0*/  LEA.HI R3, R6, R93, RZ, 0x2 ;  /* 0x0000005d06037211 */ /* 0x000fe200078f10ff */
[----:B------:R-:W-:Y:S01]  /*2bc0*/  FMUL.FTZ R33, R56, c[0x0][0x320] ;  /* 0x0000c80038217a20 */ /* 0x000fe20000410000 */
[----:B------:R-:W-:Y:S01]  /*2bd0*/  LEA.HI R6, R96, R96, RZ, 0x1 ;  /* 0x0000006060067211 */ /* 0x000fe200078f08ff */
[----:B------:R-:W-:Y:S01]  /*2be0*/  IMAD.IADD R25, R94, 0x1, -R25 ;  /* 0x000000015e197824 */ /* 0x000fe200078e0a19 */
[----:B------:R-:W-:Y:S01]  /*2bf0*/  LEA.HI.SX32 R24, R3, UR9, 0x1e ;  /* 0x0000000903187c11 */ /* 0x000fe2000f8ff2ff */
[----:B------:R-:W-:Y:S01]  /*2c00*/  FMUL.FTZ R29, R52, c[0x0][0x320] ;  /* 0x0000c800341d7a20 */ /* 0x000fe20000410000 */
[----:B------:R-:W-:Y:S01]  /*2c10*/  LOP3.LUT R27, R6, 0x1ffffffe, RZ, 0xc0, !PT ;  /* 0x1ffffffe061b7812 */ /* 0x000fe200078ec0ff */
[----:B------:R-:W-:Y:S01]  /*2c20*/  FMUL.FTZ R26, R44, c[0x0][0x320] ;  /* 0x0000c8002c1a7a20 */ /* 0x000fe20000410000 */
[----:B------:R-:W1:Y:S01]  /*2c30*/  MUFU.TANH R41, R41 ;  /* 0x0000002900297308 */ /* 0x000e620000002400 */
[----:B------:R-:W-:Y:S01]  /*2c40*/  IMAD R24, R25, 0x10, R24 ;  /* 0x0000001019187824 */ /* 0x000fe200078e0218 */
[----:B------:R-:W-:Y:S01]  /*2c50*/  SHF.L.U32 R25, R6, 0x5, RZ ;  /* 0x0000000506197819 */ /* 0x000fe200000006ff */
[----:B------:R-:W-:Y:S01]  /*2c60*/  IMAD.IADD R27, R96, 0x1, -R27 ;  /* 0x00000001601b7824 */ /* 0x000fe200078e0a1b */
[----:B------:R-:W-:Y:S01]  /*2c70*/  ULDC UR6, c[0x0][0x324] ;  /* 0x0000c90000067ab9 */ /* 0x000fe20000000800 */
[----:B------:R-:W-:Y:S01]  /*2c80*/  FMUL.FTZ R31, R57, c[0x0][0x320] ;  /* 0x0000c800391f7a20 */ /* 0x000fe20000410000 */
[----:B------:R-:W-:Y:S01]  /*2c90*/  LOP3.LUT R25, R25, 0xffffffc0, RZ, 0xc0, !PT ;  /* 0xffffffc019197812 */ /* 0x000fe200078ec0ff */
[----:B------:R-:W-:Y:S01]  /*2ca0*/  ULOP3.LUT UR6, URZ, UR6, URZ, 0x33, !UPT ;  /* 0x000000063f067292 */ /* 0x000fe2000f8e333f */
[----:B------:R-:W2:Y:S01]  /*2cb0*/  MUFU.TANH R39, R39 ;  /* 0x0000002700277308 */ /* 0x000ea20000002400 */
[----:B------:R-:W0:Y:S02]  /*2cc0*/  LDGDEPBAR ;  /* 0x00000000000079af */ /* 0x000e240000000000 */
[----:B------:R-:W-:-:S02]  /*2cd0*/  IMAD.IADD R24, R25, 0x1, R24 ;  /* 0x0000000119187824 */ /* 0x000fc400078e0218 */
[----:B------:R-:W-:-:S03]  /*2ce0*/  FMUL.FTZ R25, R45, c[0x0][0x320] ;  /* 0x0000c8002d197a20 */ /* 0x000fc60000410000 */
[----:B------:R-:W-:Y:S01]  /*2cf0*/  LEA R222, R27, R24, 0x3 ;  /* 0x000000181bde7211 */ /* 0x000fe200078e18ff */
[----:B------:R-:W-:Y:S01]  /*2d00*/  FMUL.FTZ R27, R53, c[0x0][0x320] ;  /* 0x0000c800351b7a20 */ /* 0x000fe20000410000 */
[----:B------:R-:W3:Y:S03]  /*2d10*/  MUFU.TANH R7, R7 ;  /* 0x0000000700077308 */ /* 0x000ee60000002400 */
[----:B------:R-:W-:-:S04]  /*2d20*/  @P1 IMAD.HI.U32 R6, R222, c[0x0][0x2c8], RZ ;  /* 0x0000b200de061a27 */ /* 0x000fc800078e00ff */
[----:B------:R-:W-:Y:S01]  /*2d30*/  IMAD.MOV.U32 R61, RZ, RZ, R222 ;  /* 0x000000ffff3d7224 */ /* 0x000fe200078e00de */
[----:B------:R-:W-:Y:S01]  /*2d40*/  @P0 SHF.R.U32.HI R61, RZ, c[0x0][0x2cc], R6 ;  /* 0x0000b300ff3d0a19 */ /* 0x000fe20000011606 */
[----:B------:R-:W4:Y:S01]  /*2d50*/  MUFU.TANH R5, R5 ;  /* 0x0000000500057308 */ /* 0x000f220000002400 */
[----:B------:R-:W-:Y:S02]  /*2d60*/  LOP3.LUT R6, R3, 0x7ffffffc, RZ, 0xc0, !PT ;  /* 0x7ffffffc03067812 */ /* 0x000fe400078ec0ff */
[----:B------:R-:W-:Y:S01]  /*2d70*/  PLOP3.LUT P0, PT, PT, PT, UP1, 0x40, 0x0 ;  /* 0x000000000000781c */ /* 0x000fe20003f0e818 */
[----:B------:R-:W5:Y:S02]  /*2d80*/  SHFL.IDX PT, R28, R61, RZ, 0x1c1f ;  /* 0x001c1fff3d1c7589 */ /* 0x000f6400000e0000 */
[----:B------:R-:W-:Y:S02]  /*2d90*/  IMAD.IADD R6, R93, 0x1, -R6 ;  /* 0x000000015d067824 */ /* 0x000fe400078e0a06 */
[----:B------:R-:W1:Y:S03]  /*2da0*/  MUFU.TANH R37, R37 ;  /* 0x0000002500257308 */ /* 0x000e660000002400 */
[----:B------:R-:W-:-:S04]  /*2db0*/  SHF.L.U32 R227, R6, 0x1, RZ ;  /* 0x0000000106e37819 */ /* 0x000fc800000006ff */
[C---:B------:R-:W-:Y:S01]  /*2dc0*/  IADD3 R69, -R227.reuse, 0x1, R2 ;  /* 0x00000001e3457810 */ /* 0x040fe20007ffe102 */
[----:B------:R-:W1:Y:S01]  /*2dd0*/  MUFU.TANH R35, R35 ;  /* 0x0000002300237308 */ /* 0x000e620000002400 */
[----:B------:R-:W-:Y:S01]  /*2de0*/  IADD3 R76, -R227, c[0x0][0x1d0], R92 ;  /* 0x00007400e34c7a10 */ /* 0x000fe20007ffe15c */
[----:B------:R-:W-:Y:S01]  /*2df0*/  IMAD.IADD R65, R92, 0x1, -R227 ;  /* 0x000000015c417824 */ /* 0x000fe200078e0ae3 */
[----:B------:R-:W-:-:S04]  /*2e00*/  IADD3 R69, R69, -c[0x0][0x168], RZ ;  /* 0x80005a0045457a10 */ /* 0x000fc80007ffe0ff */
[C---:B------:R-:W-:Y:S01]  /*2e10*/  IADD3 R77, R69.reuse, c[0x0][0x328], RZ ;  /* 0x0000ca00454d7a10 */ /* 0x040fe20007ffe0ff */
[----:B------:R-:W1:Y:S01]  /*2e20*/  MUFU.TANH R33, R33 ;  /* 0x0000002100217308 */ /* 0x000e620000002400 */
[----:B------:R-:W-:-:S03]  /*2e30*/  IADD3 R69, R69, UR6, RZ ;  /* 0x0000000645457c10 */ /* 0x000fc6000fffe0ff */
[----:B-----5:R-:W-:Y:S01]  /*2e40*/  IMAD.IADD R3, R77, 0x1, R28 ;  /* 0x000000014d037824 */ /* 0x020fe200078e021c */
[----:B------:R-:W-:-:S03]  /*2e50*/  IADD3 R6, R69, R28, RZ ;  /* 0x0000001c45067210 */ /* 0x000fc60007ffe0ff */
[----:B------:R-:W1:Y:S01]  /*2e60*/  MUFU.TANH R29, R29 ;  /* 0x0000001d001d7308 */ /* 0x000e620000002400 */
[----:B------:R-:W-:-:S07]  /*2e70*/  IMNMX R24, R3, R76, PT ;  /* 0x0000004c03187217 */ /* 0x000fce0003800200 */
[----:B------:R-:W1:Y:S08]  /*2e80*/  MUFU.TANH R27, R27 ;  /* 0x0000001b001b7308 */ /* 0x000e700000002400 */
[----:B------:R-:W1:Y:S08]  /*2e90*/  MUFU.TANH R26, R26 ;  /* 0x0000001a001a7308 */ /* 0x000e700000002400 */
[----:B------:R-:W1:Y:S08]  /*2ea0*/  MUFU.TANH R25, R25 ;  /* 0x0000001900197308 */ /* 0x000e700000002400 */
[----:B------:R-:W1:Y:S01]  /*2eb0*/  MUFU.TANH R31, R31 ;  /* 0x0000001f001f7308 */ /* 0x000e620000002400 */
[----:B------:R-:W-:Y:S05]  /*2ec0*/  @P0 BRA `(.L_x_387) ;  /* 0x0000015000000947 */ /* 0x000fea0003800000 */
[----:B--234-:R-:W-:Y:S01]  /*2ed0*/  IADD3 R28, R28, c[0x0][0x1d0], RZ ;  /* 0x000074001c1c7a10 */ /* 0x01cfe20007ffe0ff */
[----:B------:R-:W-:Y:S03]  /*2ee0*/  BSSY B0, `(.L_x_388) ;  /* 0x000000f000007945 */ /* 0x000fe60003800000 */
[----:B------:R-:W-:-:S04]  /*2ef0*/  IADD3 R28, R28, -c[0x0][0x168], RZ ;  /* 0x80005a001c1c7a10 */ /* 0x000fc80007ffe0ff */
        /* <DEDUP_REMOVED lines=9> */
.L_x_389:
[----:B------:R-:W-:-:S04]  /*2f90*/  MOV R2, c[0x0][0x32c] ;  /* 0x0000cb0000027a02 */ /* 0x000fc80000000f00 */
[----:B------:R-:W-:-:S13]  /*2fa0*/  ISETP.NE.AND P0, PT, R2, 0x1, PT ;  /* 0x000000010200780c */ /* 0x000fda0003f05270 */
[----:B------:R-:W-:-:S05]  /*2fb0*/  @P0 IMAD.HI.U32 R2, R28, c[0x0][0x330], RZ ;  /* 0x0000cc001c020a27 */ /* 0x000fca00078e00ff */
[----:B------:R-:W-:Y:S02]  /*2fc0*/  @P0 SHF.R.U32.HI R28, RZ, c[0x0][0x334], R2 ;  /* 0x0000cd00ff1c0a19 */ /* 0x000fe40000011602 */
.L_x_390:
[----:B------:R-:W-:Y:S05]  /*2fd0*/  BSYNC B0 ;  /* 0x0000000000007941 */ /* 0x000fea0003800000 */
.L_x_388:
[----:B------:R-:W-:-:S05]  /*2fe0*/  IMAD R43, R28, c[0x0][0x32c], R65 ;  /* 0x0000cb001c2b7a24 */ /* 0x000fca00078e0241 */
[----:B------:R-:W-:Y:S02]  /*2ff0*/  IADD3 R3, R43, c[0x0][0x32c], RZ ;  /* 0x0000cb002b037a10 */ /* 0x000fe40007ffe0ff */
[----:B------:R-:W-:Y:S02]  /*3000*/  IMNMX R6, R6, R43, !PT ;  /* 0x0000002b06067217 */ /* 0x000fe40007800200 */
[----:B------:R-:W-:Y:S02]  /*3010*/  IMNMX R24, R24, R3, PT ;  /* 0x0000000318187217 */ /* 0x000fe40003800200 */
.L_x_387:
[C---:B--234-:R-:W-:Y:S01]  /*3020*/  ISETP.GE.AND P0, PT, R92.reuse, 0x2, PT ;  /* 0x000000025c00780c */ /* 0x05cfe20003f06270 */
[----:B------:R-:W2:Y:S01]  /*3030*/  SHFL.IDX PT, R38, R61, 0x1, 0x1c1f ;  /* 0x003c1f003d267f89 */ /* 0x000ea200000e0000 */
[----:B------:R-:W-:Y:S01]  /*3040*/  ISETP.GE.AND P1, PT, R92, 0x9, PT ;  /* 0x000000095c00780c */ /* 0x000fe20003f26270 */
[----:B------:R-:W-:Y:S01]  /*3050*/  FMUL.FTZ R28, R54, c[0x0][0x320] ;  /* 0x0000c800361c7a20 */ /* 0x000fe20000410000 */
[----:B------:R-:W-:Y:S01]  /*3060*/  P2R R68, PR, RZ, 0x1 ;  /* 0x00000001ff447803 */ /* 0x000fe20000000000 */
[----:B------:R-:W-:Y:S01]  /*3070*/  FMUL.FTZ R36, R62, c[0x0][0x320] ;  /* 0x0000c8003e247a20 */ /* 0x000fe20000410000 */
[----:B------:R-:W-:Y:S01]  /*3080*/  ISETP.GT.AND P0, PT, R6, 0x1, !P0 ;  /* 0x000000010600780c */ /* 0x000fe20004704270 */
[----:B------:R-:W-:Y:S01]  /*3090*/  FMUL.FTZ R34, R63, c[0x0][0x320] ;  /* 0x0000c8003f227a20 */ /* 0x000fe20000410000 */
[----:B------:R-:W-:Y:S01]  /*30a0*/  P2R R64, PR, RZ, 0x2 ;  /* 0x00000002ff407803 */ /* 0x000fe20000000000 */
[----:B------:R-:W-:Y:S01]  /*30b0*/  FMUL.FTZ R32, R58, c[0x0][0x320] ;  /* 0x0000c8003a207a20 */ /* 0x000fe20000410000 */
[----:B------:R-:W-:Y:S01]  /*30c0*/  ISETP.LT.OR P0, PT, R24, 0x2, P0 ;  /* 0x000000021800780c */ /* 0x000fe20000701670 */
[----:B------:R-:W-:Y:S01]  /*30d0*/  FMUL.FTZ R30, R59, c[0x0][0x320] ;  /* 0x0000c8003b1e7a20 */ /* 0x000fe20000410000 */
[----:B------:R-:W-:Y:S01]  /*30e0*/  ISETP.GE.AND P2, PT, R92, 0x29, PT ;  /* 0x000000295c00780c */ /* 0x000fe20003f46270 */
[----:B------:R-:W-:Y:S01]  /*30f0*/  FMUL.FTZ R40, R71, c[0x0][0x320] ;  /* 0x0000c80047287a20 */ /* 0x000fe20000410000 */
[----:B------:R-:W-:Y:S01]  /*3100*/  FSEL R39, R39, -INF , !P0 ;  /* 0xff80000027277808 */ /* 0x000fe20004000000 */
[----:B------:R-:W-:Y:S01]  /*3110*/  FMUL.FTZ R54, R66, c[0x0][0x320] ;  /* 0x0000c80042367a20 */ /* 0x000fe20000410000 */
[----:B------:R-:W-:Y:S01]  /*3120*/  ISETP.GT.AND P0, PT, R6, 0x8, !P1 ;  /* 0x000000080600780c */ /* 0x000fe20004f04270 */
[----:B------:R-:W-:Y:S01]  /*3130*/  FMUL.FTZ R57, R46, c[0x0][0x320] ;  /* 0x0000c8002e397a20 */ /* 0x000fe20000410000 */
[----:B------:R-:W-:Y:S01]  /*3140*/  ISETP.GE.AND P1, PT, R92, 0xa, PT ;  /* 0x0000000a5c00780c */ /* 0x000fe20003f26270 */
[----:B------:R-:W-:Y:S01]  /*3150*/  FMUL.FTZ R56, R47, c[0x0][0x320] ;  /* 0x0000c8002f387a20 */ /* 0x000fe20000410000 */
[----:B------:R-:W-:Y:S01]  /*3160*/  ISETP.LT.OR P0, PT, R24, 0x9, P0 ;  /* 0x000000091800780c */ /* 0x000fe20000701670 */
[----:B------:R-:W-:Y:S01]  /*3170*/  FMUL.FTZ R44, R70, c[0x0][0x320] ;  /* 0x0000c800462c7a20 */ /* 0x000fe20000410000 */
[----:B------:R-:W-:Y:S01]  /*3180*/  P2R R60, PR, RZ, 0x2 ;  /* 0x00000002ff3c7803 */ /* 0x000fe20000000000 */
[----:B------:R-:W3:Y:S01]  /*3190*/  MUFU.TANH R36, R36 ;  /* 0x0000002400247308 */ /* 0x000ee20000002400 */
[----:B------:R-:W-:Y:S01]  /*31a0*/  FSEL R7, R7, -INF , !P0 ;  /* 0xff80000007077808 */ /* 0x000fe20004000000 */
[--C-:B--2---:R-:W-:Y:S01]  /*31b0*/  IMAD.IADD R47, R77, 0x1, R38.reuse ;  /* 0x000000014d2f7824 */ /* 0x104fe200078e0226 */
[----:B------:R-:W-:Y:S01]  /*31c0*/  ISETP.GT.AND P0, PT, R6, 0x9, !P1 ;  /* 0x000000090600780c */ /* 0x000fe20004f04270 */
[----:B------:R-:W-:Y:S01]  /*31d0*/  IMAD.IADD R46, R69, 0x1, R38 ;  /* 0x00000001452e7824 */ /* 0x000fe200078e0226 */
[----:B------:R-:W-:-:S02]  /*31e0*/  ISETP.GE.AND P1, PT, R92, 0x11, PT ;  /* 0x000000115c00780c */ /* 0x000fc40003f26270 */
[----:B------:R-:W-:Y:S01]  /*31f0*/  ISETP.LT.OR P0, PT, R24, 0xa, P0 ;  /* 0x0000000a1800780c */ /* 0x000fe20000701670 */
[----:B------:R-:W2:Y:S01]  /*3200*/  MUFU.TANH R34, R34 ;  /* 0x0000002200227308 */ /* 0x000ea20000002400 */
[----:B------:R-:W-:Y:S02]  /*3210*/  P2R R53, PR, RZ, 0x2 ;  /* 0x00000002ff357803 */ /* 0x000fe40000000000 */
[----:B------:R-:W-:Y:S02]  /*3220*/  FSEL R5, R5, -INF , !P0 ;  /* 0xff80000005057808 */ /* 0x000fe40004000000 */
[----:B------:R-:W-:Y:S02]  /*3230*/  ISETP.GT.AND P0, PT, R6, 0x10, !P1 ;  /* 0x000000100600780c */ /* 0x000fe40004f04270 */
[----:B------:R-:W-:Y:S01]  /*3240*/  ISETP.GE.AND P1, PT, R92, 0x12, PT ;  /* 0x000000125c00780c */ /* 0x000fe20003f26270 */
[----:B------:R-:W4:Y:S01]  /*3250*/  MUFU.TANH R32, R32 ;  /* 0x0000002000207308 */ /* 0x000f220000002400 */
[----:B------:R-:W-:-:S02]  /*3260*/  ISETP.LT.OR P0, PT, R24, 0x11, P0 ;  /* 0x000000111800780c */ /* 0x000fc40000701670 */
[----:B------:R-:W-:Y:S02]  /*3270*/  P2R R52, PR, RZ, 0x2 ;  /* 0x00000002ff347803 */ /* 0x000fe40000000000 */
[----:B-1----:R-:W-:Y:S02]  /*3280*/  FSEL R37, R37, -INF , !P0 ;  /* 0xff80000025257808 */ /* 0x002fe40004000000 */
[----:B------:R-:W-:Y:S01]  /*3290*/  ISETP.GT.AND P0, PT, R6, 0x11, !P1 ;  /* 0x000000110600780c */ /* 0x000fe20004f04270 */
[----:B------:R-:W1:Y:S01]  /*32a0*/  MUFU.TANH R30, R30 ;  /* 0x0000001e001e7308 */ /* 0x000e620000002400 */
[----:B------:R-:W-:Y:S02]  /*32b0*/  ISETP.GE.AND P1, PT, R92, 0x19, PT ;  /* 0x000000195c00780c */ /* 0x000fe40003f26270 */
[----:B------:R-:W-:Y:S02]  /*32c0*/  ISETP.LT.OR P0, PT, R24, 0x12, P0 ;  /* 0x000000121800780c */ /* 0x000fe40000701670 */
[----:B------:R-:W-:-:S02]  /*32d0*/  P2R R45, PR, RZ, 0x2 ;  /* 0x00000002ff2d7803 */ /* 0x000fc40000000000 */
[----:B------:R-:W-:Y:S01]  /*32e0*/  FSEL R35, R35, -INF , !P0 ;  /* 0xff80000023237808 */ /* 0x000fe20004000000 */
[----:B------:R-:W1:Y:S01]  /*32f0*/  MUFU.TANH R28, R28 ;  /* 0x0000001c001c7308 */ /* 0x000e620000002400 */
[----:B------:R-:W-:Y:S02]  /*3300*/  ISETP.GT.AND P0, PT, R6, 0x18, !P1 ;  /* 0x000000180600780c */ /* 0x000fe40004f04270 */
[----:B------:R-:W-:Y:S02]  /*3310*/  ISETP.GE.AND P1, PT, R92, 0x1a, PT ;  /* 0x0000001a5c00780c */ /* 0x000fe40003f26270 */
[----:B------:R-:W-:Y:S02]  /*3320*/  ISETP.LT.OR P0, PT, R24, 0x19, P0 ;  /* 0x000000191800780c */ /* 0x000fe40000701670 */
[----:B------:R-:W-:Y:S01]  /*3330*/  P2R R43, PR, RZ, 0x2 ;  /* 0x00000002ff2b7803 */ /* 0x000fe20000000000 */
[----:B------:R-:W1:Y:S01]  /*3340*/  MUFU.TANH R40, R40 ;  /* 0x0000002800287308 */ /* 0x000e620000002400 */
[----:B------:R-:W-:-:S02]  /*3350*/  FSEL R33, R33, -INF , !P0 ;  /* 0xff80000021217808 */ /* 0x000fc40004000000 */
[----:B------:R-:W-:Y:S02]  /*3360*/  ISETP.GT.AND P0, PT, R6, 0x19, !P1 ;  /* 0x000000190600780c */ /* 0x000fe40004f04270 */
[----:B------:R-:W-:Y:S02]  /*3370*/  ISETP.GE.AND P1, PT, R92, 0x21, PT ;  /* 0x000000215c00780c */ /* 0x000fe40003f26270 */
[----:B------:R-:W-:Y:S01]  /*3380*/  ISETP.LT.OR P0, PT, R24, 0x1a, P0 ;  /* 0x0000001a1800780c */ /* 0x000fe20000701670 */
[----:B------:R-:W1:Y:S01]  /*3390*/  MUFU.TANH R54, R54 ;  /* 0x0000003600367308 */ /* 0x000e620000002400 */
[----:B------:R-:W-:Y:S02]  /*33a0*/  P2R R3, PR, RZ, 0x2 ;  /* 0x00000002ff037803 */ /* 0x000fe40000000000 */
[----:B------:R-:W-:Y:S02]  /*33b0*/  FSEL R31, R31, -INF , !P0 ;  /* 0xff8000001f1f7808 */ /* 0x000fe40004000000 */
[----:B------:R-:W-:-:S02]  /*33c0*/  ISETP.GT.AND P0, PT, R6, 0x20, !P1 ;  /* 0x000000200600780c */ /* 0x000fc40004f04270 */
[----:B------:R-:W-:Y:S01]  /*33d0*/  ISETP.GE.AND P1, PT, R92, 0x22, PT ;  /* 0x000000225c00780c */ /* 0x000fe20003f26270 */
[----:B------:R-:W1:Y:S01]  /*33e0*/  MUFU.TANH R57, R57 ;  /* 0x0000003900397308 */ /* 0x000e620000002400 */
[----:B------:R-:W-:Y:S02]  /*33f0*/  ISETP.LT.OR P0, PT, R24, 0x21, P0 ;  /* 0x000000211800780c */ /* 0x000fe40000701670 */
[----:B------:R-:W-:Y:S02]  /*3400*/  P2R R42, PR, RZ, 0x2 ;  /* 0x00000002ff2a7803 */ /* 0x000fe40000000000 */
[----:B------:R-:W-:Y:S02]  /*3410*/  FSEL R29, R29, -INF , !P0 ;  /* 0xff8000001d1d7808 */ /* 0x000fe40004000000 */
[----:B------:R-:W-:Y:S01]  /*3420*/  ISETP.GT.AND P0, PT, R6, 0x21, !P1 ;  /* 0x000000210600780c */ /* 0x000fe20004f04270 */
[----:B------:R-:W1:Y:S01]  /*3430*/  MUFU.TANH R56, R56 ;  /* 0x0000003800387308 */ /* 0x000e620000002400 */
[----:B------:R-:W-:-:S02]  /*3440*/  ISETP.GE.AND P1, PT, R92, 0x1, PT ;  /* 0x000000015c00780c */ /* 0x000fc40003f26270 */
[----:B------:R-:W-:Y:S02]  /*3450*/  ISETP.LT.OR P0, PT, R24, 0x22, P0 ;  /* 0x000000221800780c */ /* 0x000fe40000701670 */
[----:B------:R-:W-:Y:S02]  /*3460*/  P2R R2, PR, RZ, 0x2 ;  /* 0x00000002ff027803 */ /* 0x000fe40000000000 */
[----:B------:R-:W-:Y:S01]  /*3470*/  FSEL R27, R27, -INF , !P0 ;  /* 0xff8000001b1b7808 */ /* 0x000fe20004000000 */
[----:B------:R-:W1:Y:S01]  /*3480*/  MUFU.TANH R44, R44 ;  /* 0x0000002c002c7308 */ /* 0x000e620000002400 */
[----:B------:R-:W-:Y:S02]  /*3490*/  ISETP.GT.AND P0, PT, R6, 0x28, !P2 ;  /* 0x000000280600780c */ /* 0x000fe40005704270 */
[----:B------:R-:W-:Y:S02]  /*34a0*/  IMNMX R47, R47, R76, PT ;  /* 0x0000004c2f2f7217 */ /* 0x000fe40003800200 */
[----:B------:R-:W-:-:S04]  /*34b0*/  ISETP.LT.OR P0, PT, R24, 0x29, P0 ;  /* 0x000000291800780c */ /* 0x000fc80000701670 */
[----:B------:R-:W-:Y:S02]  /*34c0*/  FSEL R26, R26, -INF , !P0 ;  /* 0xff8000001a1a7808 */ /* 0x000fe40004000000 */
[----:B------:R-:W-:Y:S02]  /*34d0*/  ISETP.GT.AND P0, PT, R6, RZ, !P1 ;  /* 0x000000ff0600720c */ /* 0x000fe40004f04270 */
[----:B------:R-:W-:Y:S02]  /*34e0*/  ISETP.GE.AND P1, PT, R92, 0x2a, PT ;  /* 0x0000002a5c00780c */ /* 0x000fe40003f26270 */
[----:B------:R-:W-:-:S04]  /*34f0*/  ISETP.LT.OR P0, PT, R24, 0x1, P0 ;  /* 0x000000011800780c */ /* 0x000fc80000701670 */
[----:B------:R-:W-:Y:S02]  /*3500*/  FSEL R41, R41, -INF , !P0 ;  /* 0xff80000029297808 */ /* 0x000fe40004000000 */
[----:B------:R-:W-:Y:S01]  /*3510*/  ISETP.GT.AND P0, PT, R6, 0x29, !P1 ;  /* 0x000000290600780c */ /* 0x000fe20004f04270 */
[----:B------:R-:W-:-:S03]  /*3520*/  FMUL.FTZ R6, R67, c[0x0][0x320] ;  /* 0x0000c80043067a20 */ /* 0x000fc60000410000 */
[----:B------:R-:W-:Y:S01]  /*3530*/  ISETP.LT.OR P0, PT, R24, 0x2a, P0 ;  /* 0x0000002a1800780c */ /* 0x000fe20000701670 */
[----:B------:R-:W-:Y:S02]  /*3540*/  FMUL.FTZ R24, R55, c[0x0][0x320] ;  /* 0x0000c80037187a20 */ /* 0x000fe40000410000 */
[----:B------:R-:W1:Y:S01]  /*3550*/  MUFU.TANH R6, R6 ;  /* 0x0000000600067308 */ /* 0x000e620000002400 */
[----:B------:R-:W-:Y:S02]  /*3560*/  FSEL R25, R25, -INF , !P0 ;  /* 0xff80000019197808 */ /* 0x000fe40004000000 */
[----:B------:R-:W-:-:S05]  /*3570*/  PLOP3.LUT P0, PT, PT, PT, UP1, 0x40, 0x0 ;  /* 0x000000000000781c */ /* 0x000fca0003f0e818 */
[----:B------:R-:W1:Y:S08]  /*3580*/  MUFU.TANH R24, R24 ;  /* 0x0000001800187308 */ /* 0x000e700000002400 */
        /* <DEDUP_REMOVED lines=13> */
.L_x_393:
[----:B------:R-:W-:-:S04]  /*3660*/  MOV R38, c[0x0][0x32c] ;  /* 0x0000cb0000267a02 */ /* 0x000fc80000000f00 */
[----:B------:R-:W-:-:S13]  /*3670*/  ISETP.NE.AND P0, PT, R38, 0x1, PT ;  /* 0x000000012600780c */ /* 0x000fda0003f05270 */
[----:B------:R-:W-:-:S05]  /*3680*/  @P0 IMAD.HI.U32 R38, R58, c[0x0][0x330], RZ ;  /* 0x0000cc003a260a27 */ /* 0x000fca00078e00ff */
[----:B------:R-:W-:Y:S02]  /*3690*/  @P0 SHF.R.U32.HI R58, RZ, c[0x0][0x334], R38 ;  /* 0x0000cd00ff3a0a19 */ /* 0x000fe40000011626 */
.L_x_394:
[----:B------:R-:W-:Y:S05]  /*36a0*/  BSYNC B0 ;  /* 0x0000000000007941 */ /* 0x000fea0003800000 */
.L_x_392:
[----:B------:R-:W-:-:S05]  /*36b0*/  IMAD R55, R58, c[0x0][0x32c], R65 ;  /* 0x0000cb003a377a24 */ /* 0x000fca00078e0241 */
[----:B------:R-:W-:Y:S02]  /*36c0*/  IADD3 R38, R55, c[0x0][0x32c], RZ ;  /* 0x0000cb0037267a10 */ /* 0x000fe40007ffe0ff */
[----:B------:R-:W-:Y:S02]  /*36d0*/  IMNMX R46, R46, R55, !PT ;  /* 0x000000372e2e7217 */ /* 0x000fe40007800200 */
[----:B------:R-:W-:Y:S02]  /*36e0*/  IMNMX R47, R47, R38, PT ;  /* 0x000000262f2f7217 */ /* 0x000fe40003800200 */
.L_x_391:
[----:B--234-:R-:W-:Y:S01]  /*36f0*/  ISETP.NE.AND P0, PT, R68, RZ, PT ;  /* 0x000000ff4400720c */ /* 0x01cfe20003f05270 */
[----:B------:R-:W-:Y:S02]  /*3700*/  FMUL.FTZ R12, R12, c[0x0][0x320] ;  /* 0x0000c8000c0c7a20 */ /* 0x000fe40000410000 */
[----:B------:R-:W-:Y:S01]  /*3710*/  FMUL.FTZ R88, R9, c[0x0][0x320] ;  /* 0x0000c80009587a20 */ /* 0x000fe20000410000 */
[----:B------:R-:W-:Y:S01]  /*3720*/  ISETP.GT.AND P0, PT, R46, 0x1, !P0 ;  /* 0x000000012e00780c */ /* 0x000fe20004704270 */
[----:B------:R2:W3:Y:S01]  /*3730*/  MUFU.TANH R94, R12 ;  /* 0x0000000c005e7308 */ /* 0x0004e20000002400 */
[----:B------:R-:W-:-:S02]  /*3740*/  FMUL.FTZ R13, R13, c[0x0][0x320] ;  /* 0x0000c8000d0d7a20 */ /* 0x000fc40000410000 */
[----:B------:R-:W-:Y:S01]  /*3750*/  ISETP.LT.OR P0, PT, R47, 0x2, P0 ;  /* 0x000000022f00780c */ /* 0x000fe20000701670 */
[----:B------:R-:W-:Y:S02]  /*3760*/  FMUL.FTZ R72, R72, c[0x0][0x320] ;  /* 0x0000c80048487a20 */ /* 0x000fe40000410000 */
[----:B------:R-:W-:Y:S01]  /*3770*/  FMUL.FTZ R73, R73, c[0x0][0x320] ;  /* 0x0000c80049497a20 */ /* 0x000fe20000410000 */
[----:B-1----:R-:W-:Y:S01]  /*3780*/  FSEL R40, R40, -INF , !P0 ;  /* 0xff80000028287808 */ /* 0x002fe20004000000 */
[----:B------:R-:W-:Y:S01]  /*3790*/  FMUL.FTZ R20, R20, c[0x0][0x320] ;  /* 0x0000c80014147a20 */ /* 0x000fe20000410000 */
[----:B------:R-:W-:Y:S01]  /*37a0*/  ISETP.NE.AND P0, PT, R64, RZ, PT ;  /* 0x000000ff4000720c */ /* 0x000fe20003f05270 */
[----:B------:R-:W-:Y:S01]  /*37b0*/  FMUL.FTZ R21, R21, c[0x0][0x320] ;  /* 0x0000c80015157a20 */ /* 0x000fe20000410000 */
[----:B------:R-:W1:Y:S01]  /*37c0*/  MUFU.TANH R92, R13 ;  /* 0x0000000d005c7308 */ /* 0x000e620000002400 */
[----:B------:R-:W-:Y:S01]  /*37d0*/  FMUL.FTZ R48, R48, c[0x0][0x320] ;  /* 0x0000c80030307a20 */ /* 0x000fe20000410000 */
[----:B------:R-:W-:Y:S01]  /*37e0*/  ISETP.GT.AND P0, PT, R46, 0x8, !P0 ;  /* 0x000000082e00780c */ /* 0x000fe20004704270 */
[----:B------:R-:W-:Y:S01]  /*37f0*/  FMUL.FTZ R49, R49, c[0x0][0x320] ;  /* 0x0000c80031317a20 */ /* 0x000fe20000410000 */
[----:B--2---:R-:W2:Y:S02]  /*3800*/  SHFL.IDX PT, R12, R61, 0x2, 0x1c1f ;  /* 0x005c1f003d0c7f89 */ /* 0x004ea400000e0000 */
[----:B------:R-:W-:Y:S01]  /*3810*/  ISETP.LT.OR P0, PT, R47, 0x9, P0 ;  /* 0x000000092f00780c */ /* 0x000fe20000701670 */
[----:B------:R-:W-:Y:S01]  /*3820*/  FMUL.FTZ R17, R17, c[0x0][0x320] ;  /* 0x0000c80011117a20 */ /* 0x000fe20000410000 */
[----:B------:R-:W4:Y:S01]  /*3830*/  MUFU.TANH R182, R72 ;  /* 0x0000004800b67308 */ /* 0x000f220000002400 */
[----:B------:R-:W-:Y:S01]  /*3840*/  FMUL.FTZ R16, R16, c[0x0][0x320] ;  /* 0x0000c80010107a20 */ /* 0x000fe20000410000 */
[----:B------:R-:W-:Y:S01]  /*3850*/  FSEL R38, R54, -INF , !P0 ;  /* 0xff80000036267808 */ /* 0x000fe20004000000 */
[----:B------:R-:W-:Y:S01]  /*3860*/  FMUL.FTZ R8, R8, c[0x0][0x320] ;  /* 0x0000c80008087a20 */ /* 0x000fe20000410000 */
[----:B------:R-:W-:-:S04]  /*3870*/  ISETP.NE.AND P0, PT, R60, RZ, PT ;  /* 0x000000ff3c00720c */ /* 0x000fc80003f05270 */
[----:B------:R-:W-:Y:S01]  /*3880*/  ISETP.GT.AND P0, PT, R46, 0x9, !P0 ;  /* 0x000000092e00780c */ /* 0x000fe20004704270 */
[----:B------:R-:W1:Y:S03]  /*3890*/  MUFU.TANH R179, R73 ;  /* 0x0000004900b37308 */ /* 0x000e660000002400 */
[----:B------:R-:W-:-:S04]  /*38a0*/  ISETP.LT.OR P0, PT, R47, 0xa, P0 ;  /* 0x0000000a2f00780c */ /* 0x000fc80000701670 */
[----:B------:R-:W-:Y:S01]  /*38b0*/  FSEL R6, R6, -INF , !P0 ;  /* 0xff80000006067808 */ /* 0x000fe20004000000 */
[----:B------:R-:W1:Y:S01]  /*38c0*/  MUFU.TANH R89, R20 ;  /* 0x0000001400597308 */ /* 0x000e620000002400 */
[----:B------:R-:W-:Y:S01]  /*38d0*/  ISETP.NE.AND P0, PT, R53, RZ, PT ;  /* 0x000000ff3500720c */ /* 0x000fe20003f05270 */
[----:B--2---:R-:W-:-:S03]  /*38e0*/  IMAD.IADD R9, R77, 0x1, R12 ;  /* 0x000000014d097824 */ /* 0x004fc600078e020c */
[----:B------:R-:W-:-:S03]  /*38f0*/  ISETP.GT.AND P0, PT, R46, 0x10, !P0 ;  /* 0x000000102e00780c */ /* 0x000fc60004704270 */
[----:B------:R-:W2:Y:S01]  /*3900*/  MUFU.TANH R152, R21 ;  /* 0x0000001500987308 */ /* 0x000ea20000002400 */
[----:B------:R-:W-:Y:S02]  /*3910*/  ISETP.LT.OR P0, PT, R47, 0x11, P0 ;  /* 0x000000112f00780c */ /* 0x000fe40000701670 */
[----:B------:R-:W-:Y:S02]  /*3920*/  IMNMX R9, R9, R76, PT ;  /* 0x0000004c09097217 */ /* 0x000fe40003800200 */
[----:B------:R-:W-:Y:S02]  /*3930*/  FSEL R36, R36, -INF , !P0 ;  /* 0xff80000024247808 */ /* 0x000fe40004000000 */
[----:B------:R-:W-:Y:S01]  /*3940*/  ISETP.NE.AND P0, PT, R52, RZ, PT ;  /* 0x000000ff3400720c */ /* 0x000fe20003f05270 */
[----:B------:R-:W1:Y:S03]  /*3950*/  MUFU.TANH R88, R88 ;  /* 0x0000005800587308 */ /* 0x000e660000002400 */
[----:B------:R-:W-:-:S04]  /*3960*/  ISETP.GT.AND P0, PT, R46, 0x11, !P0 ;  /* 0x000000112e00780c */ /* 0x000fc80004704270 */
[----:B------:R-:W-:Y:S01]  /*3970*/  ISETP.LT.OR P0, PT, R47, 0x12, P0 ;  /* 0x000000122f00780c */ /* 0x000fe20000701670 */
[----:B------:R-:W1:Y:S03]  /*3980*/  MUFU.TANH R178, R48 ;  /* 0x0000003000b27308 */ /* 0x000e660000002400 */
[----:B------:R-:W-:Y:S02]  /*3990*/  FSEL R34, R34, -INF , !P0 ;  /* 0xff80000022227808 */ /* 0x000fe40004000000 */
[----:B------:R-:W-:-:S03]  /*39a0*/  ISETP.NE.AND P0, PT, R45, RZ, PT ;  /* 0x000000ff2d00720c */ /* 0x000fc60003f05270 */
[----:B------:R-:W1:Y:S01]  /*39b0*/  MUFU.TANH R177, R49 ;  /* 0x0000003100b17308 */ /* 0x000e620000002400 */
[----:B------:R-:W-:-:S04]  /*39c0*/  ISETP.GT.AND P0, PT, R46, 0x18, !P0 ;  /* 0x000000182e00780c */ /* 0x000fc80004704270 */
[----:B------:R-:W-:-:S03]  /*39d0*/  ISETP.LT.OR P0, PT, R47, 0x19, P0 ;  /* 0x000000192f00780c */ /* 0x000fc60000701670 */
[----:B------:R-:W1:Y:S01]  /*39e0*/  MUFU.TANH R126, R17 ;  /* 0x00000011007e7308 */ /* 0x000e620000002400 */
[----:B------:R-:W-:Y:S02]  /*39f0*/  FSEL R32, R32, -INF , !P0 ;  /* 0xff80000020207808 */ /* 0x000fe40004000000 */
[----:B------:R-:W-:-:S04]  /*3a00*/  ISETP.NE.AND P0, PT, R43, RZ, PT ;  /* 0x000000ff2b00720c */ /* 0x000fc80003f05270 */
[----:B------:R-:W-:Y:S01]  /*3a10*/  ISETP.GT.AND P0, PT, R46, 0x19, !P0 ;  /* 0x000000192e00780c */ /* 0x000fe20004704270 */
[----:B------:R-:W1:Y:S03]  /*3a20*/  MUFU.TANH R142, R16 ;  /* 0x00000010008e7308 */ /* 0x000e660000002400 */
[----:B------:R-:W-:-:S04]  /*3a30*/  ISETP.LT.OR P0, PT, R47, 0x1a, P0 ;  /* 0x0000001a2f00780c */ /* 0x000fc80000701670 */
[----:B------:R-:W-:Y:S01]  /*3a40*/  FSEL R30, R30, -INF , !P0 ;  /* 0xff8000001e1e7808 */ /* 0x000fe20004000000 */
[----:B------:R5:W1:Y:S01]  /*3a50*/  MUFU.TANH R90, R8 ;  /* 0x00000008005a7308 */ /* 0x000a620000002400 */
[----:B------:R-:W-:-:S04]  /*3a60*/  ISETP.NE.AND P0, PT, R3, RZ, PT ;  /* 0x000000ff0300720c */ /* 0x000fc80003f05270 */
[----:B------:R-:W-:-:S04]  /*3a70*/  ISETP.GT.AND P0, PT, R46, 0x20, !P0 ;  /* 0x000000202e00780c */ /* 0x000fc80004704270 */
[----:B------:R-:W-:-:S04]  /*3a80*/  ISETP.LT.OR P0, PT, R47, 0x21, P0 ;  /* 0x000000212f00780c */ /* 0x000fc80000701670 */
[----:B------:R-:W-:Y:S02]  /*3a90*/  FSEL R28, R28, -INF , !P0 ;  /* 0xff8000001c1c7808 */ /* 0x000fe40004000000 */
[----:B------:R-:W-:Y:S01]  /*3aa0*/  ISETP.NE.AND P0, PT, R42, RZ, PT ;  /* 0x000000ff2a00720c */ /* 0x000fe20003f05270 */
[----:B-----5:R-:W-:-:S03]  /*3ab0*/  IMAD.IADD R8, R69, 0x1, R12 ;  /* 0x0000000145087824 */ /* 0x020fc600078e020c */
[----:B------:R-:W-:-:S04]  /*3ac0*/  ISETP.GT.AND P0, PT, R46, 0x21, !P0 ;  /* 0x000000212e00780c */ /* 0x000fc80004704270 */
[----:B------:R-:W-:-:S04]  /*3ad0*/  ISETP.LT.OR P0, PT, R47, 0x22, P0 ;  /* 0x000000222f00780c */ /* 0x000fc80000701670 */
[----:B------:R-:W-:Y:S02]  /*3ae0*/  FSEL R24, R24, -INF , !P0 ;  /* 0xff80000018187808 */ /* 0x000fe40004000000 */
[----:B------:R-:W-:-:S04]  /*3af0*/  ISETP.GT.AND P0, PT, R46, 0x28, !P2 ;  /* 0x000000282e00780c */ /* 0x000fc80005704270 */
[----:B------:R-:W-:-:S04]  /*3b00*/  ISETP.LT.OR P0, PT, R47, 0x29, P0 ;  /* 0x000000292f00780c */ /* 0x000fc80000701670 */
[----:B------:R-:W-:Y:S02]  /*3b10*/  FSEL R57, R57, -INF , !P0 ;  /* 0xff80000039397808 */ /* 0x000fe40004000000 */
[----:B------:R-:W-:-:S04]  /*3b20*/  ISETP.NE.AND P0, PT, R2, RZ, PT ;  /* 0x000000ff0200720c */ /* 0x000fc80003f05270 */
[----:B------:R-:W-:-:S04]  /*3b30*/  ISETP.GT.AND P0, PT, R46, RZ, !P0 ;  /* 0x000000ff2e00720c */ /* 0x000fc80004704270 */
[----:B------:R-:W-:-:S04]  /*3b40*/  ISETP.LT.OR P0, PT, R47, 0x1, P0 ;  /* 0x000000012f00780c */ /* 0x000fc80000701670 */
[----:B------:R-:W-:Y:S02]  /*3b50*/  FSEL R44, R44, -INF , !P0 ;  /* 0xff8000002c2c7808 */ /* 0x000fe40004000000 */
[----:B------:R-:W-:-:S04]  /*3b60*/  ISETP.GT.AND P0, PT, R46, 0x29, !P1 ;  /* 0x000000292e00780c */ /* 0x000fc80004f04270 */
[----:B------:R-:W-:-:S04]  /*3b70*/  ISETP.LT.OR P0, PT, R47, 0x2a, P0 ;  /* 0x0000002a2f00780c */ /* 0x000fc80000701670 */
[----:B------:R-:W-:Y:S02]  /*3b80*/  FSEL R56, R56, -INF , !P0 ;  /* 0xff80000038387808 */ /* 0x000fe40004000000 */
[----:B------:R-:W-:-:S13]  /*3b90*/  PLOP3.LUT P0, PT, PT, PT, UP1, 0x40, 0x0 ;  /* 0x000000000000781c */ /* 0x000fda0003f0e818 */
[----:B------:R-:W-:Y:S05]  /*3ba0*/  @P0 BRA `(.L_x_395) ;  /* 0x0000015000000947 */ /* 0x000fea0003800000 */
[----:B-1234-:R-:W-:Y:S01]  /*3bb0*/  IADD3 R12, R12, c[0x0][0x1d0], RZ ;  /* 0x000074000c0c7a10 */ /* 0x01efe20007ffe0ff */
        /* <DEDUP_REMOVED lines=11> */
.L_x_397:
[----:B------:R-:W-:-:S04]  /*3c70*/  MOV R12, c[0x0][0x32c] ;  /* 0x0000cb00000c7a02 */ /* 0x000fc80000000f00 */
[----:B------:R-:W-:-:S13]  /*3c80*/  ISETP.NE.AND P0, PT, R12, 0x1, PT ;  /* 0x000000010c00780c */ /* 0x000fda0003f05270 */
[----:B------:R-:W-:-:S05]  /*3c90*/  @P0 IMAD.HI.U32 R12, R16, c[0x0][0x330], RZ ;  /* 0x0000cc00100c0a27 */ /* 0x000fca00078e00ff */
[----:B------:R-:W-:Y:S02]  /*3ca0*/  @P0 SHF.R.U32.HI R16, RZ, c[0x0][0x334], R12 ;  /* 0x0000cd00ff100a19 */ /* 0x000fe4000001160c */
.L_x_398:
[----:B------:R-:W-:Y:S05]  /*3cb0*/  BSYNC B0 ;  /* 0x0000000000007941 */ /* 0x000fea0003800000 */
.L_x_396:
[----:B------:R-:W-:-:S05]  /*3cc0*/  IMAD R13, R16, c[0x0][0x32c], R65 ;  /* 0x0000cb00100d7a24 */ /* 0x000fca00078e0241 */
[----:B------:R-:W-:Y:S02]  /*3cd0*/  IADD3 R12, R13, c[0x0][0x32c], RZ ;  /* 0x0000cb000d0c7a10 */ /* 0x000fe40007ffe0ff */
[----:B------:R-:W-:Y:S02]  /*3ce0*/  IMNMX R8, R8, R13, !PT ;  /* 0x0000000d08087217 */ /* 0x000fe40007800200 */
[----:B------:R-:W-:Y:S02]  /*3cf0*/  IMNMX R9, R9, R12, PT ;  /* 0x0000000c09097217 */ /* 0x000fe40003800200 */
.L_x_395:
[----:B-1234-:R-:W-:Y:S01]  /*3d00*/  ISETP.NE.AND P0, PT, R68, RZ, PT ;  /* 0x000000ff4400720c */ /* 0x01efe20003f05270 */
[----:B------:R-:W-:Y:S02]  /*3d10*/  FMUL.FTZ R74, R74, c[0x0][0x320] ;  /* 0x0000c8004a4a7a20 */ /* 0x000fe40000410000 */
[----:B------:R-:W-:Y:S01]  /*3d20*/  FMUL.FTZ R190, R75, c[0x0][0x320] ;  /* 0x0000c8004bbe7a20 */ /* 0x000fe20000410000 */
[----:B------:R-:W-:Y:S01]  /*3d30*/  ISETP.GT.AND P0, PT, R8, 0x1, !P0 ;  /* 0x000000010800780c */ /* 0x000fe20004704270 */
[----:B------:R1:W2:Y:S01]  /*3d40*/  MUFU.TANH R180, R74 ;  /* 0x0000004a00b47308 */ /* 0x0002a20000002400 */
[----:B------:R-:W-:-:S02]  /*3d50*/  FMUL.FTZ R108, R14, c[0x0][0x320] ;  /* 0x0000c8000e6c7a20 */ /* 0x000fc40000410000 */
[----:B------:R-:W-:Y:S01]  /*3d60*/  ISETP.LT.OR P0, PT, R9, 0x2, P0 ;  /* 0x000000020900780c */ /* 0x000fe20000701670 */
[----:B------:R-:W-:Y:S02]  /*3d70*/  FMUL.FTZ R10, R10, c[0x0][0x320] ;  /* 0x0000c8000a0a7a20 */ /* 0x000fe40000410000 */
[----:B------:R-:W-:Y:S01]  /*3d80*/  FMUL.FTZ R11, R11, c[0x0][0x320] ;  /* 0x0000c8000b0b7a20 */ /* 0x000fe20000410000 */
[----:B------:R-:W-:Y:S01]  /*3d90*/  FSEL R152, R152, -INF , !P0 ;  /* 0xff80000098987808 */ /* 0x000fe20004000000 */
[----:B------:R-:W-:Y:S01]  /*3da0*/  FMUL.FTZ R23, R23, c[0x0][0x320] ;  /* 0x0000c80017177a20 */ /* 0x000fe20000410000 */
[----:B------:R-:W-:Y:S01]  /*3db0*/  ISETP.NE.AND P0, PT, R64, RZ, PT ;  /* 0x000000ff4000720c */ /* 0x000fe20003f05270 */
[----:B------:R-:W-:Y:S01]  /*3dc0*/  FMUL.FTZ R22, R22, c[0x0][0x320] ;  /* 0x0000c80016167a20 */ /* 0x000fe20000410000 */
[----:B------:R-:W3:Y:S01]  /*3dd0*/  MUFU.TANH R190, R190 ;  /* 0x000000be00be7308 */ /* 0x000ee20000002400 */
[----:B------:R-:W-:Y:S01]  /*3de0*/  FMUL.FTZ R18, R18, c[0x0][0x320] ;  /* 0x0000c80012127a20 */ /* 0x000fe20000410000 */
[----:B------:R-:W-:Y:S01]  /*3df0*/  ISETP.GT.AND P0, PT, R8, 0x8, !P0 ;  /* 0x000000080800780c */ /* 0x000fe20004704270 */
[----:B------:R-:W-:-:S02]  /*3e00*/  FMUL.FTZ R19, R19, c[0x0][0x320] ;  /* 0x0000c80013137a20 */ /* 0x000fc40000410000 */
[----:B-1----:R-:W-:Y:S01]  /*3e10*/  FMUL.FTZ R74, R15, c[0x0][0x320] ;  /* 0x0000c8000f4a7a20 */ /* 0x002fe20000410000 */
[----:B------:R-:W-:Y:S01]  /*3e20*/  ISETP.LT.OR P0, PT, R9, 0x9, P0 ;  /* 0x000000090900780c */ /* 0x000fe20000701670 */
[----:B------:R-:W-:Y:S01]  /*3e30*/  FMUL.FTZ R50, R50, c[0x0][0x320] ;  /* 0x0000c80032327a20 */ /* 0x000fe20000410000 */
[----:B------:R1:W4:Y:S01]  /*3e40*/  MUFU.TANH R73, R10 ;  /* 0x0000000a00497308 */ /* 0x0003220000002400 */
[----:B------:R-:W-:Y:S01]  /*3e50*/  FMUL.FTZ R51, R51, c[0x0][0x320] ;  /* 0x0000c80033337a20 */ /* 0x000fe20000410000 */
[----:B------:R-:W-:Y:S02]  /*3e60*/  FSEL R142, R142, -INF , !P0 ;  /* 0xff8000008e8e7808 */ /* 0x000fe40004000000 */
[----:B------:R-:W-:-:S04]  /*3e70*/  ISETP.NE.AND P0, PT, R60, RZ, PT ;  /* 0x000000ff3c00720c */ /* 0x000fc80003f05270 */
[----:B------:R-:W-:Y:S01]  /*3e80*/  ISETP.GT.AND P0, PT, R8, 0x9, !P0 ;  /* 0x000000090800780c */ /* 0x000fe20004704270 */
[----:B------:R1:W1:Y:S03]  /*3e90*/  MUFU.TANH R72, R11 ;  /* 0x0000000b00487308 */ /* 0x0002660000002400 */
[----:B------:R-:W-:-:S04]  /*3ea0*/  ISETP.LT.OR P0, PT, R9, 0xa, P0 ;  /* 0x0000000a0900780c */ /* 0x000fc80000701670 */
[----:B------:R-:W-:Y:S01]  /*3eb0*/  FSEL R126, R126, -INF , !P0 ;  /* 0xff8000007e7e7808 */ /* 0x000fe20004000000 */
[----:B------:R1:W1:Y:S01]  /*3ec0*/  MUFU.TANH R140, R23 ;  /* 0x00000017008c7308 */ /* 0x0002620000002400 */
[----:B------:R-:W-:-:S04]  /*3ed0*/  ISETP.NE.AND P0, PT, R53, RZ, PT ;  /* 0x000000ff3500720c */ /* 0x000fc80003f05270 */
[----:B------:R-:W-:-:S03]  /*3ee0*/  ISETP.GT.AND P0, PT, R8, 0x10, !P0 ;  /* 0x000000100800780c */ /* 0x000fc60004704270 */
[----:B------:R1:W1:Y:S01]  /*3ef0*/  MUFU.TANH R75, R22 ;  /* 0x00000016004b7308 */ /* 0x0002620000002400 */
[----:B------:R-:W-:-:S04]  /*3f00*/  ISETP.LT.OR P0, PT, R9, 0x11, P0 ;  /* 0x000000110900780c */ /* 0x000fc80000701670 */
[----:B------:R-:W-:Y:S02]  /*3f10*/  FSEL R94, R94, -INF , !P0 ;  /* 0xff8000005e5e7808 */ /* 0x000fe40004000000 */
[----:B------:R-:W-:Y:S01]  /*3f20*/  ISETP.NE.AND P0, PT, R52, RZ, PT ;  /* 0x000000ff3400720c */ /* 0x000fe20003f05270 */
[----:B------:R1:W1:Y:S03]  /*3f30*/  MUFU.TANH R124, R18 ;  /* 0x00000012007c7308 */ /* 0x0002660000002400 */
[----:B------:R-:W-:-:S04]  /*3f40*/  ISETP.GT.AND P0, PT, R8, 0x11, !P0 ;  /* 0x000000110800780c */ /* 0x000fc80004704270 */
[----:B------:R-:W-:Y:S01]  /*3f50*/  ISETP.LT.OR P0, PT, R9, 0x12, P0 ;  /* 0x000000120900780c */ /* 0x000fe20000701670 */
[----:B------:R1:W1:Y:S03]  /*3f60*/  MUFU.TANH R110, R19 ;  /* 0x00000013006e7308 */ /* 0x0002660000002400 */
[----:B------:R-:W-:Y:S02]  /*3f70*/  FSEL R92, R92, -INF , !P0 ;  /* 0xff8000005c5c7808 */ /* 0x000fe40004000000 */
[----:B------:R-:W-:-:S03]  /*3f80*/  ISETP.NE.AND P0, PT, R45, RZ, PT ;  /* 0x000000ff2d00720c */ /* 0x000fc60003f05270 */
[----:B------:R1:W1:Y:S01]  /*3f90*/  MUFU.TANH R189, R50 ;  /* 0x0000003200bd7308 */ /* 0x0002620000002400 */
[----:B------:R-:W-:-:S04]  /*3fa0*/  ISETP.GT.AND P0, PT, R8, 0x18, !P0 ;  /* 0x000000180800780c */ /* 0x000fc80004704270 */
[----:B------:R-:W-:-:S03]  /*3fb0*/  ISETP.LT.OR P0, PT, R9, 0x19, P0 ;  /* 0x000000190900780c */ /* 0x000fc60000701670 */
[----:B------:R1:W1:Y:S01]  /*3fc0*/  MUFU.TANH R187, R51 ;  /* 0x0000003300bb7308 */ /* 0x0002620000002400 */
[----:B------:R-:W-:Y:S02]  /*3fd0*/  FSEL R90, R90, -INF , !P0 ;  /* 0xff8000005a5a7808 */ /* 0x000fe40004000000 */
[----:B------:R-:W-:-:S04]  /*3fe0*/  ISETP.NE.AND P0, PT, R43, RZ, PT ;  /* 0x000000ff2b00720c */ /* 0x000fc80003f05270 */
[----:B------:R-:W-:Y:S01]  /*3ff0*/  ISETP.GT.AND P0, PT, R8, 0x19, !P0 ;  /* 0x000000190800780c */ /* 0x000fe20004704270 */
[----:B------:R-:W1:Y:S03]  /*4000*/  MUFU.TANH R108, R108 ;  /* 0x0000006c006c7308 */ /* 0x000e660000002400 */
[----:B------:R-:W-:-:S04]  /*4010*/  ISETP.LT.OR P0, PT, R9, 0x1a, P0 ;  /* 0x0000001a0900780c */ /* 0x000fc80000701670 */
[----:B------:R-:W-:Y:S01]  /*4020*/  FSEL R88, R88, -INF , !P0 ;  /* 0xff80000058587808 */ /* 0x000fe20004000000 */
[----:B------:R-:W1:Y:S01]  /*4030*/  MUFU.TANH R74, R74 ;  /* 0x0000004a004a7308 */ /* 0x000e620000002400 */
[----:B------:R-:W-:-:S04]  /*4040*/  ISETP.NE.AND P0, PT, R3, RZ, PT ;  /* 0x000000ff0300720c */ /* 0x000fc80003f05270 */
[----:B------:R-:W-:-:S04]  /*4050*/  ISETP.GT.AND P0, PT, R8, 0x20, !P0 ;  /* 0x000000200800780c */ /* 0x000fc80004704270 */
[----:B------:R-:W-:-:S04]  /*4060*/  ISETP.LT.OR P0, PT, R9, 0x21, P0 ;  /* 0x000000210900780c */ /* 0x000fc80000701670 */
[----:B------:R-:W-:Y:S02]  /*4070*/  FSEL R182, R182, -INF , !P0 ;  /* 0xff800000b6b67808 */ /* 0x000fe40004000000 */
[----:B------:R-:W-:-:S04]  /*4080*/  ISETP.NE.AND P0, PT, R42, RZ, PT ;  /* 0x000000ff2a00720c */ /* 0x000fc80003f05270 */
        /* <DEDUP_REMOVED lines=10> */
[----:B------:R-:W-:Y:S02]  /*4130*/  ISETP.GT.AND P0, PT, R8, 0x29, !P1 ;  /* 0x000000290800780c */ /* 0x000fe40004f04270 */
[----:B------:R-:W5:Y:S02]  /*4140*/  SHFL.IDX PT, R8, R61, 0x3, 0x1c1f ;  /* 0x007c1f003d087f89 */ /* 0x000f6400000e0000 */
[----:B------:R-:W-:-:S04]  /*4150*/  ISETP.LT.OR P0, PT, R9, 0x2a, P0 ;  /* 0x0000002a0900780c */ /* 0x000fc80000701670 */
[----:B------:R-:W-:Y:S02]  /*4160*/  FSEL R177, R177, -INF , !P0 ;  /* 0xff800000b1b17808 */ /* 0x000fe40004000000 */
[----:B------:R-:W-:Y:S01]  /*4170*/  PLOP3.LUT P0, PT, PT, PT, UP1, 0x40, 0x0 ;  /* 0x000000000000781c */ /* 0x000fe20003f0e818 */
[--C-:B-----5:R-:W-:Y:S02]  /*4180*/  IMAD.IADD R77, R77, 0x1, R8.reuse ;  /* 0x000000014d4d7824 */ /* 0x120fe400078e0208 */
[----:B------:R-:W-:-:S03]  /*4190*/  IMAD.IADD R15, R69, 0x1, R8 ;  /* 0x00000001450f7824 */ /* 0x000fc600078e0208 */
[----:B------:R-:W-:-:S07]  /*41a0*/  IMNMX R14, R77, R76, PT ;  /* 0x0000004c4d0e7217 */ /* 0x000fce0003800200 */
        /* <DEDUP_REMOVED lines=13> */
.L_x_401:
[----:B------:R-:W-:-:S04]  /*4280*/  MOV R8, c[0x0][0x32c] ;  /* 0x0000cb0000087a02 */ /* 0x000fc80000000f00 */
[----:B------:R-:W-:-:S13]  /*4290*/  ISETP.NE.AND P0, PT, R8, 0x1, PT ;  /* 0x000000010800780c */ /* 0x000fda0003f05270 */
[----:B------:R-:W-:-:S05]  /*42a0*/  @P0 IMAD.HI.U32 R8, R10, c[0x0][0x330], RZ ;  /* 0x0000cc000a080a27 */ /* 0x000fca00078e00ff */
[----:B------:R-:W-:Y:S02]  /*42b0*/  @P0 SHF.R.U32.HI R10, RZ, c[0x0][0x334], R8 ;  /* 0x0000cd00ff0a0a19 */ /* 0x000fe40000011608 */
.L_x_402:
[----:B------:R-:W-:Y:S05]  /*42c0*/  BSYNC B0 ;  /* 0x0000000000007941 */ /* 0x000fea0003800000 */
.L_x_400:
[----:B------:R-:W-:-:S05]  /*42d0*/  IMAD R10, R10, c[0x0][0x32c], R65 ;  /* 0x0000cb000a0a7a24 */ /* 0x000fca00078e0241 */
[----:B------:R-:W-:Y:S02]  /*42e0*/  IADD3 R9, R10, c[0x0][0x32c], RZ ;  /* 0x0000cb000a097a10 */ /* 0x000fe40007ffe0ff */
[----:B------:R-:W-:Y:S02]  /*42f0*/  IMNMX R15, R15, R10, !PT ;  /* 0x0000000a0f0f7217 */ /* 0x000fe40007800200 */
[----:B------:R-:W-:Y:S02]  /*4300*/  IMNMX R14, R14, R9, PT ;  /* 0x000000090e0e7217 */ /* 0x000fe40003800200 */
.L_x_399:
[----:B-1234-:R-:W-:Y:S01]  /*4310*/  ISETP.NE.AND P0, PT, R68, RZ, PT ;  /* 0x000000ff4400720c */ /* 0x01efe20003f05270 */
[----:B------:R-:W-:Y:S01]  /*4320*/  IMAD.SHL.U32 R214, R4, 0x2, RZ ;  /* 0x0000000204d67824 */ /* 0x000fe200078e00ff */
[----:B------:R-:W-:Y:S01]  /*4330*/  FMNMX.FTZ R9, R44, R40, !PT ;  /* 0x000000282c097209 */ /* 0x000fe20007810000 */
[----:B------:R-:W-:Y:S01]  /*4340*/  ULDC.64 UR4, c[0x0][0x2c8] ;  /* 0x0000b20000047ab9 */ /* 0x000fe20000000a00 */
[----:B------:R-:W-:Y:S01]  /*4350*/  ISETP.GT.AND P0, PT, R15, 0x1, !P0 ;  /* 0x000000010f00780c */ /* 0x000fe20004704270 */
[----:B------:R-:W-:Y:S01]  /*4360*/  IMAD R212, R0, 0x2, R214 ;  /* 0x0000000200d47824 */ /* 0x000fe200078e02d6 */
[----:B------:R-:W-:Y:S01]  /*4370*/  FMNMX.FTZ R9, R38, R9, !PT ;  /* 0x0000000926097209 */ /* 0x000fe20007810000 */
[----:B------:R-:W-:Y:S01]  /*4380*/  LDSM.16.MT88.4 R136, [R214+0x100] ;  /* 0x00010000d688783b */ /* 0x000fe20000004200 */
[----:B------:R-:W-:Y:S01]  /*4390*/  ISETP.LT.OR P0, PT, R14, 0x2, P0 ;  /* 0x000000020e00780c */ /* 0x000fe20000701670 */
[----:B------:R-:W-:Y:S01]  /*43a0*/  UIMAD.WIDE.U32 UR14, UR9, UR4, URZ ;  /* 0x00000004090e72a5 */ /* 0x000fe2000f8e003f */
[----:B------:R-:W-:Y:S01]  /*43b0*/  FMNMX.FTZ R9, R6, R9, !PT ;  /* 0x0000000906097209 */ /* 0x000fe20007810000 */
[----:B------:R-:W-:Y:S01]  /*43c0*/  LDSM.16.MT88.4 R120, [R212+0x100] ;  /* 0x00010000d478783b */ /* 0x000fe20000004200 */
[----:B------:R-:W-:-:S02]  /*43d0*/  FSEL R140, R140, -INF , !P0 ;  /* 0xff8000008c8c7808 */ /* 0x000fc40004000000 */
[----:B------:R-:W-:Y:S01]  /*43e0*/  ISETP.NE.AND P0, PT, R64, RZ, PT ;  /* 0x000000ff4000720c */ /* 0x000fe20003f05270 */
[----:B------:R-:W-:Y:S01]  /*43f0*/  LDSM.16.MT88.4 R104, [R214+0xd00] ;  /* 0x000d0000d668783b */ /* 0x000fe20000004200 */
[----:B------:R-:W-:Y:S01]  /*4400*/  FMNMX.FTZ R9, R36, R9, !PT ;  /* 0x0000000924097209 */ /* 0x000fe20007810000 */
[----:B------:R-:W-:Y:S01]  /*4410*/  @UP2 UMOV UR7, UR15 ;  /* 0x0000000f00072c82 */ /* 0x000fe20008000000 */
[C---:B------:R-:W-:Y:S01]  /*4420*/  ISETP.GT.AND P0, PT, R15.reuse, 0x8, !P0 ;  /* 0x000000080f00780c */ /* 0x040fe20004704270 */
[----:B------:R-:W-:Y:S01]  /*4430*/  LDSM.16.MT88.4 R76, [R214+0x1900] ;  /* 0x00190000d64c783b */ /* 0x000fe20000004200 */
[----:B------:R-:W-:Y:S01]  /*4440*/  FMNMX.FTZ R9, R34, R9, !PT ;  /* 0x0000000922097209 */ /* 0x000fe20007810000 */
[----:B------:R-:W-:Y:S01]  /*4450*/  @UP2 USHF.R.U32.HI UR9, URZ, UR5, UR7 ;  /* 0x000000053f092299 */ /* 0x000fe20008011607 */
[----:B------:R-:W-:Y:S01]  /*4460*/  ISETP.LT.OR P0, PT, R14, 0x9, P0 ;  /* 0x000000090e00780c */ /* 0x000fe20000701670 */
[----:B------:R-:W-:Y:S01]  /*4470*/  LDSM.16.MT88.4 R148, [R214+0x500] ;  /* 0x00050000d694783b */ /* 0x000fe20000004200 */
[----:B------:R-:W-:Y:S01]  /*4480*/  FMNMX.FTZ R9, R32, R9, !PT ;  /* 0x0000000920097209 */ /* 0x000fe20007810000 */
[----:B------:R-:W-:Y:S01]  /*4490*/  UIADD3 UR4, UR8, UR9, URZ ;  /* 0x0000000908047290 */ /* 0x000fe2000fffe03f */
[----:B------:R-:W-:Y:S01]  /*44a0*/  FSEL R124, R124, -INF , !P0 ;  /* 0xff8000007c7c7808 */ /* 0x000fe20004000000 */
[----:B------:R-:W-:Y:S01]  /*44b0*/  LDSM.16.MT88.4 R48, [R212+0x500] ;  /* 0x00050000d430783b */ /* 0x000fe20000004200 */
[----:B------:R-:W-:Y:S01]  /*44c0*/  ISETP.NE.AND P0, PT, R60, RZ, PT ;  /* 0x000000ff3c00720c */ /* 0x000fe20003f05270 */
[----:B------:R-:W-:Y:S01]  /*44d0*/  ULDC UR8, c[0x0][0x328] ;  /* 0x0000ca0000087ab9 */ /* 0x000fe20000000800 */
[----:B------:R-:W-:Y:S01]  /*44e0*/  FMNMX.FTZ R9, R30, R9, !PT ;  /* 0x000000091e097209 */ /* 0x000fe20007810000 */
[----:B------:R-:W-:Y:S01]  /*44f0*/  LDSM.16.MT88.4 R60, [R212+0xd00] ;  /* 0x000d0000d43c783b */ /* 0x000fe20000004200 */
[----:B------:R-:W-:Y:S01]  /*4500*/  ISETP.GT.AND P0, PT, R15, 0x9, !P0 ;  /* 0x000000090f00780c */ /* 0x000fe20004704270 */
[----:B------:R-:W-:Y:S01]  /*4510*/  UIADD3 UR8, UR4, UR8, URZ ;  /* 0x0000000804087290 */ /* 0x000fe2000fffe03f */
[----:B------:R-:W-:Y:S01]  /*4520*/  FMNMX.FTZ R9, R28, R9, !PT ;  /* 0x000000091c097209 */ /* 0x000fe20007810000 */
[----:B------:R-:W-:Y:S01]  /*4530*/  LDSM.16.MT88.4 R20, [R214+0x1500] ;  /* 0x00150000d614783b */ /* 0x000fe20000004200 */
[----:B------:R-:W-:-:S02]  /*4540*/  ISETP.LT.OR P0, PT, R14, 0xa, P0 ;  /* 0x0000000a0e00780c */ /* 0x000fc40000701670 */
[----:B------:R-:W-:Y:S02]  /*4550*/  FMNMX.FTZ R17, R89, R152, !PT ;  /* 0x0000009859117209 */ /* 0x000fe40007810000 */
[----:B------:R-:W-:Y:S02]  /*4560*/  FSEL R110, R110, -INF , !P0 ;  /* 0xff8000006e6e7808 */ /* 0x000fe40004000000 */
[----:B------:R-:W-:Y:S02]  /*4570*/  ISETP.NE.AND P0, PT, R53, RZ, PT ;  /* 0x000000ff3500720c */ /* 0x000fe40003f05270 */
[----:B------:R-:W-:Y:S02]  /*4580*/  FMNMX.FTZ R17, R142, R17, !PT ;  /* 0x000000118e117209 */ /* 0x000fe40007810000 */
[----:B------:R-:W-:Y:S02]  /*4590*/  ISETP.GT.AND P0, PT, R15, 0x10, !P0 ;  /* 0x000000100f00780c */ /* 0x000fe40004704270 */
[----:B------:R-:W-:-:S02]  /*45a0*/  FMNMX.FTZ R17, R126, R17, !PT ;  /* 0x000000117e117209 */ /* 0x000fc40007810000 */
[----:B------:R-:W-:Y:S02]  /*45b0*/  ISETP.LT.OR P0, PT, R14, 0x11, P0 ;  /* 0x000000110e00780c */ /* 0x000fe40000701670 */
[----:B------:R-:W-:Y:S02]  /*45c0*/  FMNMX.FTZ R17, R94, R17, !PT ;  /* 0x000000115e117209 */ /* 0x000fe40007810000 */
[----:B------:R-:W-:Y:S02]  /*45d0*/  FSEL R108, R108, -INF , !P0 ;  /* 0xff8000006c6c7808 */ /* 0x000fe40004000000 */
[----:B------:R-:W-:Y:S02]  /*45e0*/  ISETP.NE.AND P0, PT, R52, RZ, PT ;  /* 0x000000ff3400720c */ /* 0x000fe40003f05270 */
[----:B------:R-:W-:Y:S02]  /*45f0*/  FMNMX.FTZ R17, R92, R17, !PT ;  /* 0x000000115c117209 */ /* 0x000fe40007810000 */
[----:B------:R-:W-:-:S02]  /*4600*/  ISETP.GT.AND P0, PT, R15, 0x11, !P0 ;  /* 0x000000110f00780c */ /* 0x000fc40004704270 */
[----:B------:R-:W-:Y:S02]  /*4610*/  FMNMX.FTZ R17, R90, R17, !PT ;  /* 0x000000115a117209 */ /* 0x000fe40007810000 */
[----:B------:R-:W-:Y:S02]  /*4620*/  ISETP.LT.OR P0, PT, R14, 0x12, P0 ;  /* 0x000000120e00780c */ /* 0x000fe40000701670 */
[----:B------:R-:W-:Y:S02]  /*4630*/  FMNMX.FTZ R17, R88, R17, !PT ;  /* 0x0000001158117209 */ /* 0x000fe40007810000 */
[----:B------:R-:W-:Y:S02]  /*4640*/  FSEL R74, R74, -INF , !P0 ;  /* 0xff8000004a4a7808 */ /* 0x000fe40004000000 */
[----:B------:R-:W-:Y:S02]  /*4650*/  ISETP.NE.AND P0, PT, R45, RZ, PT ;  /* 0x000000ff2d00720c */ /* 0x000fe40003f05270 */
[----:B------:R-:W-:-:S02]  /*4660*/  FMNMX.FTZ R0, R182, R17, !PT ;  /* 0x00000011b6007209 */ /* 0x000fc40007810000 */
[----:B------:R-:W-:Y:S02]  /*4670*/  ISETP.GT.AND P0, PT, R15, 0x18, !P0 ;  /* 0x000000180f00780c */ /* 0x000fe40004704270 */
[----:B------:R-:W-:Y:S02]  /*4680*/  FMNMX.FTZ R19, R179, R0, !PT ;  /* 0x00000000b3137209 */ /* 0x000fe40007810000 */
[----:B------:R-:W-:Y:S02]  /*4690*/  ISETP.LT.OR P0, PT, R14, 0x19, P0 ;  /* 0x000000190e00780c */ /* 0x000fe40000701670 */
[----:B------:R-:W-:Y:S02]  /*46a0*/  FMNMX.FTZ R0, R178, R19, !PT ;  /* 0x00000013b2007209 */ /* 0x000fe40007810000 */
[----:B------:R-:W-:Y:S02]  /*46b0*/  FSEL R73, R73, -INF , !P0 ;  /* 0xff80000049497808 */ /* 0x000fe40004000000 */
[----:B------:R-:W-:-:S02]  /*46c0*/  ISETP.NE.AND P0, PT, R43, RZ, PT ;  /* 0x000000ff2b00720c */ /* 0x000fc40003f05270 */
[C---:B------:R-:W-:Y:S02]  /*46d0*/  ISETP.GT.AND P2, PT, R15.reuse, 0x28, !P2 ;  /* 0x000000280f00780c */ /* 0x040fe40005744270 */
[C---:B------:R-:W-:Y:S02]  /*46e0*/  ISETP.GT.AND P0, PT, R15.reuse, 0x19, !P0 ;  /* 0x000000190f00780c */ /* 0x040fe40004704270 */
[----:B------:R-:W-:Y:S02]  /*46f0*/  ISETP.GT.AND P1, PT, R15, 0x29, !P1 ;  /* 0x000000290f00780c */ /* 0x000fe40004f24270 */
[----:B------:R-:W-:Y:S02]  /*4700*/  ISETP.LT.OR P0, PT, R14, 0x1a, P0 ;  /* 0x0000001a0e00780c */ /* 0x000fe40000701670 */
[----:B------:R-:W-:Y:S02]  /*4710*/  FMNMX.FTZ R0, R177, R0, !PT ;  /* 0x00000000b1007209 */ /* 0x000fe40007810000 */
[----:B------:R-:W-:-:S02]  /*4720*/  FSEL R72, R72, -INF , !P0 ;  /* 0xff80000048487808 */ /* 0x000fc40004000000 */
[----:B------:R-:W-:Y:S02]  /*4730*/  ISETP.NE.AND P0, PT, R3, RZ, PT ;  /* 0x000000ff0300720c */ /* 0x000fe40003f05270 */
[C---:B------:R-:W-:Y:S02]  /*4740*/  ISETP.LT.OR P2, PT, R14.reuse, 0x29, P2 ;  /* 0x000000290e00780c */ /* 0x040fe40001741670 */
[----:B------:R-:W-:Y:S02]  /*4750*/  ISETP.GT.AND P0, PT, R15, 0x20, !P0 ;  /* 0x000000200f00780c */ /* 0x000fe40004704270 */
[C---:B------:R-:W-:Y:S02]  /*4760*/  ISETP.LT.OR P1, PT, R14.reuse, 0x2a, P1 ;  /* 0x0000002a0e00780c */ /* 0x040fe40000f21670 */
[----:B------:R-:W-:Y:S02]  /*4770*/  ISETP.LT.OR P0, PT, R14, 0x21, P0 ;  /* 0x000000210e00780c */ /* 0x000fe40000701670 */
[----:B------:R-:W-:-:S02]  /*4780*/  FSEL R189, R189, -INF , !P2 ;  /* 0xff800000bdbd7808 */ /* 0x000fc40005000000 */
[----:B------:R-:W-:Y:S02]  /*4790*/  FSEL R180, R180, -INF , !P0 ;  /* 0xff800000b4b47808 */ /* 0x000fe40004000000 */
[----:B------:R-:W-:Y:S02]  /*47a0*/  ISETP.NE.AND P0, PT, R2, RZ, PT ;  /* 0x000000ff0200720c */ /* 0x000fe40003f05270 */
[----:B------:R-:W-:Y:S02]  /*47b0*/  FMNMX.FTZ R2, R41, R39, !PT ;  /* 0x0000002729027209 */ /* 0x000fe40007810000 */
[----:B------:R-:W-:Y:S02]  /*47c0*/  ISETP.GT.AND P0, PT, R15, RZ, !P0 ;  /* 0x000000ff0f00720c */ /* 0x000fe40004704270 */
[----:B------:R-:W-:Y:S02]  /*47d0*/  FMNMX.FTZ R2, R7, R2, !PT ;  /* 0x0000000207027209 */ /* 0x000fe40007810000 */
[----:B------:R-:W-:-:S02]  /*47e0*/  ISETP.LT.OR P0, PT, R14, 0x1, P0 ;  /* 0x000000010e00780c */ /* 0x000fc40000701670 */
[----:B------:R-:W-:Y:S02]  /*47f0*/  FMNMX.FTZ R2, R5, R2, !PT ;  /* 0x0000000205027209 */ /* 0x000fe40007810000 */
[----:B------:R-:W-:Y:S02]  /*4800*/  FSEL R75, R75, -INF , !P0 ;  /* 0xff8000004b4b7808 */ /* 0x000fe40004000000 */
[----:B------:R-:W-:Y:S02]  /*4810*/  FMNMX.FTZ R2, R37, R2, !PT ;  /* 0x0000000225027209 */ /* 0x000fe40007810000 */
[----:B------:R-:W-:Y:S02]  /*4820*/  FMNMX.FTZ R17, R75, R140, !PT ;  /* 0x0000008c4b117209 */ /* 0x000fe40007810000 */
[----:B------:R-:W-:Y:S02]  /*4830*/  FMNMX.FTZ R2, R35, R2, !PT ;  /* 0x0000000223027209 */ /* 0x000fe40007810000 */
[----:B------:R-:W-:-:S02]  /*4840*/  FMNMX.FTZ R17, R124, R17, !PT ;  /* 0x000000117c117209 */ /* 0x000fc40007810000 */
[----:B------:R-:W-:Y:S02]  /*4850*/  FMNMX.FTZ R2, R33, R2, !PT ;  /* 0x0000000221027209 */ /* 0x000fe40007810000 */
[----:B------:R-:W-:Y:S02]  /*4860*/  FMNMX.FTZ R17, R110, R17, !PT ;  /* 0x000000116e117209 */ /* 0x000fe40007810000 */
[----:B------:R-:W-:Y:S02]  /*4870*/  FMNMX.FTZ R2, R31, R2, !PT ;  /* 0x000000021f027209 */ /* 0x000fe40007810000 */
[----:B------:R-:W-:Y:S02]  /*4880*/  FMNMX.FTZ R19, R108, R17, !PT ;  /* 0x000000116c137209 */ /* 0x000fe40007810000 */
[----:B------:R-:W-:Y:S01]  /*4890*/  FMNMX.FTZ R2, R29, R2, !PT ;  /* 0x000000021d027209 */ /* 0x000fe20007810000 */
[----:B------:R-:W1:Y:S01]  /*48a0*/  SHFL.BFLY PT, R17, R0, 0x2, 0x1f ;  /* 0x0c401f0000117f89 */ /* 0x000e6200000e0000 */
[----:B------:R-:W-:-:S02]  /*48b0*/  FMNMX.FTZ R16, R74, R19, !PT ;  /* 0x000000134a107209 */ /* 0x000fc40007810000 */
[----:B------:R-:W-:Y:S02]  /*48c0*/  FMNMX.FTZ R3, R27, R2, !PT ;  /* 0x000000021b037209 */ /* 0x000fe40007810000 */
[----:B------:R-:W-:Y:S02]  /*48d0*/  FSEL R187, R187, -INF , !P1 ;  /* 0xff800000bbbb7808 */ /* 0x000fe40004800000 */
[----:B------:R-:W-:Y:S02]  /*48e0*/  FMNMX.FTZ R2, R26, R3, !PT ;  /* 0x000000031a027209 */ /* 0x000fe40007810000 */
[----:B------:R-:W-:Y:S02]  /*48f0*/  IADD3 R238, R154, -0x2, RZ ;  /* 0xfffffffe9aee7810 */ /* 0x000fe40007ffe0ff */
[----:B------:R-:W-:-:S05]  /*4900*/  FMNMX.FTZ R11, R25, R2, !PT ;  /* 0x00000002190b7209 */ /* 0x000fca0007810000 */
[----:B------:R-:W2:Y:S01]  /*4910*/  SHFL.BFLY PT, R2, R11, 0x2, 0x1f ;  /* 0x0c401f000b027f89 */ /* 0x000ea200000e0000 */
[----:B-1----:R-:W-:-:S05]  /*4920*/  FMNMX.FTZ R0, R0, R17, !PT ;  /* 0x0000001100007209 */ /* 0x002fca0007810000 */
[----:B------:R-:W1:Y:S01]  /*4930*/  SHFL.BFLY PT, R59, R0, 0x1, 0x1f ;  /* 0x0c201f00003b7f89 */ /* 0x000e6200000e0000 */
[----:B--2---:R-:W-:-:S05]  /*4940*/  FMNMX.FTZ R2, R11, R2, !PT ;  /* 0x000000020b027209 */ /* 0x004fca0007810000 */
[----:B------:R-:W2:Y:S01]  /*4950*/  SHFL.BFLY PT, R3, R2, 0x1, 0x1f ;  /* 0x0c201f0002037f89 */ /* 0x000ea200000e0000 */
[----:B-1----:R-:W-:-:S05]  /*4960*/  FMNMX.FTZ R0, R0, R59, !PT ;  /* 0x0000003b00007209 */ /* 0x002fca0007810000 */
[----:B------:R-:W-:Y:S01]  /*4970*/  FMUL.FTZ R201, R0, c[0x0][0x2d0] ;  /* 0x0000b40000c97a20 */ /* 0x000fe20000410000 */
[----:B--2---:R-:W-:Y:S02]  /*4980*/  FMNMX.FTZ R3, R2, R3, !PT ;  /* 0x0000000302037209 */ /* 0x004fe40007810000 */
[----:B------:R-:W-:Y:S02]  /*4990*/  FMNMX.FTZ R2, R24, R9, !PT ;  /* 0x0000000918027209 */ /* 0x000fe40007810000 */
[C---:B------:R-:W-:Y:S01]  /*49a0*/  FSETP.NEU.FTZ.AND P0, PT, R3.reuse, -INF , PT ;  /* 0xff8000000300780b */ /* 0x040fe20003f1d000 */
[----:B------:R-:W-:Y:S01]  /*49b0*/  FMUL.FTZ R12, R3, c[0x0][0x2d0] ;  /* 0x0000b400030c7a20 */ /* 0x000fe20000410000 */
[----:B------:R-:W-:-:S04]  /*49c0*/  FMNMX.FTZ R9, R57, R2, !PT ;  /* 0x0000000239097209 */ /* 0x000fc80007810000 */
[----:B------:R-:W-:Y:S02]  /*49d0*/  FMNMX.FTZ R8, R56, R9, !PT ;  /* 0x0000000938087209 */ /* 0x000fe40007810000 */
[----:B------:R-:W-:-:S03]  /*49e0*/  FSEL R12, R12, RZ, P0 ;  /* 0x000000ff0c0c7208 */ /* 0x000fc60000000000 */
[----:B------:R-:W1:Y:S02]  /*49f0*/  SHFL.BFLY PT, R9, R8, 0x2, 0x1f ;  /* 0x0c401f0008097f89 */ /* 0x000e6400000e0000 */
[--C-:B------:R-:W-:Y:S02]  /*4a00*/  FFMA.FTZ R168, R41, c[0x0][0x2d0], -R12.reuse ;  /* 0x0000b40029a87a23 */ /* 0x100fe4000001080c */
[--C-:B------:R-:W-:Y:S02]  /*4a10*/  FFMA.FTZ R165, R39, c[0x0][0x2d0], -R12.reuse ;  /* 0x0000b40027a57a23 */ /* 0x100fe4000001080c */
[--C-:B------:R-:W-:Y:S02]  /*4a20*/  FFMA.FTZ R164, R7, c[0x0][0x2d0], -R12.reuse ;  /* 0x0000b40007a47a23 */ /* 0x100fe4000001080c */
[--C-:B------:R-:W-:Y:S01]  /*4a30*/  FFMA.FTZ R161, R5, c[0x0][0x2d0], -R12.reuse ;  /* 0x0000b40005a17a23 */ /* 0x100fe2000001080c */
[----:B------:R-:W-:Y:S01]  /*4a40*/  MUFU.EX2 R168, R168 ;  /* 0x000000a800a87308 */ /* 0x000fe20000000800 */
[----:B------:R-:W-:-:S02]  /*4a50*/  FFMA.FTZ R162, R37, c[0x0][0x2d0], -R12 ;  /* 0x0000b40025a27a23 */ /* 0x000fc4000001080c */
[--C-:B------:R-:W-:Y:S02]  /*4a60*/  FFMA.FTZ R159, R35, c[0x0][0x2d0], -R12.reuse ;  /* 0x0000b400239f7a23 */ /* 0x100fe4000001080c */
[--C-:B------:R-:W-:Y:S02]  /*4a70*/  FFMA.FTZ R158, R33, c[0x0][0x2d0], -R12.reuse ;  /* 0x0000b400219e7a23 */ /* 0x100fe4000001080c */
[--C-:B------:R-:W-:Y:S01]  /*4a80*/  FFMA.FTZ R155, R31, c[0x0][0x2d0], -R12.reuse ;  /* 0x0000b4001f9b7a23 */ /* 0x100fe2000001080c */
[----:B------:R-:W2:Y:S01]  /*4a90*/  MUFU.EX2 R165, R165 ;  /* 0x000000a500a57308 */ /* 0x000ea20000000800 */
[--C-:B------:R-:W-:Y:S02]  /*4aa0*/  FFMA.FTZ R169, R29, c[0x0][0x2d0], -R12.reuse ;  /* 0x0000b4001da97a23 */ /* 0x100fe4000001080c */
[--C-:B------:R-:W-:Y:S02]  /*4ab0*/  FFMA.FTZ R172, R27, c[0x0][0x2d0], -R12.reuse ;  /* 0x0000b4001bac7a23 */ /* 0x100fe4000001080c */
[--C-:B------:R-:W-:Y:S01]  /*4ac0*/  FFMA.FTZ R171, R26, c[0x0][0x2d0], -R12.reuse ;  /* 0x0000b4001aab7a23 */ /* 0x100fe2000001080c */
[----:B-1----:R-:W-:Y:S01]  /*4ad0*/  FMNMX.FTZ R9, R8, R9, !PT ;  /* 0x0000000908097209 */ /* 0x002fe20007810000 */
[----:B------:R-:W-:Y:S01]  /*4ae0*/  FFMA.FTZ R234, R25, c[0x0][0x2d0], -R12 ;  /* 0x0000b40019ea7a23 */ /* 0x000fe2000001080c */
[----:B------:R-:W-:Y:S03]  /*4af0*/  MUFU.EX2 R164, R164 ;  /* 0x000000a400a47308 */ /* 0x000fe60000000800 */
[----:B------:R-:W1:Y:S01]  /*4b00*/  SHFL.BFLY PT, R2, R9, 0x1, 0x1f ;  /* 0x0c201f0009027f89 */ /* 0x000e6200000e0000 */
[----:B--2---:R-:W-:-:S04]  /*4b10*/  F2FP.BF16.PACK_AB R96, R165, R168 ;  /* 0x000000a8a560723e */ /* 0x004fc800000010ff */
[----:B------:R-:W2:Y:S01]  /*4b20*/  MUFU.EX2 R161, R161 ;  /* 0x000000a100a17308 */ /* 0x000ea20000000800 */
[----:B------:R-:W-:-:S07]  /*4b30*/  FADD.FTZ R165, R168, R165 ;  /* 0x000000a5a8a57221 */ /* 0x000fce0000010000 */
[----:B------:R-:W-:Y:S01]  /*4b40*/  MUFU.EX2 R162, R162 ;  /* 0x000000a200a27308 */ /* 0x000fe20000000800 */
[----:B--2---:R-:W-:-:S07]  /*4b50*/  F2FP.BF16.PACK_AB R98, R161, R164 ;  /* 0x000000a4a162723e */ /* 0x004fce00000010ff */
[----:B------:R-:W2:Y:S01]  /*4b60*/  MUFU.EX2 R159, R159 ;  /* 0x0000009f009f7308 */ /* 0x000ea20000000800 */
[----:B------:R-:W-:Y:S01]  /*4b70*/  FADD.FTZ R164, R164, R165 ;  /* 0x000000a5a4a47221 */ /* 0x000fe20000010000 */
[----:B-1----:R-:W-:-:S03]  /*4b80*/  FMNMX.FTZ R2, R9, R2, !PT ;  /* 0x0000000209027209 */ /* 0x002fc60007810000 */
[----:B------:R-:W-:Y:S01]  /*4b90*/  FADD.FTZ R161, R161, R164 ;  /* 0x000000a4a1a17221 */ /* 0x000fe20000010000 */
[C---:B------:R-:W-:Y:S01]  /*4ba0*/  FSETP.NEU.FTZ.AND P0, PT, R2.reuse, -INF , PT ;  /* 0xff8000000200780b */ /* 0x040fe20003f1d000 */
[----:B------:R-:W-:Y:S01]  /*4bb0*/  FMUL.FTZ R13, R2, c[0x0][0x2d0] ;  /* 0x0000b400020d7a20 */ /* 0x000fe20000410000 */
[----:B------:R-:W-:Y:S04]  /*4bc0*/  MUFU.EX2 R158, R158 ;  /* 0x0000009e009e7308 */ /* 0x000fe80000000800 */
[----:B------:R-:W-:Y:S02]  /*4bd0*/  FSEL R13, R13, RZ, P0 ;  /* 0x000000ff0d0d7208 */ /* 0x000fe40000000000 */
[----:B------:R-:W-:Y:S02]  /*4be0*/  ISETP.NE.AND P0, PT, R42, RZ, PT ;  /* 0x000000ff2a00720c */ /* 0x000fe40003f05270 */
[----:B------:R-:W1:Y:S01]  /*4bf0*/  MUFU.EX2 R155, R155 ;  /* 0x0000009b009b7308 */ /* 0x000e620000000800 */
[--C-:B------:R-:W-:Y:S01]  /*4c00*/  FFMA.FTZ R163, R6, c[0x0][0x2d0], -R13.reuse ;  /* 0x0000b40006a37a23 */ /* 0x100fe2000001080d */
[----:B------:R-:W-:Y:S01]  /*4c10*/  ISETP.GT.AND P0, PT, R15, 0x21, !P0 ;  /* 0x000000210f00780c */ /* 0x000fe20004704270 */
[----:B------:R-:W-:Y:S01]  /*4c20*/  LDSM.16.MT88.4 R4, [R212+0x1900] ;  /* 0x00190000d404783b */ /* 0x000fe20000004200 */
[----:B------:R-:W-:Y:S01]  /*4c30*/  FMNMX.FTZ R15, R73, R16, !PT ;  /* 0x00000010490f7209 */ /* 0x000fe20007810000 */
[--C-:B------:R-:W-:Y:S01]  /*4c40*/  FFMA.FTZ R170, R44, c[0x0][0x2d0], -R13.reuse ;  /* 0x0000b4002caa7a23 */ /* 0x100fe2000001080d */
[----:B------:R-:W-:Y:S01]  /*4c50*/  ISETP.LT.OR P0, PT, R14, 0x22, P0 ;  /* 0x000000220e00780c */ /* 0x000fe20000701670 */
[--C-:B------:R-:W-:Y:S01]  /*4c60*/  FFMA.FTZ R167, R40, c[0x0][0x2d0], -R13.reuse ;  /* 0x0000b40028a77a23 */ /* 0x100fe2000001080d */
[----:B------:R-:W-:Y:S01]  /*4c70*/  FMNMX.FTZ R15, R72, R15, !PT ;  /* 0x0000000f480f7209 */ /* 0x000fe20007810000 */
[--C-:B------:R-:W-:Y:S01]  /*4c80*/  FFMA.FTZ R166, R38, c[0x0][0x2d0], -R13.reuse ;  /* 0x0000b40026a67a23 */ /* 0x100fe2000001080d */
[----:B------:R-:W-:Y:S01]  /*4c90*/  FSEL R190, R190, -INF , !P0 ;  /* 0xff800000bebe7808 */ /* 0x000fe20004000000 */
[----:B------:R-:W-:Y:S01]  /*4ca0*/  MUFU.EX2 R170, R170 ;  /* 0x000000aa00aa7308 */ /* 0x000fe20000000800 */
[----:B------:R-:W-:Y:S01]  /*4cb0*/  FMNMX.FTZ R15, R180, R15, !PT ;  /* 0x0000000fb40f7209 */ /* 0x000fe20007810000 */
[--C-:B------:R-:W-:Y:S01]  /*4cc0*/  FFMA.FTZ R160, R36, c[0x0][0x2d0], -R13.reuse ;  /* 0x0000b40024a07a23 */ /* 0x100fe2000001080d */
[----:B------:R-:W-:Y:S01]  /*4cd0*/  LDSM.16.MT88.4 R44, [R214+0x1100] ;  /* 0x00110000d62c783b */ /* 0x000fe20000004200 */
[--C-:B------:R-:W-:Y:S01]  /*4ce0*/  FFMA.FTZ R157, R34, c[0x0][0x2d0], -R13.reuse ;  /* 0x0000b400229d7a23 */ /* 0x100fe2000001080d */
[----:B------:R-:W-:Y:S01]  /*4cf0*/  FMNMX.FTZ R12, R190, R15, !PT ;  /* 0x0000000fbe0c7209 */ /* 0x000fe20007810000 */
[--C-:B------:R-:W-:Y:S01]  /*4d00*/  FFMA.FTZ R156, R32, c[0x0][0x2d0], -R13.reuse ;  /* 0x0000b400209c7a23 */ /* 0x100fe2000001080d */
[----:B------:R-:W-:Y:S01]  /*4d10*/  LDSM.16.MT88.4 R40, [R212+0x1100] ;  /* 0x00110000d428783b */ /* 0x000fe20000004200 */
[----:B------:R-:W3:Y:S01]  /*4d20*/  MUFU.EX2 R167, R167 ;  /* 0x000000a700a77308 */ /* 0x000ee20000000800 */
[----:B------:R-:W-:Y:S01]  /*4d30*/  FMNMX.FTZ R12, R189, R12, !PT ;  /* 0x0000000cbd0c7209 */ /* 0x000fe20007810000 */
[--C-:B------:R-:W-:Y:S01]  /*4d40*/  FFMA.FTZ R153, R30, c[0x0][0x2d0], -R13.reuse ;  /* 0x0000b4001e997a23 */ /* 0x100fe2000001080d */
[----:B------:R-:W-:Y:S01]  /*4d50*/  LDSM.16.MT88.4 R36, [R214+0x1d00] ;  /* 0x001d0000d624783b */ /* 0x000fe20000004200 */
[----:B------:R-:W-:Y:S01]  /*4d60*/  FSETP.NEU.FTZ.AND P0, PT, R0, -INF , PT ;  /* 0xff8000000000780b */ /* 0x000fe20003f1d000 */
[--C-:B------:R-:W-:Y:S01]  /*4d70*/  FFMA.FTZ R173, R28, c[0x0][0x2d0], -R13.reuse ;  /* 0x0000b4001cad7a23 */ /* 0x100fe2000001080d */
[----:B------:R-:W-:Y:S01]  /*4d80*/  FMNMX.FTZ R91, R187, R12, !PT ;  /* 0x0000000cbb5b7209 */ /* 0x000fe20007810000 */
[----:B------:R-:W-:Y:S01]  /*4d90*/  LDSM.16.MT88.4 R32, [R212+0x1d00] ;  /* 0x001d0000d420783b */ /* 0x000fe20000004200 */
[----:B------:R-:W-:Y:S01]  /*4da0*/  MUFU.EX2 R166, R166 ;  /* 0x000000a600a67308 */ /* 0x000fe20000000800 */
[----:B------:R-:W-:Y:S01]  /*4db0*/  FSEL R201, R201, RZ, P0 ;  /* 0x000000ffc9c97208 */ /* 0x000fe20000000000 */
[--C-:B------:R-:W-:Y:S01]  /*4dc0*/  FFMA.FTZ R174, R24, c[0x0][0x2d0], -R13.reuse ;  /* 0x0000b40018ae7a23 */ /* 0x100fe2000001080d */
[----:B------:R-:W4:Y:S01]  /*4dd0*/  SHFL.BFLY PT, R58, R91, 0x2, 0x1f ;  /* 0x0c401f005b3a7f89 */ /* 0x000f2200000e0000 */
[----:B--2---:R-:W-:Y:S01]  /*4de0*/  F2FP.BF16.PACK_AB R8, R159, R162 ;  /* 0x000000a29f08723e */ /* 0x004fe200000010ff */
[----:B------:R-:W-:Y:S01]  /*4df0*/  FFMA.FTZ R175, R57, c[0x0][0x2d0], -R13 ;  /* 0x0000b40039af7a23 */ /* 0x000fe2000001080d */
[----:B-1----:R-:W-:Y:S01]  /*4e00*/  F2FP.BF16.PACK_AB R10, R155, R158 ;  /* 0x0000009e9b0a723e */ /* 0x002fe200000010ff */
[----:B------:R-:W-:Y:S01]  /*4e10*/  FFMA.FTZ R184, R152, c[0x0][0x2d0], -R201 ;  /* 0x0000b40098b87a23 */ /* 0x000fe200000108c9 */
[----:B------:R-:W1:Y:S01]  /*4e20*/  MUFU.EX2 R163, R163 ;  /* 0x000000a300a37308 */ /* 0x000e620000000800 */
[----:B---3--:R-:W-:Y:S01]  /*4e30*/  F2FP.BF16.PACK_AB R97, R167, R170 ;  /* 0x000000aaa761723e */ /* 0x008fe200000010ff */
[----:B------:R-:W-:Y:S01]  /*4e40*/  FFMA.FTZ R176, R56, c[0x0][0x2d0], -R13 ;  /* 0x0000b40038b07a23 */ /* 0x000fe2000001080d */
[----:B------:R-:W-:Y:S01]  /*4e50*/  LDSM.16.MT88.4 R28, [R214+0x900] ;  /* 0x00090000d61c783b */ /* 0x000fe20000004200 */
[----:B------:R-:W-:-:S02]  /*4e60*/  FFMA.FTZ R181, R89, c[0x0][0x2d0], -R201 ;  /* 0x0000b40059b57a23 */ /* 0x000fc400000108c9 */
[--C-:B------:R-:W-:Y:S01]  /*4e70*/  FFMA.FTZ R183, R142, c[0x0][0x2d0], -R201.reuse ;  /* 0x0000b4008eb77a23 */ /* 0x100fe200000108c9 */
[----:B------:R-:W-:Y:S01]  /*4e80*/  LDSM.16.MT88.4 R24, [R212+0x900] ;  /* 0x00090000d418783b */ /* 0x000fe20000004200 */
[----:B------:R-:W-:Y:S01]  /*4e90*/  MUFU.EX2 R160, R160 ;  /* 0x000000a000a07308 */ /* 0x000fe20000000800 */
[--C-:B------:R-:W-:Y:S02]  /*4ea0*/  FFMA.FTZ R193, R94, c[0x0][0x2d0], -R201.reuse ;  /* 0x0000b4005ec17a23 */ /* 0x100fe400000108c9 */
[----:B------:R-:W-:Y:S01]  /*4eb0*/  LDSM.16.MT88.4 R16, [R212+0x1500] ;  /* 0x00150000d410783b */ /* 0x000fe20000004200 */
[--C-:B------:R-:W-:Y:S02]  /*4ec0*/  FFMA.FTZ R196, R92, c[0x0][0x2d0], -R201.reuse ;  /* 0x0000b4005cc47a23 */ /* 0x100fe400000108c9 */
[--C-:B------:R-:W-:Y:S01]  /*4ed0*/  FFMA.FTZ R195, R90, c[0x0][0x2d0], -R201.reuse ;  /* 0x0000b4005ac37a23 */ /* 0x100fe200000108c9 */
[----:B------:R-:W-:Y:S01]  /*4ee0*/  LDSM.16.MT88.4 R12, [R214+0x2100] ;  /* 0x00210000d60c783b */ /* 0x000fe20000004200 */
[----:B-1----:R-:W-:Y:S01]  /*4ef0*/  F2FP.BF16.PACK_AB R99, R163, R166 ;  /* 0x000000a6a363723e */ /* 0x002fe200000010ff */
[----:B------:R-:W1:Y:S01]  /*4f00*/  MUFU.EX2 R157, R157 ;  /* 0x0000009d009d7308 */ /* 0x000e620000000800 */
[----:B------:R-:W-:Y:S01]  /*4f10*/  FFMA.FTZ R194, R88, c[0x0][0x2d0], -R201 ;  /* 0x0000b40058c27a23 */ /* 0x000fe200000108c9 */
[----:B----4-:R-:W-:Y:S01]  /*4f20*/  FMNMX.FTZ R91, R91, R58, !PT ;  /* 0x0000003a5b5b7209 */ /* 0x010fe20007810000 */
[----:B------:R-:W-:-:S02]  /*4f30*/  FADD.FTZ R167, R170, R167 ;  /* 0x000000a7aaa77221 */ /* 0x000fc40000010000 */
[----:B------:R-:W-:Y:S01]  /*4f40*/  FADD.FTZ R162, R162, R161 ;  /* 0x000000a1a2a27221 */ /* 0x000fe20000010000 */
[C---:B------:R-:W-:Y:S01]  /*4f50*/  HMMA.16816.F32.BF16 R144, R96.reuse, R136, RZ ;  /* 0x000000886090723c */ /* 0x040fe200000418ff */
[----:B------:R-:W2:Y:S01]  /*4f60*/  SHFL.BFLY PT, R186, R91, 0x1, 0x1f ;  /* 0x0c201f005bba7f89 */ /* 0x000ea200000e0000 */
[----:B------:R-:W-:Y:S01]  /*4f70*/  MUFU.EX2 R156, R156 ;  /* 0x0000009c009c7308 */ /* 0x000fe20000000800 */
[----:B------:R-:W-:Y:S02]  /*4f80*/  FADD.FTZ R166, R166, R167 ;  /* 0x000000a7a6a67221 */ /* 0x000fe40000010000 */
[----:B------:R-:W-:Y:S02]  /*4f90*/  FADD.FTZ R159, R159, R162 ;  /* 0x000000a29f9f7221 */ /* 0x000fe40000010000 */
[----:B------:R-:W-:Y:S01]  /*4fa0*/  FADD.FTZ R163, R163, R166 ;  /* 0x000000a6a3a37221 */ /* 0x000fe20000010000 */
[----:B------:R-:W-:Y:S01]  /*4fb0*/  HMMA.16816.F32.BF16 R128, R96, R120, RZ ;  /* 0x000000786080723c */ /* 0x000fe200000418ff */
[----:B------:R-:W-:Y:S01]  /*4fc0*/  FADD.FTZ R158, R158, R159 ;  /* 0x0000009f9e9e7221 */ /* 0x000fe20000010000 */
[----:B------:R-:W3:Y:S01]  /*4fd0*/  MUFU.EX2 R153, R153 ;  /* 0x0000009900997308 */ /* 0x000ee20000000800 */
[----:B-1----:R-:W-:Y:S01]  /*4fe0*/  F2FP.BF16.PACK_AB R9, R157, R160 ;  /* 0x000000a09d09723e */ /* 0x002fe200000010ff */
[----:B------:R-:W-:-:S02]  /*4ff0*/  FADD.FTZ R160, R160, R163 ;  /* 0x000000a3a0a07221 */ /* 0x000fc40000010000 */
[----:B------:R-:W-:Y:S02]  /*5000*/  FADD.FTZ R158, R155, R158 ;  /* 0x0000009e9b9e7221 */ /* 0x000fe40000010000 */
[C---:B------:R-:W-:Y:S01]  /*5010*/  HMMA.16816.F32.BF16 R112, R96.reuse, R104, RZ ;  /* 0x000000686070723c */ /* 0x040fe200000418ff */
[----:B------:R-:W-:Y:S01]  /*5020*/  FADD.FTZ R157, R157, R160 ;  /* 0x000000a09d9d7221 */ /* 0x000fe20000010000 */
[----:B------:R-:W-:Y:S06]  /*5030*/  MUFU.EX2 R181, R181 ;  /* 0x000000b500b57308 */ /* 0x000fec0000000800 */
[----:B------:R-:W-:Y:S01]  /*5040*/  HMMA.16816.F32.BF16 R52, R96, R60, RZ ;  /* 0x0000003c6034723c */ /* 0x000fe200000418ff */
[----:B--2---:R-:W-:Y:S01]  /*5050*/  FMNMX.FTZ R152, R91, R186, !PT ;  /* 0x000000ba5b987209 */ /* 0x004fe20007810000 */
[----:B------:R-:W-:Y:S01]  /*5060*/  FFMA.FTZ R186, R126, c[0x0][0x2d0], -R201 ;  /* 0x0000b4007eba7a23 */ /* 0x000fe200000108c9 */
[----:B---3--:R-:W-:Y:S01]  /*5070*/  F2FP.BF16.PACK_AB R11, R153, R156 ;  /* 0x0000009c990b723e */ /* 0x008fe200000010ff */
[----:B------:R-:W1:Y:S01]  /*5080*/  MUFU.EX2 R184, R184 ;  /* 0x000000b800b87308 */ /* 0x000e620000000800 */
[C---:B------:R-:W-:Y:S01]  /*5090*/  FSETP.NEU.FTZ.AND P0, PT, R152.reuse, -INF , PT ;  /* 0xff8000009800780b */ /* 0x040fe20003f1d000 */
[----:B------:R-:W-:-:S02]  /*50a0*/  FMUL.FTZ R203, R152, c[0x0][0x2d0] ;  /* 0x0000b40098cb7a20 */ /* 0x000fc40000410000 */
[C---:B------:R-:W-:Y:S01]  /*50b0*/  HMMA.16816.F32.BF16 R68, R96.reuse, R76, RZ ;  /* 0x0000004c6044723c */ /* 0x040fe200000418ff */
[----:B------:R-:W-:Y:S02]  /*50c0*/  FADD.FTZ R156, R156, R157 ;  /* 0x0000009d9c9c7221 */ /* 0x000fe40000010000 */
[----:B------:R-:W-:Y:S01]  /*50d0*/  FSEL R203, R203, RZ, P0 ;  /* 0x000000ffcbcb7208 */ /* 0x000fe20000000000 */
[----:B------:R-:W-:Y:S01]  /*50e0*/  MUFU.EX2 R183, R183 ;  /* 0x000000b700b77308 */ /* 0x000fe20000000800 */
[----:B------:R-:W-:Y:S01]  /*50f0*/  FADD.FTZ R156, R153, R156 ;  /* 0x0000009c999c7221 */ /* 0x000fe20000010000 */
[----:B------:R-:W-:Y:S02]  /*5100*/  PLOP3.LUT P0, PT, PT, PT, UP1, 0x40, 0x0 ;  /* 0x000000000000781c */ /* 0x000fe40003f0e818 */
[C---:B------:R-:W-:Y:S01]  /*5110*/  HMMA.16816.F32.BF16 R84, R96.reuse, R4, RZ ;  /* 0x000000046054723c */ /* 0x040fe200000418ff */
[--C-:B------:R-:W-:Y:S02]  /*5120*/  FFMA.FTZ R185, R75, c[0x0][0x2d0], -R203.reuse ;  /* 0x0000b4004bb97a23 */ /* 0x100fe400000108cb */
[--C-:B------:R-:W-:Y:S01]  /*5130*/  FFMA.FTZ R188, R140, c[0x0][0x2d0], -R203.reuse ;  /* 0x0000b4008cbc7a23 */ /* 0x100fe200000108cb */
[----:B------:R-:W2:Y:S01]  /*5140*/  MUFU.EX2 R186, R186 ;  /* 0x000000ba00ba7308 */ /* 0x000ea20000000800 */
[--C-:B------:R-:W-:Y:S01]  /*5150*/  FFMA.FTZ R192, R124, c[0x0][0x2d0], -R203.reuse ;  /* 0x0000b4007cc07a23 */ /* 0x100fe200000108cb */
[----:B-1----:R-:W-:Y:S01]  /*5160*/  F2FP.BF16.PACK_AB R92, R184, R181 ;  /* 0x000000b5b85c723e */ /* 0x002fe200000010ff */
[--C-:B------:R-:W-:Y:S01]  /*5170*/  FFMA.FTZ R191, R110, c[0x0][0x2d0], -R203.reuse ;  /* 0x0000b4006ebf7a23 */ /* 0x100fe200000108cb */
[----:B------:R-:W-:Y:S01]  /*5180*/  HMMA.16816.F32.BF16 R132, R96, R138, RZ ;  /* 0x0000008a6084723c */ /* 0x000fe200000418ff */
[----:B------:R-:W-:-:S02]  /*5190*/  FFMA.FTZ R200, R108, c[0x0][0x2d0], -R203 ;  /* 0x0000b4006cc87a23 */ /* 0x000fc400000108cb */
[--C-:B------:R-:W-:Y:S01]  /*51a0*/  FFMA.FTZ R197, R74, c[0x0][0x2d0], -R203.reuse ;  /* 0x0000b4004ac57a23 */ /* 0x100fe200000108cb */
[----:B------:R-:W-:Y:S01]  /*51b0*/  MUFU.EX2 R185, R185 ;  /* 0x000000b900b97308 */ /* 0x000fe20000000800 */
[--C-:B------:R-:W-:Y:S02]  /*51c0*/  FFMA.FTZ R198, R73, c[0x0][0x2d0], -R203.reuse ;  /* 0x0000b40049c67a23 */ /* 0x100fe400000108cb */
[--C-:B------:R-:W-:Y:S01]  /*51d0*/  FFMA.FTZ R199, R72, c[0x0][0x2d0], -R203.reuse ;  /* 0x0000b40048c77a23 */ /* 0x100fe200000108cb */
[----:B------:R-:W-:Y:S01]  /*51e0*/  HMMA.16816.F32.BF16 R116, R96, R122, RZ ;  /* 0x0000007a6074723c */ /* 0x000fe200000418ff */
[----:B------:R-:W-:Y:S02]  /*51f0*/  FADD.FTZ R184, R181, R184 ;  /* 0x000000b8b5b87221 */ /* 0x000fe40000010000 */
[----:B------:R-:W-:Y:S01]  /*5200*/  FFMA.FTZ R233, R187, c[0x0][0x2d0], -R203 ;  /* 0x0000b400bbe97a23 */ /* 0x000fe200000108cb */
[----:B------:R-:W1:Y:S01]  /*5210*/  MUFU.EX2 R188, R188 ;  /* 0x000000bc00bc7308 */ /* 0x000e620000000800 */
[----:B--2---:R-:W-:Y:S01]  /*5220*/  F2FP.BF16.PACK_AB R94, R186, R183 ;  /* 0x000000b7ba5e723e */ /* 0x004fe200000010ff */
[----:B------:R-:W-:-:S02]  /*5230*/  FADD.FTZ R183, R183, R184 ;  /* 0x000000b8b7b77221 */ /* 0x000fc40000010000 */
[C---:B------:R-:W-:Y:S02]  /*5240*/  HMMA.16816.F32.BF16 R100, R96.reuse, R106, RZ ;  /* 0x0000006a6064723c */ /* 0x040fe400000418ff */
[----:B------:R-:W-:Y:S02]  /*5250*/  FADD.FTZ R186, R186, R183 ;  /* 0x000000b7baba7221 */ /* 0x000fe40000010000 */
[----:B------:R-:W-:Y:S04]  /*5260*/  MUFU.EX2 R192, R192 ;  /* 0x000000c000c07308 */ /* 0x000fe80000000800 */
[----:B------:R-:W-:Y:S04]  /*5270*/  HMMA.16816.F32.BF16 R64, R96, R62, RZ ;  /* 0x0000003e6040723c */ /* 0x000fe800000418ff */
[----:B------:R-:W2:Y:S01]  /*5280*/  MUFU.EX2 R191, R191 ;  /* 0x000000bf00bf7308 */ /* 0x000ea20000000800 */
[----:B-1----:R-:W-:Y:S01]  /*5290*/  F2FP.BF16.PACK_AB R93, R188, R185 ;  /* 0x000000b9bc5d723e */ /* 0x002fe200000010ff */
[----:B------:R-:W-:-:S02]  /*52a0*/  FADD.FTZ R185, R185, R188 ;  /* 0x000000bcb9b97221 */ /* 0x000fc40000010000 */
[C---:B------:R-:W-:Y:S04]  /*52b0*/  HMMA.16816.F32.BF16 R80, R96.reuse, R78, RZ ;  /* 0x0000004e6050723c */ /* 0x040fe800000418ff */
[----:B------:R-:W-:Y:S04]  /*52c0*/  MUFU.EX2 R169, R169 ;  /* 0x000000a900a97308 */ /* 0x000fe80000000800 */
[----:B------:R-:W-:Y:S04]  /*52d0*/  HMMA.16816.F32.BF16 R96, R96, R6, RZ ;  /* 0x000000066060723c */ /* 0x000fe800000418ff */
[----:B------:R-:W1:Y:S01]  /*52e0*/  MUFU.EX2 R172, R172 ;  /* 0x000000ac00ac7308 */ /* 0x000e620000000800 */
[----:B--2---:R-:W-:Y:S01]  /*52f0*/  F2FP.BF16.PACK_AB R95, R191, R192 ;  /* 0x000000c0bf5f723e */ /* 0x004fe200000010ff */
[----:B------:R-:W-:-:S02]  /*5300*/  FADD.FTZ R192, R192, R185 ;  /* 0x000000b9c0c07221 */ /* 0x000fc40000010000 */
[C---:B------:R-:W-:Y:S02]  /*5310*/  HMMA.16816.F32.BF16 R144, R8.reuse, R148, R144 ;  /* 0x000000940890723c */ /* 0x040fe40000041890 */
[----:B------:R-:W-:Y:S02]  /*5320*/  FADD.FTZ R191, R191, R192 ;  /* 0x000000c0bfbf7221 */ /* 0x000fe40000010000 */
[----:B------:R-:W-:Y:S04]  /*5330*/  MUFU.EX2 R171, R171 ;  /* 0x000000ab00ab7308 */ /* 0x000fe80000000800 */
[----:B------:R-:W-:Y:S04]  /*5340*/  HMMA.16816.F32.BF16 R128, R8, R48, R128 ;  /* 0x000000300880723c */ /* 0x000fe80000041880 */
[----:B------:R-:W2:Y:S01]  /*5350*/  MUFU.EX2 R234, R234 ;  /* 0x000000ea00ea7308 */ /* 0x000ea20000000800 */
[----:B-1----:R-:W-:Y:S01]  /*5360*/  F2FP.BF16.PACK_AB R56, R172, R169 ;  /* 0x000000a9ac38723e */ /* 0x002fe200000010ff */
[----:B------:R-:W-:-:S02]  /*5370*/  FADD.FTZ R169, R169, R158 ;  /* 0x0000009ea9a97221 */ /* 0x000fc40000010000 */
[C---:B------:R-:W-:Y:S02]  /*5380*/  HMMA.16816.F32.BF16 R112, R8.reuse, R44, R112 ;  /* 0x0000002c0870723c */ /* 0x040fe40000041870 */
[----:B------:R-:W-:Y:S02]  /*5390*/  FADD.FTZ R172, R172, R169 ;  /* 0x000000a9acac7221 */ /* 0x000fe40000010000 */
[----:B------:R-:W-:Y:S04]  /*53a0*/  MUFU.EX2 R173, R173 ;  /* 0x000000ad00ad7308 */ /* 0x000fe80000000800 */
[----:B------:R-:W-:Y:S04]  /*53b0*/  HMMA.16816.F32.BF16 R52, R8, R40, R52 ;  /* 0x000000280834723c */ /* 0x000fe80000041834 */
        /* <DEDUP_REMOVED lines=13> */
[----:B------:R-:W-:Y:S01]  /*5490*/  HMMA.16816.F32.BF16 R116, R8, R50, R116 ;  /* 0x000000320874723c */ /* 0x000fe20000041874 */
[----:B--2---:R-:W-:-:S03]  /*54a0*/  F2FP.BF16.PACK_AB R59, R176, R175 ;  /* 0x000000afb03b723e */ /* 0x004fc600000010ff */
[----:B------:R-:W1:Y:S01]  /*54b0*/  MUFU.EX2 R196, R196 ;  /* 0x000000c400c47308 */ /* 0x000e620000000800 */
[----:B------:R-:W-:-:S03]  /*54c0*/  FADD.FTZ R175, R175, R174 ;  /* 0x000000aeafaf7221 */ /* 0x000fc60000010000 */
[----:B------:R-:W-:Y:S01]  /*54d0*/  HMMA.16816.F32.BF16 R100, R8, R46, R100 ;  /* 0x0000002e0864723c */ /* 0x000fe20000041864 */
[----:B------:R-:W-:-:S03]  /*54e0*/  FADD.FTZ R235, R176, R175 ;  /* 0x000000afb0eb7221 */ /* 0x000fc60000010000 */
[----:B------:R-:W-:Y:S04]  /*54f0*/  MUFU.EX2 R195, R195 ;  /* 0x000000c300c37308 */ /* 0x000fe80000000800 */
[C---:B------:R-:W-:Y:S04]  /*5500*/  HMMA.16816.F32.BF16 R64, R8.reuse, R42, R64 ;  /* 0x0000002a0840723c */ /* 0x040fe80000041840 */
[----:B------:R-:W-:Y:S04]  /*5510*/  MUFU.EX2 R194, R194 ;  /* 0x000000c200c27308 */ /* 0x000fe80000000800 */
[C---:B------:R-:W-:Y:S04]  /*5520*/  HMMA.16816.F32.BF16 R80, R8.reuse, R38, R80 ;  /* 0x000000260850723c */ /* 0x040fe80000041850 */
[----:B------:R-:W-:Y:S04]  /*5530*/  MUFU.EX2 R200, R200 ;  /* 0x000000c800c87308 */ /* 0x000fe80000000800 */
[----:B------:R-:W-:Y:S01]  /*5540*/  HMMA.16816.F32.BF16 R96, R8, R34, R96 ;  /* 0x000000220860723c */ /* 0x000fe20000041860 */
[----:B------:R-:W2:Y:S03]  /*5550*/  LDSM.16.MT88.4 R8, [R212+0x2100] ;  /* 0x00210000d408783b */ /* 0x000ea60000004200 */
[----:B------:R-:W3:Y:S04]  /*5560*/  MUFU.EX2 R197, R197 ;  /* 0x000000c500c57308 */ /* 0x000ee80000000800 */
[C---:B------:R-:W-:Y:S04]  /*5570*/  HMMA.16816.F32.BF16 R124, R92.reuse, R120, RZ ;  /* 0x000000785c7c723c */ /* 0x040fe800000418ff */
[----:B------:R-:W-:Y:S04]  /*5580*/  MUFU.EX2 R198, R198 ;  /* 0x000000c600c67308 */ /* 0x000fe80000000800 */
[C---:B------:R-:W-:Y:S04]  /*5590*/  HMMA.16816.F32.BF16 R108, R92.reuse, R104, RZ ;  /* 0x000000685c6c723c */ /* 0x040fe800000418ff */
[----:B------:R-:W4:Y:S04]  /*55a0*/  MUFU.EX2 R199, R199 ;  /* 0x000000c700c77308 */ /* 0x000f280000000800 */
[----:B------:R-:W-:Y:S04]  /*55b0*/  HMMA.16816.F32.BF16 R88, R92, R4, RZ ;  /* 0x000000045c58723c */ /* 0x000fe800000418ff */
[----:B------:R-:W-:Y:S03]  /*55c0*/  MUFU.EX2 R233, R233 ;  /* 0x000000e900e97308 */ /* 0x000fe60000000800 */
[----:B-1----:R-:W-:Y:S01]  /*55d0*/  F2FP.BF16.PACK_AB R4, R196, R193 ;  /* 0x000000c1c404723e */ /* 0x002fe200000010ff */
[----:B------:R-:W-:Y:S01]  /*55e0*/  HMMA.16816.F32.BF16 R144, R56, R28, R144 ;  /* 0x0000001c3890723c */ /* 0x000fe20000041890 */
[----:B---3--:R-:W-:Y:S01]  /*55f0*/  F2FP.BF16.PACK_AB R5, R197, R200 ;  /* 0x000000c8c505723e */ /* 0x008fe200000010ff */
[----:B------:R-:W-:-:S02]  /*5600*/  FADD.FTZ R193, R193, R186 ;  /* 0x000000bac1c17221 */ /* 0x000fc40000010000 */
[----:B------:R-:W-:Y:S02]  /*5610*/  FADD.FTZ R200, R200, R191 ;  /* 0x000000bfc8c87221 */ /* 0x000fe40000010000 */
[----:B------:R-:W-:Y:S02]  /*5620*/  FADD.FTZ R196, R196, R193 ;  /* 0x000000c1c4c47221 */ /* 0x000fe40000010000 */
[----:B------:R-:W-:Y:S01]  /*5630*/  HMMA.16816.F32.BF16 R128, R56, R24, R128 ;  /* 0x000000183880723c */ /* 0x000fe20000041880 */
[----:B------:R-:W-:-:S07]  /*5640*/  FADD.FTZ R197, R197, R200 ;  /* 0x000000c8c5c57221 */ /* 0x000fce0000010000 */
[C---:B------:R-:W-:Y:S08]  /*5650*/  HMMA.16816.F32.BF16 R112, R56.reuse, R20, R112 ;  /* 0x000000143870723c */ /* 0x040ff00000041870 */
[C---:B------:R-:W-:Y:S08]  /*5660*/  HMMA.16816.F32.BF16 R52, R56.reuse, R16, R52 ;  /* 0x000000103834723c */ /* 0x040ff00000041834 */
[C---:B------:R-:W-:Y:S08]  /*5670*/  HMMA.16816.F32.BF16 R68, R56.reuse, R12, R68 ;  /* 0x0000000c3844723c */ /* 0x040ff00000041844 */
[C---:B--2---:R-:W-:Y:S08]  /*5680*/  HMMA.16816.F32.BF16 R84, R56.reuse, R8, R84 ;  /* 0x000000083854723c */ /* 0x044ff00000041854 */
[C---:B------:R-:W-:Y:S08]  /*5690*/  HMMA.16816.F32.BF16 R132, R56.reuse, R30, R132 ;  /* 0x0000001e3884723c */ /* 0x040ff00000041884 */
[C---:B------:R-:W-:Y:S08]  /*56a0*/  HMMA.16816.F32.BF16 R116, R56.reuse, R26, R116 ;  /* 0x0000001a3874723c */ /* 0x040ff00000041874 */
[C---:B------:R-:W-:Y:S08]  /*56b0*/  HMMA.16816.F32.BF16 R100, R56.reuse, R22, R100 ;  /* 0x000000163864723c */ /* 0x040ff00000041864 */
[C---:B------:R-:W-:Y:S08]  /*56c0*/  HMMA.16816.F32.BF16 R64, R56.reuse, R18, R64 ;  /* 0x000000123840723c */ /* 0x040ff00000041840 */
[C---:B------:R-:W-:Y:S08]  /*56d0*/  HMMA.16816.F32.BF16 R80, R56.reuse, R14, R80 ;  /* 0x0000000e3850723c */ /* 0x040ff00000041850 */
[----:B------:R-:W-:Y:S08]  /*56e0*/  HMMA.16816.F32.BF16 R96, R56, R10, R96 ;  /* 0x0000000a3860723c */ /* 0x000ff00000041860 */
[C---:B------:R-:W-:Y:S08]  /*56f0*/  HMMA.16816.F32.BF16 R56, R92.reuse, R60, RZ ;  /* 0x0000003c5c38723c */ /* 0x040ff000000418ff */
[C---:B------:R-:W-:Y:S08]  /*5700*/  HMMA.16816.F32.BF16 R72, R92.reuse, R76, RZ ;  /* 0x0000004c5c48723c */ /* 0x040ff000000418ff */
[C---:B------:R-:W-:Y:S08]  /*5710*/  HMMA.16816.F32.BF16 R140, R92.reuse, R136, RZ ;  /* 0x000000885c8c723c */ /* 0x040ff000000418ff */
[C---:B------:R-:W-:Y:S08]  /*5720*/  HMMA.16816.F32.BF16 R136, R92.reuse, R138, RZ ;  /* 0x0000008a5c88723c */ /* 0x040ff000000418ff */
[C---:B------:R-:W-:Y:S08]  /*5730*/  HMMA.16816.F32.BF16 R120, R92.reuse, R122, RZ ;  /* 0x0000007a5c78723c */ /* 0x040ff000000418ff */
[C---:B------:R-:W-:Y:S08]  /*5740*/  HMMA.16816.F32.BF16 R104, R92.reuse, R106, RZ ;  /* 0x0000006a5c68723c */ /* 0x040ff000000418ff */
[C---:B------:R-:W-:Y:S08]  /*5750*/  HMMA.16816.F32.BF16 R60, R92.reuse, R62, RZ ;  /* 0x0000003e5c3c723c */ /* 0x040ff000000418ff */
[C---:B------:R-:W-:Y:S08]  /*5760*/  HMMA.16816.F32.BF16 R76, R92.reuse, R78, RZ ;  /* 0x0000004e5c4c723c */ /* 0x040ff000000418ff */
[----:B------:R-:W-:Y:S07]  /*5770*/  HMMA.16816.F32.BF16 R92, R92, R6, RZ ;  /* 0x000000065c5c723c */ /* 0x000fee00000418ff */
[----:B------:R-:W-:Y:S01]  /*5780*/  F2FP.BF16.PACK_AB R6, R194, R195 ;  /* 0x000000c3c206723e */ /* 0x000fe200000010ff */
[----:B------:R-:W-:Y:S01]  /*5790*/  FADD.FTZ R195, R195, R196 ;  /* 0x000000c4c3c37221 */ /* 0x000fe20000010000 */
[----:B----4-:R-:W-:Y:S01]  /*57a0*/  F2FP.BF16.PACK_AB R7, R199, R198 ;  /* 0x000000c6c707723e */ /* 0x010fe200000010ff */
[----:B------:R-:W-:-:S02]  /*57b0*/  FADD.FTZ R198, R198, R197 ;  /* 0x000000c5c6c67221 */ /* 0x000fc40000010000 */
[----:B------:R-:W-:Y:S02]  /*57c0*/  FADD.FTZ R195, R194, R195 ;  /* 0x000000c3c2c37221 */ /* 0x000fe40000010000 */
[----:B------:R-:W-:Y:S02]  /*57d0*/  FADD.FTZ R199, R199, R198 ;  /* 0x000000c6c7c77221 */ /* 0x000fe40000010000 */
[C---:B------:R-:W-:Y:S07]  /*57e0*/  HMMA.16816.F32.BF16 R124, R4.reuse, R48, R124 ;  /* 0x00000030047c723c */ /* 0x040fee000004187c */
[--C-:B------:R-:W-:Y:S01]  /*57f0*/  FFMA.FTZ R48, R182, c[0x0][0x2d0], -R201.reuse ;  /* 0x0000b400b6307a23 */ /* 0x100fe200000108c9 */
[C---:B------:R-:W-:Y:S05]  /*5800*/  HMMA.16816.F32.BF16 R108, R4.reuse, R44, R108 ;  /* 0x0000002c046c723c */ /* 0x040fea000004186c */
[----:B------:R-:W-:Y:S02]  /*5810*/  MUFU.EX2 R48, R48 ;  /* 0x0000003000307308 */ /* 0x000fe40000000800 */
[----:B------:R-:W-:Y:S01]  /*5820*/  FFMA.FTZ R45, R179, c[0x0][0x2d0], -R201 ;  /* 0x0000b400b32d7a23 */ /* 0x000fe200000108c9 */
[C---:B------:R-:W-:Y:S05]  /*5830*/  HMMA.16816.F32.BF16 R88, R4.reuse, R32, R88 ;  /* 0x000000200458723c */ /* 0x040fea0000041858 */
[----:B------:R-:W1:Y:S02]  /*5840*/  MUFU.EX2 R45, R45 ;  /* 0x0000002d002d7308 */ /* 0x000e640000000800 */
[--C-:B------:R-:W-:Y:S01]  /*5850*/  FFMA.FTZ R32, R180, c[0x0][0x2d0], -R203.reuse ;  /* 0x0000b400b4207a23 */ /* 0x100fe200000108cb */
[----:B------:R-:W-:Y:S01]  /*5860*/  HMMA.16816.F32.BF16 R56, R4, R40, R56 ;  /* 0x000000280438723c */ /* 0x000fe20000041838 */
[----:B------:R-:W-:-:S04]  /*5870*/  FFMA.FTZ R33, R190, c[0x0][0x2d0], -R203 ;  /* 0x0000b400be217a23 */ /* 0x000fc800000108cb */
[----:B------:R-:W-:Y:S02]  /*5880*/  MUFU.EX2 R32, R32 ;  /* 0x0000002000207308 */ /* 0x000fe40000000800 */
[--C-:B------:R-:W-:Y:S01]  /*5890*/  FFMA.FTZ R40, R178, c[0x0][0x2d0], -R201.reuse ;  /* 0x0000b400b2287a23 */ /* 0x100fe200000108c9 */
[C---:B------:R-:W-:Y:S05]  /*58a0*/  HMMA.16816.F32.BF16 R72, R4.reuse, R36, R72 ;  /* 0x000000240448723c */ /* 0x040fea0000041848 */
[----:B------:R-:W2:Y:S02]  /*58b0*/  MUFU.EX2 R33, R33 ;  /* 0x0000002100217308 */ /* 0x000ea40000000800 */
[----:B------:R-:W-:Y:S01]  /*58c0*/  FFMA.FTZ R37, R177, c[0x0][0x2d0], -R201 ;  /* 0x0000b400b1257a23 */ /* 0x000fe200000108c9 */
[----:B------:R-:W-:Y:S01]  /*58d0*/  HMMA.16816.F32.BF16 R140, R4, R148, R140 ;  /* 0x00000094048c723c */ /* 0x000fe2000004188c */
[----:B------:R-:W-:-:S04]  /*58e0*/  FFMA.FTZ R36, R189, c[0x0][0x2d0], -R203 ;  /* 0x0000b400bd247a23 */ /* 0x000fc800000108cb */
[----:B------:R-:W-:Y:S03]  /*58f0*/  MUFU.EX2 R40, R40 ;  /* 0x0000002800287308 */ /* 0x000fe60000000800 */
[C---:B------:R-:W-:Y:S05]  /*5900*/  HMMA.16816.F32.BF16 R136, R4.reuse, R150, R136 ;  /* 0x000000960488723c */ /* 0x040fea0000041888 */
[----:B------:R-:W3:Y:S03]  /*5910*/  MUFU.EX2 R37, R37 ;  /* 0x0000002500257308 */ /* 0x000ee60000000800 */
[C---:B------:R-:W-:Y:S05]  /*5920*/  HMMA.16816.F32.BF16 R120, R4.reuse, R50, R120 ;  /* 0x000000320478723c */ /* 0x040fea0000041878 */
[----:B------:R-:W4:Y:S03]  /*5930*/  MUFU.EX2 R36, R36 ;  /* 0x0000002400247308 */ /* 0x000f260000000800 */
[C---:B------:R-:W-:Y:S08]  /*5940*/  HMMA.16816.F32.BF16 R104, R4.reuse, R46, R104 ;  /* 0x0000002e0468723c */ /* 0x040ff00000041868 */
[C---:B------:R-:W-:Y:S08]  /*5950*/  HMMA.16816.F32.BF16 R60, R4.reuse, R42, R60 ;  /* 0x0000002a043c723c */ /* 0x040ff0000004183c */
[C---:B------:R-:W-:Y:S08]  /*5960*/  HMMA.16816.F32.BF16 R76, R4.reuse, R38, R76 ;  /* 0x00000026044c723c */ /* 0x040ff0000004184c */
[----:B------:R-:W-:Y:S07]  /*5970*/  HMMA.16816.F32.BF16 R92, R4, R34, R92 ;  /* 0x00000022045c723c */ /* 0x000fee000004185c */
[----:B-1----:R-:W-:Y:S01]  /*5980*/  F2FP.BF16.PACK_AB R4, R45, R48 ;  /* 0x000000302d04723e */ /* 0x002fe200000010ff */
[----:B------:R-:W-:Y:S01]  /*5990*/  FADD.FTZ R48, R48, R195 ;  /* 0x000000c330307221 */ /* 0x000fe20000010000 */
[----:B--2---:R-:W-:Y:S01]  /*59a0*/  F2FP.BF16.PACK_AB R5, R33, R32 ;  /* 0x000000202105723e */ /* 0x004fe200000010ff */
[----:B------:R-:W-:Y:S01]  /*59b0*/  FADD.FTZ R32, R32, R199 ;  /* 0x000000c720207221 */ /* 0x000fe20000010000 */
[----:B---3--:R-:W-:Y:S01]  /*59c0*/  F2FP.BF16.PACK_AB R6, R37, R40 ;  /* 0x000000282506723e */ /* 0x008fe200000010ff */
[----:B------:R-:W-:Y:S01]  /*59d0*/  FADD.FTZ R45, R45, R48 ;  /* 0x000000302d2d7221 */ /* 0x000fe20000010000 */
[----:B----4-:R-:W-:Y:S01]  /*59e0*/  F2FP.BF16.PACK_AB R7, R233, R36 ;  /* 0x00000024e907723e */ /* 0x010fe200000010ff */
[----:B------:R-:W-:-:S02]  /*59f0*/  FADD.FTZ R33, R33, R32 ;  /* 0x0000002021217221 */ /* 0x000fc40000010000 */
[----:B------:R-:W-:Y:S02]  /*5a00*/  FADD.FTZ R40, R40, R45 ;  /* 0x0000002d28287221 */ /* 0x000fe40000010000 */
[----:B------:R-:W-:Y:S02]  /*5a10*/  FADD.FTZ R36, R36, R33 ;  /* 0x0000002124247221 */ /* 0x000fe40000010000 */
[----:B------:R-:W-:Y:S01]  /*5a20*/  HMMA.16816.F32.BF16 R140, R4, R28, R140 ;  /* 0x0000001c048c723c */ /* 0x000fe2000004188c */
[----:B------:R-:W-:Y:S02]  /*5a30*/  FADD.FTZ R232, R37, R40 ;  /* 0x0000002825e87221 */ /* 0x000fe40000010000 */
[----:B------:R-:W-:-:S05]  /*5a40*/  FADD.FTZ R233, R233, R36 ;  /* 0x00000024e9e97221 */ /* 0x000fca0000010000 */
        /* <DEDUP_REMOVED lines=10> */
[----:B------:R-:W-:Y:S01]  /*5af0*/  HMMA.16816.F32.BF16 R92, R4, R10, R92 ;  /* 0x0000000a045c723c */ /* 0x000fe2000004185c */
[----:B------:R-:W-:Y:S07]  /*5b00*/  @P0 BRA `(.L_x_403) ;  /* 0x0000015000000947 */ /* 0x000fee0003800000 */
[----:B------:R-:W-:Y:S01]  /*5b10*/  ISETP.LT.AND P0, PT, RZ, UR4, PT ;  /* 0x00000004ff007c0c */ /* 0x000fe2000bf01270 */
[----:B------:R-:W-:-:S02]  /*5b20*/  UIADD3 UR9, UR4, -0x1, URZ ;  /* 0xffffffff04097890 */ /* 0x000fc4000fffe03f */
[----:B------:R-:W-:-:S10]  /*5b30*/  ULDC UR7, c[0x0][0x32c] ;  /* 0x0000cb0000077ab9 */ /* 0x000fd40000000800 */
[----:B------:R-:W-:Y:S05]  /*5b40*/  @P0 BRA `(.L_x_404) ;  /* 0x0000008000000947 */ /* 0x000fea0003800000 */
[----:B------:R-:W-:Y:S02]  /*5b50*/  UISETP.NE.AND UP0, UPT, UR7, 0x1, UPT ;  /* 0x000000010700788c */ /* 0x000fe4000bf05270 */
[----:B------:R-:W-:-:S03]  /*5b60*/  UIADD3 UR9, -UR4, URZ, URZ ;  /* 0x0000003f04097290 */ /* 0x000fc6000fffe13f */
[----:B------:R-:W-:Y:S02]  /*5b70*/  ULDC.64 UR4, c[0x0][0x330] ;  /* 0x0000cc0000047ab9 */ /* 0x000fe40000000a00 */
[----:B------:R-:W-:-:S07]  /*5b80*/  UIMAD.WIDE.U32 UR14, UR9, UR4, URZ ;  /* 0x00000004090e72a5 */ /* 0x000fce000f8e003f */
[----:B------:R-:W-:Y:S02]  /*5b90*/  @UP0 UMOV UR11, UR15 ;  /* 0x0000000f000b0c82 */ /* 0x000fe40008000000 */
[----:B------:R-:W-:-:S04]  /*5ba0*/  @UP0 USHF.R.U32.HI UR9, URZ, UR5, UR11 ;  /* 0x000000053f090299 */ /* 0x000fc8000801160b */
[----:B------:R-:W-:Y:S01]  /*5bb0*/  ULOP3.LUT UR9, URZ, UR9, URZ, 0x33, !UPT ;  /* 0x000000093f097292 */ /* 0x000fe2000f8e333f */
[----:B------:R-:W-:Y:S05]  /*5bc0*/  BRA `(.L_x_405) ;  /* 0x0000005000007947 */ /* 0x000fea0003800000 */
.L_x_404:
[----:B------:R-:W-:Y:S02]  /*5bd0*/  UISETP.NE.AND UP0, UPT, UR7, 0x1, UPT ;  /* 0x000000010700788c */ /* 0x000fe4000bf05270 */
[----:B------:R-:W-:Y:S02]  /*5be0*/  ULDC.64 UR4, c[0x0][0x330] ;  /* 0x0000cc0000047ab9 */ /* 0x000fe40000000a00 */
[----:B------:R-:W-:-:S07]  /*5bf0*/  UIMAD.WIDE.U32 UR14, UR9, UR4, URZ ;  /* 0x00000004090e72a5 */ /* 0x000fce000f8e003f */
[----:B------:R-:W-:Y:S02]  /*5c00*/  @UP0 UMOV UR11, UR15 ;  /* 0x0000000f000b0c82 */ /* 0x000fe40008000000 */
[----:B------:R-:W-:Y:S02]  /*5c10*/  @UP0 USHF.R.U32.HI UR9, URZ, UR5, UR11 ;  /* 0x000000053f090299 */ /* 0x000fe4000801160b */
.L_x_405:
[----:B------:R-:W-:Y:S02]  /*5c20*/  ULDC UR4, c[0x0][0x32c] ;  /* 0x0000cb0000047ab9 */ /* 0x000fe40000000800 */
[----:B------:R-:W-:-:S04]  /*5c30*/  UIMAD UR4, UR9, UR7, UR4 ;  /* 0x00000007090472a4 */ /* 0x000fc8000f8e0204 */
[----:B------:R-:W-:-:S04]  /*5c40*/  UISETP.LT.AND UP0, UPT, UR8, UR4, UPT ;  /* 0x000000040800728c */ /* 0x000fc8000bf01270 */
[----:B------:R-:W-:-:S03]  /*5c50*/  USEL UR8, UR8, UR4, UP0 ;  /* 0x0000000408087287 */ /* 0x000fc60008000000 */
.L_x_403:
[----:B------:R-:W1:Y:S01]  /*5c60*/  R2UR UR7, R219 ;  /* 0x00000000db0773c2 */ /* 0x000e6200000e0000 */
[----:B------:R-:W-:-:S04]  /*5c70*/  UIMAD.WIDE UR4, UR8, 0x2aaaaaab, URZ ;  /* 0x2aaaaaab080478a5 */ /* 0x000fc8000f8e023f */
[----:B------:R-:W-:-:S04]  /*5c80*/  USHF.R.U32.HI UR4, URZ, 0x1f, UR5 ;  /* 0x0000001f3f047899 */ /* 0x000fc80008011605 */
[----:B------:R-:W-:-:S04]  /*5c90*/  ULEA.HI.SX32 UR4, UR5, UR4, 0x1d ;  /* 0x0000000405047291 */ /* 0x000fc8000f8fea3f */
[----:B-1----:R-:W-:-:S04]  /*5ca0*/  UISETP.LT.AND UP0, UPT, UR7, UR4, UPT ;  /* 0x000000040700728c */ /* 0x002fc8000bf01270 */
[----:B------:R-:W-:-:S06]  /*5cb0*/  USEL UR4, UR7, UR4, !UP0 ;  /* 0x0000000407047287 */ /* 0x000fcc000c000000 */
[----:B------:R-:W-:-:S13]  /*5cc0*/  ISETP.GE.AND P0, PT, R238, UR4, PT ;  /* 0x00000004ee007c0c */ /* 0x000fda000bf06270 */
[----:B------:R-:W-:Y:S05]  /*5cd0*/  @!P0 BRA `(.L_x_406) ;  /* 0x000044f000008947 */ /* 0x000fea0003800000 */
[----:B------:R-:W-:Y:S01]  /*5ce0*/  IADD3 R243, P0, R220, 0x20, RZ ;  /* 0x00000020dcf37810 */ /* 0x000fe20007f1e0ff */
[----:B------:R-:W-:Y:S01]  /*5cf0*/  IMAD.MOV.U32 R150, RZ, RZ, R2 ;  /* 0x000000ffff967224 */ /* 0x000fe200078e0002 */
[----:B------:R-:W-:Y:S01]  /*5d00*/  IADD3 R203, P1, R224, 0x20, RZ ;  /* 0x00000020e0cb7810 */ /* 0x000fe20007f3e0ff */
[----:B------:R-:W-:Y:S01]  /*5d10*/  IMAD.MOV.U32 R151, RZ, RZ, R3 ;  /* 0x000000ffff977224 */ /* 0x000fe200078e0003 */
[-C--:B------:R-:W-:Y:S01]  /*5d20*/  IADD3.X R242, RZ, R231.reuse, RZ, P0, !PT ;  /* 0x000000e7fff27210 */ /* 0x080fe200007fe4ff */
[----:B------:R-:W-:Y:S01]  /*5d30*/  IMAD.MOV.U32 R148, RZ, RZ, R152 ;  /* 0x000000ffff947224 */ /* 0x000fe200078e0098 */
[----:B------:R-:W-:Y:S01]  /*5d40*/  IADD3 R241, P2, R220, 0x40, RZ ;  /* 0x00000040dcf17810 */ /* 0x000fe20007f5e0ff */
[----:B------:R-:W-:Y:S01]  /*5d50*/  IMAD.MOV.U32 R149, RZ, RZ, R0 ;  /* 0x000000ffff957224 */ /* 0x000fe200078e0000 */
[----:B------:R-:W-:Y:S01]  /*5d60*/  IADD3 R201, P0, R224, 0x40, RZ ;  /* 0x00000040e0c97810 */ /* 0x000fe20007f1e0ff */
[----:B------:R-:W-:Y:S01]  /*5d70*/  IMAD.X R202, RZ, RZ, R237, P1 ;  /* 0x000000ffffca7224 */ /* 0x000fe200008e06ed */
[----:B------:R-:W-:-:S02]  /*5d80*/  IADD3.X R240, RZ, R231, RZ, P2, !PT ;  /* 0x000000e7fff07210 */ /* 0x000fc400017fe4ff */
[----:B------:R-:W-:Y:S02]  /*5d90*/  IADD3.X R200, RZ, R237, RZ, P0, !PT ;  /* 0x000000edffc87210 */ /* 0x000fe400007fe4ff */
.L_x_425:
[----:B------:R-:W-:Y:S04]  /*5da0*/  DEPBAR.LE SB0, 0x0 ;  /* 0x000080000000791a */ /* 0x000fe80000000000 */
[----:B------:R-:W-:Y:S01]  /*5db0*/  BAR.SYNC.DEFER_BLOCKING 0x0 ;  /* 0x0000000000007b1d */ /* 0x000fe20000010000 */
[----:B------:R-:W-:Y:S05]  /*5dc0*/  ISETP.GT.AND P0, PT, R219, R238, PT ;  /* 0x000000eedb00720c */ /* 0x000fea0003f04270 */
[----:B------:R1:W2:Y:S04]  /*5dd0*/  LDSM.16.M88.4 R152, [R217+0x4900] ;  /* 0x00490000d998783b */ /* 0x0002a80000000200 */
[----:B------:R1:W3:Y:S04]  /*5de0*/  LDSM.16.M88.4 R160, [R217+0x5900] ;  /* 0x00590000d9a0783b */ /* 0x0002e80000000200 */
[----:B------:R1:W4:Y:S04]  /*5df0*/  LDSM.16.M88.4 R156, [R216+0x2500] ;  /* 0x00250000d89c783b */ /* 0x0003280000000200 */
[----:B------:R1:W1:Y:S04]  /*5e00*/  LDSM.16.M88.4 R164, [R216+0x2900] ;  /* 0x00290000d8a4783b */ /* 0x0002680000000200 */
[----:B------:R1:W1:Y:S04]  /*5e10*/  LDSM.16.M88.4 R168, [R216+0x2d00] ;  /* 0x002d0000d8a8783b */ /* 0x0002680000000200 */
[----:B------:R1:W1:Y:S04]  /*5e20*/  LDSM.16.M88.4 R172, [R213+0x4900] ;  /* 0x00490000d5ac783b */ /* 0x0002680000000200 */
[----:B------:R1:W1:Y:S04]  /*5e30*/  LDSM.16.M88.4 R180, [R213+0x5900] ;  /* 0x00590000d5b4783b */ /* 0x0002680000000200 */
[----:B------:R1:W1:Y:S04]  /*5e40*/  LDSM.16.M88.4 R176, [R215] ;  /* 0x00000000d7b0783b */ /* 0x0002680000000200 */
[----:B------:R1:W1:Y:S04]  /*5e50*/  LDSM.16.M88.4 R184, [R211] ;  /* 0x00000000d3b8783b */ /* 0x0002680000000200 */
[----:B------:R1:W1:Y:S01]  /*5e60*/  LDSM.16.M88.4 R188, [R210] ;  /* 0x00000000d2bc783b */ /* 0x0002620000000200 */
[----:B------:R-:W-:-:S05]  /*5e70*/  @P0 BRA `(.L_x_407) ;  /* 0x000002b000000947 */ /* 0x000fca0003800000 */
[----:B------:R-:W-:Y:S01]  /*5e80*/  SHF.R.S32.HI R3, RZ, 0x1f, R238 ;  /* 0x0000001fff037819 */ /* 0x000fe200000114ee */
[C---:B------:R-:W-:Y:S04]  /*5e90*/  IMAD.WIDE.U32 R4, R238.reuse, c[0x0][0x208], RZ ;  /* 0x00008200ee047a25 */ /* 0x040fe800078e00ff */
[----:B------:R-:W-:Y:S04]  /*5ea0*/  IMAD R3, R3, c[0x0][0x208], RZ ;  /* 0x0000820003037a24 */ /* 0x000fe800078e02ff */
[----:B------:R-:W-:Y:S04]  /*5eb0*/  IMAD R3, R238, c[0x0][0x20c], R3 ;  /* 0x00008300ee037a24 */ /* 0x000fe800078e0203 */
[----:B------:R-:W-:Y:S02]  /*5ec0*/  IMAD.IADD R3, R5, 0x1, R3 ;  /* 0x0000000105037824 */ /* 0x000fe400078e0203 */
[----:B------:R-:W-:Y:S04]  /*5ed0*/  IMAD.WIDE.U32 R4, R4, 0x30, RZ ;  /* 0x0000003004047825 */ /* 0x000fe800078e00ff */
[----:B------:R-:W-:Y:S01]  /*5ee0*/  IMAD R3, R3, 0x30, RZ ;  /* 0x0000003003037824 */ /* 0x000fe200078e02ff */
[-C--:B------:R-:W-:Y:S02]  /*5ef0*/  IADD3 R9, P0, R220, R4.reuse, RZ ;  /* 0x00000004dc097210 */ /* 0x080fe40007f1e0ff */
[-C--:B------:R-:W-:Y:S01]  /*5f00*/  IADD3 R7, P1, R241, R4.reuse, RZ ;  /* 0x00000004f1077210 */ /* 0x080fe20007f3e0ff */
[----:B------:R-:W-:Y:S01]  /*5f10*/  IMAD.IADD R3, R5, 0x1, R3 ;  /* 0x0000000105037824 */ /* 0x000fe200078e0203 */
[----:B------:R-:W-:Y:S03]  /*5f20*/  LEA R12, P2, R9, c[0x0][0x1f8], 0x1 ;  /* 0x00007e00090c7a11 */ /* 0x000fe600078408ff */
[----:B------:R-:W-:Y:S01]  /*5f30*/  IMAD.X R0, R3, 0x1, R231, P0 ;  /* 0x0000000103007824 */ /* 0x000fe200000e06e7 */
[-C--:B------:R-:W-:Y:S01]  /*5f40*/  IADD3 R5, P0, R243, R4.reuse, RZ ;  /* 0x00000004f3057210 */ /* 0x080fe20007f1e0ff */
[----:B------:R-:W-:Y:S01]  /*5f50*/  IMAD.X R2, R3, 0x1, R240, P1 ;  /* 0x0000000103027824 */ /* 0x000fe200008e06f0 */
[----:B------:R-:W-:Y:S02]  /*5f60*/  LEA R6, P1, R7, c[0x0][0x1f8], 0x1 ;  /* 0x00007e0007067a11 */ /* 0x000fe400078208ff */
[----:B------:R-:W-:Y:S01]  /*5f70*/  LEA.HI.X R13, R9, c[0x0][0x1fc], R0, 0x1, P2 ;  /* 0x00007f00090d7a11 */ /* 0x000fe200010f0c00 */
[----:B------:R-:W-:Y:S01]  /*5f80*/  IMAD.X R0, R3, 0x1, R242, P0 ;  /* 0x0000000103007824 */ /* 0x000fe200000e06f2 */
[C---:B------:R-:W-:Y:S02]  /*5f90*/  LEA R10, P2, R5.reuse, c[0x0][0x1f8], 0x1 ;  /* 0x00007e00050a7a11 */ /* 0x040fe400078408ff */
[----:B------:R-:W-:Y:S01]  /*5fa0*/  @!P3 IADD3 R4, P0, R226, R4, RZ ;  /* 0x00000004e204b210 */ /* 0x000fe20007f1e0ff */
[----:B------:R-:W-:Y:S01]  /*5fb0*/  @!PT LDS RZ, [RZ] ;  /* 0x00000000fffff984 */ /* 0x000fe20000000800 */
[----:B------:R-:W-:Y:S01]  /*5fc0*/  @!PT LDS RZ, [RZ] ;  /* 0x00000000fffff984 */ /* 0x000fe20000000800 */
[----:B------:R-:W-:Y:S01]  /*5fd0*/  @!PT LDS RZ, [RZ] ;  /* 0x00000000fffff984 */ /* 0x000fe20000000800 */
[----:B------:R4:W-:Y:S01]  /*5fe0*/  LDGSTS.E.BYPASS.LTC128B.128 [R218+0x100], [R12.64], !P6 ;  /* 0x001000000cda7fae */ /* 0x0009e2000f101d4c */
[----:B------:R-:W-:Y:S02]  /*5ff0*/  LEA.HI.X R11, R5, c[0x0][0x1fc], R0, 0x1, P2 ;  /* 0x00007f00050b7a11 */ /* 0x000fe400010f0c00 */
[C---:B------:R-:W-:Y:S01]  /*6000*/  @!P3 IADD3 R0, P2, R4.reuse, R220, RZ ;  /* 0x000000dc0400b210 */ /* 0x040fe20007f5e0ff */
[----:B------:R-:W-:Y:S01]  /*6010*/  @!P3 IMAD.X R3, R3, 0x1, R223, P0 ;  /* 0x000000010303b824 */ /* 0x000fe200000e06df */
[----:B------:R-:W-:Y:S01]  /*6020*/  LEA.HI.X R7, R7, c[0x0][0x1fc], R2, 0x1, P1 ;  /* 0x00007f0007077a11 */ /* 0x000fe200008f0c02 */
[----:B------:R4:W-:Y:S01]  /*6030*/  LDGSTS.E.BYPASS.LTC128B.128 [R218+0xd00], [R10.64], !P5 ;  /* 0x00d000000ada7fae */ /* 0x0009e2000e901d4c */
[----:B------:R-:W-:Y:S01]  /*6040*/  @!P3 IADD3 R2, P1, R4, R243, RZ ;  /* 0x000000f30402b210 */ /* 0x000fe20007f3e0ff */
[C---:B------:R-:W-:Y:S01]  /*6050*/  @!P3 IMAD.X R5, R3.reuse, 0x1, R231, P2 ;  /* 0x000000010305b824 */ /* 0x040fe200010e06e7 */
[----:B------:R-:W-:Y:S02]  /*6060*/  @!P3 LEA R14, P2, R0, c[0x0][0x1f8], 0x1 ;  /* 0x00007e00000eba11 */ /* 0x000fe400078408ff */
[----:B------:R4:W-:Y:S01]  /*6070*/  LDGSTS.E.BYPASS.LTC128B.128 [R218+0x1900], [R6.64], !P4 ;  /* 0x0190000006da7fae */ /* 0x0009e2000e101d4c */
[----:B------:R-:W-:Y:S01]  /*6080*/  @!P3 IADD3 R4, P0, R4, R241, RZ ;  /* 0x000000f10404b210 */ /* 0x000fe20007f1e0ff */
[C---:B------:R-:W-:Y:S01]  /*6090*/  @!P3 IMAD.X R9, R3.reuse, 0x1, R242, P1 ;  /* 0x000000010309b824 */ /* 0x040fe200008e06f2 */
[----:B------:R-:W-:Y:S02]  /*60a0*/  @!P3 LEA.HI.X R15, R0, c[0x0][0x1fc], R5, 0x1, P2 ;  /* 0x00007f00000fba11 */ /* 0x000fe400010f0c05 */
[----:B------:R-:W-:Y:S01]  /*60b0*/  @!P3 LEA R8, P1, R2, c[0x0][0x1f8], 0x1 ;  /* 0x00007e000208ba11 */ /* 0x000fe200078208ff */
[----:B------:R-:W-:Y:S01]  /*60c0*/  @!P3 IMAD.X R3, R3, 0x1, R240, P0 ;  /* 0x000000010303b824 */ /* 0x000fe200000e06f0 */
[----:B------:R-:W-:Y:S01]  /*60d0*/  @!P3 LEA R16, P0, R4, c[0x0][0x1f8], 0x1 ;  /* 0x00007e000410ba11 */ /* 0x000fe200078008ff */
[----:B------:R4:W-:Y:S01]  /*60e0*/  @!P3 LDGSTS.E.BYPASS.LTC128B.128 [R218+0x900], [R14.64], !P6 ;  /* 0x009000000edabfae */ /* 0x0009e2000f101d4c */
[----:B------:R-:W-:Y:S02]  /*60f0*/  @!P3 LEA.HI.X R9, R2, c[0x0][0x1fc], R9, 0x1, P1 ;  /* 0x00007f000209ba11 */ /* 0x000fe400008f0c09 */
[----:B------:R-:W-:Y:S03]  /*6100*/  @!P3 LEA.HI.X R17, R4, c[0x0][0x1fc], R3, 0x1, P0 ;  /* 0x00007f000411ba11 */ /* 0x000fe600000f0c03 */
[----:B------:R4:W-:Y:S05]  /*6110*/  @!P3 LDGSTS.E.BYPASS.LTC128B.128 [R218+0x1500], [R8.64], !P5 ;  /* 0x0150000008dabfae */ /* 0x0009ea000e901d4c */
[----:B------:R4:W-:Y:S02]  /*6120*/  @!P3 LDGSTS.E.BYPASS.LTC128B.128 [R218+0x2100], [R16.64], !P4 ;  /* 0x0210000010dabfae */ /* 0x0009e4000e101d4c */
.L_x_407:
[-C--:B--2-4-:R-:W-:Y:S01]  /*6130*/  HMMA.16816.F32.BF16 R4, R152, R156.reuse, RZ ;  /* 0x0000009c9804723c */ /* 0x094fe200000418ff */
[----:B------:R-:W-:Y:S02]  /*6140*/  LDSM.16.M88.4 R192, [R216+0x3100] ;  /* 0x00310000d8c0783b */ /* 0x000fe40000000200 */
[----:B------:R-:W-:Y:S05]  /*6150*/  ISETP.GT.AND P0, PT, R238, R219, PT ;  /* 0x000000dbee00720c */ /* 0x000fea0003f04270 */
[C---:B---3--:R-:W-:Y:S01]  /*6160*/  HMMA.16816.F32.BF16 R8, R160.reuse, R156, RZ ;  /* 0x0000009ca008723c */ /* 0x048fe200000418ff */
[----:B------:R-:W0:Y:S07]  /*6170*/  LDGDEPBAR ;  /* 0x00000000000079af */ /* 0x000e2e0000000000 */
[-C--:B------:R-:W-:Y:S01]  /*6180*/  HMMA.16816.F32.BF16 R12, R160, R158.reuse, RZ ;  /* 0x0000009ea00c723c */ /* 0x080fe200000418ff */
[----:B------:R-:W-:Y:S07]  /*6190*/  LDSM.16.M88.4 R196, [R217+0x7900] ;  /* 0x00790000d9c4783b */ /* 0x000fee0000000200 */
[C---:B------:R-:W-:Y:S01]  /*61a0*/  HMMA.16816.F32.BF16 R16, R152.reuse, R158, RZ ;  /* 0x0000009e9810723c */ /* 0x040fe200000418ff */
[----:B------:R-:W2:Y:S07]  /*61b0*/  LDSM.16.M88.4 R156, [R217+0x6900] ;  /* 0x00690000d99c783b */ /* 0x000eae0000000200 */
[-C--:B-1----:R-:W-:Y:S08]  /*61c0*/  HMMA.16816.F32.BF16 R20, R152, R164.reuse, RZ ;  /* 0x000000a49814723c */ /* 0x082ff000000418ff */
[C---:B------:R-:W-:Y:S08]  /*61d0*/  HMMA.16816.F32.BF16 R24, R160.reuse, R164, RZ ;  /* 0x000000a4a018723c */ /* 0x040ff000000418ff */
[-C--:B------:R-:W-:Y:S08]  /*61e0*/  HMMA.16816.F32.BF16 R28, R160, R166.reuse, RZ ;  /* 0x000000a6a01c723c */ /* 0x080ff000000418ff */
[C---:B------:R-:W-:Y:S01]  /*61f0*/  HMMA.16816.F32.BF16 R32, R152.reuse, R166, RZ ;  /* 0x000000a69820723c */ /* 0x040fe200000418ff */
[----:B------:R-:W1:Y:S07]  /*6200*/  LDSM.16.M88.4 R164, [R216+0x3500] ;  /* 0x00350000d8a4783b */ /* 0x000e6e0000000200 */
[-C--:B------:R-:W-:Y:S08]  /*6210*/  HMMA.16816.F32.BF16 R36, R152, R168.reuse, RZ ;  /* 0x000000a89824723c */ /* 0x080ff000000418ff */
[C---:B------:R-:W-:Y:S08]  /*6220*/  HMMA.16816.F32.BF16 R40, R160.reuse, R168, RZ ;  /* 0x000000a8a028723c */ /* 0x040ff000000418ff */
[-C--:B------:R-:W-:Y:S01]  /*6230*/  HMMA.16816.F32.BF16 R44, R160, R170.reuse, RZ ;  /* 0x000000aaa02c723c */ /* 0x080fe200000418ff */
[----:B------:R-:W-:Y:S07]  /*6240*/  LDSM.16.M88.4 R160, [R213+0x6900] ;  /* 0x00690000d5a0783b */ /* 0x000fee0000000200 */
[----:B------:R-:W-:Y:S01]  /*6250*/  HMMA.16816.F32.BF16 R48, R152, R170, RZ ;  /* 0x000000aa9830723c */ /* 0x000fe200000418ff */
[----:B------:R-:W3:Y:S07]  /*6260*/  LDSM.16.M88.4 R152, [R216+0x3900] ;  /* 0x00390000d898783b */ /* 0x000eee0000000200 */
[-C--:B------:R-:W-:Y:S01]  /*6270*/  HMMA.16816.F32.BF16 R4, R172, R176.reuse, R4 ;  /* 0x000000b0ac04723c */ /* 0x080fe20000041804 */
[----:B------:R-:W4:Y:S07]  /*6280*/  LDSM.16.M88.4 R168, [R209] ;  /* 0x00000000d1a8783b */ /* 0x000f2e0000000200 */
[C---:B------:R-:W-:Y:S08]  /*6290*/  HMMA.16816.F32.BF16 R8, R180.reuse, R176, R8 ;  /* 0x000000b0b408723c */ /* 0x040ff00000041808 */
[-C--:B------:R-:W-:Y:S08]  /*62a0*/  HMMA.16816.F32.BF16 R12, R180, R178.reuse, R12 ;  /* 0x000000b2b40c723c */ /* 0x080ff0000004180c */
[C---:B------:R-:W-:Y:S01]  /*62b0*/  HMMA.16816.F32.BF16 R16, R172.reuse, R178, R16 ;  /* 0x000000b2ac10723c */ /* 0x040fe20000041810 */
[----:B------:R-:W5:Y:S07]  /*62c0*/  LDSM.16.M88.4 R176, [R213+0x7900] ;  /* 0x00790000d5b0783b */ /* 0x000f6e0000000200 */
[-C--:B------:R-:W-:Y:S08]  /*62d0*/  HMMA.16816.F32.BF16 R20, R172, R184.reuse, R20 ;  /* 0x000000b8ac14723c */ /* 0x080ff00000041814 */
[C---:B------:R-:W-:Y:S08]  /*62e0*/  HMMA.16816.F32.BF16 R24, R180.reuse, R184, R24 ;  /* 0x000000b8b418723c */ /* 0x040ff00000041818 */
[-C--:B------:R-:W-:Y:S08]  /*62f0*/  HMMA.16816.F32.BF16 R28, R180, R186.reuse, R28 ;  /* 0x000000bab41c723c */ /* 0x080ff0000004181c */
[C---:B------:R-:W-:Y:S01]  /*6300*/  HMMA.16816.F32.BF16 R32, R172.reuse, R186, R32 ;  /* 0x000000baac20723c */ /* 0x040fe20000041820 */
[----:B------:R-:W-:Y:S07]  /*6310*/  LDSM.16.M88.4 R184, [R216+0x3d00] ;  /* 0x003d0000d8b8783b */ /* 0x000fee0000000200 */
[-C--:B------:R-:W-:Y:S08]  /*6320*/  HMMA.16816.F32.BF16 R36, R172, R188.reuse, R36 ;  /* 0x000000bcac24723c */ /* 0x080ff00000041824 */
[C---:B------:R-:W-:Y:S08]  /*6330*/  HMMA.16816.F32.BF16 R40, R180.reuse, R188, R40 ;  /* 0x000000bcb428723c */ /* 0x040ff00000041828 */
[-C--:B------:R-:W-:Y:S01]  /*6340*/  HMMA.16816.F32.BF16 R44, R180, R190.reuse, R44 ;  /* 0x000000beb42c723c */ /* 0x080fe2000004182c */
[----:B------:R-:W-:Y:S07]  /*6350*/  LDSM.16.M88.4 R180, [R207] ;  /* 0x00000000cfb4783b */ /* 0x000fee0000000200 */
[----:B------:R-:W-:Y:S01]  /*6360*/  HMMA.16816.F32.BF16 R48, R172, R190, R48 ;  /* 0x000000beac30723c */ /* 0x000fe20000041830 */
[----:B------:R-:W1:Y:S08]  /*6370*/  LDSM.16.M88.4 R172, [R208] ;  /* 0x00000000d0ac783b */ /* 0x000e700000000200 */
[----:B------:R-:W-:Y:S01]  /*6380*/  LDSM.16.M88.4 R188, [R216+0x4500] ;  /* 0x00450000d8bc783b */ /* 0x000fe20000000200 */
[-C--:B--2---:R-:W-:Y:S08]  /*6390*/  HMMA.16816.F32.BF16 R4, R156, R192.reuse, R4 ;  /* 0x000000c09c04723c */ /* 0x084ff00000041804 */
[C---:B------:R-:W-:Y:S08]  /*63a0*/  HMMA.16816.F32.BF16 R8, R196.reuse, R192, R8 ;  /* 0x000000c0c408723c */ /* 0x040ff00000041808 */
[-C--:B------:R-:W-:Y:S08]  /*63b0*/  HMMA.16816.F32.BF16 R12, R196, R194.reuse, R12 ;  /* 0x000000c2c40c723c */ /* 0x080ff0000004180c */
[C---:B------:R-:W-:Y:S01]  /*63c0*/  HMMA.16816.F32.BF16 R16, R156.reuse, R194, R16 ;  /* 0x000000c29c10723c */ /* 0x040fe20000041810 */
[----:B------:R-:W-:Y:S07]  /*63d0*/  LDSM.16.M88.4 R192, [R206] ;  /* 0x00000000cec0783b */ /* 0x000fee0000000200 */
[-C--:B-1----:R-:W-:Y:S08]  /*63e0*/  HMMA.16816.F32.BF16 R20, R156, R164.reuse, R20 ;  /* 0x000000a49c14723c */ /* 0x082ff00000041814 */
[C---:B------:R-:W-:Y:S08]  /*63f0*/  HMMA.16816.F32.BF16 R24, R196.reuse, R164, R24 ;  /* 0x000000a4c418723c */ /* 0x040ff00000041818 */
[-C--:B------:R-:W-:Y:S08]  /*6400*/  HMMA.16816.F32.BF16 R28, R196, R166.reuse, R28 ;  /* 0x000000a6c41c723c */ /* 0x080ff0000004181c */
[C---:B------:R-:W-:Y:S01]  /*6410*/  HMMA.16816.F32.BF16 R32, R156.reuse, R166, R32 ;  /* 0x000000a69c20723c */ /* 0x040fe20000041820 */
[----:B------:R-:W1:Y:S07]  /*6420*/  LDSM.16.M88.4 R164, [R217+0x8900] ;  /* 0x00890000d9a4783b */ /* 0x000e6e0000000200 */
[-C--:B---3--:R-:W-:Y:S08]  /*6430*/  HMMA.16816.F32.BF16 R36, R156, R152.reuse, R36 ;  /* 0x000000989c24723c */ /* 0x088ff00000041824 */
[C---:B------:R-:W-:Y:S08]  /*6440*/  HMMA.16816.F32.BF16 R40, R196.reuse, R152, R40 ;  /* 0x00000098c428723c */ /* 0x040ff00000041828 */
[-C--:B------:R-:W-:Y:S08]  /*6450*/  HMMA.16816.F32.BF16 R44, R196, R154.reuse, R44 ;  /* 0x0000009ac42c723c */ /* 0x080ff0000004182c */
[----:B------:R-:W-:Y:S01]  /*6460*/  HMMA.16816.F32.BF16 R48, R156, R154, R48 ;  /* 0x0000009a9c30723c */ /* 0x000fe20000041830 */
[----:B------:R-:W2:Y:S07]  /*6470*/  LDSM.16.M88.4 R152, [R217+0x9900] ;  /* 0x00990000d998783b */ /* 0x000eae0000000200 */
[-C--:B----4-:R-:W-:Y:S01]  /*6480*/  HMMA.16816.F32.BF16 R4, R160, R168.reuse, R4 ;  /* 0x000000a8a004723c */ /* 0x090fe20000041804 */
[----:B------:R-:W3:Y:S07]  /*6490*/  LDSM.16.M88.4 R156, [R216+0x4100] ;  /* 0x00410000d89c783b */ /* 0x000eee0000000200 */
[C---:B-----5:R-:W-:Y:S08]  /*64a0*/  HMMA.16816.F32.BF16 R8, R176.reuse, R168, R8 ;  /* 0x000000a8b008723c */ /* 0x060ff00000041808 */
[-C--:B------:R-:W-:Y:S08]  /*64b0*/  HMMA.16816.F32.BF16 R12, R176, R170.reuse, R12 ;  /* 0x000000aab00c723c */ /* 0x080ff0000004180c */
[C---:B------:R-:W-:Y:S01]  /*64c0*/  HMMA.16816.F32.BF16 R16, R160.reuse, R170, R16 ;  /* 0x000000aaa010723c */ /* 0x040fe20000041810 */
[----:B------:R-:W4:Y:S07]  /*64d0*/  LDSM.16.M88.4 R168, [R213+0x8900] ;  /* 0x00890000d5a8783b */ /* 0x000f2e0000000200 */
[-C--:B------:R-:W-:Y:S08]  /*64e0*/  HMMA.16816.F32.BF16 R20, R160, R172.reuse, R20 ;  /* 0x000000aca014723c */ /* 0x080ff00000041814 */
[C---:B------:R-:W-:Y:S08]  /*64f0*/  HMMA.16816.F32.BF16 R24, R176.reuse, R172, R24 ;  /* 0x000000acb018723c */ /* 0x040ff00000041818 */
[-C--:B------:R-:W-:Y:S08]  /*6500*/  HMMA.16816.F32.BF16 R28, R176, R174.reuse, R28 ;  /* 0x000000aeb01c723c */ /* 0x080ff0000004181c */
[C---:B------:R-:W-:Y:S08]  /*6510*/  HMMA.16816.F32.BF16 R32, R160.reuse, R174, R32 ;  /* 0x000000aea020723c */ /* 0x040ff00000041820 */
[-C--:B------:R-:W-:Y:S08]  /*6520*/  HMMA.16816.F32.BF16 R36, R160, R180.reuse, R36 ;  /* 0x000000b4a024723c */ /* 0x080ff00000041824 */
[C---:B------:R-:W-:Y:S08]  /*6530*/  HMMA.16816.F32.BF16 R40, R176.reuse, R180, R40 ;  /* 0x000000b4b028723c */ /* 0x040ff00000041828 */
[-C--:B------:R-:W-:Y:S08]  /*6540*/  HMMA.16816.F32.BF16 R44, R176, R182.reuse, R44 ;  /* 0x000000b6b02c723c */ /* 0x080ff0000004182c */
[----:B------:R-:W-:Y:S01]  /*6550*/  HMMA.16816.F32.BF16 R48, R160, R182, R48 ;  /* 0x000000b6a030723c */ /* 0x000fe20000041830 */
[----:B------:R-:W5:Y:S07]  /*6560*/  LDSM.16.M88.4 R160, [R213+0x9900] ;  /* 0x00990000d5a0783b */ /* 0x000f6e0000000200 */
[-C--:B-1----:R-:W-:Y:S08]  /*6570*/  HMMA.16816.F32.BF16 R4, R164, R184.reuse, R4 ;  /* 0x000000b8a404723c */ /* 0x082ff00000041804 */
[C---:B--2---:R-:W-:Y:S08]  /*6580*/  HMMA.16816.F32.BF16 R8, R152.reuse, R184, R8 ;  /* 0x000000b89808723c */ /* 0x044ff00000041808 */
[-C--:B------:R-:W-:Y:S08]  /*6590*/  HMMA.16816.F32.BF16 R12, R152, R186.reuse, R12 ;  /* 0x000000ba980c723c */ /* 0x080ff0000004180c */
[C---:B------:R-:W-:Y:S08]  /*65a0*/  HMMA.16816.F32.BF16 R16, R164.reuse, R186, R16 ;  /* 0x000000baa410723c */ /* 0x040ff00000041810 */
[-C--:B---3--:R-:W-:Y:S08]  /*65b0*/  HMMA.16816.F32.BF16 R20, R164, R156.reuse, R20 ;  /* 0x0000009ca414723c */ /* 0x088ff00000041814 */
[C---:B------:R-:W-:Y:S08]  /*65c0*/  HMMA.16816.F32.BF16 R24, R152.reuse, R156, R24 ;  /* 0x0000009c9818723c */ /* 0x040ff00000041818 */
[-C--:B------:R-:W-:Y:S08]  /*65d0*/  HMMA.16816.F32.BF16 R28, R152, R158.reuse, R28 ;  /* 0x0000009e981c723c */ /* 0x080ff0000004181c */
[C---:B------:R-:W-:Y:S01]  /*65e0*/  HMMA.16816.F32.BF16 R32, R164.reuse, R158, R32 ;  /* 0x0000009ea420723c */ /* 0x040fe20000041820 */
[----:B------:R-:W-:Y:S07]  /*65f0*/  LDSM.16.M88.4 R156, [R204] ;  /* 0x00000000cc9c783b */ /* 0x000fee0000000200 */
[-C--:B------:R-:W-:Y:S08]  /*6600*/  HMMA.16816.F32.BF16 R36, R164, R188.reuse, R36 ;  /* 0x000000bca424723c */ /* 0x080ff00000041824 */
[C---:B------:R-:W-:Y:S08]  /*6610*/  HMMA.16816.F32.BF16 R40, R152.reuse, R188, R40 ;  /* 0x000000bc9828723c */ /* 0x040ff00000041828 */
[-C--:B------:R-:W-:Y:S01]  /*6620*/  HMMA.16816.F32.BF16 R44, R152, R190.reuse, R44 ;  /* 0x000000be982c723c */ /* 0x080fe2000004182c */
[----:B------:R-:W1:Y:S01]  /*6630*/  LDSM.16.M88.4 R152, [R205] ;  /* 0x00000000cd98783b */ /* 0x000e620000000200 */
[----:B------:R-:W-:Y:S06]  /*6640*/  DEPBAR.LE SB0, 0x0 ;  /* 0x000080000000791a */ /* 0x000fec0000000000 */
[----:B------:R-:W-:Y:S01]  /*6650*/  HMMA.16816.F32.BF16 R48, R164, R190, R48 ;  /* 0x000000bea430723c */ /* 0x000fe20000041830 */
[----:B------:R-:W-:Y:S07]  /*6660*/  BAR.SYNC.DEFER_BLOCKING 0x0 ;  /* 0x0000000000007b1d */ /* 0x000fee0000010000 */
[-C--:B----4-:R-:W-:Y:S08]  /*6670*/  HMMA.16816.F32.BF16 R4, R168, R192.reuse, R4 ;  /* 0x000000c0a804723c */ /* 0x090ff00000041804 */
[C---:B-----5:R-:W-:Y:S08]  /*6680*/  HMMA.16816.F32.BF16 R8, R160.reuse, R192, R8 ;  /* 0x000000c0a008723c */ /* 0x060ff00000041808 */
[-C--:B------:R-:W-:Y:S08]  /*6690*/  HMMA.16816.F32.BF16 R12, R160, R194.reuse, R12 ;  /* 0x000000c2a00c723c */ /* 0x080ff0000004180c */
[C---:B------:R-:W-:Y:S04]  /*66a0*/  HMMA.16816.F32.BF16 R16, R168.reuse, R194, R16 ;  /* 0x000000c2a810723c */ /* 0x040fe80000041810 */
[----:B------:R-:W-:Y:S02]  /*66b0*/  FMUL.FTZ R248, R4, c[0x0][0x320] ;  /* 0x0000c80004f87a20 */ /* 0x000fe40000410000 */
[----:B------:R-:W-:Y:S02]  /*66c0*/  FMUL.FTZ R250, R5, c[0x0][0x320] ;  /* 0x0000c80005fa7a20 */ /* 0x000fe40000410000 */
[-C--:B-1----:R-:W-:Y:S02]  /*66d0*/  HMMA.16816.F32.BF16 R20, R168, R152.reuse, R20 ;  /* 0x00000098a814723c */ /* 0x082fe40000041814 */
[----:B------:R-:W1:Y:S02]  /*66e0*/  MUFU.TANH R248, R248 ;  /* 0x000000f800f87308 */ /* 0x000e640000002400 */
[----:B------:R-:W-:Y:S02]  /*66f0*/  FMUL.FTZ R244, R6, c[0x0][0x320] ;  /* 0x0000c80006f47a20 */ /* 0x000fe40000410000 */
[----:B------:R-:W-:Y:S02]  /*6700*/  FMUL.FTZ R246, R7, c[0x0][0x320] ;  /* 0x0000c80007f67a20 */ /* 0x000fe40000410000 */
[C---:B------:R-:W-:Y:S04]  /*6710*/  HMMA.16816.F32.BF16 R24, R160.reuse, R152, R24 ;  /* 0x00000098a018723c */ /* 0x040fe80000041818 */
[----:B------:R-:W2:Y:S01]  /*6720*/  MUFU.TANH R250, R250 ;  /* 0x000000fa00fa7308 */ /* 0x000ea20000002400 */
[----:B------:R-:W-:Y:S02]  /*6730*/  FMUL.FTZ R247, R14, c[0x0][0x320] ;  /* 0x0000c8000ef77a20 */ /* 0x000fe40000410000 */
[----:B------:R-:W-:Y:S01]  /*6740*/  FMUL.FTZ R0, R8, c[0x0][0x320] ;  /* 0x0000c80008007a20 */ /* 0x000fe20000410000 */
[-C--:B------:R-:W-:Y:S04]  /*6750*/  HMMA.16816.F32.BF16 R28, R160, R154.reuse, R28 ;  /* 0x0000009aa01c723c */ /* 0x080fe8000004181c */
[----:B------:R-:W-:Y:S02]  /*6760*/  FMUL.FTZ R195, R17, c[0x0][0x320] ;  /* 0x0000c80011c37a20 */ /* 0x000fe40000410000 */
[----:B------:R-:W3:Y:S01]  /*6770*/  MUFU.TANH R244, R244 ;  /* 0x000000f400f47308 */ /* 0x000ee20000002400 */
[----:B------:R-:W-:Y:S01]  /*6780*/  FMUL.FTZ R185, R18, c[0x0][0x320] ;  /* 0x0000c80012b97a20 */ /* 0x000fe20000410000 */
[C---:B------:R-:W-:Y:S04]  /*6790*/  HMMA.16816.F32.BF16 R32, R168.reuse, R154, R32 ;  /* 0x0000009aa820723c */ /* 0x040fe80000041820 */
[----:B------:R-:W-:Y:S02]  /*67a0*/  FMUL.FTZ R190, R20, c[0x0][0x320] ;  /* 0x0000c80014be7a20 */ /* 0x000fe40000410000 */
[----:B------:R-:W-:Y:S02]  /*67b0*/  FMUL.FTZ R189, R21, c[0x0][0x320] ;  /* 0x0000c80015bd7a20 */ /* 0x000fe40000410000 */
[----:B------:R-:W4:Y:S01]  /*67c0*/  MUFU.TANH R18, R190 ;  /* 0x000000be00127308 */ /* 0x000f220000002400 */
[-C--:B------:R-:W-:Y:S03]  /*67d0*/  HMMA.16816.F32.BF16 R36, R168, R156.reuse, R36 ;  /* 0x0000009ca824723c */ /* 0x080fe60000041824 */
[----:B------:R-:W-:Y:S02]  /*67e0*/  FMUL.FTZ R187, R22, c[0x0][0x320] ;  /* 0x0000c80016bb7a20 */ /* 0x000fe40000410000 */
[----:B------:R-:W-:Y:S02]  /*67f0*/  FMUL.FTZ R245, R9, c[0x0][0x320] ;  /* 0x0000c80009f57a20 */ /* 0x000fe40000410000 */
[----:B------:R-:W-:Y:S01]  /*6800*/  FMUL.FTZ R2, R10, c[0x0][0x320] ;  /* 0x0000c8000a027a20 */ /* 0x000fe20000410000 */
[C---:B------:R-:W-:Y:S01]  /*6810*/  HMMA.16816.F32.BF16 R40, R160.reuse, R156, R40 ;  /* 0x0000009ca028723c */ /* 0x040fe20000041828 */
[----:B------:R5:W1:Y:S03]  /*6820*/  MUFU.TANH R17, R189 ;  /* 0x000000bd00117308 */ /* 0x000a660000002400 */
[----:B------:R-:W-:Y:S02]  /*6830*/  FMUL.FTZ R3, R11, c[0x0][0x320] ;  /* 0x0000c8000b037a20 */ /* 0x000fe40000410000 */
[----:B------:R-:W-:Y:S02]  /*6840*/  FMUL.FTZ R251, R12, c[0x0][0x320] ;  /* 0x0000c8000cfb7a20 */ /* 0x000fe40000410000 */
[-C--:B------:R-:W-:Y:S03]  /*6850*/  HMMA.16816.F32.BF16 R44, R160, R158.reuse, R44 ;  /* 0x0000009ea02c723c */ /* 0x080fe6000004182c */
[----:B------:R1:W1:Y:S01]  /*6860*/  MUFU.TANH R14, R187 ;  /* 0x000000bb000e7308 */ /* 0x0002620000002400 */
[----:B------:R-:W-:Y:S02]  /*6870*/  FMUL.FTZ R252, R13, c[0x0][0x320] ;  /* 0x0000c8000dfc7a20 */ /* 0x000fe40000410000 */
[----:B------:R-:W-:Y:S02]  /*6880*/  FMUL.FTZ R249, R15, c[0x0][0x320] ;  /* 0x0000c8000ff97a20 */ /* 0x000fe40000410000 */
[----:B------:R-:W-:Y:S04]  /*6890*/  HMMA.16816.F32.BF16 R48, R168, R158, R48 ;  /* 0x0000009ea830723c */ /* 0x000fe80000041830 */
[----:B------:R-:W-:Y:S01]  /*68a0*/  FMUL.FTZ R194, R16, c[0x0][0x320] ;  /* 0x0000c80010c27a20 */ /* 0x000fe20000410000 */
[----:B------:R-:W2:Y:S01]  /*68b0*/  MUFU.TANH R246, R246 ;  /* 0x000000f600f67308 */ /* 0x000ea20000002400 */
[----:B------:R-:W-:Y:S02]  /*68c0*/  FMUL.FTZ R186, R19, c[0x0][0x320] ;  /* 0x0000c80013ba7a20 */ /* 0x000fe40000410000 */
[----:B------:R-:W-:Y:S04]  /*68d0*/  FMUL.FTZ R197, R23, c[0x0][0x320] ;  /* 0x0000c80017c57a20 */ /* 0x000fe80000410000 */
[----:B------:R-:W-:Y:S02]  /*68e0*/  FMUL.FTZ R198, R24, c[0x0][0x320] ;  /* 0x0000c80018c67a20 */ /* 0x000fe40000410000 */
[----:B------:R-:W-:Y:S01]  /*68f0*/  FMUL.FTZ R199, R25, c[0x0][0x320] ;  /* 0x0000c80019c77a20 */ /* 0x000fe20000410000 */
[----:B------:R-:W2:Y:S01]  /*6900*/  MUFU.TANH R0, R0 ;  /* 0x0000000000007308 */ /* 0x000ea20000002400 */
[----:B-----5:R-:W-:Y:S02]  /*6910*/  FMUL.FTZ R189, R26, c[0x0][0x320] ;  /* 0x0000c8001abd7a20 */ /* 0x020fe40000410000 */
[----:B------:R-:W-:Y:S02]  /*6920*/  FMUL.FTZ R13, R28, c[0x0][0x320] ;  /* 0x0000c8001c0d7a20 */ /* 0x000fe40000410000 */
[----:B-1----:R-:W-:Y:S02]  /*6930*/  FMUL.FTZ R187, R27, c[0x0][0x320] ;  /* 0x0000c8001bbb7a20 */ /* 0x002fe40000410000 */
        /* <DEDUP_REMOVED lines=27> */
[----:B------:R-:W-:Y:S09]  /*6af0*/  FMUL.FTZ R50, R50, c[0x0][0x320] ;  /* 0x0000c80032327a20 */ /* 0x000ff20000410000 */
[----:B------:R-:W1:Y:S10]  /*6b00*/  MUFU.TANH R247, R247 ;  /* 0x000000f700f77308 */ /* 0x000e740000002400 */
        /* <DEDUP_REMOVED lines=23> */
[----:B------:R1:W1:Y:S10]  /*6c80*/  MUFU.TANH R167, R41 ;  /* 0x0000002900a77308 */ /* 0x0002740000002400 */
        /* <DEDUP_REMOVED lines=9> */
[----:B------:R-:W1:Y:S01]  /*6d20*/  MUFU.TANH R45, R45 ;  /* 0x0000002d002d7308 */ /* 0x000e620000002400 */
[----:B------:R-:W-:-:S05]  /*6d30*/  @!P0 BRA `(.L_x_408) ;  /* 0x000002f000008947 */ /* 0x000fca0003800000 */
[----:B--234-:R-:W-:Y:S02]  /*6d40*/  IADD3 R6, R238, -0x1, RZ ;  /* 0xffffffffee067810 */ /* 0x01cfe40007ffe0ff */
[----:B------:R-:W-:Y:S02]  /*6d50*/  IADD3 R4, -R239, 0x30, RZ ;  /* 0x00000030ef047810 */ /* 0x000fe40007ffe1ff */
[----:B------:R-:W-:Y:S01]  /*6d60*/  SHF.R.S32.HI R5, RZ, 0x1f, R6 ;  /* 0x0000001fff057819 */ /* 0x000fe20000011406 */
[----:B-1----:R-:W-:Y:S01]  /*6d70*/  IMAD.WIDE.U32 R40, R6, c[0x0][0x1e0], RZ ;  /* 0x0000780006287a25 */ /* 0x002fe200078e00ff */
[----:B------:R-:W-:Y:S03]  /*6d80*/  ISETP.GE.AND P1, PT, R4, 0x1, PT ;  /* 0x000000010400780c */ /* 0x000fe60003f26270 */
[----:B------:R-:W-:Y:S04]  /*6d90*/  IMAD R5, R5, c[0x0][0x1e0], RZ ;  /* 0x0000780005057a24 */ /* 0x000fe800078e02ff */
[----:B------:R-:W-:Y:S04]  /*6da0*/  IMAD R5, R6, c[0x0][0x1e4], R5 ;  /* 0x0000790006057a24 */ /* 0x000fe800078e0205 */
[----:B------:R-:W-:Y:S02]  /*6db0*/  IMAD.IADD R5, R41, 0x1, R5 ;  /* 0x0000000129057824 */ /* 0x000fe400078e0205 */
[----:B------:R-:W-:Y:S04]  /*6dc0*/  IMAD.WIDE.U32 R40, R40, 0x30, RZ ;  /* 0x0000003028287825 */ /* 0x000fe800078e00ff */
[----:B------:R-:W-:Y:S01]  /*6dd0*/  IMAD R5, R5, 0x30, RZ ;  /* 0x0000003005057824 */ /* 0x000fe200078e02ff */
[-C--:B------:R-:W-:Y:S02]  /*6de0*/  @P1 IADD3 R7, P0, R224, R40.reuse, RZ ;  /* 0x00000028e0071210 */ /* 0x080fe40007f1e0ff */
[-C--:B------:R-:W-:Y:S01]  /*6df0*/  @P1 IADD3 R9, P2, R203, R40.reuse, RZ ;  /* 0x00000028cb091210 */ /* 0x080fe20007f5e0ff */
[----:B------:R-:W-:Y:S04]  /*6e00*/  IMAD.IADD R5, R41, 0x1, R5 ;  /* 0x0000000129057824 */ /* 0x000fe800078e0205 */
[----:B------:R-:W-:Y:S01]  /*6e10*/  @P1 IMAD.X R6, R5, 0x1, R237, P0 ;  /* 0x0000000105061824 */ /* 0x000fe200000e06ed */
[----:B------:R-:W-:Y:S01]  /*6e20*/  @P1 LEA R38, P0, R7, c[0x0][0x1c8], 0x1 ;  /* 0x0000720007261a11 */ /* 0x000fe200078008ff */
[----:B------:R-:W-:Y:S01]  /*6e30*/  @P1 IMAD.X R8, R5, 0x1, R202, P2 ;  /* 0x0000000105081824 */ /* 0x000fe200010e06ca */
[----:B------:R-:W-:Y:S02]  /*6e40*/  @P1 LEA R10, P2, R9, c[0x0][0x1c8], 0x1 ;  /* 0x00007200090a1a11 */ /* 0x000fe400078408ff */
[----:B------:R-:W-:Y:S02]  /*6e50*/  @P1 LEA.HI.X R39, R7, c[0x0][0x1cc], R6, 0x1, P0 ;  /* 0x0000730007271a11 */ /* 0x000fe400000f0c06 */
[----:B------:R-:W-:Y:S02]  /*6e60*/  ISETP.GE.AND P0, PT, R4, 0x21, PT ;  /* 0x000000210400780c */ /* 0x000fe40003f06270 */
[----:B------:R-:W-:Y:S01]  /*6e70*/  @P1 LEA.HI.X R11, R9, c[0x0][0x1cc], R8, 0x1, P2 ;  /* 0x00007300090b1a11 */ /* 0x000fe200010f0c08 */
[----:B------:R-:W-:Y:S01]  /*6e80*/  @!PT LDS RZ, [RZ] ;  /* 0x00000000fffff984 */ /* 0x000fe20000000800 */
[----:B------:R-:W-:Y:S01]  /*6e90*/  @!PT LDS RZ, [RZ] ;  /* 0x00000000fffff984 */ /* 0x000fe20000000800 */
[----:B------:R-:W-:Y:S01]  /*6ea0*/  @!PT LDS RZ, [RZ] ;  /* 0x00000000fffff984 */ /* 0x000fe20000000800 */
[----:B------:R1:W-:Y:S01]  /*6eb0*/  @P1 LDGSTS.E.BYPASS.LTC128B.128 [R218+0x2500], [R38.64], !P6 ;  /* 0x0250000026da1fae */ /* 0x0003e2000f101d4c */
[-C--:B------:R-:W-:Y:S04]  /*6ec0*/  @P1 IADD3 R7, P2, R201, R40.reuse, RZ ;  /* 0x00000028c9071210 */ /* 0x080fe80007f5e0ff */
[----:B------:R1:W-:Y:S01]  /*6ed0*/  @P1 LDGSTS.E.BYPASS.LTC128B.128 [R218+0x3100], [R10.64], !P5 ;  /* 0x031000000ada1fae */ /* 0x0003e2000e901d4c */
[----:B------:R-:W-:Y:S01]  /*6ee0*/  @P1 IMAD.X R4, R5, 0x1, R200, P2 ;  /* 0x0000000105041824 */ /* 0x000fe200010e06c8 */
[C---:B------:R-:W-:Y:S04]  /*6ef0*/  @P1 LEA R8, P2, R7.reuse, c[0x0][0x1c8], 0x1 ;  /* 0x0000720007081a11 */ /* 0x040fe800078408ff */
[----:B------:R-:W-:Y:S02]  /*6f00*/  @P1 LEA.HI.X R9, R7, c[0x0][0x1cc], R4, 0x1, P2 ;  /* 0x0000730007091a11 */ /* 0x000fe400010f0c04 */
[----:B------:R-:W-:Y:S03]  /*6f10*/  @P0 IADD3 R4, P2, R228, R40, RZ ;  /* 0x00000028e4040210 */ /* 0x000fe60007f5e0ff */
[----:B------:R1:W-:Y:S02]  /*6f20*/  @P1 LDGSTS.E.BYPASS.LTC128B.128 [R218+0x3d00], [R8.64], !P4 ;  /* 0x03d0000008da1fae */ /* 0x0003e4000e101d4c */
[----:B------:R-:W-:Y:S01]  /*6f30*/  @P0 IMAD.X R5, R229, 0x1, R5, P2 ;  /* 0x00000001e5050824 */ /* 0x000fe200010e0605 */
[C---:B------:R-:W-:Y:S05]  /*6f40*/  @P0 IADD3 R7, P2, R4.reuse, R224, RZ ;  /* 0x000000e004070210 */ /* 0x040fea0007f5e0ff */
[----:B------:R-:W-:Y:S01]  /*6f50*/  @P0 IMAD.X R6, R5, 0x1, R237, P2 ;  /* 0x0000000105060824 */ /* 0x000fe200010e06ed */
[C---:B------:R-:W-:Y:S04]  /*6f60*/  @P0 LEA R40, P2, R7.reuse, c[0x0][0x1c8], 0x1 ;  /* 0x0000720007280a11 */ /* 0x040fe800078408ff */
[----:B------:R-:W-:Y:S02]  /*6f70*/  @P0 LEA.HI.X R41, R7, c[0x0][0x1cc], R6, 0x1, P2 ;  /* 0x0000730007290a11 */ /* 0x000fe400010f0c06 */
[C---:B------:R-:W-:Y:S03]  /*6f80*/  @P0 IADD3 R7, P2, R4.reuse, R203, RZ ;  /* 0x000000cb04070210 */ /* 0x040fe60007f5e0ff */
[----:B------:R1:W-:Y:S02]  /*6f90*/  @P0 LDGSTS.E.BYPASS.LTC128B.128 [R218+0x2d00], [R40.64], !P6 ;  /* 0x02d0000028da0fae */ /* 0x0003e4000f101d4c */
[----:B------:R-:W-:Y:S01]  /*6fa0*/  @P0 IMAD.X R6, R5, 0x1, R202, P2 ;  /* 0x0000000105060824 */ /* 0x000fe200010e06ca */
[C---:B------:R-:W-:Y:S04]  /*6fb0*/  @P0 LEA R42, P2, R7.reuse, c[0x0][0x1c8], 0x1 ;  /* 0x00007200072a0a11 */ /* 0x040fe800078408ff */
[----:B------:R-:W-:Y:S02]  /*6fc0*/  @P0 LEA.HI.X R43, R7, c[0x0][0x1cc], R6, 0x1, P2 ;  /* 0x00007300072b0a11 */ /* 0x000fe400010f0c06 */
[----:B------:R-:W-:Y:S03]  /*6fd0*/  @P0 IADD3 R4, P2, R4, R201, RZ ;  /* 0x000000c904040210 */ /* 0x000fe60007f5e0ff */
[----:B------:R1:W-:Y:S02]  /*6fe0*/  @P0 LDGSTS.E.BYPASS.LTC128B.128 [R218+0x3900], [R42.64], !P5 ;  /* 0x039000002ada0fae */ /* 0x0003e4000e901d4c */
[----:B------:R-:W-:Y:S01]  /*6ff0*/  @P0 IMAD.X R5, R5, 0x1, R200, P2 ;  /* 0x0000000105050824 */ /* 0x000fe200010e06c8 */
[C---:B------:R-:W-:Y:S04]  /*7000*/  @P0 LEA R6, P2, R4.reuse, c[0x0][0x1c8], 0x1 ;  /* 0x0000720004060a11 */ /* 0x040fe800078408ff */
[----:B------:R-:W-:Y:S05]  /*7010*/  @P0 LEA.HI.X R7, R4, c[0x0][0x1cc], R5, 0x1, P2 ;  /* 0x0000730004070a11 */ /* 0x000fea00010f0c05 */
[----:B------:R1:W-:Y:S04]  /*7020*/  @P0 LDGSTS.E.BYPASS.LTC128B.128 [R218+0x4500], [R6.64], !P4 ;  /* 0x0450000006da0fae */ /* 0x0003e8000e101d4c */
.L_x_408:
[----:B--234-:R-:W-:Y:S01]  /*7030*/  PLOP3.LUT P1, PT, PT, PT, UP2, 0x80, 0x0 ;  /* 0x000000000000781c */ /* 0x01cfe20003f2f028 */
[----:B------:R-:W0:Y:S01]  /*7040*/  LDGDEPBAR ;  /* 0x00000000000079af */ /* 0x000e220000000000 */
[----:B------:R-:W-:Y:S01]  /*7050*/  PLOP3.LUT P0, PT, PT, PT, UP2, 0x80, 0x0 ;  /* 0x000000000000781c */ /* 0x000fe20003f0f028 */
[----:B-1----:R-:W-:Y:S02]  /*7060*/  IMAD.MOV.U32 R9, RZ, RZ, R222 ;  /* 0x000000ffff097224 */ /* 0x002fe400078e00de */
[----:B------:R-:W-:Y:S05]  /*7070*/  IMAD R10, R238, -0x30, RZ ;  /* 0xffffffd0ee0a7824 */ /* 0x000fea00078e02ff */
[----:B------:R-:W-:Y:S03]  /*7080*/  IADD3 R5, -R227, 0x1, R10 ;  /* 0x00000001e3057810 */ /* 0x000fe60007ffe10a */
[----:B------:R-:W-:Y:S01]  /*7090*/  @P1 IMAD.HI.U32 R4, R222, c[0x0][0x2c8], RZ ;  /* 0x0000b200de041a27 */ /* 0x000fe200078e00ff */
[----:B------:R-:W-:Y:S04]  /*70a0*/  IADD3 R5, R5, c[0x0][0x1d0], RZ ;  /* 0x0000740005057a10 */ /* 0x000fe80007ffe0ff */
[----:B------:R-:W-:Y:S02]  /*70b0*/  @P0 SHF.R.U32.HI R9, RZ, c[0x0][0x2cc], R4 ;  /* 0x0000b300ff090a19 */ /* 0x000fe40000011604 */
[----:B------:R-:W-:Y:S02]  /*70c0*/  PLOP3.LUT P0, PT, PT, PT, UP1, 0x40, 0x0 ;  /* 0x000000000000781c */ /* 0x000fe40003f0e818 */
[----:B------:R-:W-:Y:S01]  /*70d0*/  IADD3 R5, R5, -c[0x0][0x168], RZ ;  /* 0x80005a0005057a10 */ /* 0x000fe20007ffe0ff */
[----:B------:R-:W1:Y:S03]  /*70e0*/  SHFL.IDX PT, R4, R9, RZ, 0x1c1f ;  /* 0x001c1fff09047589 */ /* 0x000e6600000e0000 */
[C---:B------:R-:W-:Y:S02]  /*70f0*/  IADD3 R8, R5.reuse, c[0x0][0x328], RZ ;  /* 0x0000ca0005087a10 */ /* 0x040fe40007ffe0ff */
[----:B------:R-:W-:Y:S03]  /*7100*/  IADD3 R5, R5, UR6, RZ ;  /* 0x0000000605057c10 */ /* 0x000fe6000fffe0ff */
[----:B-1----:R-:W-:Y:S02]  /*7110*/  IMAD.IADD R7, R8, 0x1, R4 ;  /* 0x0000000108077824 */ /* 0x002fe400078e0204 */
[----:B------:R-:W-:Y:S01]  /*7120*/  IMAD.IADD R6, R4, 0x1, R5 ;  /* 0x0000000104067824 */ /* 0x000fe200078e0205 */
[----:B------:R-:W-:-:S05]  /*7130*/  @P0 BRA `(.L_x_409) ;  /* 0x0000019000000947 */ /* 0x000fca0003800000 */
[----:B------:R-:W-:Y:S01]  /*7140*/  IADD3 R4, R4, c[0x0][0x1d0], RZ ;  /* 0x0000740004047a10 */ /* 0x000fe20007ffe0ff */
[----:B------:R-:W-:Y:S03]  /*7150*/  BSSY B0, `(.L_x_410) ;  /* 0x0000012000007945 */ /* 0x000fe60003800000 */
[----:B------:R-:W-:Y:S04]  /*7160*/  IADD3 R11, R4, -c[0x0][0x168], RZ ;  /* 0x80005a00040b7a10 */ /* 0x000fe80007ffe0ff */
[----:B------:R-:W-:Y:S11]  /*7170*/  ISETP.GT.AND P0, PT, R11, -0x1, PT ;  /* 0xffffffff0b00780c */ /* 0x000ff60003f04270 */
[----:B------:R-:W-:Y:S02]  /*7180*/  @!UPT UIADD3 URZ, URZ, URZ, URZ ;  /* 0x0000003f3f3ff290 */ /* 0x000fe4000fffe03f */
[----:B------:R-:W-:-:S05]  /*7190*/  @P0 BRA `(.L_x_411) ;  /* 0x0000008000000947 */ /* 0x000fca0003800000 */
[----:B------:R-:W-:Y:S01]  /*71a0*/  LOP3.LUT R11, RZ, R11, RZ, 0x33, !PT ;  /* 0x0000000bff0b7212 */ /* 0x000fe200078e33ff */
[----:B------:R-:W-:Y:S05]  /*71b0*/  IMAD.MOV.U32 R4, RZ, RZ, c[0x0][0x32c] ;  /* 0x0000cb00ff047624 */ /* 0x000fea00078e00ff */
[----:B------:R-:W-:Y:S11]  /*71c0*/  ISETP.NE.AND P0, PT, R4, 0x1, PT ;  /* 0x000000010400780c */ /* 0x000ff60003f05270 */
[----:B------:R-:W-:Y:S02]  /*71d0*/  @!UPT UIADD3 URZ, URZ, URZ, URZ ;  /* 0x0000003f3f3ff290 */ /* 0x000fe4000fffe03f */
[----:B------:R-:W-:Y:S05]  /*71e0*/  @P0 IMAD.HI.U32 R4, R11, c[0x0][0x330], RZ ;  /* 0x0000cc000b040a27 */ /* 0x000fea00078e00ff */
[----:B------:R-:W-:Y:S04]  /*71f0*/  @P0 SHF.R.U32.HI R11, RZ, c[0x0][0x334], R4 ;  /* 0x0000cd00ff0b0a19 */ /* 0x000fe80000011604 */
[----:B------:R-:W-:Y:S01]  /*7200*/  LOP3.LUT R11, RZ, R11, RZ, 0x33, !PT ;  /* 0x0000000bff0b7212 */ /* 0x000fe200078e33ff */
[----:B------:R-:W-:-:S05]  /*7210*/  BRA `(.L_x_412) ;  /* 0x0000005000007947 */ /* 0x000fca0003800000 */
.L_x_411:
[----:B------:R-:W-:Y:S04]  /*7220*/  MOV R4, c[0x0][0x32c] ;  /* 0x0000cb0000047a02 */ /* 0x000fe80000000f00 */
[----:B------:R-:W-:Y:S11]  /*7230*/  ISETP.NE.AND P0, PT, R4, 0x1, PT ;  /* 0x000000010400780c */ /* 0x000ff60003f05270 */
[----:B------:R-:W-:Y:S02]  /*7240*/  @!UPT UIADD3 URZ, URZ, URZ, URZ ;  /* 0x0000003f3f3ff290 */ /* 0x000fe4000fffe03f */
[----:B------:R-:W-:Y:S05]  /*7250*/  @P0 IMAD.HI.U32 R4, R11, c[0x0][0x330], RZ ;  /* 0x0000cc000b040a27 */ /* 0x000fea00078e00ff */
[----:B------:R-:W-:Y:S02]  /*7260*/  @P0 SHF.R.U32.HI R11, RZ, c[0x0][0x334], R4 ;  /* 0x0000cd00ff0b0a19 */ /* 0x000fe40000011604 */
.L_x_412:
[----:B------:R-:W-:Y:S05]  /*7270*/  BSYNC B0 ;  /* 0x0000000000007941 */ /* 0x000fea0003800000 */
.L_x_410:
[----:B------:R-:W-:Y:S04]  /*7280*/  IMAD.IADD R4, R10, 0x1, -R227 ;  /* 0x000000010a047824 */ /* 0x000fe800078e0ae3 */
[----:B------:R-:W-:Y:S05]  /*7290*/  IMAD R11, R11, c[0x0][0x32c], R4 ;  /* 0x0000cb000b0b7a24 */ /* 0x000fea00078e0204 */
[----:B------:R-:W-:Y:S02]  /*72a0*/  IADD3 R4, R11, c[0x0][0x32c], RZ ;  /* 0x0000cb000b047a10 */ /* 0x000fe40007ffe0ff */
[----:B------:R-:W-:Y:S02]  /*72b0*/  IMNMX R6, R6, R11, !PT ;  /* 0x0000000b06067217 */ /* 0x000fe40007800200 */
[----:B------:R-:W-:Y:S02]  /*72c0*/  IMNMX R7, R7, R4, PT ;  /* 0x0000000407077217 */ /* 0x000fe40003800200 */
.L_x_409:
[C---:B------:R-:W-:Y:S02]  /*72d0*/  ISETP.GE.AND P0, PT, R10.reuse, 0x1, PT ;  /* 0x000000010a00780c */ /* 0x040fe40003f06270 */
[----:B------:R-:W-:Y:S02]  /*72e0*/  ISETP.GE.AND P1, PT, R10, 0x2, PT ;  /* 0x000000020a00780c */ /* 0x000fe40003f26270 */
[----:B------:R-:W-:Y:S02]  /*72f0*/  P2R R43, PR, RZ, 0x1 ;  /* 0x00000001ff2b7803 */ /* 0x000fe40000000000 */
[----:B------:R-:W-:Y:S02]  /*7300*/  ISETP.GT.AND P0, PT, R6, RZ, !P0 ;  /* 0x000000ff0600720c */ /* 0x000fe40004704270 */
[----:B------:R-:W-:Y:S02]  /*7310*/  P2R R12, PR, RZ, 0x2 ;  /* 0x00000002ff0c7803 */ /* 0x000fe40000000000 */
[C---:B------:R-:W-:Y:S04]  /*7320*/  ISETP.LT.OR P0, PT, R7.reuse, 0x1, P0 ;  /* 0x000000010700780c */ /* 0x040fe80000701670 */
[----:B------:R-:W-:Y:S02]  /*7330*/  FSEL R24, R248, -INF , !P0 ;  /* 0xff800000f8187808 */ /* 0x000fe40004000000 */
[----:B------:R-:W-:Y:S02]  /*7340*/  ISETP.GT.AND P0, PT, R6, 0x1, !P1 ;  /* 0x000000010600780c */ /* 0x000fe40004f04270 */
[----:B------:R-:W-:Y:S02]  /*7350*/  ISETP.GE.AND P1, PT, R10, 0x9, PT ;  /* 0x000000090a00780c */ /* 0x000fe40003f26270 */
[C---:B------:R-:W-:Y:S02]  /*7360*/  ISETP.LT.OR P0, PT, R7.reuse, 0x2, P0 ;  /* 0x000000020700780c */ /* 0x040fe40000701670 */
[----:B------:R-:W-:Y:S02]  /*7370*/  P2R R41, PR, RZ, 0x2 ;  /* 0x00000002ff297803 */ /* 0x000fe40000000000 */
        /* <DEDUP_REMOVED lines=8> */
[----:B------:R-:W-:Y:S02]  /*7400*/  ISETP.LT.OR P0, PT, R7, 0xa, P0 ;  /* 0x0000000a0700780c */ /* 0x000fe40000701670 */
        /* <DEDUP_REMOVED lines=14> */
[----:B------:R-:W-:Y:S04]  /*74f0*/  ISETP.LT.OR P0, PT, R7, 0x19, P0 ;  /* 0x000000190700780c */ /* 0x000fe80000701670 */
[----:B------:R-:W-:Y:S02]  /*7500*/  FSEL R194, R29, -INF , !P0 ;  /* 0xff8000001dc27808 */ /* 0x000fe40004000000 */
[----:B------:R-:W-:Y:S02]  /*7510*/  ISETP.GT.AND P0, PT, R6, 0x19, !P1 ;  /* 0x000000190600780c */ /* 0x000fe40004f04270 */
[----:B------:R-:W-:Y:S02]  /*7520*/  P2R R29, PR, RZ, 0x2 ;  /* 0x00000002ff1d7803 */ /* 0x000fe40000000000 */
[----:B------:R-:W-:Y:S02]  /*7530*/  ISETP.LT.OR P0, PT, R7, 0x1a, P0 ;  /* 0x0000001a0700780c */ /* 0x000fe40000701670 */
[----:B------:R-:W-:Y:S02]  /*7540*/  ISETP.GE.AND P1, PT, R10, 0x21, PT ;  /* 0x000000210a00780c */ /* 0x000fe40003f26270 */
        /* <DEDUP_REMOVED lines=11> */
[----:B------:R-:W-:Y:S04]  /*7600*/  ISETP.GT.AND P0, PT, R6, 0x28, !P1 ;  /* 0x000000280600780c */ /* 0x000fe80004f04270 */
[----:B------:R-:W-:Y:S04]  /*7610*/  ISETP.LT.OR P0, PT, R7, 0x29, P0 ;  /* 0x000000290700780c */ /* 0x000fe80000701670 */
[----:B------:R-:W-:Y:S02]  /*7620*/  FSEL R174, R47, -INF , !P0 ;  /* 0xff8000002fae7808 */ /* 0x000fe40004000000 */
[----:B------:R-:W-:Y:S04]  /*7630*/  ISETP.GE.AND P0, PT, R10, 0x2a, PT ;  /* 0x0000002a0a00780c */ /* 0x000fe80003f06270 */
[----:B------:R-:W-:Y:S02]  /*7640*/  ISETP.GT.AND P2, PT, R6, 0x29, !P0 ;  /* 0x000000290600780c */ /* 0x000fe40004744270 */
[----:B------:R-:W1:Y:S02]  /*7650*/  SHFL.IDX PT, R6, R9, 0x1, 0x1c1f ;  /* 0x003c1f0009067f89 */ /* 0x000e6400000e0000 */
[----:B------:R-:W-:Y:S04]  /*7660*/  ISETP.LT.OR P2, PT, R7, 0x2a, P2 ;  /* 0x0000002a0700780c */ /* 0x000fe80001741670 */
[----:B------:R-:W-:Y:S02]  /*7670*/  FSEL R172, R46, -INF , !P2 ;  /* 0xff8000002eac7808 */ /* 0x000fe40005000000 */
[----:B------:R-:W-:Y:S01]  /*7680*/  PLOP3.LUT P2, PT, PT, PT, UP1, 0x40, 0x0 ;  /* 0x000000000000781c */ /* 0x000fe20003f4e818 */
[--C-:B-1----:R-:W-:Y:S02]  /*7690*/  IMAD.IADD R11, R8, 0x1, R6.reuse ;  /* 0x00000001080b7824 */ /* 0x102fe400078e0206 */
[----:B------:R-:W-:Y:S10]  /*76a0*/  IMAD.IADD R7, R5, 0x1, R6 ;  /* 0x0000000105077824 */ /* 0x000ff400078e0206 */
        /* <DEDUP_REMOVED lines=15> */
.L_x_415:
[----:B------:R-:W-:Y:S04]  /*77a0*/  MOV R6, c[0x0][0x32c] ;  /* 0x0000cb0000067a02 */ /* 0x000fe80000000f00 */
[----:B------:R-:W-:Y:S11]  /*77b0*/  ISETP.NE.AND P2, PT, R6, 0x1, PT ;  /* 0x000000010600780c */ /* 0x000ff60003f45270 */
[----:B------:R-:W-:Y:S02]  /*77c0*/  @!UPT UIADD3 URZ, URZ, URZ, URZ ;  /* 0x0000003f3f3ff290 */ /* 0x000fe4000fffe03f */
[----:B------:R-:W-:Y:S05]  /*77d0*/  @P2 IMAD.HI.U32 R6, R17, c[0x0][0x330], RZ ;  /* 0x0000cc0011062a27 */ /* 0x000fea00078e00ff */
[----:B------:R-:W-:Y:S02]  /*77e0*/  @P2 SHF.R.U32.HI R17, RZ, c[0x0][0x334], R6 ;  /* 0x0000cd00ff112a19 */ /* 0x000fe40000011606 */
.L_x_416:
[----:B------:R-:W-:Y:S05]  /*77f0*/  BSYNC B0 ;  /* 0x0000000000007941 */ /* 0x000fea0003800000 */
.L_x_414:
[----:B------:R-:W-:Y:S04]  /*7800*/  IMAD.IADD R6, R10, 0x1, -R227 ;  /* 0x000000010a067824 */ /* 0x000fe800078e0ae3 */
[----:B------:R-:W-:Y:S05]  /*7810*/  IMAD R6, R17, c[0x0][0x32c], R6 ;  /* 0x0000cb0011067a24 */ /* 0x000fea00078e0206 */
[----:B------:R-:W-:Y:S02]  /*7820*/  IADD3 R18, R6, c[0x0][0x32c], RZ ;  /* 0x0000cb0006127a10 */ /* 0x000fe40007ffe0ff */
[----:B------:R-:W-:Y:S02]  /*7830*/  IMNMX R7, R7, R6, !PT ;  /* 0x0000000607077217 */ /* 0x000fe40007800200 */
[----:B------:R-:W-:Y:S02]  /*7840*/  IMNMX R11, R11, R18, PT ;  /* 0x000000120b0b7217 */ /* 0x000fe40003800200 */
.L_x_413:
[----:B------:R-:W-:Y:S04]  /*7850*/  ISETP.NE.AND P2, PT, R12, RZ, PT ;  /* 0x000000ff0c00720c */ /* 0x000fe80003f45270 */
[----:B------:R-:W-:Y:S04]  /*7860*/  ISETP.GT.AND P2, PT, R7, 0x1, !P2 ;  /* 0x000000010700780c */ /* 0x000fe80005744270 */
[----:B------:R-:W-:Y:S04]  /*7870*/  ISETP.LT.OR P2, PT, R11, 0x2, P2 ;  /* 0x000000020b00780c */ /* 0x000fe80001741670 */
[----:B------:R-:W-:Y:S02]  /*7880*/  FSEL R18, R246, -INF , !P2 ;  /* 0xff800000f6127808 */ /* 0x000fe40005000000 */
        /* <DEDUP_REMOVED lines=32> */
[----:B------:R-:W-:Y:S04]  /*7a90*/  ISETP.GT.AND P2, PT, R7, 0x28, !P1 ;  /* 0x000000280700780c */ /* 0x000fe80004f44270 */
[----:B------:R-:W-:Y:S04]  /*7aa0*/  ISETP.LT.OR P2, PT, R11, 0x29, P2 ;  /* 0x000000290b00780c */ /* 0x000fe80001741670 */
[----:B------:R-:W-:Y:S02]  /*7ab0*/  FSEL R170, R170, -INF , !P2 ;  /* 0xff800000aaaa7808 */ /* 0x000fe40005000000 */
[----:B------:R-:W-:Y:S04]  /*7ac0*/  ISETP.NE.AND P2, PT, R43, RZ, PT ;  /* 0x000000ff2b00720c */ /* 0x000fe80003f45270 */
[----:B------:R-:W-:Y:S04]  /*7ad0*/  ISETP.GT.AND P2, PT, R7, RZ, !P2 ;  /* 0x000000ff0700720c */ /* 0x000fe80005744270 */
[----:B------:R-:W-:Y:S04]  /*7ae0*/  ISETP.LT.OR P2, PT, R11, 0x1, P2 ;  /* 0x000000010b00780c */ /* 0x000fe80001741670 */
[----:B------:R-:W-:Y:S02]  /*7af0*/  FSEL R14, R244, -INF , !P2 ;  /* 0xff800000f40e7808 */ /* 0x000fe40005000000 */
        /* <DEDUP_REMOVED lines=22> */
.L_x_419:
[----:B------:R-:W-:Y:S04]  /*7c60*/  MOV R7, c[0x0][0x32c] ;  /* 0x0000cb0000077a02 */ /* 0x000fe80000000f00 */
[----:B------:R-:W-:Y:S11]  /*7c70*/  ISETP.NE.AND P2, PT, R7, 0x1, PT ;  /* 0x000000010700780c */ /* 0x000ff60003f45270 */
[----:B------:R-:W-:Y:S02]  /*7c80*/  @!UPT UIADD3 URZ, URZ, URZ, URZ ;  /* 0x0000003f3f3ff290 */ /* 0x000fe4000fffe03f */
[----:B------:R-:W-:Y:S05]  /*7c90*/  @P2 IMAD.HI.U32 R7, R30, c[0x0][0x330], RZ ;  /* 0x0000cc001e072a27 */ /* 0x000fea00078e00ff */
[----:B------:R-:W-:Y:S02]  /*7ca0*/  @P2 SHF.R.U32.HI R30, RZ, c[0x0][0x334], R7 ;  /* 0x0000cd00ff1e2a19 */ /* 0x000fe40000011607 */
.L_x_420:
[----:B------:R-:W-:Y:S05]  /*7cb0*/  BSYNC B0 ;  /* 0x0000000000007941 */ /* 0x000fea0003800000 */
.L_x_418:
[----:B------:R-:W-:Y:S04]  /*7cc0*/  IMAD.IADD R7, R10, 0x1, -R227 ;  /* 0x000000010a077824 */ /* 0x000fe800078e0ae3 */
[----:B------:R-:W-:Y:S05]  /*7cd0*/  IMAD R7, R30, c[0x0][0x32c], R7 ;  /* 0x0000cb001e077a24 */ /* 0x000fea00078e0207 */
[----:B------:R-:W-:Y:S02]  /*7ce0*/  IADD3 R30, R7, c[0x0][0x32c], RZ ;  /* 0x0000cb00071e7a10 */ /* 0x000fe40007ffe0ff */
[----:B------:R-:W-:Y:S02]  /*7cf0*/  IMNMX R19, R19, R7, !PT ;  /* 0x0000000713137217 */ /* 0x000fe40007800200 */
[----:B------:R-:W-:Y:S02]  /*7d00*/  IMNMX R21, R21, R30, PT ;  /* 0x0000001e15157217 */ /* 0x000fe40003800200 */
.L_x_417:
[----:B------:R-:W-:Y:S01]  /*7d10*/  ISETP.NE.AND P2, PT, R12, RZ, PT ;  /* 0x000000ff0c00720c */ /* 0x000fe20003f45270 */
[----:B------:R-:W1:Y:S03]  /*7d20*/  SHFL.IDX PT, R9, R9, 0x3, 0x1c1f ;  /* 0x007c1f0009097f89 */ /* 0x000e6600000e0000 */
[----:B------:R-:W-:Y:S04]  /*7d30*/  ISETP.GT.AND P2, PT, R19, 0x1, !P2 ;  /* 0x000000011300780c */ /* 0x000fe80005744270 */
[----:B------:R-:W-:Y:S04]  /*7d40*/  ISETP.LT.OR P2, PT, R21, 0x2, P2 ;  /* 0x000000021500780c */ /* 0x000fe80001741670 */
[----:B------:R-:W-:Y:S02]  /*7d50*/  FSEL R17, R245, -INF , !P2 ;  /* 0xff800000f5117808 */ /* 0x000fe40005000000 */
[----:B------:R-:W-:Y:S04]  /*7d60*/  ISETP.NE.AND P2, PT, R41, RZ, PT ;  /* 0x000000ff2900720c */ /* 0x000fe80003f45270 */
[----:B------:R-:W-:Y:S04]  /*7d70*/  ISETP.GT.AND P2, PT, R19, 0x8, !P2 ;  /* 0x000000081300780c */ /* 0x000fe80005744270 */
[----:B------:R-:W-:Y:S01]  /*7d80*/  ISETP.LT.OR P2, PT, R21, 0x9, P2 ;  /* 0x000000091500780c */ /* 0x000fe20001741670 */
[--C-:B-1----:R-:W-:Y:S03]  /*7d90*/  IMAD.IADD R5, R5, 0x1, R9.reuse ;  /* 0x0000000105057824 */ /* 0x102fe600078e0209 */
        /* <DEDUP_REMOVED lines=35> */
[----:B------:R-:W-:Y:S01]  /*7fd0*/  FSEL R13, R0, -INF , !P2 ;  /* 0xff800000000d7808 */ /* 0x000fe20005000000 */
[----:B------:R-:W-:Y:S01]  /*7fe0*/  IMAD.IADD R0, R8, 0x1, R9 ;  /* 0x0000000108007824 */ /* 0x000fe200078e0209 */
[----:B------:R-:W-:Y:S04]  /*7ff0*/  ISETP.GT.AND P2, PT, R19, 0x29, !P0 ;  /* 0x000000291300780c */ /* 0x000fe80004744270 */
[----:B------:R-:W-:Y:S04]  /*8000*/  ISETP.LT.OR P2, PT, R21, 0x2a, P2 ;  /* 0x0000002a1500780c */ /* 0x000fe80001741670 */
[----:B------:R-:W-:Y:S02]  /*8010*/  FSEL R163, R37, -INF , !P2 ;  /* 0xff80000025a37808 */ /* 0x000fe40005000000 */
[----:B------:R-:W-:Y:S11]  /*8020*/  PLOP3.LUT P2, PT, PT, PT, UP1, 0x40, 0x0 ;  /* 0x000000000000781c */ /* 0x000ff60003f4e818 */
[----:B------:R-:W-:Y:S02]  /*8030*/  @!UPT UIADD3 URZ, URZ, URZ, URZ ;  /* 0x0000003f3f3ff290 */ /* 0x000fe4000fffe03f */
        /* <DEDUP_REMOVED lines=15> */
.L_x_423:
[----:B------:R-:W-:Y:S04]  /*8130*/  MOV R8, c[0x0][0x32c] ;  /* 0x0000cb0000087a02 */ /* 0x000fe80000000f00 */
[----:B------:R-:W-:Y:S11]  /*8140*/  ISETP.NE.AND P2, PT, R8, 0x1, PT ;  /* 0x000000010800780c */ /* 0x000ff60003f45270 */
[----:B------:R-:W-:Y:S02]  /*8150*/  @!UPT UIADD3 URZ, URZ, URZ, URZ ;  /* 0x0000003f3f3ff290 */ /* 0x000fe4000fffe03f */
[----:B------:R-:W-:Y:S05]  /*8160*/  @P2 IMAD.HI.U32 R8, R9, c[0x0][0x330], RZ ;  /* 0x0000cc0009082a27 */ /* 0x000fea00078e00ff */
[----:B------:R-:W-:Y:S02]  /*8170*/  @P2 SHF.R.U32.HI R9, RZ, c[0x0][0x334], R8 ;  /* 0x0000cd00ff092a19 */ /* 0x000fe40000011608 */
.L_x_424:
[----:B------:R-:W-:Y:S05]  /*8180*/  BSYNC B0 ;  /* 0x0000000000007941 */ /* 0x000fea0003800000 */
.L_x_422:
[----:B------:R-:W-:Y:S04]  /*8190*/  IMAD.IADD R10, R10, 0x1, -R227 ;  /* 0x000000010a0a7824 */ /* 0x000fe800078e0ae3 */
[----:B------:R-:W-:Y:S05]  /*81a0*/  IMAD R10, R9, c[0x0][0x32c], R10 ;  /* 0x0000cb00090a7a24 */ /* 0x000fea00078e020a */
[----:B------:R-:W-:Y:S02]  /*81b0*/  IADD3 R9, R10, c[0x0][0x32c], RZ ;  /* 0x0000cb000a097a10 */ /* 0x000fe40007ffe0ff */
[----:B------:R-:W-:Y:S02]  /*81c0*/  IMNMX R5, R5, R10, !PT ;  /* 0x0000000a05057217 */ /* 0x000fe40007800200 */
[----:B------:R-:W-:Y:S02]  /*81d0*/  IMNMX R0, R0, R9, PT ;  /* 0x0000000900007217 */ /* 0x000fe40003800200 */
.L_x_421:
[----:B------:R-:W-:Y:S02]  /*81e0*/  ISETP.NE.AND P2, PT, R43, RZ, PT ;  /* 0x000000ff2b00720c */ /* 0x000fe40003f45270 */
[----:B------:R-:W-:Y:S02]  /*81f0*/  FMNMX.FTZ R15, R14, R150, !PT ;  /* 0x000000960e0f7209 */ /* 0x000fe40007810000 */
[C---:B------:R-:W-:Y:S02]  /*8200*/  ISETP.GT.AND P2, PT, R5.reuse, RZ, !P2 ;  /* 0x000000ff0500720c */ /* 0x040fe40005744270 */
[----:B------:R-:W-:Y:S02]  /*8210*/  FMNMX.FTZ R15, R18, R15, !PT ;  /* 0x0000000f120f7209 */ /* 0x000fe40007810000 */
[----:B------:R-:W-:Y:S02]  /*8220*/  ISETP.LT.OR P2, PT, R0, 0x1, P2 ;  /* 0x000000010000780c */ /* 0x000fe40001741670 */
[----:B------:R-:W-:Y:S02]  /*8230*/  FMNMX.FTZ R15, R6, R15, !PT ;  /* 0x0000000f060f7209 */ /* 0x000fe40007810000 */
[----:B------:R-:W-:Y:S02]  /*8240*/  FSEL R9, R2, -INF , !P2 ;  /* 0xff80000002097808 */ /* 0x000fe40005000000 */
[----:B------:R-:W-:Y:S02]  /*8250*/  ISETP.NE.AND P2, PT, R12, RZ, PT ;  /* 0x000000ff0c00720c */ /* 0x000fe40003f45270 */
[----:B------:R-:W-:Y:S02]  /*8260*/  FMNMX.FTZ R15, R186, R15, !PT ;  /* 0x0000000fba0f7209 */ /* 0x000fe40007810000 */
[----:B------:R-:W-:Y:S02]  /*8270*/  ISETP.GT.AND P2, PT, R5, 0x1, !P2 ;  /* 0x000000010500780c */ /* 0x000fe40005744270 */
        /* <DEDUP_REMOVED lines=26> */
[----:B------:R-:W-:Y:S01]  /*8420*/  FMNMX.FTZ R19, R250, R19, !PT ;  /* 0x00000013fa137209 */ /* 0x000fe20007810000 */
[----:B------:R-:W-:Y:S01]  /*8430*/  LDSM.16.MT88.4 R36, [R212+0x100] ;  /* 0x00010000d424783b */ /* 0x000fe20000004200 */
        /* <DEDUP_REMOVED lines=8> */
[----:B------:R-:W-:Y:S01]  /*84c0*/  FMNMX.FTZ R19, R197, R2, !PT ;  /* 0x00000002c5137209 */ /* 0x000fe20007810000 */
[----:B------:R-:W1:Y:S01]  /*84d0*/  SHFL.BFLY PT, R30, R3, 0x2, 0x1f ;  /* 0x0c401f00031e7f89 */ /* 0x000e6200000e0000 */
[----:B------:R-:W-:Y:S02]  /*84e0*/  ISETP.LT.OR P2, PT, R0, 0x19, P2 ;  /* 0x000000190000780c */ /* 0x000fe40001741670 */
[----:B------:R-:W-:Y:S02]  /*84f0*/  FMNMX.FTZ R19, R248, R19, !PT ;  /* 0x00000013f8137209 */ /* 0x000fe40007810000 */
[----:B------:R-:W-:Y:S02]  /*8500*/  FSEL R251, R191, -INF , !P2 ;  /* 0xff800000bffb7808 */ /* 0x000fe40005000000 */
[----:B------:R-:W-:Y:S02]  /*8510*/  ISETP.NE.AND P2, PT, R29, RZ, PT ;  /* 0x000000ff1d00720c */ /* 0x000fe40003f45270 */
[----:B------:R-:W-:Y:S02]  /*8520*/  FMNMX.FTZ R19, R246, R19, !PT ;  /* 0x00000013f6137209 */ /* 0x000fe40007810000 */
[----:B------:R-:W-:Y:S02]  /*8530*/  ISETP.GT.AND P2, PT, R5, 0x19, !P2 ;  /* 0x000000190500780c */ /* 0x000fe40005744270 */
[----:B------:R-:W-:Y:S02]  /*8540*/  FMNMX.FTZ R19, R170, R19, !PT ;  /* 0x00000013aa137209 */ /* 0x000fe40007810000 */
[----:B------:R-:W-:Y:S02]  /*8550*/  FMNMX.FTZ R2, R13, R149, !PT ;  /* 0x000000950d027209 */ /* 0x000fe40007810000 */
[----:B------:R-:W-:Y:S02]  /*8560*/  ISETP.LT.OR P2, PT, R0, 0x1a, P2 ;  /* 0x0000001a0000780c */ /* 0x000fe40001741670 */
[----:B------:R-:W-:Y:S02]  /*8570*/  FMNMX.FTZ R15, R168, R19, !PT ;  /* 0x00000013a80f7209 */ /* 0x000fe40007810000 */
[----:B------:R-:W-:Y:S02]  /*8580*/  FSEL R249, R190, -INF , !P2 ;  /* 0xff800000bef97808 */ /* 0x000fe40005000000 */
[----:B------:R-:W-:Y:S02]  /*8590*/  ISETP.NE.AND P2, PT, R28, RZ, PT ;  /* 0x000000ff1c00720c */ /* 0x000fe40003f45270 */
[----:B------:R-:W-:Y:S02]  /*85a0*/  FMNMX.FTZ R28, R17, R2, !PT ;  /* 0x00000002111c7209 */ /* 0x000fe40007810000 */
[----:B------:R-:W2:Y:S01]  /*85b0*/  SHFL.BFLY PT, R2, R15, 0x2, 0x1f ;  /* 0x0c401f000f027f89 */ /* 0x000ea200000e0000 */
[----:B------:R-:W-:Y:S02]  /*85c0*/  ISETP.GT.AND P2, PT, R5, 0x20, !P2 ;  /* 0x000000200500780c */ /* 0x000fe40005744270 */
[----:B------:R-:W-:Y:S02]  /*85d0*/  FMNMX.FTZ R28, R11, R28, !PT ;  /* 0x0000001c0b1c7209 */ /* 0x000fe40007810000 */
[----:B------:R-:W-:Y:S02]  /*85e0*/  ISETP.LT.OR P2, PT, R0, 0x21, P2 ;  /* 0x000000210000780c */ /* 0x000fe40001741670 */
[----:B------:R-:W-:Y:S02]  /*85f0*/  FMNMX.FTZ R19, R7, R28, !PT ;  /* 0x0000001c07137209 */ /* 0x000fe40007810000 */
[----:B------:R-:W-:Y:S02]  /*8600*/  FSEL R164, R23, -INF , !P2 ;  /* 0xff80000017a47808 */ /* 0x000fe40005000000 */
[----:B------:R-:W-:Y:S02]  /*8610*/  FMNMX.FTZ R28, R198, R19, !PT ;  /* 0x00000013c61c7209 */ /* 0x000fe40007810000 */
[----:B------:R-:W-:Y:S02]  /*8620*/  ISETP.NE.AND P2, PT, R27, RZ, PT ;  /* 0x000000ff1b00720c */ /* 0x000fe40003f45270 */
[----:B------:R-:W-:Y:S02]  /*8630*/  FMNMX.FTZ R19, R199, R28, !PT ;  /* 0x0000001cc7137209 */ /* 0x000fe40007810000 */
[----:B------:R-:W-:Y:S02]  /*8640*/  ISETP.GT.AND P2, PT, R5, 0x21, !P2 ;  /* 0x000000210500780c */ /* 0x000fe40005744270 */
[----:B------:R-:W-:Y:S02]  /*8650*/  FMNMX.FTZ R28, R244, R19, !PT ;  /* 0x00000013f41c7209 */ /* 0x000fe40007810000 */
[----:B------:R-:W-:Y:S02]  /*8660*/  ISETP.LT.OR P2, PT, R0, 0x22, P2 ;  /* 0x000000220000780c */ /* 0x000fe40001741670 */
[----:B------:R-:W-:Y:S02]  /*8670*/  FMNMX.FTZ R21, R9, R148, !PT ;  /* 0x0000009409157209 */ /* 0x000fe40007810000 */
[----:B-1----:R-:W-:Y:S02]  /*8680*/  FMNMX.FTZ R30, R3, R30, !PT ;  /* 0x0000001e031e7209 */ /* 0x002fe40007810000 */
[----:B--2---:R-:W-:Y:S02]  /*8690*/  FMNMX.FTZ R2, R15, R2, !PT ;  /* 0x000000020f027209 */ /* 0x004fe40007810000 */
[----:B------:R-:W-:Y:S01]  /*86a0*/  FSEL R162, R22, -INF , !P2 ;  /* 0xff80000016a27808 */ /* 0x000fe20005000000 */
[----:B------:R-:W1:Y:S01]  /*86b0*/  SHFL.BFLY PT, R3, R30, 0x1, 0x1f ;  /* 0x0c201f001e037f89 */ /* 0x000e6200000e0000 */
[----:B------:R-:W-:Y:S02]  /*86c0*/  FMNMX.FTZ R21, R12, R21, !PT ;  /* 0x000000150c157209 */ /* 0x000fe40007810000 */
[----:B------:R-:W-:Y:S02]  /*86d0*/  FMNMX.FTZ R28, R245, R28, !PT ;  /* 0x0000001cf51c7209 */ /* 0x000fe40007810000 */
[----:B------:R-:W-:Y:S02]  /*86e0*/  FMNMX.FTZ R21, R10, R21, !PT ;  /* 0x000000150a157209 */ /* 0x000fe40007810000 */
[----:B------:R-:W-:Y:S01]  /*86f0*/  FMNMX.FTZ R28, R169, R28, !PT ;  /* 0x0000001ca91c7209 */ /* 0x000fe20007810000 */
[----:B------:R-:W2:Y:S01]  /*8700*/  SHFL.BFLY PT, R19, R2, 0x1, 0x1f ;  /* 0x0c201f0002137f89 */ /* 0x000ea200000e0000 */
[----:B------:R-:W-:Y:S02]  /*8710*/  ISETP.GT.AND P1, PT, R5, 0x28, !P1 ;  /* 0x000000280500780c */ /* 0x000fe40004f24270 */
[----:B------:R-:W-:Y:S02]  /*8720*/  FMNMX.FTZ R22, R167, R28, !PT ;  /* 0x0000001ca7167209 */ /* 0x000fe40007810000 */
[----:B------:R-:W-:Y:S02]  /*8730*/  ISETP.GT.AND P0, PT, R5, 0x29, !P0 ;  /* 0x000000290500780c */ /* 0x000fe40004704270 */
[----:B------:R-:W-:Y:S02]  /*8740*/  FMNMX.FTZ R22, R165, R22, !PT ;  /* 0x00000016a5167209 */ /* 0x000fe40007810000 */
[----:B------:R-:W-:Y:S02]  /*8750*/  ISETP.LT.OR P1, PT, R0, 0x29, P1 ;  /* 0x000000290000780c */ /* 0x000fe40000f21670 */
[----:B------:R-:W-:Y:S02]  /*8760*/  FMNMX.FTZ R15, R163, R22, !PT ;  /* 0x00000016a30f7209 */ /* 0x000fe40007810000 */
[----:B------:R-:W-:Y:S02]  /*8770*/  FSEL R160, R26, -INF , !P1 ;  /* 0xff8000001aa07808 */ /* 0x000fe40004800000 */
[----:B------:R-:W-:Y:S01]  /*8780*/  ISETP.LT.OR P0, PT, R0, 0x2a, P0 ;  /* 0x0000002a0000780c */ /* 0x000fe20000701670 */
[----:B------:R-:W3:Y:S01]  /*8790*/  SHFL.BFLY PT, R22, R15, 0x2, 0x1f ;  /* 0x0c401f000f167f89 */ /* 0x000ee200000e0000 */
[----:B-1----:R-:W-:Y:S02]  /*87a0*/  FMNMX.FTZ R3, R30, R3, !PT ;  /* 0x000000031e037209 */ /* 0x002fe40007810000 */
[----:B------:R-:W-:Y:S02]  /*87b0*/  FSEL R153, R25, -INF , !P0 ;  /* 0xff80000019997808 */ /* 0x000fe40004000000 */
[C---:B------:R-:W-:Y:S01]  /*87c0*/  FSETP.NEU.FTZ.AND P2, PT, R3.reuse, -INF , PT ;  /* 0xff8000000300780b */ /* 0x040fe20003f5d000 */
[----:B------:R-:W-:Y:S01]  /*87d0*/  FMUL.FTZ R173, R3, c[0x0][0x2d0] ;  /* 0x0000b40003ad7a20 */ /* 0x000fe20000410000 */
[----:B--2---:R-:W-:Y:S04]  /*87e0*/  FMNMX.FTZ R2, R2, R19, !PT ;  /* 0x0000001302027209 */ /* 0x004fe80007810000 */
[----:B------:R-:W-:Y:S01]  /*87f0*/  FSEL R173, R173, RZ, P2 ;  /* 0x000000ffadad7208 */ /* 0x000fe20001000000 */
[C---:B------:R-:W-:Y:S01]  /*8800*/  FMUL.FTZ R171, R2.reuse, c[0x0][0x2d0] ;  /* 0x0000b40002ab7a20 */ /* 0x040fe20000410000 */
[----:B------:R-:W-:Y:S03]  /*8810*/  FSETP.NEU.FTZ.AND P1, PT, R2, -INF , PT ;  /* 0xff8000000200780b */ /* 0x000fe60003f3d000 */
[--C-:B------:R-:W-:Y:S01]  /*8820*/  FFMA.FTZ R177, R16, c[0x0][0x2d0], -R173.reuse ;  /* 0x0000b40010b17a23 */ /* 0x100fe200000108ad */
[----:B------:R-:W-:Y:S01]  /*8830*/  FMNMX.FTZ R16, R8, R21, !PT ;  /* 0x0000001508107209 */ /* 0x000fe20007810000 */
[--C-:B------:R-:W-:Y:S01]  /*8840*/  FFMA.FTZ R176, R4, c[0x0][0x2d0], -R173.reuse ;  /* 0x0000b40004b07a23 */ /* 0x100fe200000108ad */
[----:B------:R-:W-:Y:S01]  /*8850*/  FSEL R171, R171, RZ, P1 ;  /* 0x000000ffabab7208 */ /* 0x000fe20000800000 */
[--C-:B------:R-:W-:Y:S01]  /*8860*/  FFMA.FTZ R178, R20, c[0x0][0x2d0], -R173.reuse ;  /* 0x0000b40014b27a23 */ /* 0x100fe200000108ad */
[----:B------:R-:W-:Y:S01]  /*8870*/  FMNMX.FTZ R19, R247, R16, !PT ;  /* 0x00000010f7137209 */ /* 0x000fe20007810000 */
[----:B------:R-:W-:Y:S01]  /*8880*/  FFMA.FTZ R179, R24, c[0x0][0x2d0], -R173 ;  /* 0x0000b40018b37a23 */ /* 0x000fe200000108ad */
[----:B------:R-:W-:Y:S01]  /*8890*/  MUFU.EX2 R177, R177 ;  /* 0x000000b100b17308 */ /* 0x000fe20000000800 */
[----:B---3--:R-:W-:Y:S01]  /*88a0*/  FMNMX.FTZ R16, R15, R22, !PT ;  /* 0x000000160f107209 */ /* 0x008fe20007810000 */
[--C-:B------:R-:W-:Y:S01]  /*88b0*/  FFMA.FTZ R183, R6, c[0x0][0x2d0], -R171.reuse ;  /* 0x0000b40006b77a23 */ /* 0x100fe200000108ab */
[----:B------:R-:W-:Y:S01]  /*88c0*/  FMNMX.FTZ R4, R252, R19, !PT ;  /* 0x00000013fc047209 */ /* 0x000fe20007810000 */
[----:B------:R-:W-:Y:S01]  /*88d0*/  LDSM.16.MT88.4 R20, [R214+0x100] ;  /* 0x00010000d614783b */ /* 0x000fe20000004200 */
[--C-:B------:R-:W-:Y:S02]  /*88e0*/  FFMA.FTZ R155, R14, c[0x0][0x2d0], -R171.reuse ;  /* 0x0000b4000e9b7a23 */ /* 0x100fe400000108ab */
[----:B------:R-:W-:Y:S01]  /*88f0*/  FMNMX.FTZ R4, R251, R4, !PT ;  /* 0x00000004fb047209 */ /* 0x000fe20007810000 */
[--C-:B------:R-:W-:Y:S02]  /*8900*/  FFMA.FTZ R154, R18, c[0x0][0x2d0], -R171.reuse ;  /* 0x0000b400129a7a23 */ /* 0x100fe400000108ab */
[----:B------:R-:W-:Y:S01]  /*8910*/  FFMA.FTZ R182, R186, c[0x0][0x2d0], -R171 ;  /* 0x0000b400bab67a23 */ /* 0x000fe200000108ab */
[----:B------:R-:W-:Y:S01]  /*8920*/  FMNMX.FTZ R19, R249, R4, !PT ;  /* 0x00000004f9137209 */ /* 0x000fe20007810000 */
[----:B------:R-:W1:Y:S01]  /*8930*/  SHFL.BFLY PT, R15, R16, 0x1, 0x1f ;  /* 0x0c201f00100f7f89 */ /* 0x000e6200000e0000 */
[----:B------:R-:W-:Y:S01]  /*8940*/  MUFU.EX2 R179, R179 ;  /* 0x000000b300b37308 */ /* 0x000fe20000000800 */
[--C-:B------:R-:W-:Y:S01]  /*8950*/  FFMA.FTZ R175, R175, c[0x0][0x2d0], -R173.reuse ;  /* 0x0000b400afaf7a23 */ /* 0x100fe200000108ad */
[----:B------:R-:W-:Y:S01]  /*8960*/  FMNMX.FTZ R5, R164, R19, !PT ;  /* 0x00000013a4057209 */ /* 0x000fe20007810000 */
[----:B------:R-:W-:Y:S02]  /*8970*/  FFMA.FTZ R174, R174, c[0x0][0x2d0], -R173 ;  /* 0x0000b400aeae7a23 */ /* 0x000fe400000108ad */
[----:B------:R-:W-:Y:S01]  /*8980*/  FFMA.FTZ R170, R170, c[0x0][0x2d0], -R171 ;  /* 0x0000b400aaaa7a23 */ /* 0x000fe200000108ab */
[----:B------:R-:W-:Y:S01]  /*8990*/  FMNMX.FTZ R5, R162, R5, !PT ;  /* 0x00000005a2057209 */ /* 0x000fe20007810000 */
[--C-:B------:R-:W-:Y:S02]  /*89a0*/  FFMA.FTZ R190, R42, c[0x0][0x2d0], -R173.reuse ;  /* 0x0000b4002abe7a23 */ /* 0x100fe400000108ad */
[----:B------:R-:W-:Y:S01]  /*89b0*/  FFMA.FTZ R191, R40, c[0x0][0x2d0], -R173 ;  /* 0x0000b40028bf7a23 */ /* 0x000fe200000108ad */
[----:B------:R-:W-:Y:S01]  /*89c0*/  FMNMX.FTZ R0, R160, R5, !PT ;  /* 0x00000005a0007209 */ /* 0x000fe20007810000 */
[----:B------:R-:W2:Y:S01]  /*89d0*/  MUFU.EX2 R178, R178 ;  /* 0x000000b200b27308 */ /* 0x000ea20000000800 */
[--C-:B------:R-:W-:Y:S02]  /*89e0*/  FFMA.FTZ R192, R46, c[0x0][0x2d0], -R171.reuse ;  /* 0x0000b4002ec07a23 */ /* 0x100fe400000108ab */
[----:B------:R-:W-:Y:S01]  /*89f0*/  FMNMX.FTZ R4, R153, R0, !PT ;  /* 0x0000000099047209 */ /* 0x000fe20007810000 */
[----:B------:R-:W-:Y:S02]  /*8a00*/  FFMA.FTZ R193, R44, c[0x0][0x2d0], -R171 ;  /* 0x0000b4002cc17a23 */ /* 0x000fe400000108ab */
[--C-:B------:R-:W-:Y:S02]  /*8a10*/  FFMA.FTZ R194, R194, c[0x0][0x2d0], -R173.reuse ;  /* 0x0000b400c2c27a23 */ /* 0x100fe400000108ad */
[----:B------:R-:W3:Y:S01]  /*8a20*/  SHFL.BFLY PT, R5, R4, 0x2, 0x1f ;  /* 0x0c401f0004057f89 */ /* 0x000ee200000e0000 */
[----:B------:R-:W-:Y:S01]  /*8a30*/  FFMA.FTZ R195, R195, c[0x0][0x2d0], -R173 ;  /* 0x0000b400c3c37a23 */ /* 0x000fe200000108ad */
[----:B------:R-:W4:Y:S01]  /*8a40*/  MUFU.EX2 R176, R176 ;  /* 0x000000b000b07308 */ /* 0x000f220000000800 */
[--C-:B------:R-:W-:Y:S01]  /*8a50*/  FFMA.FTZ R196, R196, c[0x0][0x2d0], -R171.reuse ;  /* 0x0000b400c4c47a23 */ /* 0x100fe200000108ab */
[----:B-1----:R-:W-:Y:S01]  /*8a60*/  FMNMX.FTZ R0, R16, R15, !PT ;  /* 0x0000000f10007209 */ /* 0x002fe20007810000 */
[----:B------:R-:W-:Y:S02]  /*8a70*/  FFMA.FTZ R197, R197, c[0x0][0x2d0], -R171 ;  /* 0x0000b400c5c57a23 */ /* 0x000fe400000108ab */
[--C-:B------:R-:W-:Y:S01]  /*8a80*/  FFMA.FTZ R250, R250, c[0x0][0x2d0], -R173.reuse ;  /* 0x0000b400fafa7a23 */ /* 0x100fe200000108ad */
[C---:B------:R-:W-:Y:S01]  /*8a90*/  FSETP.NEU.FTZ.AND P0, PT, R0.reuse, -INF , PT ;  /* 0xff8000000000780b */ /* 0x040fe20003f1d000 */
[----:B------:R-:W-:Y:S02]  /*8aa0*/  FMUL.FTZ R166, R0, c[0x0][0x2d0] ;  /* 0x0000b40000a67a20 */ /* 0x000fe40000410000 */
[----:B------:R-:W-:Y:S01]  /*8ab0*/  FFMA.FTZ R173, R172, c[0x0][0x2d0], -R173 ;  /* 0x0000b400acad7a23 */ /* 0x000fe200000108ad */
[----:B------:R-:W-:Y:S01]  /*8ac0*/  MUFU.EX2 R155, R155 ;  /* 0x0000009b009b7308 */ /* 0x000fe20000000800 */
[--C-:B------:R-:W-:Y:S01]  /*8ad0*/  FFMA.FTZ R248, R248, c[0x0][0x2d0], -R171.reuse ;  /* 0x0000b400f8f87a23 */ /* 0x100fe200000108ab */
[----:B------:R-:W-:Y:S01]  /*8ae0*/  FSEL R166, R166, RZ, P0 ;  /* 0x000000ffa6a67208 */ /* 0x000fe20000000000 */
[--C-:B------:R-:W-:Y:S01]  /*8af0*/  FFMA.FTZ R246, R246, c[0x0][0x2d0], -R171.reuse ;  /* 0x0000b400f6f67a23 */ /* 0x100fe200000108ab */
[----:B--2---:R-:W-:Y:S01]  /*8b00*/  F2FP.BF16.PACK_AB R156, R178, R179 ;  /* 0x000000b3b29c723e */ /* 0x004fe200000010ff */
[----:B------:R-:W-:Y:S02]  /*8b10*/  FFMA.FTZ R171, R168, c[0x0][0x2d0], -R171 ;  /* 0x0000b400a8ab7a23 */ /* 0x000fe400000108ab */
[--C-:B------:R-:W-:Y:S01]  /*8b20*/  FFMA.FTZ R184, R7, c[0x0][0x2d0], -R166.reuse ;  /* 0x0000b40007b87a23 */ /* 0x100fe200000108a6 */
[----:B------:R-:W-:Y:S01]  /*8b30*/  FSEL R7, R2, RZ, P1 ;  /* 0x000000ff02077208 */ /* 0x000fe20000800000 */
[--C-:B------:R-:W-:Y:S01]  /*8b40*/  FFMA.FTZ R181, R13, c[0x0][0x2d0], -R166.reuse ;  /* 0x0000b4000db57a23 */ /* 0x100fe200000108a6 */
[----:B------:R-:W1:Y:S01]  /*8b50*/  MUFU.EX2 R154, R154 ;  /* 0x0000009a009a7308 */ /* 0x000e620000000800 */
[----:B------:R-:W-:Y:S01]  /*8b60*/  FFMA.FTZ R180, R17, c[0x0][0x2d0], -R166 ;  /* 0x0000b40011b47a23 */ /* 0x000fe200000108a6 */
[----:B---3--:R-:W-:Y:S01]  /*8b70*/  FMNMX.FTZ R5, R4, R5, !PT ;  /* 0x0000000504057209 */ /* 0x008fe20007810000 */
[----:B------:R-:W-:Y:S01]  /*8b80*/  FADD.FTZ R6, -R7, R150 ;  /* 0x0000009607067221 */ /* 0x000fe20000010100 */
[----:B------:R-:W-:Y:S01]  /*8b90*/  FSEL R4, R3, RZ, P2 ;  /* 0x000000ff03047208 */ /* 0x000fe20001000000 */
[--C-:B------:R-:W-:Y:S01]  /*8ba0*/  FFMA.FTZ R185, R11, c[0x0][0x2d0], -R166.reuse ;  /* 0x0000b4000bb97a23 */ /* 0x100fe200000108a6 */
[----:B----4-:R-:W-:Y:S01]  /*8bb0*/  F2FP.BF16.PACK_AB R158, R176, R177 ;  /* 0x000000b1b09e723e */ /* 0x010fe200000010ff */
[----:B------:R-:W2:Y:S01]  /*8bc0*/  SHFL.BFLY PT, R152, R5, 0x1, 0x1f ;  /* 0x0c201f0005987f89 */ /* 0x000ea200000e0000 */
[----:B------:R-:W-:Y:S02]  /*8bd0*/  FMUL.FTZ R150, R6, c[0x0][0x2d0] ;  /* 0x0000b40006967a20 */ /* 0x000fe40000410000 */
[----:B------:R-:W-:Y:S01]  /*8be0*/  FADD.FTZ R4, -R4, R151 ;  /* 0x0000009704047221 */ /* 0x000fe20000010100 */
[----:B------:R-:W-:Y:S01]  /*8bf0*/  MUFU.EX2 R183, R183 ;  /* 0x000000b700b77308 */ /* 0x000fe20000000800 */
[--C-:B------:R-:W-:Y:S02]  /*8c00*/  FFMA.FTZ R169, R169, c[0x0][0x2d0], -R166.reuse ;  /* 0x0000b400a9a97a23 */ /* 0x100fe400000108a6 */
[----:B------:R-:W-:Y:S01]  /*8c10*/  FMUL.FTZ R151, R4, c[0x0][0x2d0] ;  /* 0x0000b40004977a20 */ /* 0x000fe20000410000 */
[----:B------:R-:W-:Y:S01]  /*8c20*/  FSEL R4, R0, RZ, P0 ;  /* 0x000000ff00047208 */ /* 0x000fe20000000000 */
[--C-:B------:R-:W-:Y:S02]  /*8c30*/  FFMA.FTZ R167, R167, c[0x0][0x2d0], -R166.reuse ;  /* 0x0000b400a7a77a23 */ /* 0x100fe400000108a6 */
[--C-:B------:R-:W-:Y:S02]  /*8c40*/  FFMA.FTZ R165, R165, c[0x0][0x2d0], -R166.reuse ;  /* 0x0000b400a5a57a23 */ /* 0x100fe400000108a6 */
[----:B------:R-:W-:Y:S01]  /*8c50*/  FADD.FTZ R4, -R4, R149 ;  /* 0x0000009504047221 */ /* 0x000fe20000010100 */
[----:B------:R-:W3:Y:S01]  /*8c60*/  MUFU.EX2 R151, R151 ;  /* 0x0000009700977308 */ /* 0x000ee20000000800 */
[--C-:B------:R-:W-:Y:S02]  /*8c70*/  FFMA.FTZ R198, R198, c[0x0][0x2d0], -R166.reuse ;  /* 0x0000b400c6c67a23 */ /* 0x100fe400000108a6 */
[----:B------:R-:W-:Y:S01]  /*8c80*/  FMUL.FTZ R149, R4, c[0x0][0x2d0] ;  /* 0x0000b40004957a20 */ /* 0x000fe20000410000 */
[----:B-1----:R-:W-:Y:S01]  /*8c90*/  F2FP.BF16.PACK_AB R157, R154, R155 ;  /* 0x0000009b9a9d723e */ /* 0x002fe200000010ff */
[--C-:B------:R-:W-:Y:S02]  /*8ca0*/  FFMA.FTZ R199, R199, c[0x0][0x2d0], -R166.reuse ;  /* 0x0000b400c7c77a23 */ /* 0x100fe400000108a6 */
[--C-:B------:R-:W-:Y:S02]  /*8cb0*/  FFMA.FTZ R244, R244, c[0x0][0x2d0], -R166.reuse ;  /* 0x0000b400f4f47a23 */ /* 0x100fe400000108a6 */
[--C-:B------:R-:W-:Y:S01]  /*8cc0*/  FFMA.FTZ R245, R245, c[0x0][0x2d0], -R166.reuse ;  /* 0x0000b400f5f57a23 */ /* 0x100fe200000108a6 */
[----:B--2---:R-:W-:Y:S01]  /*8cd0*/  FMNMX.FTZ R152, R5, R152, !PT ;  /* 0x0000009805987209 */ /* 0x004fe20007810000 */
[----:B------:R-:W1:Y:S01]  /*8ce0*/  MUFU.EX2 R150, R150 ;  /* 0x0000009600967308 */ /* 0x000e620000000800 */
[----:B------:R-:W-:Y:S02]  /*8cf0*/  FFMA.FTZ R166, R163, c[0x0][0x2d0], -R166 ;  /* 0x0000b400a3a67a23 */ /* 0x000fe400000108a6 */
[C---:B------:R-:W-:Y:S01]  /*8d00*/  FSETP.NEU.FTZ.AND P0, PT, R152.reuse, -INF , PT ;  /* 0xff8000009800780b */ /* 0x040fe20003f1d000 */
[C---:B------:R-:W-:Y:S03]  /*8d10*/  FMUL.FTZ R161, R152.reuse, c[0x0][0x2d0] ;  /* 0x0000b40098a17a20 */ /* 0x040fe60000410000 */
[----:B------:R-:W-:Y:S02]  /*8d20*/  FSEL R5, R152, RZ, P0 ;  /* 0x000000ff98057208 */ /* 0x000fe40000000000 */
[----:B------:R-:W-:Y:S01]  /*8d30*/  FSEL R161, R161, RZ, P0 ;  /* 0x000000ffa1a17208 */ /* 0x000fe20000000000 */
[----:B------:R-:W2:Y:S01]  /*8d40*/  MUFU.EX2 R182, R182 ;  /* 0x000000b600b67308 */ /* 0x000ea20000000800 */
[C---:B------:R-:W-:Y:S01]  /*8d50*/  ISETP.GT.AND P0, PT, R238.reuse, UR4, PT ;  /* 0x00000004ee007c0c */ /* 0x040fe2000bf04270 */
[----:B------:R-:W-:Y:S01]  /*8d60*/  FADD.FTZ R5, -R5, R148 ;  /* 0x0000009405057221 */ /* 0x000fe20000010100 */
[----:B------:R-:W-:Y:S01]  /*8d70*/  IADD3 R238, R238, -0x1, RZ ;  /* 0xffffffffeeee7810 */ /* 0x000fe20007ffe0ff */
[--C-:B------:R-:W-:Y:S02]  /*8d80*/  FFMA.FTZ R188, R12, c[0x0][0x2d0], -R161.reuse ;  /* 0x0000b4000cbc7a23 */ /* 0x100fe400000108a1 */
[--C-:B------:R-:W-:Y:S02]  /*8d90*/  FFMA.FTZ R189, R9, c[0x0][0x2d0], -R161.reuse ;  /* 0x0000b40009bd7a23 */ /* 0x100fe400000108a1 */
[--C-:B------:R-:W-:Y:S02]  /*8da0*/  FFMA.FTZ R187, R10, c[0x0][0x2d0], -R161.reuse ;  /* 0x0000b4000abb7a23 */ /* 0x100fe400000108a1 */
[--C-:B------:R-:W-:Y:S01]  /*8db0*/  FFMA.FTZ R186, R8, c[0x0][0x2d0], -R161.reuse ;  /* 0x0000b40008ba7a23 */ /* 0x100fe200000108a1 */
[----:B------:R-:W4:Y:S01]  /*8dc0*/  MUFU.EX2 R149, R149 ;  /* 0x0000009500957308 */ /* 0x000f220000000800 */
[----:B------:R-:W-:Y:S02]  /*8dd0*/  FMUL.FTZ R8, R5, c[0x0][0x2d0] ;  /* 0x0000b40005087a20 */ /* 0x000fe40000410000 */
[C---:B---3--:R-:W-:Y:S02]  /*8de0*/  FMUL.FTZ R4, R151.reuse, R144 ;  /* 0x0000009097047220 */ /* 0x048fe40000410000 */
[C---:B------:R-:W-:Y:S02]  /*8df0*/  FMUL.FTZ R5, R151.reuse, R145 ;  /* 0x0000009197057220 */ /* 0x040fe40000410000 */
[C---:B-1----:R-:W-:Y:S02]  /*8e00*/  FMUL.FTZ R6, R150.reuse, R146 ;  /* 0x0000009296067220 */ /* 0x042fe40000410000 */
[----:B------:R-:W-:Y:S01]  /*8e10*/  FMUL.FTZ R7, R150, R147 ;  /* 0x0000009396077220 */ /* 0x000fe20000410000 */
[----:B------:R1:W3:Y:S01]  /*8e20*/  MUFU.EX2 R148, R8 ;  /* 0x0000000800947308 */ /* 0x0002e20000000800 */
[C---:B------:R-:W-:Y:S01]  /*8e30*/  FMUL.FTZ R16, R151.reuse, R132 ;  /* 0x0000008497107220 */ /* 0x040fe20000410000 */
[----:B--2---:R-:W-:Y:S01]  /*8e40*/  F2FP.BF16.PACK_AB R159, R182, R183 ;  /* 0x000000b7b69f723e */ /* 0x004fe200000010ff */
[C---:B------:R-:W-:Y:S02]  /*8e50*/  FMUL.FTZ R17, R151.reuse, R133 ;  /* 0x0000008597117220 */ /* 0x040fe40000410000 */
[C---:B------:R-:W-:Y:S02]  /*8e60*/  FMUL.FTZ R18, R150.reuse, R134 ;  /* 0x0000008696127220 */ /* 0x040fe40000410000 */
[----:B------:R-:W-:Y:S02]  /*8e70*/  FMUL.FTZ R19, R150, R135 ;  /* 0x0000008796137220 */ /* 0x000fe40000410000 */
[-C--:B------:R-:W-:Y:S01]  /*8e80*/  HMMA.16816.F32.BF16 R4, R156, R20.reuse, R4 ;  /* 0x000000149c04723c */ /* 0x080fe20000041804 */
[----:B------:R-:W-:Y:S01]  /*8e90*/  MUFU.EX2 R181, R181 ;  /* 0x000000b500b57308 */ /* 0x000fe20000000800 */
[----:B------:R-:W-:Y:S01]  /*8ea0*/  LDSM.16.MT88.4 R132, [R214+0x900] ;  /* 0x00090000d684783b */ /* 0x000fe20000004200 */
[----:B------:R-:W-:Y:S02]  /*8eb0*/  FMUL.FTZ R32, R151, R116 ;  /* 0x0000007497207220 */ /* 0x000fe40000410000 */
[C---:B----4-:R-:W-:Y:S02]  /*8ec0*/  FMUL.FTZ R9, R149.reuse, R141 ;  /* 0x0000008d95097220 */ /* 0x050fe40000410000 */
[C---:B------:R-:W-:Y:S02]  /*8ed0*/  FMUL.FTZ R12, R149.reuse, R136 ;  /* 0x00000088950c7220 */ /* 0x040fe40000410000 */
[----:B------:R-:W-:Y:S02]  /*8ee0*/  FMUL.FTZ R13, R149, R137 ;  /* 0x00000089950d7220 */ /* 0x000fe40000410000 */
[----:B------:R-:W2:Y:S01]  /*8ef0*/  MUFU.EX2 R180, R180 ;  /* 0x000000b400b47308 */ /* 0x000ea20000000800 */
[----:B------:R-:W-:Y:S02]  /*8f00*/  FMUL.FTZ R33, R151, R117 ;  /* 0x0000007597217220 */ /* 0x000fe40000410000 */
[C---:B-1----:R-:W-:Y:S02]  /*8f10*/  FMUL.FTZ R8, R149.reuse, R140 ;  /* 0x0000008c95087220 */ /* 0x042fe40000410000 */
[C---:B---3--:R-:W-:Y:S02]  /*8f20*/  FMUL.FTZ R10, R148.reuse, R142 ;  /* 0x0000008e940a7220 */ /* 0x048fe40000410000 */
[C---:B------:R-:W-:Y:S02]  /*8f30*/  FMUL.FTZ R11, R148.reuse, R143 ;  /* 0x0000008f940b7220 */ /* 0x040fe40000410000 */
[C---:B------:R-:W-:Y:S01]  /*8f40*/  FMUL.FTZ R14, R148.reuse, R138 ;  /* 0x0000008a940e7220 */ /* 0x040fe20000410000 */
[----:B------:R-:W-:Y:S01]  /*8f50*/  MUFU.EX2 R185, R185 ;  /* 0x000000b900b97308 */ /* 0x000fe20000000800 */
[----:B------:R-:W-:Y:S02]  /*8f60*/  FMUL.FTZ R15, R148, R139 ;  /* 0x0000008b940f7220 */ /* 0x000fe40000410000 */
[C---:B------:R-:W-:Y:S02]  /*8f70*/  FMUL.FTZ R34, R150.reuse, R118 ;  /* 0x0000007696227220 */ /* 0x040fe40000410000 */
[----:B------:R-:W-:Y:S02]  /*8f80*/  FMUL.FTZ R35, R150, R119 ;  /* 0x0000007796237220 */ /* 0x000fe40000410000 */
[----:B------:R-:W-:Y:S01]  /*8f90*/  LDSM.16.MT88.4 R116, [R214+0x1100] ;  /* 0x00110000d674783b */ /* 0x000fe20000004200 */
[C---:B------:R-:W-:Y:S02]  /*8fa0*/  FMUL.FTZ R40, R149.reuse, R108 ;  /* 0x0000006c95287220 */ /* 0x040fe40000410000 */
[----:B------:R-:W1:Y:S01]  /*8fb0*/  MUFU.EX2 R184, R184 ;  /* 0x000000b800b87308 */ /* 0x000e620000000800 */
[C---:B------:R-:W-:Y:S02]  /*8fc0*/  FMUL.FTZ R41, R149.reuse, R109 ;  /* 0x0000006d95297220 */ /* 0x040fe40000410000 */
[----:B------:R-:W-:Y:S01]  /*8fd0*/  FMUL.FTZ R42, R148, R110 ;  /* 0x0000006e942a7220 */ /* 0x000fe20000410000 */
[----:B--2---:R-:W-:Y:S01]  /*8fe0*/  F2FP.BF16.PACK_AB R144, R180, R181 ;  /* 0x000000b5b490723e */ /* 0x004fe200000010ff */
[C---:B------:R-:W-:Y:S02]  /*8ff0*/  FMUL.FTZ R43, R148.reuse, R111 ;  /* 0x0000006f942b7220 */ /* 0x040fe40000410000 */
[----:B------:R-:W-:Y:S01]  /*9000*/  LDSM.16.MT88.4 R108, [R214+0x500] ;  /* 0x00050000d66c783b */ /* 0x000fe20000004200 */
[C---:B------:R-:W-:Y:S02]  /*9010*/  FMUL.FTZ R44, R149.reuse, R104 ;  /* 0x00000068952c7220 */ /* 0x040fe40000410000 */
[----:B------:R-:W-:Y:S01]  /*9020*/  MUFU.EX2 R189, R189 ;  /* 0x000000bd00bd7308 */ /* 0x000fe20000000800 */
[----:B------:R-:W-:Y:S02]  /*9030*/  FMUL.FTZ R45, R149, R105 ;  /* 0x00000069952d7220 */ /* 0x000fe40000410000 */
[C---:B------:R-:W-:Y:S02]  /*9040*/  FMUL.FTZ R46, R148.reuse, R106 ;  /* 0x0000006a942e7220 */ /* 0x040fe40000410000 */
[----:B------:R-:W-:Y:S02]  /*9050*/  FMUL.FTZ R47, R148, R107 ;  /* 0x0000006b942f7220 */ /* 0x000fe40000410000 */
[----:B------:R-:W-:Y:S01]  /*9060*/  LDSM.16.MT88.4 R104, [R212+0x1900] ;  /* 0x00190000d468783b */ /* 0x000fe20000004200 */
[C---:B------:R-:W-:Y:S02]  /*9070*/  FMUL.FTZ R48, R151.reuse, R100 ;  /* 0x0000006497307220 */ /* 0x040fe40000410000 */
[----:B------:R-:W2:Y:S01]  /*9080*/  MUFU.EX2 R188, R188 ;  /* 0x000000bc00bc7308 */ /* 0x000ea20000000800 */
[----:B------:R-:W-:Y:S02]  /*9090*/  FMUL.FTZ R49, R151, R101 ;  /* 0x0000006597317220 */ /* 0x000fe40000410000 */
[----:B------:R-:W-:Y:S01]  /*90a0*/  FMUL.FTZ R50, R150, R102 ;  /* 0x0000006696327220 */ /* 0x000fe20000410000 */
[----:B-1----:R-:W-:Y:S01]  /*90b0*/  F2FP.BF16.PACK_AB R146, R184, R185 ;  /* 0x000000b9b892723e */ /* 0x002fe200000010ff */
[----:B------:R-:W-:Y:S02]  /*90c0*/  FMUL.FTZ R51, R150, R103 ;  /* 0x0000006796337220 */ /* 0x000fe40000410000 */
[----:B------:R-:W-:Y:S01]  /*90d0*/  LDSM.16.MT88.4 R100, [R214+0x1900] ;  /* 0x00190000d664783b */ /* 0x000fe20000004200 */
[--C-:B------:R-:W-:Y:S02]  /*90e0*/  FFMA.FTZ R164, R164, c[0x0][0x2d0], -R161.reuse ;  /* 0x0000b400a4a47a23 */ /* 0x100fe400000108a1 */
[----:B------:R-:W-:Y:S01]  /*90f0*/  MUFU.EX2 R187, R187 ;  /* 0x000000bb00bb7308 */ /* 0x000fe20000000800 */
[C---:B------:R-:W-:Y:S02]  /*9100*/  FMUL.FTZ R24, R149.reuse, R124 ;  /* 0x0000007c95187220 */ /* 0x040fe40000410000 */
[C---:B------:R-:W-:Y:S02]  /*9110*/  FMUL.FTZ R25, R149.reuse, R125 ;  /* 0x0000007d95197220 */ /* 0x040fe40000410000 */
[C---:B------:R-:W-:Y:S02]  /*9120*/  FMUL.FTZ R26, R148.reuse, R126 ;  /* 0x0000007e941a7220 */ /* 0x040fe40000410000 */
[C---:B------:R-:W-:Y:S02]  /*9130*/  FMUL.FTZ R27, R148.reuse, R127 ;  /* 0x0000007f941b7220 */ /* 0x040fe40000410000 */
[----:B------:R-:W-:Y:S01]  /*9140*/  FMUL.FTZ R28, R149, R120 ;  /* 0x00000078951c7220 */ /* 0x000fe20000410000 */
[----:B------:R-:W1:Y:S01]  /*9150*/  MUFU.EX2 R186, R186 ;  /* 0x000000ba00ba7308 */ /* 0x000e620000000800 */
[C---:B------:R-:W-:Y:S02]  /*9160*/  FMUL.FTZ R30, R148.reuse, R122 ;  /* 0x0000007a941e7220 */ /* 0x040fe40000410000 */
[----:B------:R-:W-:Y:S01]  /*9170*/  FMUL.FTZ R31, R148, R123 ;  /* 0x0000007b941f7220 */ /* 0x000fe20000410000 */
[----:B--2---:R-:W-:Y:S01]  /*9180*/  F2FP.BF16.PACK_AB R145, R188, R189 ;  /* 0x000000bdbc91723e */ /* 0x004fe200000010ff */
[C---:B------:R-:W-:Y:S02]  /*9190*/  FMUL.FTZ R52, R151.reuse, R52 ;  /* 0x0000003497347220 */ /* 0x040fe40000410000 */
[----:B------:R-:W-:Y:S02]  /*91a0*/  FMUL.FTZ R53, R151, R53 ;  /* 0x0000003597357220 */ /* 0x000fe40000410000 */
[C---:B------:R-:W-:Y:S01]  /*91b0*/  FMUL.FTZ R54, R150.reuse, R54 ;  /* 0x0000003696367220 */ /* 0x040fe20000410000 */
[----:B------:R-:W-:Y:S01]  /*91c0*/  MUFU.EX2 R124, R175 ;  /* 0x000000af007c7308 */ /* 0x000fe20000000800 */
[----:B------:R-:W-:Y:S02]  /*91d0*/  FMUL.FTZ R55, R150, R55 ;  /* 0x0000003796377220 */ /* 0x000fe40000410000 */
[C---:B------:R-:W-:Y:S02]  /*91e0*/  FMUL.FTZ R56, R149.reuse, R56 ;  /* 0x0000003895387220 */ /* 0x040fe40000410000 */
[C---:B------:R-:W-:Y:S02]  /*91f0*/  FMUL.FTZ R57, R149.reuse, R57 ;  /* 0x0000003995397220 */ /* 0x040fe40000410000 */
[C---:B------:R-:W-:Y:S02]  /*9200*/  FMUL.FTZ R58, R148.reuse, R58 ;  /* 0x0000003a943a7220 */ /* 0x040fe40000410000 */
[----:B------:R-:W-:Y:S01]  /*9210*/  FMUL.FTZ R59, R148, R59 ;  /* 0x0000003b943b7220 */ /* 0x000fe20000410000 */
[----:B------:R-:W-:Y:S01]  /*9220*/  MUFU.EX2 R120, R174 ;  /* 0x000000ae00787308 */ /* 0x000fe20000000800 */
[C---:B------:R-:W-:Y:S02]  /*9230*/  FMUL.FTZ R60, R149.reuse, R60 ;  /* 0x0000003c953c7220 */ /* 0x040fe40000410000 */
[----:B------:R-:W-:Y:S01]  /*9240*/  FMUL.FTZ R61, R149, R61 ;  /* 0x0000003d953d7220 */ /* 0x000fe20000410000 */
[----:B-1----:R-:W-:Y:S01]  /*9250*/  F2FP.BF16.PACK_AB R147, R186, R187 ;  /* 0x000000bbba93723e */ /* 0x002fe200000010ff */
[C---:B------:R-:W-:Y:S02]  /*9260*/  FMUL.FTZ R62, R148.reuse, R62 ;  /* 0x0000003e943e7220 */ /* 0x040fe40000410000 */
[----:B------:R-:W-:Y:S02]  /*9270*/  FMUL.FTZ R63, R148, R63 ;  /* 0x0000003f943f7220 */ /* 0x000fe40000410000 */
[C---:B------:R-:W-:Y:S01]  /*9280*/  FMUL.FTZ R64, R151.reuse, R64 ;  /* 0x0000004097407220 */ /* 0x040fe20000410000 */
[----:B------:R1:W-:Y:S01]  /*9290*/  MUFU.EX2 R136, R173 ;  /* 0x000000ad00887308 */ /* 0x0003e20000000800 */
[C---:B------:R-:W-:Y:S01]  /*92a0*/  HMMA.16816.F32.BF16 R8, R144.reuse, R20, R8 ;  /* 0x000000149008723c */ /* 0x040fe20000041808 */
[C---:B------:R-:W-:Y:S02]  /*92b0*/  FMUL.FTZ R65, R151.reuse, R65 ;  /* 0x0000004197417220 */ /* 0x040fe40000410000 */
[C---:B------:R-:W-:Y:S02]  /*92c0*/  FMUL.FTZ R66, R150.reuse, R66 ;  /* 0x0000004296427220 */ /* 0x040fe40000410000 */
[----:B------:R-:W-:Y:S02]  /*92d0*/  FMUL.FTZ R67, R150, R67 ;  /* 0x0000004396437220 */ /* 0x000fe40000410000 */
[C---:B------:R-:W-:Y:S01]  /*92e0*/  FMUL.FTZ R20, R151.reuse, R128 ;  /* 0x0000008097147220 */ /* 0x040fe20000410000 */
[-C--:B------:R-:W-:Y:S01]  /*92f0*/  HMMA.16816.F32.BF16 R12, R144, R22.reuse, R12 ;  /* 0x00000016900c723c */ /* 0x080fe2000004180c */
[----:B------:R-:W-:Y:S01]  /*9300*/  FMUL.FTZ R21, R151, R129 ;  /* 0x0000008197157220 */ /* 0x000fe20000410000 */
[----:B------:R-:W-:Y:S02]  /*9310*/  MUFU.EX2 R122, R170 ;  /* 0x000000aa007a7308 */ /* 0x000fe40000000800 */
[C---:B------:R-:W-:Y:S02]  /*9320*/  FMUL.FTZ R29, R149.reuse, R121 ;  /* 0x00000079951d7220 */ /* 0x040fe40000410000 */
[C---:B------:R-:W-:Y:S02]  /*9330*/  FMUL.FTZ R72, R149.reuse, R72 ;  /* 0x0000004895487220 */ /* 0x040fe40000410000 */
[C---:B------:R-:W-:Y:S01]  /*9340*/  HMMA.16816.F32.BF16 R16, R156.reuse, R22, R16 ;  /* 0x000000169c10723c */ /* 0x040fe20000041810 */
[C---:B------:R-:W-:Y:S03]  /*9350*/  FMUL.FTZ R73, R149.reuse, R73 ;  /* 0x0000004995497220 */ /* 0x040fe60000410000 */
[----:B------:R-:W-:Y:S01]  /*9360*/  MUFU.EX2 R138, R171 ;  /* 0x000000ab008a7308 */ /* 0x000fe20000000800 */
[----:B------:R-:W-:Y:S02]  /*9370*/  FMUL.FTZ R74, R148, R74 ;  /* 0x0000004a944a7220 */ /* 0x000fe40000410000 */
[C---:B------:R-:W-:Y:S01]  /*9380*/  FMUL.FTZ R22, R150.reuse, R130 ;  /* 0x0000008296167220 */ /* 0x040fe20000410000 */
[----:B-1----:R-:W-:Y:S01]  /*9390*/  LDSM.16.MT88.4 R172, [R214+0x2100] ;  /* 0x00210000d6ac783b */ /* 0x002fe20000004200 */
[----:B------:R-:W-:Y:S03]  /*93a0*/  FMUL.FTZ R23, R150, R131 ;  /* 0x0000008396177220 */ /* 0x000fe60000410000 */
[C---:B------:R-:W-:Y:S02]  /*93b0*/  FMUL.FTZ R75, R148.reuse, R75 ;  /* 0x0000004b944b7220 */ /* 0x040fe40000410000 */
[----:B------:R1:W-:Y:S01]  /*93c0*/  MUFU.EX2 R125, R169 ;  /* 0x000000a9007d7308 */ /* 0x0003e20000000800 */
[C---:B------:R-:W-:Y:S01]  /*93d0*/  FMUL.FTZ R76, R149.reuse, R76 ;  /* 0x0000004c954c7220 */ /* 0x040fe20000410000 */
[-C--:B------:R-:W-:Y:S01]  /*93e0*/  HMMA.16816.F32.BF16 R20, R156, R36.reuse, R20 ;  /* 0x000000249c14723c */ /* 0x080fe20000041814 */
[----:B------:R-:W2:Y:S01]  /*93f0*/  LDSM.16.MT88.4 R128, [R214+0xd00] ;  /* 0x000d0000d680783b */ /* 0x000ea20000004200 */
[C---:B------:R-:W-:Y:S02]  /*9400*/  FMUL.FTZ R77, R149.reuse, R77 ;  /* 0x0000004d954d7220 */ /* 0x040fe40000410000 */
[C---:B------:R-:W-:Y:S02]  /*9410*/  FMUL.FTZ R78, R148.reuse, R78 ;  /* 0x0000004e944e7220 */ /* 0x040fe40000410000 */
[C---:B------:R-:W-:Y:S02]  /*9420*/  FMUL.FTZ R79, R148.reuse, R79 ;  /* 0x0000004f944f7220 */ /* 0x040fe40000410000 */
[C---:B------:R-:W-:Y:S01]  /*9430*/  HMMA.16816.F32.BF16 R24, R144.reuse, R36, R24 ;  /* 0x000000249018723c */ /* 0x040fe20000041818 */
[----:B------:R-:W-:Y:S03]  /*9440*/  MUFU.EX2 R127, R167 ;  /* 0x000000a7007f7308 */ /* 0x000fe60000000800 */
[C---:B------:R-:W-:Y:S02]  /*9450*/  FMUL.FTZ R88, R149.reuse, R88 ;  /* 0x0000005895587220 */ /* 0x040fe40000410000 */
[----:B------:R-:W-:Y:S02]  /*9460*/  FMUL.FTZ R89, R149, R89 ;  /* 0x0000005995597220 */ /* 0x000fe40000410000 */
[-C--:B------:R-:W-:Y:S01]  /*9470*/  HMMA.16816.F32.BF16 R28, R144, R38.reuse, R28 ;  /* 0x00000026901c723c */ /* 0x080fe2000004181c */
[C---:B------:R-:W-:Y:S02]  /*9480*/  FMUL.FTZ R36, R151.reuse, R112 ;  /* 0x0000007097247220 */ /* 0x040fe40000410000 */
[----:B------:R-:W-:Y:S01]  /*9490*/  MUFU.EX2 R123, R165 ;  /* 0x000000a5007b7308 */ /* 0x000fe20000000800 */
[----:B------:R-:W-:Y:S01]  /*94a0*/  FMUL.FTZ R37, R151, R113 ;  /* 0x0000007197257220 */ /* 0x000fe20000410000 */
[----:B-1----:R-:W-:Y:S01]  /*94b0*/  LDSM.16.MT88.4 R168, [R212+0x1500] ;  /* 0x00150000d4a8783b */ /* 0x002fe20000004200 */
[C---:B------:R-:W-:Y:S02]  /*94c0*/  FMUL.FTZ R90, R148.reuse, R90 ;  /* 0x0000005a945a7220 */ /* 0x040fe40000410000 */
[C---:B------:R-:W-:Y:S01]  /*94d0*/  HMMA.16816.F32.BF16 R32, R156.reuse, R38, R32 ;  /* 0x000000269c20723c */ /* 0x040fe20000041820 */
[----:B------:R-:W-:Y:S03]  /*94e0*/  FMUL.FTZ R91, R148, R91 ;  /* 0x0000005b945b7220 */ /* 0x000fe60000410000 */
[C---:B------:R-:W-:Y:S01]  /*94f0*/  FMUL.FTZ R92, R149.reuse, R92 ;  /* 0x0000005c955c7220 */ /* 0x040fe20000410000 */
[----:B------:R-:W-:Y:S01]  /*9500*/  MUFU.EX2 R139, R166 ;  /* 0x000000a6008b7308 */ /* 0x000fe20000000800 */
[----:B------:R-:W-:Y:S02]  /*9510*/  FMUL.FTZ R93, R149, R93 ;  /* 0x0000005d955d7220 */ /* 0x000fe40000410000 */
[C---:B------:R-:W-:Y:S04]  /*9520*/  FMUL.FTZ R38, R150.reuse, R114 ;  /* 0x0000007296267220 */ /* 0x040fe80000410000 */
[----:B------:R-:W-:Y:S02]  /*9530*/  FMUL.FTZ R39, R150, R115 ;  /* 0x0000007396277220 */ /* 0x000fe40000410000 */
[----:B------:R-:W1:Y:S01]  /*9540*/  LDSM.16.MT88.4 R112, [R212+0xd00] ;  /* 0x000d0000d470783b */ /* 0x000e620000004200 */
[----:B------:R3:W-:Y:S01]  /*9550*/  MUFU.EX2 R126, R164 ;  /* 0x000000a4007e7308 */ /* 0x0007e20000000800 */
[C---:B------:R-:W-:Y:S02]  /*9560*/  FMUL.FTZ R94, R148.reuse, R94 ;  /* 0x0000005e945e7220 */ /* 0x040fe40000410000 */
[----:B------:R-:W-:Y:S01]  /*9570*/  FMUL.FTZ R95, R148, R95 ;  /* 0x0000005f945f7220 */ /* 0x000fe20000410000 */
[-C--:B--2---:R-:W-:Y:S01]  /*9580*/  HMMA.16816.F32.BF16 R36, R156, R128.reuse, R36 ;  /* 0x000000809c24723c */ /* 0x084fe20000041824 */
[C---:B------:R-:W-:Y:S02]  /*9590*/  FMUL.FTZ R96, R151.reuse, R96 ;  /* 0x0000006097607220 */ /* 0x040fe40000410000 */
[C---:B------:R-:W-:Y:S02]  /*95a0*/  FMUL.FTZ R97, R151.reuse, R97 ;  /* 0x0000006197617220 */ /* 0x040fe40000410000 */
[C---:B------:R-:W-:Y:S01]  /*95b0*/  FMUL.FTZ R98, R150.reuse, R98 ;  /* 0x0000006296627220 */ /* 0x040fe20000410000 */
[----:B------:R-:W-:Y:S01]  /*95c0*/  MUFU.EX2 R190, R190 ;  /* 0x000000be00be7308 */ /* 0x000fe20000000800 */
[C---:B------:R-:W-:Y:S01]  /*95d0*/  FMUL.FTZ R99, R150.reuse, R99 ;  /* 0x0000006396637220 */ /* 0x040fe20000410000 */
[C---:B------:R-:W-:Y:S01]  /*95e0*/  HMMA.16816.F32.BF16 R40, R144.reuse, R128, R40 ;  /* 0x000000809028723c */ /* 0x040fe20000041828 */
[C---:B------:R-:W-:Y:S03]  /*95f0*/  FMUL.FTZ R68, R151.reuse, R68 ;  /* 0x0000004497447220 */ /* 0x040fe60000410000 */
[C---:B------:R-:W-:Y:S02]  /*9600*/  FMUL.FTZ R69, R151.reuse, R69 ;  /* 0x0000004597457220 */ /* 0x040fe40000410000 */
[C---:B------:R-:W-:Y:S02]  /*9610*/  FMUL.FTZ R70, R150.reuse, R70 ;  /* 0x0000004696467220 */ /* 0x040fe40000410000 */
[-C--:B------:R-:W-:Y:S01]  /*9620*/  HMMA.16816.F32.BF16 R44, R144, R130.reuse, R44 ;  /* 0x00000082902c723c */ /* 0x080fe2000004182c */
[----:B------:R-:W2:Y:S01]  /*9630*/  MUFU.EX2 R191, R191 ;  /* 0x000000bf00bf7308 */ /* 0x000ea20000000800 */
[----:B---3--:R-:W-:Y:S02]  /*9640*/  LDSM.16.MT88.4 R164, [R214+0x1500] ;  /* 0x00150000d6a4783b */ /* 0x008fe40000004200 */
[C---:B------:R-:W-:Y:S02]  /*9650*/  FMUL.FTZ R71, R150.reuse, R71 ;  /* 0x0000004796477220 */ /* 0x040fe40000410000 */
[C---:B------:R-:W-:Y:S02]  /*9660*/  FMUL.FTZ R80, R151.reuse, R80 ;  /* 0x0000005097507220 */ /* 0x040fe40000410000 */
[C---:B------:R-:W-:Y:S01]  /*9670*/  HMMA.16816.F32.BF16 R48, R156.reuse, R130, R48 ;  /* 0x000000829c30723c */ /* 0x040fe20000041830 */
[C---:B------:R-:W-:Y:S02]  /*9680*/  FMUL.FTZ R81, R151.reuse, R81 ;  /* 0x0000005197517220 */ /* 0x040fe40000410000 */
[----:B------:R-:W-:Y:S01]  /*9690*/  MUFU.EX2 R192, R192 ;  /* 0x000000c000c07308 */ /* 0x000fe20000000800 */
[C---:B------:R-:W-:Y:S02]  /*96a0*/  FMUL.FTZ R82, R150.reuse, R82 ;  /* 0x0000005296527220 */ /* 0x040fe40000410000 */
[C---:B------:R-:W-:Y:S02]  /*96b0*/  FMUL.FTZ R83, R150.reuse, R83 ;  /* 0x0000005396537220 */ /* 0x040fe40000410000 */
[C---:B------:R-:W-:Y:S01]  /*96c0*/  FMUL.FTZ R84, R151.reuse, R84 ;  /* 0x0000005497547220 */ /* 0x040fe20000410000 */
[-C--:B-1----:R-:W-:Y:S03]  /*96d0*/  HMMA.16816.F32.BF16 R52, R156, R112.reuse, R52 ;  /* 0x000000709c34723c */ /* 0x082fe60000041834 */
[----:B------:R-:W-:Y:S01]  /*96e0*/  FMUL.FTZ R85, R151, R85 ;  /* 0x0000005597557220 */ /* 0x000fe20000410000 */
[----:B------:R-:W1:Y:S01]  /*96f0*/  MUFU.EX2 R193, R193 ;  /* 0x000000c100c17308 */ /* 0x000e620000000800 */
[C---:B------:R-:W-:Y:S02]  /*9700*/  FMUL.FTZ R86, R150.reuse, R86 ;  /* 0x0000005696567220 */ /* 0x040fe40000410000 */
[----:B------:R-:W-:Y:S02]  /*9710*/  FMUL.FTZ R87, R150, R87 ;  /* 0x0000005796577220 */ /* 0x000fe40000410000 */
[--C-:B------:R-:W-:Y:S01]  /*9720*/  FFMA.FTZ R247, R247, c[0x0][0x2d0], -R161.reuse ;  /* 0x0000b400f7f77a23 */ /* 0x100fe200000108a1 */
[C---:B------:R-:W-:Y:S02]  /*9730*/  HMMA.16816.F32.BF16 R56, R144.reuse, R112, R56 ;  /* 0x000000709038723c */ /* 0x040fe40000041838 */
[--C-:B------:R-:W-:Y:S02]  /*9740*/  FFMA.FTZ R252, R252, c[0x0][0x2d0], -R161.reuse ;  /* 0x0000b400fcfc7a23 */ /* 0x100fe400000108a1 */
[----:B------:R-:W-:Y:S01]  /*9750*/  MUFU.EX2 R194, R194 ;  /* 0x000000c200c27308 */ /* 0x000fe20000000800 */
[--C-:B------:R-:W-:Y:S02]  /*9760*/  FFMA.FTZ R251, R251, c[0x0][0x2d0], -R161.reuse ;  /* 0x0000b400fbfb7a23 */ /* 0x100fe400000108a1 */
[--C-:B------:R-:W-:Y:S01]  /*9770*/  FFMA.FTZ R249, R249, c[0x0][0x2d0], -R161.reuse ;  /* 0x0000b400f9f97a23 */ /* 0x100fe200000108a1 */
[-C--:B------:R-:W-:Y:S01]  /*9780*/  HMMA.16816.F32.BF16 R60, R144, R114.reuse, R60 ;  /* 0x00000072903c723c */ /* 0x080fe2000004183c */
[--C-:B------:R-:W-:Y:S03]  /*9790*/  FFMA.FTZ R162, R162, c[0x0][0x2d0], -R161.reuse ;  /* 0x0000b400a2a27a23 */ /* 0x100fe600000108a1 */
[--C-:B------:R-:W-:Y:S02]  /*97a0*/  FFMA.FTZ R160, R160, c[0x0][0x2d0], -R161.reuse ;  /* 0x0000b400a0a07a23 */ /* 0x100fe400000108a1 */
[----:B------:R-:W3:Y:S01]  /*97b0*/  MUFU.EX2 R195, R195 ;  /* 0x000000c300c37308 */ /* 0x000ee20000000800 */
[----:B------:R-:W-:Y:S01]  /*97c0*/  FFMA.FTZ R161, R153, c[0x0][0x2d0], -R161 ;  /* 0x0000b40099a17a23 */ /* 0x000fe200000108a1 */
[C---:B------:R-:W-:Y:S01]  /*97d0*/  HMMA.16816.F32.BF16 R64, R156.reuse, R114, R64 ;  /* 0x000000729c40723c */ /* 0x040fe20000041840 */
[----:B------:R-:W4:Y:S03]  /*97e0*/  LDSM.16.MT88.4 R112, [R212+0x500] ;  /* 0x00050000d470783b */ /* 0x000f260000004200 */
[----:B------:R-:W-:Y:S01]  /*97f0*/  FFMA.FTZ R179, R151, R234, R179 ;  /* 0x000000ea97b37223 */ /* 0x000fe200000100b3 */
[----:B------:R-:W-:Y:S01]  /*9800*/  MOV R151, R3 ;  /* 0x0000000300977202 */ /* 0x000fe20000000f00 */
[----:B------:R-:W-:Y:S01]  /*9810*/  FFMA.FTZ R155, R150, R235, R155 ;  /* 0x000000eb969b7223 */ /* 0x000fe2000001009b */
[----:B------:R-:W-:Y:S01]  /*9820*/  MOV R150, R2 ;  /* 0x0000000200967202 */ /* 0x000fe20000000f00 */
[-C--:B------:R-:W-:Y:S01]  /*9830*/  HMMA.16816.F32.BF16 R68, R156, R100.reuse, R68 ;  /* 0x000000649c44723c */ /* 0x080fe20000041844 */
[----:B------:R-:W-:Y:S03]  /*9840*/  MUFU.EX2 R196, R196 ;  /* 0x000000c400c47308 */ /* 0x000fe60000000800 */
[----:B------:R-:W-:Y:S01]  /*9850*/  FFMA.FTZ R181, R149, R232, R181 ;  /* 0x000000e895b57223 */ /* 0x000fe200000100b5 */
[----:B------:R-:W-:Y:S01]  /*9860*/  MOV R149, R0 ;  /* 0x0000000000957202 */ /* 0x000fe20000000f00 */
[----:B------:R-:W-:Y:S01]  /*9870*/  FFMA.FTZ R189, R148, R233, R189 ;  /* 0x000000e994bd7223 */ /* 0x000fe200000100bd */
[----:B------:R-:W-:Y:S01]  /*9880*/  MOV R148, R152 ;  /* 0x0000009800947202 */ /* 0x000fe20000000f00 */
[C---:B------:R-:W-:Y:S01]  /*9890*/  HMMA.16816.F32.BF16 R72, R144.reuse, R100, R72 ;  /* 0x000000649048723c */ /* 0x040fe20000041848 */
[----:B------:R-:W-:Y:S02]  /*98a0*/  FADD.FTZ R178, R178, R179 ;  /* 0x000000b3b2b27221 */ /* 0x000fe40000010000 */
[----:B------:R-:W5:Y:S01]  /*98b0*/  MUFU.EX2 R197, R197 ;  /* 0x000000c500c57308 */ /* 0x000f620000000800 */
[----:B------:R-:W-:Y:S02]  /*98c0*/  FADD.FTZ R154, R154, R155 ;  /* 0x0000009b9a9a7221 */ /* 0x000fe40000010000 */
[----:B------:R-:W-:Y:S01]  /*98d0*/  FADD.FTZ R180, R180, R181 ;  /* 0x000000b5b4b47221 */ /* 0x000fe20000010000 */
[----:B--2---:R-:W-:Y:S01]  /*98e0*/  F2FP.BF16.PACK_AB R100, R191, R190 ;  /* 0x000000bebf64723e */ /* 0x004fe200000010ff */
[-C--:B------:R-:W-:Y:S01]  /*98f0*/  HMMA.16816.F32.BF16 R76, R144, R102.reuse, R76 ;  /* 0x00000066904c723c */ /* 0x080fe2000004184c */
[----:B-1----:R-:W-:Y:S03]  /*9900*/  F2FP.BF16.PACK_AB R101, R193, R192 ;  /* 0x000000c0c165723e */ /* 0x002fe600000010ff */
[----:B------:R-:W-:Y:S01]  /*9910*/  FADD.FTZ R188, R188, R189 ;  /* 0x000000bdbcbc7221 */ /* 0x000fe20000010000 */
[----:B------:R-:W-:Y:S01]  /*9920*/  MUFU.EX2 R198, R198 ;  /* 0x000000c600c67308 */ /* 0x000fe20000000800 */
[----:B------:R-:W-:Y:S02]  /*9930*/  FADD.FTZ R177, R177, R178 ;  /* 0x000000b2b1b17221 */ /* 0x000fe40000010000 */
[C---:B------:R-:W-:Y:S01]  /*9940*/  HMMA.16816.F32.BF16 R80, R156.reuse, R102, R80 ;  /* 0x000000669c50723c */ /* 0x040fe20000041850 */
[----:B------:R-:W-:Y:S03]  /*9950*/  FADD.FTZ R183, R183, R154 ;  /* 0x0000009ab7b77221 */ /* 0x000fe60000010000 */
[----:B------:R-:W-:Y:S02]  /*9960*/  FADD.FTZ R185, R185, R180 ;  /* 0x000000b4b9b97221 */ /* 0x000fe40000010000 */
[----:B------:R-:W-:Y:S01]  /*9970*/  FADD.FTZ R187, R187, R188 ;  /* 0x000000bcbbbb7221 */ /* 0x000fe20000010000 */
[----:B---3--:R-:W-:Y:S01]  /*9980*/  F2FP.BF16.PACK_AB R102, R195, R194 ;  /* 0x000000c2c366723e */ /* 0x008fe200000010ff */
[-C--:B------:R-:W-:Y:S01]  /*9990*/  HMMA.16816.F32.BF16 R84, R156, R104.reuse, R84 ;  /* 0x000000689c54723c */ /* 0x080fe20000041854 */
[----:B------:R-:W1:Y:S03]  /*99a0*/  MUFU.EX2 R199, R199 ;  /* 0x000000c700c77308 */ /* 0x000e660000000800 */
[----:B-----5:R-:W-:Y:S01]  /*99b0*/  F2FP.BF16.PACK_AB R103, R197, R196 ;  /* 0x000000c4c567723e */ /* 0x020fe200000010ff */
[----:B------:R-:W-:Y:S02]  /*99c0*/  FADD.FTZ R177, R176, R177 ;  /* 0x000000b1b0b17221 */ /* 0x000fe40000010000 */
[----:B------:R-:W-:Y:S01]  /*99d0*/  FADD.FTZ R183, R182, R183 ;  /* 0x000000b7b6b77221 */ /* 0x000fe20000010000 */
[C---:B------:R-:W-:Y:S01]  /*99e0*/  HMMA.16816.F32.BF16 R88, R144.reuse, R104, R88 ;  /* 0x000000689058723c */ /* 0x040fe20000041858 */
[----:B------:R-:W-:Y:S02]  /*99f0*/  FADD.FTZ R185, R184, R185 ;  /* 0x000000b9b8b97221 */ /* 0x000fe40000010000 */
[----:B------:R-:W-:Y:S01]  /*9a00*/  MUFU.EX2 R244, R244 ;  /* 0x000000f400f47308 */ /* 0x000fe20000000800 */
[----:B------:R-:W-:Y:S02]  /*9a10*/  FADD.FTZ R186, R186, R187 ;  /* 0x000000bbbaba7221 */ /* 0x000fe40000010000 */
[----:B------:R-:W-:Y:S02]  /*9a20*/  FADD.FTZ R190, R190, R177 ;  /* 0x000000b1bebe7221 */ /* 0x000fe40000010000 */
[-C--:B------:R-:W-:Y:S01]  /*9a30*/  HMMA.16816.F32.BF16 R92, R144, R106.reuse, R92 ;  /* 0x0000006a905c723c */ /* 0x080fe2000004185c */
[----:B------:R-:W-:Y:S03]  /*9a40*/  FADD.FTZ R192, R192, R183 ;  /* 0x000000b7c0c07221 */ /* 0x000fe60000010000 */
[----:B------:R-:W-:Y:S01]  /*9a50*/  FADD.FTZ R191, R191, R190 ;  /* 0x000000bebfbf7221 */ /* 0x000fe20000010000 */
[----:B------:R-:W2:Y:S01]  /*9a60*/  MUFU.EX2 R245, R245 ;  /* 0x000000f500f57308 */ /* 0x000ea20000000800 */
[----:B------:R-:W-:Y:S02]  /*9a70*/  FADD.FTZ R193, R193, R192 ;  /* 0x000000c0c1c17221 */ /* 0x000fe40000010000 */
[----:B------:R-:W-:Y:S01]  /*9a80*/  HMMA.16816.F32.BF16 R96, R156, R106, R96 ;  /* 0x0000006a9c60723c */ /* 0x000fe20000041860 */
[C---:B-1----:R-:W-:Y:S03]  /*9a90*/  F2FP.BF16.PACK_AB R104, R199.reuse, R198 ;  /* 0x000000c6c768723e */ /* 0x042fe600000010ff */
[----:B------:R-:W-:Y:S02]  /*9aa0*/  FADD.FTZ R198, R198, R185 ;  /* 0x000000b9c6c67221 */ /* 0x000fe40000010000 */
[----:B------:R-:W-:Y:S01]  /*9ab0*/  FADD.FTZ R194, R194, R191 ;  /* 0x000000bfc2c27221 */ /* 0x000fe20000010000 */
[----:B------:R-:W-:Y:S01]  /*9ac0*/  MUFU.EX2 R247, R247 ;  /* 0x000000f700f77308 */ /* 0x000fe20000000800 */
[-C--:B------:R-:W-:Y:S01]  /*9ad0*/  HMMA.16816.F32.BF16 R4, R100, R108.reuse, R4 ;  /* 0x0000006c6404723c */ /* 0x080fe20000041804 */
[----:B------:R-:W-:Y:S03]  /*9ae0*/  F2FP.BF16.PACK_AB R158, R136, R120 ;  /* 0x00000078889e723e */ /* 0x000fe600000010ff */
[----:B------:R-:W-:Y:S01]  /*9af0*/  F2FP.BF16.PACK_AB R159, R138, R122 ;  /* 0x0000007a8a9f723e */ /* 0x000fe200000010ff */
[----:B------:R-:W-:Y:S02]  /*9b00*/  FADD.FTZ R199, R199, R198 ;  /* 0x000000c6c7c77221 */ /* 0x000fe40000010000 */
[----:B------:R-:W-:Y:S02]  /*9b10*/  FADD.FTZ R196, R196, R193 ;  /* 0x000000c1c4c47221 */ /* 0x000fe40000010000 */
[----:B------:R-:W1:Y:S03]  /*9b20*/  MUFU.EX2 R252, R252 ;  /* 0x000000fc00fc7308 */ /* 0x000e660000000800 */
[----:B------:R-:W-:Y:S01]  /*9b30*/  FADD.FTZ R194, R195, R194 ;  /* 0x000000c2c3c27221 */ /* 0x000fe20000010000 */
[----:B--2---:R-:W-:Y:S01]  /*9b40*/  F2FP.BF16.PACK_AB R106, R245, R244 ;  /* 0x000000f4f56a723e */ /* 0x004fe200000010ff */
[----:B------:R-:W-:Y:S02]  /*9b50*/  FADD.FTZ R244, R244, R199 ;  /* 0x000000c7f4f47221 */ /* 0x000fe40000010000 */
[----:B------:R-:W-:Y:S02]  /*9b60*/  FADD.FTZ R197, R197, R196 ;  /* 0x000000c4c5c57221 */ /* 0x000fe40000010000 */
[----:B------:R-:W-:Y:S01]  /*9b70*/  FADD.FTZ R244, R245, R244 ;  /* 0x000000f4f5f47221 */ /* 0x000fe20000010000 */
[----:B------:R-:W2:Y:S10]  /*9b80*/  MUFU.EX2 R251, R251 ;  /* 0x000000fb00fb7308 */ /* 0x000eb40000000800 */
[----:B------:R-:W3:Y:S01]  /*9b90*/  MUFU.EX2 R249, R249 ;  /* 0x000000f900f97308 */ /* 0x000ee20000000800 */
[C---:B-1----:R-:W-:Y:S01]  /*9ba0*/  F2FP.BF16.PACK_AB R105, R252.reuse, R247 ;  /* 0x000000f7fc69723e */ /* 0x042fe200000010ff */
[----:B------:R-:W-:Y:S04]  /*9bb0*/  FADD.FTZ R247, R247, R186 ;  /* 0x000000baf7f77221 */ /* 0x000fe80000010000 */
[----:B------:R-:W-:Y:S04]  /*9bc0*/  FADD.FTZ R252, R252, R247 ;  /* 0x000000f7fcfc7221 */ /* 0x000fe80000010000 */
[----:B------:R-:W1:Y:S01]  /*9bd0*/  MUFU.EX2 R250, R250 ;  /* 0x000000fa00fa7308 */ /* 0x000e620000000800 */
[----:B--2---:R-:W-:Y:S09]  /*9be0*/  FADD.FTZ R252, R251, R252 ;  /* 0x000000fcfbfc7221 */ /* 0x004ff20000010000 */
[----:B------:R-:W2:Y:S01]  /*9bf0*/  MUFU.EX2 R248, R248 ;  /* 0x000000f800f87308 */ /* 0x000ea20000000800 */
[C---:B---3--:R-:W-:Y:S01]  /*9c00*/  F2FP.BF16.PACK_AB R107, R249.reuse, R251 ;  /* 0x000000fbf96b723e */ /* 0x048fe200000010ff */
[----:B------:R-:W-:Y:S08]  /*9c10*/  FADD.FTZ R252, R249, R252 ;  /* 0x000000fcf9fc7221 */ /* 0x000ff00000010000 */
[----:B------:R-:W3:Y:S01]  /*9c20*/  MUFU.EX2 R246, R246 ;  /* 0x000000f600f67308 */ /* 0x000ee20000000800 */
[C---:B------:R-:W-:Y:S01]  /*9c30*/  HMMA.16816.F32.BF16 R8, R104.reuse, R108, R8 ;  /* 0x0000006c6808723c */ /* 0x040fe20000041808 */
[----:B-1----:R-:W-:Y:S07]  /*9c40*/  F2FP.BF16.PACK_AB R156, R250, R124 ;  /* 0x0000007cfa9c723e */ /* 0x002fee00000010ff */
[-C--:B------:R-:W-:Y:S01]  /*9c50*/  HMMA.16816.F32.BF16 R12, R104, R110.reuse, R12 ;  /* 0x0000006e680c723c */ /* 0x080fe2000004180c */
[----:B------:R1:W5:Y:S03]  /*9c60*/  MUFU.EX2 R121, R162 ;  /* 0x000000a200797308 */ /* 0x0003660000000800 */
[----:B--2---:R-:W-:Y:S04]  /*9c70*/  FADD.FTZ R197, R248, R197 ;  /* 0x000000c5f8c57221 */ /* 0x004fe80000010000 */
[C---:B------:R-:W-:Y:S01]  /*9c80*/  HMMA.16816.F32.BF16 R16, R100.reuse, R110, R16 ;  /* 0x0000006e6410723c */ /* 0x040fe20000041810 */
[----:B------:R-:W2:Y:S02]  /*9c90*/  LDSM.16.MT88.4 R108, [R212+0x1100] ;  /* 0x00110000d46c783b */ /* 0x000ea40000004200 */
[----:B------:R5:W-:Y:S01]  /*9ca0*/  MUFU.EX2 R137, R160 ;  /* 0x000000a000897308 */ /* 0x000be20000000800 */
[C---:B---3--:R-:W-:Y:S04]  /*9cb0*/  F2FP.BF16.PACK_AB R157, R246.reuse, R248 ;  /* 0x000000f8f69d723e */ /* 0x048fe800000010ff */
[-C--:B----4-:R-:W-:Y:S01]  /*9cc0*/  HMMA.16816.F32.BF16 R20, R100, R112.reuse, R20 ;  /* 0x000000706414723c */ /* 0x090fe20000041814 */
[----:B------:R-:W-:Y:S04]  /*9cd0*/  FADD.FTZ R197, R246, R197 ;  /* 0x000000c5f6c57221 */ /* 0x000fe80000010000 */
[----:B------:R3:W4:Y:S03]  /*9ce0*/  MUFU.EX2 R153, R161 ;  /* 0x000000a100997308 */ /* 0x0007260000000800 */
[C---:B------:R-:W-:Y:S01]  /*9cf0*/  HMMA.16816.F32.BF16 R24, R104.reuse, R112, R24 ;  /* 0x000000706818723c */ /* 0x040fe20000041818 */
[----:B-1----:R-:W-:Y:S07]  /*9d00*/  F2FP.BF16.PACK_AB R162, R139, R123 ;  /* 0x0000007b8ba2723e */ /* 0x002fee00000010ff */
[-C--:B------:R-:W-:Y:S01]  /*9d10*/  HMMA.16816.F32.BF16 R28, R104, R114.reuse, R28 ;  /* 0x00000072681c723c */ /* 0x080fe2000004181c */
[----:B-----5:R-:W-:Y:S07]  /*9d20*/  F2FP.BF16.PACK_AB R160, R127, R125 ;  /* 0x0000007d7fa0723e */ /* 0x020fee00000010ff */
[C---:B------:R-:W-:Y:S01]  /*9d30*/  HMMA.16816.F32.BF16 R32, R100.reuse, R114, R32 ;  /* 0x000000726420723c */ /* 0x040fe20000041820 */
[----:B------:R-:W1:Y:S03]  /*9d40*/  LDSM.16.MT88.4 R112, [R214+0x1d00] ;  /* 0x001d0000d670783b */ /* 0x000e660000004200 */
[----:B---3--:R-:W-:Y:S02]  /*9d50*/  F2FP.BF16.PACK_AB R161, R121, R126 ;  /* 0x0000007e79a1723e */ /* 0x008fe400000010ff */
[----:B----4-:R-:W-:Y:S02]  /*9d60*/  F2FP.BF16.PACK_AB R163, R153, R137 ;  /* 0x0000008999a3723e */ /* 0x010fe400000010ff */
[-C--:B------:R-:W-:Y:S08]  /*9d70*/  HMMA.16816.F32.BF16 R36, R100, R116.reuse, R36 ;  /* 0x000000746424723c */ /* 0x080ff00000041824 */
[C---:B------:R-:W-:Y:S08]  /*9d80*/  HMMA.16816.F32.BF16 R40, R104.reuse, R116, R40 ;  /* 0x000000746828723c */ /* 0x040ff00000041828 */
[-C--:B------:R-:W-:Y:S08]  /*9d90*/  HMMA.16816.F32.BF16 R44, R104, R118.reuse, R44 ;  /* 0x00000076682c723c */ /* 0x080ff0000004182c */
[C---:B------:R-:W-:Y:S01]  /*9da0*/  HMMA.16816.F32.BF16 R48, R100.reuse, R118, R48 ;  /* 0x000000766430723c */ /* 0x040fe20000041830 */
[----:B------:R-:W3:Y:S07]  /*9db0*/  LDSM.16.MT88.4 R116, [R212+0x1d00] ;  /* 0x001d0000d474783b */ /* 0x000eee0000004200 */
        /* <DEDUP_REMOVED lines=8> */
[C---:B------:R-:W-:Y:S08]  /*9e40*/  HMMA.16816.F32.BF16 R80, R100.reuse, R114, R80 ;  /* 0x000000726450723c */ /* 0x040ff00000041850 */
[-C--:B---3--:R-:W-:Y:S08]  /*9e50*/  HMMA.16816.F32.BF16 R84, R100, R116.reuse, R84 ;  /* 0x000000746454723c */ /* 0x088ff00000041854 */
[C---:B------:R-:W-:Y:S08]  /*9e60*/  HMMA.16816.F32.BF16 R88, R104.reuse, R116, R88 ;  /* 0x000000746858723c */ /* 0x040ff00000041858 */
[-C--:B------:R-:W-:Y:S08]  /*9e70*/  HMMA.16816.F32.BF16 R92, R104, R118.reuse, R92 ;  /* 0x00000076685c723c */ /* 0x080ff0000004185c */
[----:B------:R-:W-:Y:S08]  /*9e80*/  HMMA.16816.F32.BF16 R96, R100, R118, R96 ;  /* 0x000000766460723c */ /* 0x000ff00000041860 */
[-C--:B------:R-:W-:Y:S01]  /*9e90*/  HMMA.16816.F32.BF16 R144, R156, R132.reuse, R4 ;  /* 0x000000849c90723c */ /* 0x080fe20000041804 */
[----:B------:R-:W1:Y:S07]  /*9ea0*/  LDSM.16.MT88.4 R4, [R212+0x2100] ;  /* 0x00210000d404783b */ /* 0x000e6e0000004200 */
[C---:B------:R-:W-:Y:S07]  /*9eb0*/  HMMA.16816.F32.BF16 R140, R160.reuse, R132, R8 ;  /* 0x00000084a08c723c */ /* 0x040fee0000041808 */
[----:B------:R-:W-:Y:S02]  /*9ec0*/  MOV R11, R139 ;  /* 0x0000008b000b7202 */ /* 0x000fe40000000f00 */
[----:B------:R-:W-:Y:S03]  /*9ed0*/  MOV R10, R138 ;  /* 0x0000008a000a7202 */ /* 0x000fe60000000f00 */
[----:B------:R-:W-:Y:S02]  /*9ee0*/  MOV R9, R137 ;  /* 0x0000008900097202 */ /* 0x000fe40000000f00 */
[----:B------:R-:W-:Y:S02]  /*9ef0*/  MOV R8, R136 ;  /* 0x0000008800087202 */ /* 0x000fe40000000f00 */
[-C--:B------:R-:W-:Y:S07]  /*9f00*/  HMMA.16816.F32.BF16 R136, R160, R134.reuse, R12 ;  /* 0x00000086a088723c */ /* 0x080fee000004180c */
[----:B------:R-:W-:Y:S01]  /*9f10*/  MOV R15, R123 ;  /* 0x0000007b000f7202 */ /* 0x000fe20000000f00 */
[C---:B------:R-:W-:Y:S01]  /*9f20*/  HMMA.16816.F32.BF16 R132, R156.reuse, R134, R16 ;  /* 0x000000869c84723c */ /* 0x040fe20000041810 */
[----:B------:R-:W-:Y:S03]  /*9f30*/  MOV R14, R122 ;  /* 0x0000007a000e7202 */ /* 0x000fe60000000f00 */
[----:B------:R-:W-:Y:S02]  /*9f40*/  MOV R13, R121 ;  /* 0x00000079000d7202 */ /* 0x000fe40000000f00 */
[----:B------:R-:W-:Y:S01]  /*9f50*/  MOV R12, R120 ;  /* 0x00000078000c7202 */ /* 0x000fe20000000f00 */
[----:B------:R-:W-:Y:S01]  /*9f60*/  FADD.FTZ R197, R14, R197 ;  /* 0x000000c50ec57221 */ /* 0x000fe20000010000 */
[-C--:B--2---:R-:W-:Y:S01]  /*9f70*/  HMMA.16816.F32.BF16 R128, R156, R108.reuse, R20 ;  /* 0x0000006c9c80723c */ /* 0x084fe20000041814 */
[----:B------:R-:W-:Y:S03]  /*9f80*/  MOV R19, R127 ;  /* 0x0000007f00137202 */ /* 0x000fe60000000f00 */
[----:B------:R-:W-:Y:S01]  /*9f90*/  MOV R18, R126 ;  /* 0x0000007e00127202 */ /* 0x000fe20000000f00 */
[----:B------:R-:W-:Y:S01]  /*9fa0*/  FADD.FTZ R235, R10, R197 ;  /* 0x000000c50aeb7221 */ /* 0x000fe20000010000 */
[----:B------:R-:W-:Y:S02]  /*9fb0*/  MOV R17, R125 ;  /* 0x0000007d00117202 */ /* 0x000fe40000000f00 */
[----:B------:R-:W-:Y:S01]  /*9fc0*/  MOV R16, R124 ;  /* 0x0000007c00107202 */ /* 0x000fe20000000f00 */
[----:B------:R-:W-:Y:S01]  /*9fd0*/  FADD.FTZ R252, R18, R252 ;  /* 0x000000fc12fc7221 */ /* 0x000fe20000010000 */
[C---:B------:R-:W-:Y:S02]  /*9fe0*/  HMMA.16816.F32.BF16 R124, R160.reuse, R108, R24 ;  /* 0x0000006ca07c723c */ /* 0x040fe40000041818 */
[----:B------:R-:W-:Y:S02]  /*9ff0*/  FADD.FTZ R244, R17, R244 ;  /* 0x000000f411f47221 */ /* 0x000fe40000010000 */
[----:B------:R-:W-:Y:S02]  /*a000*/  FADD.FTZ R252, R13, R252 ;  /* 0x000000fc0dfc7221 */ /* 0x000fe40000010000 */
[----:B------:R-:W-:Y:S02]  /*a010*/  FADD.FTZ R244, R19, R244 ;  /* 0x000000f413f47221 */ /* 0x000fe40000010000 */
[-C--:B------:R-:W-:Y:S01]  /*a020*/  HMMA.16816.F32.BF16 R120, R160, R110.reuse, R28 ;  /* 0x0000006ea078723c */ /* 0x080fe2000004181c */
[----:B------:R-:W-:Y:S03]  /*a030*/  FADD.FTZ R252, R9, R252 ;  /* 0x000000fc09fc7221 */ /* 0x000fe60000010000 */
[----:B------:R-:W-:Y:S02]  /*a040*/  FADD.FTZ R244, R15, R244 ;  /* 0x000000f40ff47221 */ /* 0x000fe40000010000 */
[----:B------:R-:W-:Y:S02]  /*a050*/  FADD.FTZ R233, R153, R252 ;  /* 0x000000fc99e97221 */ /* 0x000fe40000010000 */
[C---:B------:R-:W-:Y:S01]  /*a060*/  HMMA.16816.F32.BF16 R116, R156.reuse, R110, R32 ;  /* 0x0000006e9c74723c */ /* 0x040fe20000041820 */
[----:B------:R-:W-:Y:S07]  /*a070*/  FADD.FTZ R232, R11, R244 ;  /* 0x000000f40be87221 */ /* 0x000fee0000010000 */
        /* <DEDUP_REMOVED lines=17> */
[----:B------:R-:W-:Y:S01]  /*a190*/  HMMA.16816.F32.BF16 R96, R156, R6, R96 ;  /* 0x000000069c60723c */ /* 0x000fe20000041860 */
[----:B------:R-:W-:Y:S04]  /*a1a0*/  FADD.FTZ R5, R12, R5 ;  /* 0x000000050c057221 */ /* 0x000fe80000010000 */
[----:B------:R-:W-:Y:S01]  /*a1b0*/  FADD.FTZ R234, R8, R5 ;  /* 0x0000000508ea7221 */ /* 0x000fe20000010000 */
[----:B------:R-:W-:-:S05]  /*a1c0*/  @P0 BRA `(.L_x_425) ;  /* 0xffffbbd000000947 */ /* 0x000fca000383ffff */
.L_x_406:
[----:B------:R-:W1:Y:S01]  /*a1d0*/  S2UR UR8, SR_CTAID.X ;  /* 0x00000000000879c3 */ /* 0x000e620000002500 */
[----:B------:R-:W-:Y:S01]  /*a1e0*/  ULDC.64 UR4, c[0x0][0x2c8] ;  /* 0x0000b20000047ab9 */ /* 0x000fe20000000a00 */
[----:B------:R-:W-:Y:S01]  /*a1f0*/  PLOP3.LUT P0, PT, PT, PT, UP1, 0x40, 0x0 ;  /* 0x000000000000781c */ /* 0x000fe20003f0e818 */
[----:B-1----:R-:W-:-:S04]  /*a200*/  ULEA UR8, UR8, 0x7f, 0x7 ;  /* 0x0000007f08087891 */ /* 0x002fc8000f8e383f */
[----:B------:R-:W-:-:S03]  /*a210*/  UIMAD.WIDE.U32 UR14, UR8, UR4, URZ ;  /* 0x00000004080e72a5 */ /* 0x000fc6000f8e003f */
[----:B------:R-:W-:Y:S02]  /*a220*/  ULDC UR4, c[0x0][0x168] ;  /* 0x00005a0000047ab9 */ /* 0x000fe40000000800 */
[----:B------:R-:W-:Y:S02]  /*a230*/  @UP2 USHF.R.U32.HI UR8, URZ, UR5, UR15 ;  /* 0x000000053f082299 */ /* 0x000fe4000801160f */
[----:B------:R-:W-:Y:S02]  /*a240*/  UIADD3 UR4, -UR4, 0x1, URZ ;  /* 0x0000000104047890 */ /* 0x000fe4000fffe13f */
[----:B------:R-:W-:Y:S02]  /*a250*/  ULDC UR5, c[0x0][0x1d0] ;  /* 0x0000740000057ab9 */ /* 0x000fe40000000800 */
[----:B------:R-:W-:-:S03]  /*a260*/  UIADD3 UR9, UR8, UR5, UR4 ;  /* 0x0000000508097290 */ /* 0x000fc6000fffe004 */
[----:B------:R-:W-:Y:S02]  /*a270*/  ULDC UR8, c[0x0][0x324] ;  /* 0x0000c90000087ab9 */ /* 0x000fe40000000800 */
[----:B------:R-:W-:Y:S01]  /*a280*/  UIADD3 UR8, UR9, -UR8, URZ ;  /* 0x8000000809087290 */ /* 0x000fe2000fffe03f */
[----:B------:R-:W-:Y:S05]  /*a290*/  @P0 BRA `(.L_x_426) ;  /* 0x0000016000000947 */ /* 0x000fea0003800000 */
[----:B------:R-:W-:-:S06]  /*a2a0*/  UISETP.GT.AND UP0, UPT, UR9, -0x1, UPT ;  /* 0xffffffff0900788c */ /* 0x000fcc000bf04270 */
[----:B------:R-:W-:-:S13]  /*a2b0*/  PLOP3.LUT P0, PT, PT, PT, UP0, 0x80, 0x0 ;  /* 0x000000000000781c */ /* 0x000fda0003f0f008 */
[----:B------:R-:W-:Y:S05]  /*a2c0*/  @P0 BRA `(.L_x_427) ;  /* 0x0000009000000947 */ /* 0x000fea0003800000 */
[----:B------:R-:W-:Y:S02]  /*a2d0*/  ULDC UR4, c[0x0][0x32c] ;  /* 0x0000cb0000047ab9 */ /* 0x000fe40000000800 */
[----:B------:R-:W-:Y:S02]  /*a2e0*/  UISETP.NE.AND UP0, UPT, UR4, 0x1, UPT ;  /* 0x000000010400788c */ /* 0x000fe4000bf05270 */
[----:B------:R-:W-:Y:S02]  /*a2f0*/  ULOP3.LUT UR9, URZ, UR9, URZ, 0x33, !UPT ;  /* 0x000000093f097292 */ /* 0x000fe4000f8e333f */
[----:B------:R-:W-:Y:S02]  /*a300*/  ULDC.64 UR4, c[0x0][0x330] ;  /* 0x0000cc0000047ab9 */ /* 0x000fe40000000a00 */
[----:B------:R-:W-:-:S07]  /*a310*/  UIMAD.WIDE.U32 UR14, UR9, UR4, URZ ;  /* 0x00000004090e72a5 */ /* 0x000fce000f8e003f */
[----:B------:R-:W-:Y:S02]  /*a320*/  @UP0 UMOV UR11, UR15 ;  /* 0x0000000f000b0c82 */ /* 0x000fe40008000000 */
[----:B------:R-:W-:-:S04]  /*a330*/  @UP0 USHF.R.U32.HI UR9, URZ, UR5, UR11 ;  /* 0x000000053f090299 */ /* 0x000fc8000801160b */
[----:B------:R-:W-:Y:S01]  /*a340*/  ULOP3.LUT UR9, URZ, UR9, URZ, 0x33, !UPT ;  /* 0x000000093f097292 */ /* 0x000fe2000f8e333f */
[----:B------:R-:W-:Y:S05]  /*a350*/  BRA `(.L_x_428) ;  /* 0x0000006000007947 */ /* 0x000fea0003800000 */
.L_x_427:
[----:B------:R-:W-:Y:S02]  /*a360*/  ULDC UR4, c[0x0][0x32c] ;  /* 0x0000cb0000047ab9 */ /* 0x000fe40000000800 */
[----:B------:R-:W-:-:S03]  /*a370*/  UISETP.NE.AND UP0, UPT, UR4, 0x1, UPT ;  /* 0x000000010400788c */ /* 0x000fc6000bf05270 */
[----:B------:R-:W-:Y:S02]  /*a380*/  ULDC.64 UR4, c[0x0][0x330] ;  /* 0x0000cc0000047ab9 */ /* 0x000fe40000000a00 */
[----:B------:R-:W-:-:S07]  /*a390*/  UIMAD.WIDE.U32 UR14, UR9, UR4, URZ ;  /* 0x00000004090e72a5 */ /* 0x000fce000f8e003f */
[----:B------:R-:W-:Y:S02]  /*a3a0*/  @UP0 UMOV UR11, UR15 ;  /* 0x0000000f000b0c82 */ /* 0x000fe40008000000 */
[----:B------:R-:W-:Y:S02]  /*a3b0*/  @UP0 USHF.R.U32.HI UR9, URZ, UR5, UR11 ;  /* 0x000000053f090299 */ /* 0x000fe4000801160b */
.L_x_428:
[----:B------:R-:W-:Y:S02]  /*a3c0*/  ULDC UR4, c[0x0][0x32c] ;  /* 0x0000cb0000047ab9 */ /* 0x000fe40000000800 */
[----:B------:R-:W-:-:S04]  /*a3d0*/  UIMAD UR4, UR9, UR4, URZ ;  /* 0x00000004090472a4 */ /* 0x000fc8000f8e023f */
[----:B------:R-:W-:-:S04]  /*a3e0*/  UISETP.LT.AND UP0, UPT, UR8, UR4, UPT ;  /* 0x000000040800728c */ /* 0x000fc8000bf01270 */
[----:B------:R-:W-:-:S04]  /*a3f0*/  USEL UR8, UR8, UR4, !UP0 ;  /* 0x0000000408087287 */ /* 0x000fc8000c000000 */
.L_x_426:
[----:B------:R-:W-:-:S04]  /*a400*/  UIADD3 UR8, UR8, 0x2f, URZ ;  /* 0x0000002f08087890 */ /* 0x000fc8000fffe03f */
[----:B------:R-:W-:-:S04]  /*a410*/  UIMAD.WIDE UR4, UR8, 0x2aaaaaab, URZ ;  /* 0x2aaaaaab080478a5 */ /* 0x000fc8000f8e023f */
[----:B------:R-:W-:-:S04]  /*a420*/  USHF.R.U32.HI UR4, URZ, 0x1f, UR5 ;  /* 0x0000001f3f047899 */ /* 0x000fc80008011605 */
[----:B------:R-:W-:-:S04]  /*a430*/  ULEA.HI.SX32 UR4, UR5, UR4, 0x1d ;  /* 0x0000000405047291 */ /* 0x000fc8000f8fea3f */
[----:B------:R-:W-:-:S04]  /*a440*/  UISETP.LT.AND UP0, UPT, UR7, UR4, UPT ;  /* 0x000000040700728c */ /* 0x000fc8000bf01270 */
[----:B------:R-:W-:-:S06]  /*a450*/  USEL UR4, UR7, UR4, !UP0 ;  /* 0x0000000407047287 */ /* 0x000fcc000c000000 */
[----:B------:R-:W-:-:S13]  /*a460*/  ISETP.GE.AND P0, PT, R238, UR4, PT ;  /* 0x00000004ee007c0c */ /* 0x000fda000bf06270 */
[----:B------:R-:W-:Y:S05]  /*a470*/  @!P0 BRA `(.L_x_429) ;  /* 0x0000304000008947 */ /* 0x000fea0003800000 */
[C---:B------:R-:W-:Y:S02]  /*a480*/  IADD3 R247, P0, R220.reuse, 0x20, RZ ;  /* 0x00000020dcf77810 */ /* 0x040fe40007f1e0ff */
[----:B------:R-:W-:Y:S02]  /*a490*/  IADD3 R245, P2, R220, 0x40, RZ ;  /* 0x00000040dcf57810 */ /* 0x000fe40007f5e0ff */
[C---:B------:R-:W-:Y:S01]  /*a4a0*/  IADD3 R243, P1, R224.reuse, 0x20, RZ ;  /* 0x00000020e0f37810 */ /* 0x040fe20007f3e0ff */
[--C-:B------:R-:W-:Y:S01]  /*a4b0*/  IMAD.X R246, RZ, RZ, R231.reuse, P0 ;  /* 0x000000fffff67224 */ /* 0x100fe200000e06e7 */
[----:B------:R-:W-:Y:S01]  /*a4c0*/  IADD3 R241, P0, R224, 0x40, RZ ;  /* 0x00000040e0f17810 */ /* 0x000fe20007f1e0ff */
[----:B------:R-:W-:Y:S02]  /*a4d0*/  IMAD.X R244, RZ, RZ, R231, P2 ;  /* 0x000000fffff47224 */ /* 0x000fe400010e06e7 */
[--C-:B------:R-:W-:Y:S02]  /*a4e0*/  IMAD.X R242, RZ, RZ, R237.reuse, P1 ;  /* 0x000000fffff27224 */ /* 0x100fe400008e06ed */
[----:B------:R-:W-:-:S02]  /*a4f0*/  IMAD.X R240, RZ, RZ, R237, P0 ;  /* 0x000000fffff07224 */ /* 0x000fc400000e06ed */
.L_x_432:
[----:B------:R-:W-:Y:S04]  /*a500*/  DEPBAR.LE SB0, 0x0 ;  /* 0x000080000000791a */ /* 0x000fe80000000000 */
[----:B------:R-:W-:Y:S01]  /*a510*/  BAR.SYNC.DEFER_BLOCKING 0x0 ;  /* 0x0000000000007b1d */ /* 0x000fe20000010000 */
[----:B------:R-:W-:Y:S01]  /*a520*/  ISETP.GT.AND P0, PT, R219, R238, PT ;  /* 0x000000eedb00720c */ /* 0x000fe20003f04270 */
[----:B------:R-:W-:Y:S01]  /*a530*/  IMAD.MOV.U32 R148, RZ, RZ, R3 ;  /* 0x000000ffff947224 */ /* 0x000fe200078e0003 */
[----:B------:R-:W-:Y:S01]  /*a540*/  MOV R153, R2 ;  /* 0x0000000200997202 */ /* 0x000fe20000000f00 */
[----:B------:R-:W-:Y:S02]  /*a550*/  IMAD.MOV.U32 R149, RZ, RZ, R0 ;  /* 0x000000ffff957224 */ /* 0x000fe400078e0000 */
        /* <DEDUP_REMOVED lines=18> */
[-C--:B------:R-:W-:Y:S03]  /*a680*/  IADD3 R11, P0, R220, R8.reuse, RZ ;  /* 0x00000008dc0b7210 */ /* 0x080fe60007f1e0ff */
[----:B------:R-:W-:Y:S01]  /*a690*/  IMAD.IADD R5, R9, 0x1, R5 ;  /* 0x0000000109057824 */ /* 0x000fe200078e0205 */
[----:B------:R-:W-:Y:S02]  /*a6a0*/  LEA R14, P2, R11, c[0x0][0x1f8], 0x1 ;  /* 0x00007e000b0e7a11 */ /* 0x000fe400078408ff */
[-C--:B------:R-:W-:Y:S01]  /*a6b0*/  IADD3 R9, P1, R245, R8.reuse, RZ ;  /* 0x00000008f5097210 */ /* 0x080fe20007f3e0ff */
[----:B------:R-:W-:Y:S01]  /*a6c0*/  IMAD.X R4, R5, 0x1, R231, P0 ;  /* 0x0000000105047824 */ /* 0x000fe200000e06e7 */
[-C--:B------:R-:W-:Y:S03]  /*a6d0*/  IADD3 R7, P0, R247, R8.reuse, RZ ;  /* 0x00000008f7077210 */ /* 0x080fe60007f1e0ff */
[----:B------:R-:W-:Y:S01]  /*a6e0*/  IMAD.X R6, R5, 0x1, R244, P1 ;  /* 0x0000000105067824 */ /* 0x000fe200008e06f4 */
        /* <DEDUP_REMOVED lines=11> */
[----:B------:R-:W-:Y:S01]  /*a7a0*/  LEA R10, P1, R9, c[0x0][0x1f8], 0x1 ;  /* 0x00007e00090a7a11 */ /* 0x000fe200078208ff */
[----:B------:R4:W-:Y:S02]  /*a7b0*/  LDGSTS.E.BYPASS.LTC128B.128 [R218+0xd00], [R12.64], !P5 ;  /* 0x00d000000cda7fae */ /* 0x0009e4000e901d4c */
[----:B------:R-:W-:Y:S01]  /*a7c0*/  @!P3 IMAD.X R7, R5, 0x1, R231, P2 ;  /* 0x000000010507b824 */ /* 0x000fe200010e06e7 */
[----:B------:R-:W-:Y:S02]  /*a7d0*/  LEA.HI.X R11, R9, c[0x0][0x1fc], R6, 0x1, P1 ;  /* 0x00007f00090b7a11 */ /* 0x000fe400008f0c06 */
[----:B------:R-:W-:Y:S02]  /*a7e0*/  @!P3 IADD3 R6, P1, R8, R247, RZ ;  /* 0x000000f70806b210 */ /* 0x000fe40007f3e0ff */
[----:B------:R-:W-:Y:S01]  /*a7f0*/  @!P3 LEA R18, P2, R4, c[0x0][0x1f8], 0x1 ;  /* 0x00007e000412ba11 */ /* 0x000fe200078408ff */
        /* <DEDUP_REMOVED lines=12> */
.L_x_430:
        /* <DEDUP_REMOVED lines=9> */
[-C--:B-1----:R-:W-:Y:S01]  /*a950*/  HMMA.16816.F32.BF16 R20, R156, R32.reuse, RZ ;  /* 0x000000209c14723c */ /* 0x082fe200000418ff */
[----:B------:R-:W1:Y:S07]  /*a960*/  LDSM.16.M88.4 R192, [R216+0x3500] ;  /* 0x00350000d8c0783b */ /* 0x000e6e0000000200 */
[C---:B------:R-:W-:Y:S01]  /*a970*/  HMMA.16816.F32.BF16 R24, R44.reuse, R32, RZ ;  /* 0x000000202c18723c */ /* 0x040fe200000418ff */
[----:B------:R-:W-:Y:S07]  /*a980*/  LDSM.16.M88.4 R196, [R209] ;  /* 0x00000000d1c4783b */ /* 0x000fee0000000200 */
[-C--:B------:R-:W-:Y:S01]  /*a990*/  HMMA.16816.F32.BF16 R28, R44, R34.reuse, RZ ;  /* 0x000000222c1c723c */ /* 0x080fe200000418ff */
[----:B------:R-:W-:Y:S07]  /*a9a0*/  LDSM.16.M88.4 R200, [R213+0x7900] ;  /* 0x00790000d5c8783b */ /* 0x000fee0000000200 */
[C---:B------:R-:W-:Y:S08]  /*a9b0*/  HMMA.16816.F32.BF16 R32, R156.reuse, R34, RZ ;  /* 0x000000229c20723c */ /* 0x040ff000000418ff */
[-C--:B------:R-:W-:Y:S08]  /*a9c0*/  HMMA.16816.F32.BF16 R36, R156, R48.reuse, RZ ;  /* 0x000000309c24723c */ /* 0x080ff000000418ff */
[C---:B------:R-:W-:Y:S08]  /*a9d0*/  HMMA.16816.F32.BF16 R40, R44.reuse, R48, RZ ;  /* 0x000000302c28723c */ /* 0x040ff000000418ff */
[-C--:B------:R-:W-:Y:S08]  /*a9e0*/  HMMA.16816.F32.BF16 R44, R44, R50.reuse, RZ ;  /* 0x000000322c2c723c */ /* 0x080ff000000418ff */
[----:B------:R-:W-:Y:S01]  /*a9f0*/  HMMA.16816.F32.BF16 R48, R156, R50, RZ ;  /* 0x000000329c30723c */ /* 0x000fe200000418ff */
[----:B------:R-:W3:Y:S07]  /*aa00*/  LDSM.16.M88.4 R156, [R216+0x3900] ;  /* 0x00390000d89c783b */ /* 0x000eee0000000200 */
[-C--:B------:R-:W-:Y:S08]  /*aa10*/  HMMA.16816.F32.BF16 R4, R164, R168.reuse, R4 ;  /* 0x000000a8a404723c */ /* 0x080ff00000041804 */
[C---:B------:R-:W-:Y:S08]  /*aa20*/  HMMA.16816.F32.BF16 R8, R172.reuse, R168, R8 ;  /* 0x000000a8ac08723c */ /* 0x040ff00000041808 */
[-C--:B------:R-:W-:Y:S08]  /*aa30*/  HMMA.16816.F32.BF16 R12, R172, R170.reuse, R12 ;  /* 0x000000aaac0c723c */ /* 0x080ff0000004180c */
[C---:B------:R-:W-:Y:S01]  /*aa40*/  HMMA.16816.F32.BF16 R16, R164.reuse, R170, R16 ;  /* 0x000000aaa410723c */ /* 0x040fe20000041810 */
[----:B------:R-:W4:Y:S07]  /*aa50*/  LDSM.16.M88.4 R168, [R213+0x6900] ;  /* 0x00690000d5a8783b */ /* 0x000f2e0000000200 */
        /* <DEDUP_REMOVED lines=10> */
[----:B------:R-:W5:Y:S08]  /*ab00*/  LDSM.16.M88.4 R164, [R208] ;  /* 0x00000000d0a4783b */ /* 0x000f700000000200 */
[----:B------:R-:W3:Y:S01]  /*ab10*/  LDSM.16.M88.4 R180, [R216+0x3d00] ;  /* 0x003d0000d8b4783b */ /* 0x000ee20000000200 */
[-C--:B--2---:R-:W-:Y:S08]  /*ab20*/  HMMA.16816.F32.BF16 R4, R160, R184.reuse, R4 ;  /* 0x000000b8a004723c */ /* 0x084ff00000041804 */
        /* <DEDUP_REMOVED lines=8> */
[----:B------:R-:W-:Y:S07]  /*abb0*/  LDSM.16.M88.4 R192, [R206] ;  /* 0x00000000cec0783b */ /* 0x000fee0000000200 */
[-C--:B---3--:R-:W-:Y:S08]  /*abc0*/  HMMA.16816.F32.BF16 R36, R160, R156.reuse, R36 ;  /* 0x0000009ca024723c */ /* 0x088ff00000041824 */
[C---:B------:R-:W-:Y:S08]  /*abd0*/  HMMA.16816.F32.BF16 R40, R188.reuse, R156, R40 ;  /* 0x0000009cbc28723c */ /* 0x040ff00000041828 */
[-C--:B------:R-:W-:Y:S01]  /*abe0*/  HMMA.16816.F32.BF16 R44, R188, R158.reuse, R44 ;  /* 0x0000009ebc2c723c */ /* 0x080fe2000004182c */
[----:B------:R-:W-:Y:S07]  /*abf0*/  LDSM.16.M88.4 R188, [R213+0x8900] ;  /* 0x00890000d5bc783b */ /* 0x000fee0000000200 */
[----:B------:R-:W-:Y:S01]  /*ac00*/  HMMA.16816.F32.BF16 R48, R160, R158, R48 ;  /* 0x0000009ea030723c */ /* 0x000fe20000041830 */
[----:B------:R-:W1:Y:S07]  /*ac10*/  LDSM.16.M88.4 R156, [R217+0x9900] ;  /* 0x00990000d99c783b */ /* 0x000e6e0000000200 */
[-C--:B----4-:R-:W-:Y:S01]  /*ac20*/  HMMA.16816.F32.BF16 R4, R168, R196.reuse, R4 ;  /* 0x000000c4a804723c */ /* 0x090fe20000041804 */
[----:B------:R-:W2:Y:S07]  /*ac30*/  LDSM.16.M88.4 R160, [R216+0x4100] ;  /* 0x00410000d8a0783b */ /* 0x000eae0000000200 */
[C---:B------:R-:W-:Y:S08]  /*ac40*/  HMMA.16816.F32.BF16 R8, R200.reuse, R196, R8 ;  /* 0x000000c4c808723c */ /* 0x040ff00000041808 */
[-C--:B------:R-:W-:Y:S08]  /*ac50*/  HMMA.16816.F32.BF16 R12, R200, R198.reuse, R12 ;  /* 0x000000c6c80c723c */ /* 0x080ff0000004180c */
[C---:B------:R-:W-:Y:S08]  /*ac60*/  HMMA.16816.F32.BF16 R16, R168.reuse, R198, R16 ;  /* 0x000000c6a810723c */ /* 0x040ff00000041810 */
[-C--:B-----5:R-:W-:Y:S08]  /*ac70*/  HMMA.16816.F32.BF16 R20, R168, R164.reuse, R20 ;  /* 0x000000a4a814723c */ /* 0x0a0ff00000041814 */
[C---:B------:R-:W-:Y:S08]  /*ac80*/  HMMA.16816.F32.BF16 R24, R200.reuse, R164, R24 ;  /* 0x000000a4c818723c */ /* 0x040ff00000041818 */
[-C--:B------:R-:W-:Y:S08]  /*ac90*/  HMMA.16816.F32.BF16 R28, R200, R166.reuse, R28 ;  /* 0x000000a6c81c723c */ /* 0x080ff0000004181c */
[C---:B------:R-:W-:Y:S01]  /*aca0*/  HMMA.16816.F32.BF16 R32, R168.reuse, R166, R32 ;  /* 0x000000a6a820723c */ /* 0x040fe20000041820 */
[----:B------:R-:W3:Y:S07]  /*acb0*/  LDSM.16.M88.4 R164, [R213+0x9900] ;  /* 0x00990000d5a4783b */ /* 0x000eee0000000200 */
[-C--:B------:R-:W-:Y:S08]  /*acc0*/  HMMA.16816.F32.BF16 R36, R168, R172.reuse, R36 ;  /* 0x000000aca824723c */ /* 0x080ff00000041824 */
[C---:B------:R-:W-:Y:S08]  /*acd0*/  HMMA.16816.F32.BF16 R40, R200.reuse, R172, R40 ;  /* 0x000000acc828723c */ /* 0x040ff00000041828 */
[-C--:B------:R-:W-:Y:S08]  /*ace0*/  HMMA.16816.F32.BF16 R44, R200, R174.reuse, R44 ;  /* 0x000000aec82c723c */ /* 0x080ff0000004182c */
[----:B------:R-:W-:Y:S08]  /*acf0*/  HMMA.16816.F32.BF16 R48, R168, R174, R48 ;  /* 0x000000aea830723c */ /* 0x000ff00000041830 */
[-C--:B------:R-:W-:Y:S08]  /*ad00*/  HMMA.16816.F32.BF16 R4, R176, R180.reuse, R4 ;  /* 0x000000b4b004723c */ /* 0x080ff00000041804 */
[C---:B-1----:R-:W-:Y:S08]  /*ad10*/  HMMA.16816.F32.BF16 R8, R156.reuse, R180, R8 ;  /* 0x000000b49c08723c */ /* 0x042ff00000041808 */
[-C--:B------:R-:W-:Y:S08]  /*ad20*/  HMMA.16816.F32.BF16 R12, R156, R182.reuse, R12 ;  /* 0x000000b69c0c723c */ /* 0x080ff0000004180c */
[C---:B------:R-:W-:Y:S08]  /*ad30*/  HMMA.16816.F32.BF16 R16, R176.reuse, R182, R16 ;  /* 0x000000b6b010723c */ /* 0x040ff00000041810 */
[-C--:B--2---:R-:W-:Y:S08]  /*ad40*/  HMMA.16816.F32.BF16 R20, R176, R160.reuse, R20 ;  /* 0x000000a0b014723c */ /* 0x084ff00000041814 */
[C---:B------:R-:W-:Y:S08]  /*ad50*/  HMMA.16816.F32.BF16 R24, R156.reuse, R160, R24 ;  /* 0x000000a09c18723c */ /* 0x040ff00000041818 */
[-C--:B------:R-:W-:Y:S08]  /*ad60*/  HMMA.16816.F32.BF16 R28, R156, R162.reuse, R28 ;  /* 0x000000a29c1c723c */ /* 0x080ff0000004181c */
[C---:B------:R-:W-:Y:S08]  /*ad70*/  HMMA.16816.F32.BF16 R32, R176.reuse, R162, R32 ;  /* 0x000000a2b020723c */ /* 0x040ff00000041820 */
[-C--:B------:R-:W-:Y:S08]  /*ad80*/  HMMA.16816.F32.BF16 R36, R176, R184.reuse, R36 ;  /* 0x000000b8b024723c */ /* 0x080ff00000041824 */
[C---:B------:R-:W-:Y:S08]  /*ad90*/  HMMA.16816.F32.BF16 R40, R156.reuse, R184, R40 ;  /* 0x000000b89c28723c */ /* 0x040ff00000041828 */
[-C--:B------:R-:W-:Y:S01]  /*ada0*/  HMMA.16816.F32.BF16 R44, R156, R186.reuse, R44 ;  /* 0x000000ba9c2c723c */ /* 0x080fe2000004182c */
[----:B------:R-:W1:Y:S07]  /*adb0*/  LDSM.16.M88.4 R156, [R205] ;  /* 0x00000000cd9c783b */ /* 0x000e6e0000000200 */
[----:B------:R-:W-:Y:S08]  /*adc0*/  HMMA.16816.F32.BF16 R48, R176, R186, R48 ;  /* 0x000000bab030723c */ /* 0x000ff00000041830 */
[-C--:B------:R-:W-:Y:S08]  /*add0*/  HMMA.16816.F32.BF16 R4, R188, R192.reuse, R4 ;  /* 0x000000c0bc04723c */ /* 0x080ff00000041804 */
[C---:B---3--:R-:W-:Y:S08]  /*ade0*/  HMMA.16816.F32.BF16 R8, R164.reuse, R192, R8 ;  /* 0x000000c0a408723c */ /* 0x048ff00000041808 */
[-C--:B------:R-:W-:Y:S08]  /*adf0*/  HMMA.16816.F32.BF16 R12, R164, R194.reuse, R12 ;  /* 0x000000c2a40c723c */ /* 0x080ff0000004180c */
[----:B------:R-:W-:Y:S01]  /*ae00*/  FMUL.FTZ R183, R7, c[0x0][0x320] ;  /* 0x0000c80007b77a20 */ /* 0x000fe20000410000 */
[C---:B------:R-:W-:Y:S04]  /*ae10*/  HMMA.16816.F32.BF16 R16, R188.reuse, R194, R16 ;  /* 0x000000c2bc10723c */ /* 0x040fe80000041810 */
[----:B------:R-:W-:Y:S01]  /*ae20*/  FMUL.FTZ R182, R4, c[0x0][0x320] ;  /* 0x0000c80004b67a20 */ /* 0x000fe20000410000 */
[----:B------:R-:W2:Y:S01]  /*ae30*/  MUFU.TANH R183, R183 ;  /* 0x000000b700b77308 */ /* 0x000ea20000002400 */
[----:B------:R-:W-:Y:S02]  /*ae40*/  FMUL.FTZ R180, R5, c[0x0][0x320] ;  /* 0x0000c80005b47a20 */ /* 0x000fe40000410000 */
[----:B------:R-:W-:Y:S01]  /*ae50*/  FMUL.FTZ R9, R9, c[0x0][0x320] ;  /* 0x0000c80009097a20 */ /* 0x000fe20000410000 */
[-C--:B-1----:R-:W-:Y:S03]  /*ae60*/  HMMA.16816.F32.BF16 R20, R188, R156.reuse, R20 ;  /* 0x0000009cbc14723c */ /* 0x082fe60000041814 */
[----:B------:R-:W-:Y:S02]  /*ae70*/  FMUL.FTZ R10, R10, c[0x0][0x320] ;  /* 0x0000c8000a0a7a20 */ /* 0x000fe40000410000 */
[----:B------:R-:W-:Y:S01]  /*ae80*/  FMUL.FTZ R11, R11, c[0x0][0x320] ;  /* 0x0000c8000b0b7a20 */ /* 0x000fe20000410000 */
[----:B------:R-:W1:Y:S01]  /*ae90*/  MUFU.TANH R252, R9 ;  /* 0x0000000900fc7308 */ /* 0x000e620000002400 */
[----:B------:R-:W-:Y:S01]  /*aea0*/  FMUL.FTZ R192, R8, c[0x0][0x320] ;  /* 0x0000c80008c07a20 */ /* 0x000fe20000410000 */
[C---:B------:R-:W-:Y:S04]  /*aeb0*/  HMMA.16816.F32.BF16 R24, R164.reuse, R156, R24 ;  /* 0x0000009ca418723c */ /* 0x040fe80000041818 */
[----:B------:R-:W-:Y:S02]  /*aec0*/  FMUL.FTZ R8, R13, c[0x0][0x320] ;  /* 0x0000c8000d087a20 */ /* 0x000fe40000410000 */
[----:B------:R-:W-:Y:S02]  /*aed0*/  FMUL.FTZ R185, R6, c[0x0][0x320] ;  /* 0x0000c80006b97a20 */ /* 0x000fe40000410000 */
[----:B------:R-:W3:Y:S01]  /*aee0*/  MUFU.TANH R7, R10 ;  /* 0x0000000a00077308 */ /* 0x000ee20000002400 */
[-C--:B------:R-:W-:Y:S03]  /*aef0*/  HMMA.16816.F32.BF16 R28, R164, R158.reuse, R28 ;  /* 0x0000009ea41c723c */ /* 0x080fe6000004181c */
[----:B------:R-:W-:Y:S02]  /*af00*/  FMUL.FTZ R193, R12, c[0x0][0x320] ;  /* 0x0000c8000cc17a20 */ /* 0x000fe40000410000 */
[----:B------:R-:W-:Y:S02]  /*af10*/  FMUL.FTZ R12, R14, c[0x0][0x320] ;  /* 0x0000c8000e0c7a20 */ /* 0x000fe40000410000 */
[----:B------:R-:W-:Y:S01]  /*af20*/  FMUL.FTZ R13, R15, c[0x0][0x320] ;  /* 0x0000c8000f0d7a20 */ /* 0x000fe20000410000 */
[C---:B------:R-:W-:Y:S01]  /*af30*/  HMMA.16816.F32.BF16 R32, R188.reuse, R158, R32 ;  /* 0x0000009ebc20723c */ /* 0x040fe20000041820 */
[----:B------:R-:W4:Y:S03]  /*af40*/  MUFU.TANH R197, R11 ;  /* 0x0000000b00c57308 */ /* 0x000f260000002400 */
[----:B------:R-:W-:Y:S02]  /*af50*/  FMUL.FTZ R14, R16, c[0x0][0x320] ;  /* 0x0000c800100e7a20 */ /* 0x000fe40000410000 */
[----:B------:R-:W-:Y:S02]  /*af60*/  FMUL.FTZ R16, R17, c[0x0][0x320] ;  /* 0x0000c80011107a20 */ /* 0x000fe40000410000 */
[----:B------:R-:W-:Y:S03]  /*af70*/  FMUL.FTZ R17, R18, c[0x0][0x320] ;  /* 0x0000c80012117a20 */ /* 0x000fe60000410000 */
[----:B------:R5:W1:Y:S01]  /*af80*/  MUFU.TANH R161, R8 ;  /* 0x0000000800a17308 */ /* 0x000a620000002400 */
        /* <DEDUP_REMOVED lines=13> */
[----:B------:R-:W-:Y:S01]  /*b060*/  FMUL.FTZ R29, R29, c[0x0][0x320] ;  /* 0x0000c8001d1d7a20 */ /* 0x000fe20000410000 */
[----:B-----5:R-:W5:Y:S01]  /*b070*/  LDSM.16.M88.4 R8, [R204] ;  /* 0x00000000cc08783b */ /* 0x020f620000000200 */
[----:B------:R-:W-:Y:S04]  /*b080*/  DEPBAR.LE SB0, 0x0 ;  /* 0x000080000000791a */ /* 0x000fe80000000000 */
[----:B------:R-:W-:Y:S01]  /*b090*/  FMUL.FTZ R30, R30, c[0x0][0x320] ;  /* 0x0000c8001e1e7a20 */ /* 0x000fe20000410000 */
[----:B------:R-:W1:Y:S01]  /*b0a0*/  MUFU.TANH R185, R185 ;  /* 0x000000b900b97308 */ /* 0x000e620000002400 */
[----:B------:R-:W-:Y:S01]  /*b0b0*/  FMUL.FTZ R31, R31, c[0x0][0x320] ;  /* 0x0000c8001f1f7a20 */ /* 0x000fe20000410000 */
[----:B------:R-:W-:Y:S01]  /*b0c0*/  BAR.SYNC.DEFER_BLOCKING 0x0 ;  /* 0x0000000000007b1d */ /* 0x000fe20000010000 */
[----:B------:R-:W-:Y:S02]  /*b0d0*/  FMUL.FTZ R33, R33, c[0x0][0x320] ;  /* 0x0000c80021217a20 */ /* 0x000fe40000410000 */
[----:B------:R-:W-:Y:S02]  /*b0e0*/  FMUL.FTZ R34, R34, c[0x0][0x320] ;  /* 0x0000c80022227a20 */ /* 0x000fe40000410000 */
[----:B------:R-:W-:Y:S03]  /*b0f0*/  FMUL.FTZ R35, R35, c[0x0][0x320] ;  /* 0x0000c80023237a20 */ /* 0x000fe60000410000 */
[----:B------:R-:W1:Y:S10]  /*b100*/  MUFU.TANH R192, R192 ;  /* 0x000000c000c07308 */ /* 0x000e740000002400 */
[----:B------:R-:W1:Y:S10]  /*b110*/  MUFU.TANH R193, R193 ;  /* 0x000000c100c17308 */ /* 0x000e740000002400 */
[----:B------:R-:W1:Y:S01]  /*b120*/  MUFU.TANH R12, R12 ;  /* 0x0000000c000c7308 */ /* 0x000e620000002400 */
[-C--:B-----5:R-:W-:Y:S09]  /*b130*/  HMMA.16816.F32.BF16 R36, R188, R8.reuse, R36 ;  /* 0x00000008bc24723c */ /* 0x0a0ff20000041824 */
[----:B------:R-:W1:Y:S01]  /*b140*/  MUFU.TANH R13, R13 ;  /* 0x0000000d000d7308 */ /* 0x000e620000002400 */
[C---:B------:R-:W-:Y:S09]  /*b150*/  HMMA.16816.F32.BF16 R40, R164.reuse, R8, R40 ;  /* 0x00000008a428723c */ /* 0x040ff20000041828 */
[----:B------:R-:W1:Y:S01]  /*b160*/  MUFU.TANH R14, R14 ;  /* 0x0000000e000e7308 */ /* 0x000e620000002400 */
[-C--:B------:R-:W-:Y:S04]  /*b170*/  HMMA.16816.F32.BF16 R44, R164, R10.reuse, R44 ;  /* 0x0000000aa42c723c */ /* 0x080fe8000004182c */
[----:B------:R-:W-:Y:S04]  /*b180*/  FMUL.FTZ R171, R36, c[0x0][0x320] ;  /* 0x0000c80024ab7a20 */ /* 0x000fe80000410000 */
[----:B------:R-:W-:Y:S01]  /*b190*/  HMMA.16816.F32.BF16 R48, R188, R10, R48 ;  /* 0x0000000abc30723c */ /* 0x000fe20000041830 */
[----:B------:R-:W1:Y:S03]  /*b1a0*/  MUFU.TANH R16, R16 ;  /* 0x0000001000107308 */ /* 0x000e660000002400 */
[----:B------:R-:W-:Y:S02]  /*b1b0*/  FMUL.FTZ R37, R37, c[0x0][0x320] ;  /* 0x0000c80025257a20 */ /* 0x000fe40000410000 */
[----:B------:R-:W-:Y:S02]  /*b1c0*/  FMUL.FTZ R38, R38, c[0x0][0x320] ;  /* 0x0000c80026267a20 */ /* 0x000fe40000410000 */
[----:B------:R-:W-:Y:S03]  /*b1d0*/  FMUL.FTZ R167, R40, c[0x0][0x320] ;  /* 0x0000c80028a77a20 */ /* 0x000fe60000410000 */
        /* <DEDUP_REMOVED lines=14> */
[----:B------:R-:W-:Y:S07]  /*b2c0*/  FMUL.FTZ R51, R51, c[0x0][0x320] ;  /* 0x0000c80033337a20 */ /* 0x000fee0000410000 */
[----:B------:R1:W1:Y:S10]  /*b2d0*/  MUFU.TANH R196, R21 ;  /* 0x0000001500c47308 */ /* 0x0002740000002400 */
[----:B------:R1:W1:Y:S10]  /*b2e0*/  MUFU.TANH R201, R22 ;  /* 0x0000001600c97308 */ /* 0x0002740000002400 */
[----:B------:R1:W1:Y:S10]  /*b2f0*/  MUFU.TANH R199, R23 ;  /* 0x0000001700c77308 */ /* 0x0002740000002400 */
[----:B------:R-:W1:Y:S10]  /*b300*/  MUFU.TANH R202, R202 ;  /* 0x000000ca00ca7308 */ /* 0x000e740000002400 */
        /* <DEDUP_REMOVED lines=26> */
[----:B------:R1:W1:Y:S01]  /*b4b0*/  MUFU.TANH R172, R51 ;  /* 0x0000003300ac7308 */ /* 0x0002620000002400 */
[----:B------:R-:W-:-:S05]  /*b4c0*/  @!P0 BRA `(.L_x_431) ;  /* 0x0000038000008947 */ /* 0x000fca0003800000 */
[----:B--234-:R-:W-:Y:S04]  /*b4d0*/  IADD3 R6, -R239, 0x30, RZ ;  /* 0x00000030ef067810 */ /* 0x01cfe80007ffe1ff */
[----:B------:R-:W-:Y:S11]  /*b4e0*/  ISETP.GE.AND P1, PT, R6, 0x1, PT ;  /* 0x000000010600780c */ /* 0x000ff60003f26270 */
[----:B------:R-:W-:Y:S02]  /*b4f0*/  @!UPT UIADD3 URZ, URZ, URZ, URZ ;  /* 0x0000003f3f3ff290 */ /* 0x000fe4000fffe03f */
[----:B------:R-:W-:Y:S01]  /*b500*/  @P1 IMAD.MOV.U32 R8, RZ, RZ, R224 ;  /* 0x000000ffff081224 */ /* 0x000fe200078e00e0 */
[----:B------:R-:W-:Y:S01]  /*b510*/  @P1 IADD3 R5, R238, -0x1, RZ ;  /* 0xffffffffee051810 */ /* 0x000fe20007ffe0ff */
[----:B------:R-:W-:Y:S03]  /*b520*/  @P1 IMAD.MOV.U32 R9, RZ, RZ, R237 ;  /* 0x000000ffff091224 */ /* 0x000fe600078e00ed */
[----:B------:R-:W-:Y:S01]  /*b530*/  @P1 SHF.R.S32.HI R4, RZ, 0x1f, R5 ;  /* 0x0000001fff041819 */ /* 0x000fe20000011405 */
[C---:B------:R-:W-:Y:S04]  /*b540*/  @P1 IMAD.WIDE.U32 R10, R5.reuse, c[0x0][0x1e0], RZ ;  /* 0x00007800050a1a25 */ /* 0x040fe800078e00ff */
[----:B------:R-:W-:Y:S02]  /*b550*/  @P1 IMAD R4, R4, c[0x0][0x1e0], RZ ;  /* 0x0000780004041a24 */ /* 0x000fe400078e02ff */
[----:B------:R-:W-:Y:S04]  /*b560*/  @P1 IMAD.WIDE.U32 R8, R10, 0x30, R8 ;  /* 0x000000300a081825 */ /* 0x000fe800078e0008 */
[----:B------:R-:W-:Y:S02]  /*b570*/  @P1 IMAD R4, R5, c[0x0][0x1e4], R4 ;  /* 0x0000790005041a24 */ /* 0x000fe400078e0204 */
[----:B------:R-:W-:Y:S02]  /*b580*/  @P1 IMAD.SHL.U32 R5, R8, 0x2, RZ ;  /* 0x0000000208051824 */ /* 0x000fe400078e00ff */
[----:B------:R-:W-:Y:S03]  /*b590*/  @P1 IMAD.IADD R4, R11, 0x1, R4 ;  /* 0x000000010b041824 */ /* 0x000fe600078e0204 */
[----:B------:R-:W-:Y:S01]  /*b5a0*/  @P1 IADD3 R20, P2, R5, 0x40, RZ ;  /* 0x0000004005141810 */ /* 0x000fe20007f5e0ff */
[----:B------:R-:W-:Y:S03]  /*b5b0*/  @P1 IMAD R4, R4, 0x30, RZ ;  /* 0x0000003004041824 */ /* 0x000fe600078e02ff */
[----:B------:R-:W-:Y:S01]  /*b5c0*/  @P1 IADD3 R20, P0, R20, c[0x0][0x1c8], RZ ;  /* 0x0000720014141a10 */ /* 0x000fe20007f1e0ff */
[----:B------:R-:W-:Y:S05]  /*b5d0*/  @P1 IMAD.IADD R4, R9, 0x1, R4 ;  /* 0x0000000109041824 */ /* 0x000fea00078e0204 */
[----:B------:R-:W-:Y:S04]  /*b5e0*/  @P1 SHF.L.U64.HI R4, R8, 0x1, R4 ;  /* 0x0000000108041819 */ /* 0x000fe80000010204 */
[--C-:B-1----:R-:W-:Y:S02]  /*b5f0*/  @P1 IADD3.X R21, RZ, c[0x0][0x1cc], R4.reuse, P0, P2 ;  /* 0x00007300ff151a10 */ /* 0x102fe400007e4404 */
[----:B------:R-:W-:Y:S04]  /*b600*/  @P1 IADD3 R18, P2, R5, 0x80, RZ ;  /* 0x0000008005121810 */ /* 0x000fe80007f5e0ff */
[----:B------:R-:W-:Y:S04]  /*b610*/  @P1 IADD3 R18, P0, R18, c[0x0][0x1c8], RZ ;  /* 0x0000720012121a10 */ /* 0x000fe80007f1e0ff */
[----:B------:R-:W-:Y:S02]  /*b620*/  @P1 IADD3.X R19, RZ, c[0x0][0x1cc], R4, P0, P2 ;  /* 0x00007300ff131a10 */ /* 0x000fe400007e4404 */
[----:B------:R-:W-:Y:S11]  /*b630*/  ISETP.GE.AND P0, PT, R6, 0x21, PT ;  /* 0x000000210600780c */ /* 0x000ff60003f06270 */
[----:B------:R-:W-:Y:S02]  /*b640*/  @!UPT UIADD3 URZ, URZ, URZ, URZ ;  /* 0x0000003f3f3ff290 */ /* 0x000fe4000fffe03f */
[----:B------:R-:W-:Y:S04]  /*b650*/  @P0 IADD3 R9, R238, -0x1, RZ ;  /* 0xffffffffee090810 */ /* 0x000fe80007ffe0ff */
[----:B------:R-:W-:Y:S01]  /*b660*/  @P0 SHF.R.S32.HI R6, RZ, 0x1f, R9 ;  /* 0x0000001fff060819 */ /* 0x000fe20000011409 */
[C---:B------:R-:W-:Y:S04]  /*b670*/  @P0 IMAD.WIDE.U32 R24, R9.reuse, c[0x0][0x1e0], RZ ;  /* 0x0000780009180a25 */ /* 0x040fe800078e00ff */
[----:B------:R-:W-:Y:S04]  /*b680*/  @P0 IMAD R6, R6, c[0x0][0x1e0], RZ ;  /* 0x0000780006060a24 */ /* 0x000fe800078e02ff */
[----:B------:R-:W-:Y:S04]  /*b690*/  @P0 IMAD R6, R9, c[0x0][0x1e4], R6 ;  /* 0x0000790009060a24 */ /* 0x000fe800078e0206 */
[----:B------:R-:W-:Y:S02]  /*b6a0*/  @P0 IMAD.IADD R6, R25, 0x1, R6 ;  /* 0x0000000119060824 */ /* 0x000fe400078e0206 */
[----:B------:R-:W-:Y:S04]  /*b6b0*/  @P0 IMAD.WIDE.U32 R24, R24, 0x30, R228 ;  /* 0x0000003018180825 */ /* 0x000fe800078e00e4 */
[----:B------:R-:W-:Y:S01]  /*b6c0*/  @P0 IMAD R9, R6, 0x30, RZ ;  /* 0x0000003006090824 */ /* 0x000fe200078e02ff */
[-C--:B------:R-:W-:Y:S03]  /*b6d0*/  @P0 IADD3 R11, P2, R224, R24.reuse, RZ ;  /* 0x00000018e00b0210 */ /* 0x080fe60007f5e0ff */
[----:B------:R-:W-:Y:S04]  /*b6e0*/  @P0 IMAD.IADD R9, R9, 0x1, R25 ;  /* 0x0000000109090824 */ /* 0x000fe800078e0219 */
[----:B------:R-:W-:Y:S01]  /*b6f0*/  @P0 IMAD.X R6, R9, 0x1, R237, P2 ;  /* 0x0000000109060824 */ /* 0x000fe200010e06ed */
[C---:B------:R-:W-:Y:S04]  /*b700*/  @P0 LEA R22, P2, R11.reuse, c[0x0][0x1c8], 0x1 ;  /* 0x000072000b160a11 */ /* 0x040fe800078408ff */
[----:B------:R-:W-:Y:S02]  /*b710*/  @P0 LEA.HI.X R23, R11, c[0x0][0x1cc], R6, 0x1, P2 ;  /* 0x000073000b170a11 */ /* 0x000fe400010f0c06 */
[-C--:B------:R-:W-:Y:S05]  /*b720*/  @P0 IADD3 R11, P2, R243, R24.reuse, RZ ;  /* 0x00000018f30b0210 */ /* 0x080fea0007f5e0ff */
[----:B------:R-:W-:Y:S01]  /*b730*/  @P0 IMAD.X R6, R9, 0x1, R242, P2 ;  /* 0x0000000109060824 */ /* 0x000fe200010e06f2 */
[C---:B------:R-:W-:Y:S04]  /*b740*/  @P0 LEA R10, P2, R11.reuse, c[0x0][0x1c8], 0x1 ;  /* 0x000072000b0a0a11 */ /* 0x040fe800078408ff */
[----:B------:R-:W-:Y:S02]  /*b750*/  @P0 LEA.HI.X R11, R11, c[0x0][0x1cc], R6, 0x1, P2 ;  /* 0x000073000b0b0a11 */ /* 0x000fe400010f0c06 */
[----:B------:R-:W-:Y:S05]  /*b760*/  @P0 IADD3 R6, P2, R241, R24, RZ ;  /* 0x00000018f1060210 */ /* 0x000fea0007f5e0ff */
[----:B------:R-:W-:Y:S01]  /*b770*/  @P0 IMAD.X R9, R9, 0x1, R240, P2 ;  /* 0x0000000109090824 */ /* 0x000fe200010e06f0 */
[----:B------:R-:W-:Y:S04]  /*b780*/  @P1 IADD3 R24, P2, R5, c[0x0][0x1c8], RZ ;  /* 0x0000720005181a10 */ /* 0x000fe80007f5e0ff */
[----:B------:R-:W-:Y:S02]  /*b790*/  @P1 IADD3.X R25, R4, c[0x0][0x1cc], RZ, P2, !PT ;  /* 0x0000730004191a10 */ /* 0x000fe400017fe4ff */
[C---:B------:R-:W-:Y:S03]  /*b7a0*/  @P0 LEA R4, P2, R6.reuse, c[0x0][0x1c8], 0x1 ;  /* 0x0000720006040a11 */ /* 0x040fe600078408ff */
[----:B------:R-:W-:Y:S01]  /*b7b0*/  @!PT LDS RZ, [RZ] ;  /* 0x00000000fffff984 */ /* 0x000fe20000000800 */
[----:B------:R-:W-:Y:S01]  /*b7c0*/  @!PT LDS RZ, [RZ] ;  /* 0x00000000fffff984 */ /* 0x000fe20000000800 */
[----:B------:R-:W-:Y:S01]  /*b7d0*/  @!PT LDS RZ, [RZ] ;  /* 0x00000000fffff984 */ /* 0x000fe20000000800 */
[----:B------:R1:W-:Y:S01]  /*b7e0*/  @P1 LDGSTS.E.BYPASS.LTC128B.128 [R218+0x2500], [R24.64], !P6 ;  /* 0x0250000018da1fae */ /* 0x0003e2000f101d4c */
[----:B------:R-:W-:Y:S06]  /*b7f0*/  @P0 LEA.HI.X R5, R6, c[0x0][0x1cc], R9, 0x1, P2 ;  /* 0x0000730006050a11 */ /* 0x000fec00010f0c09 */
[----:B------:R1:W-:Y:S07]  /*b800*/  @P1 LDGSTS.E.BYPASS.LTC128B.128 [R218+0x3100], [R20.64], !P5 ;  /* 0x0310000014da1fae */ /* 0x0003ee000e901d4c */
[----:B------:R1:W-:Y:S07]  /*b810*/  @P1 LDGSTS.E.BYPASS.LTC128B.128 [R218+0x3d00], [R18.64], !P4 ;  /* 0x03d0000012da1fae */ /* 0x0003ee000e101d4c */
[----:B------:R1:W-:Y:S07]  /*b820*/  @P0 LDGSTS.E.BYPASS.LTC128B.128 [R218+0x2d00], [R22.64], !P6 ;  /* 0x02d0000016da0fae */ /* 0x0003ee000f101d4c */
[----:B------:R1:W-:Y:S07]  /*b830*/  @P0 LDGSTS.E.BYPASS.LTC128B.128 [R218+0x3900], [R10.64], !P5 ;  /* 0x039000000ada0fae */ /* 0x0003ee000e901d4c */
[----:B------:R1:W-:Y:S02]  /*b840*/  @P0 LDGSTS.E.BYPASS.LTC128B.128 [R218+0x4500], [R4.64], !P4 ;  /* 0x0450000004da0fae */ /* 0x0003e4000e101d4c */
.L_x_431:
[----:B-1234-:R-:W-:Y:S01]  /*b850*/  FMNMX.FTZ R5, R182, R3, !PT ;  /* 0x00000003b6057209 */ /* 0x01efe20007810000 */
[----:B------:R-:W-:Y:S01]  /*b860*/  LDSM.16.MT88.4 R36, [R212+0x100] ;  /* 0x00010000d424783b */ /* 0x000fe20000004200 */
        /* <DEDUP_REMOVED lines=31> */
[----:B------:R-:W-:Y:S01]  /*ba60*/  SHFL.BFLY PT, R0, R21, 0x2, 0x1f ;  /* 0x0c401f0015007f89 */ /* 0x000fe200000e0000 */
[----:B------:R-:W-:Y:S02]  /*ba70*/  FMNMX.FTZ R5, R167, R2, !PT ;  /* 0x00000002a7057209 */ /* 0x000fe40007810000 */
[----:B------:R-:W-:Y:S02]  /*ba80*/  FMNMX.FTZ R19, R172, R9, !PT ;  /* 0x00000009ac137209 */ /* 0x000fe40007810000 */
[----:B------:R-:W-:Y:S02]  /*ba90*/  FMNMX.FTZ R5, R166, R5, !PT ;  /* 0x00000005a6057209 */ /* 0x000fe40007810000 */
[----:B------:R-:W-:Y:S01]  /*baa0*/  ISETP.GT.AND P0, PT, R238, UR4, PT ;  /* 0x00000004ee007c0c */ /* 0x000fe2000bf04270 */
[----:B------:R-:W-:Y:S01]  /*bab0*/  SHFL.BFLY PT, R2, R19, 0x2, 0x1f ;  /* 0x0c401f0013027f89 */ /* 0x000fe200000e0000 */
[----:B------:R-:W-:Y:S02]  /*bac0*/  FMNMX.FTZ R8, R162, R5, !PT ;  /* 0x00000005a2087209 */ /* 0x000fe40007810000 */
[----:B------:R-:W-:Y:S02]  /*bad0*/  IADD3 R238, R238, -0x1, RZ ;  /* 0xffffffffeeee7810 */ /* 0x000fe40007ffe0ff */
[----:B------:R-:W-:Y:S05]  /*bae0*/  FMNMX.FTZ R4, R165, R8, !PT ;  /* 0x00000008a5047209 */ /* 0x000fea0007810000 */
[----:B------:R-:W1:Y:S02]  /*baf0*/  SHFL.BFLY PT, R9, R4, 0x2, 0x1f ;  /* 0x0c401f0004097f89 */ /* 0x000e6400000e0000 */
[----:B-1----:R-:W-:Y:S02]  /*bb00*/  FMNMX.FTZ R9, R4, R9, !PT ;  /* 0x0000000904097209 */ /* 0x002fe40007810000 */
[----:B------:R-:W-:Y:S02]  /*bb10*/  FMNMX.FTZ R6, R21, R0, !PT ;  /* 0x0000000015067209 */ /* 0x000fe40007810000 */
[----:B------:R-:W-:Y:S02]  /*bb20*/  FMNMX.FTZ R0, R7, R152, !PT ;  /* 0x0000009807007209 */ /* 0x000fe40007810000 */
[----:B------:R-:W-:Y:S01]  /*bb30*/  SHFL.BFLY PT, R4, R9, 0x1, 0x1f ;  /* 0x0c201f0009047f89 */ /* 0x000fe200000e0000 */
[----:B------:R-:W-:Y:S02]  /*bb40*/  FMNMX.FTZ R11, R19, R2, !PT ;  /* 0x00000002130b7209 */ /* 0x000fe40007810000 */
[----:B------:R-:W-:Y:S04]  /*bb50*/  FMNMX.FTZ R21, R197, R0, !PT ;  /* 0x00000000c5157209 */ /* 0x000fe80007810000 */
[----:B------:R-:W-:Y:S01]  /*bb60*/  FMNMX.FTZ R0, R12, R21, !PT ;  /* 0x000000150c007209 */ /* 0x000fe20007810000 */
[----:B------:R-:W1:Y:S03]  /*bb70*/  SHFL.BFLY PT, R5, R6, 0x1, 0x1f ;  /* 0x0c201f0006057f89 */ /* 0x000e6600000e0000 */
[----:B------:R-:W-:Y:S04]  /*bb80*/  FMNMX.FTZ R19, R13, R0, !PT ;  /* 0x000000000d137209 */ /* 0x000fe80007810000 */
[----:B------:R-:W-:Y:S01]  /*bb90*/  FMNMX.FTZ R0, R248, R19, !PT ;  /* 0x00000013f8007209 */ /* 0x000fe20007810000 */
[----:B------:R-:W2:Y:S03]  /*bba0*/  SHFL.BFLY PT, R2, R11, 0x1, 0x1f ;  /* 0x0c201f000b027f89 */ /* 0x000ea600000e0000 */
[----:B------:R-:W-:Y:S04]  /*bbb0*/  FMNMX.FTZ R0, R251, R0, !PT ;  /* 0x00000000fb007209 */ /* 0x000fe80007810000 */
[----:B------:R-:W-:Y:S01]  /*bbc0*/  FMNMX.FTZ R0, R179, R0, !PT ;  /* 0x00000000b3007209 */ /* 0x000fe20007810000 */
[----:B------:R-:W-:Y:S01]  /*bbd0*/  LDSM.16.MT88.4 R20, [R214+0x100] ;  /* 0x00010000d614783b */ /* 0x000fe20000004200 */
[----:B-1----:R-:W-:Y:S02]  /*bbe0*/  FMNMX.FTZ R3, R6, R5, !PT ;  /* 0x0000000506037209 */ /* 0x002fe40007810000 */
[----:B------:R-:W-:Y:S03]  /*bbf0*/  FMNMX.FTZ R5, R177, R0, !PT ;  /* 0x00000000b1057209 */ /* 0x000fe60007810000 */
[C---:B------:R-:W-:Y:S01]  /*bc00*/  FADD.FTZ R0, -R3.reuse, R148 ;  /* 0x0000009403007221 */ /* 0x040fe20000010100 */
[----:B------:R-:W-:Y:S01]  /*bc10*/  FMNMX.FTZ R6, R164, R5, !PT ;  /* 0x00000005a4067209 */ /* 0x000fe20007810000 */
[----:B------:R-:W-:Y:S01]  /*bc20*/  FMUL.FTZ R159, R3, c[0x0][0x2d0] ;  /* 0x0000b400039f7a20 */ /* 0x000fe20000410000 */
[----:B--2---:R-:W-:Y:S01]  /*bc30*/  FMNMX.FTZ R2, R11, R2, !PT ;  /* 0x000000020b027209 */ /* 0x004fe20007810000 */
[----:B------:R-:W-:Y:S01]  /*bc40*/  FMUL.FTZ R151, R0, c[0x0][0x2d0] ;  /* 0x0000b40000977a20 */ /* 0x000fe20000410000 */
[----:B------:R-:W-:Y:S01]  /*bc50*/  FMNMX.FTZ R0, R163, R6, !PT ;  /* 0x00000006a3007209 */ /* 0x000fe20007810000 */
[----:B------:R-:W-:Y:S02]  /*bc60*/  FFMA.FTZ R181, R182, c[0x0][0x2d0], -R159 ;  /* 0x0000b400b6b57a23 */ /* 0x000fe4000001089f */
[C---:B------:R-:W-:Y:S01]  /*bc70*/  FADD.FTZ R6, -R2.reuse, R153 ;  /* 0x0000009902067221 */ /* 0x040fe20000010100 */
[----:B------:R-:W-:Y:S01]  /*bc80*/  FMNMX.FTZ R5, R155, R0, !PT ;  /* 0x000000009b057209 */ /* 0x000fe20007810000 */
[----:B------:R-:W-:Y:S01]  /*bc90*/  FMUL.FTZ R158, R2, c[0x0][0x2d0] ;  /* 0x0000b400029e7a20 */ /* 0x000fe20000410000 */
[----:B------:R-:W-:Y:S01]  /*bca0*/  FMNMX.FTZ R0, R9, R4, !PT ;  /* 0x0000000409007209 */ /* 0x000fe20007810000 */
[----:B------:R-:W-:Y:S01]  /*bcb0*/  FMUL.FTZ R150, R6, c[0x0][0x2d0] ;  /* 0x0000b40006967a20 */ /* 0x000fe20000410000 */
[----:B------:R-:W-:Y:S01]  /*bcc0*/  FMNMX.FTZ R4, R154, R5, !PT ;  /* 0x000000059a047209 */ /* 0x000fe20007810000 */
[----:B------:R-:W-:Y:S01]  /*bcd0*/  FFMA.FTZ R180, R180, c[0x0][0x2d0], -R159 ;  /* 0x0000b400b4b47a23 */ /* 0x000fe2000001089f */
[----:B------:R-:W1:Y:S01]  /*bce0*/  MUFU.EX2 R151, R151 ;  /* 0x0000009700977308 */ /* 0x000e620000000800 */
[----:B------:R-:W-:Y:S02]  /*bcf0*/  FADD.FTZ R6, -R0, R149 ;  /* 0x0000009500067221 */ /* 0x000fe40000010100 */
[----:B------:R-:W2:Y:S01]  /*bd00*/  SHFL.BFLY PT, R5, R4, 0x2, 0x1f ;  /* 0x0c401f0004057f89 */ /* 0x000ea200000e0000 */
[--C-:B------:R-:W-:Y:S02]  /*bd10*/  FFMA.FTZ R184, R185, c[0x0][0x2d0], -R158.reuse ;  /* 0x0000b400b9b87a23 */ /* 0x100fe4000001089e */
[----:B------:R-:W-:Y:S02]  /*bd20*/  FMUL.FTZ R149, R6, c[0x0][0x2d0] ;  /* 0x0000b40006957a20 */ /* 0x000fe40000410000 */
[--C-:B------:R-:W-:Y:S02]  /*bd30*/  FFMA.FTZ R183, R183, c[0x0][0x2d0], -R158.reuse ;  /* 0x0000b400b7b77a23 */ /* 0x100fe4000001089e */
[--C-:B------:R-:W-:Y:S01]  /*bd40*/  FFMA.FTZ R186, R14, c[0x0][0x2d0], -R159.reuse ;  /* 0x0000b4000eba7a23 */ /* 0x100fe2000001089f */
[----:B------:R-:W3:Y:S01]  /*bd50*/  MUFU.EX2 R150, R150 ;  /* 0x0000009600967308 */ /* 0x000ee20000000800 */
[--C-:B------:R-:W-:Y:S02]  /*bd60*/  FFMA.FTZ R185, R16, c[0x0][0x2d0], -R159.reuse ;  /* 0x0000b40010b97a23 */ /* 0x100fe4000001089f */
[--C-:B------:R-:W-:Y:S02]  /*bd70*/  FFMA.FTZ R182, R17, c[0x0][0x2d0], -R158.reuse ;  /* 0x0000b40011b67a23 */ /* 0x100fe4000001089e */
[----:B------:R-:W-:Y:S02]  /*bd80*/  FFMA.FTZ R187, R15, c[0x0][0x2d0], -R158 ;  /* 0x0000b4000fbb7a23 */ /* 0x000fe4000001089e */
[----:B------:R-:W-:Y:S02]  /*bd90*/  FMUL.FTZ R157, R0, c[0x0][0x2d0] ;  /* 0x0000b400009d7a20 */ /* 0x000fe40000410000 */
[----:B------:R-:W-:Y:S01]  /*bda0*/  FFMA.FTZ R171, R171, c[0x0][0x2d0], -R159 ;  /* 0x0000b400abab7a23 */ /* 0x000fe2000001089f */
[----:B------:R-:W-:Y:S01]  /*bdb0*/  MUFU.EX2 R181, R181 ;  /* 0x000000b500b57308 */ /* 0x000fe20000000800 */
[--C-:B------:R-:W-:Y:S02]  /*bdc0*/  FFMA.FTZ R195, R192, c[0x0][0x2d0], -R157.reuse ;  /* 0x0000b400c0c37a23 */ /* 0x100fe4000001089d */
[--C-:B------:R-:W-:Y:S02]  /*bdd0*/  FFMA.FTZ R192, R252, c[0x0][0x2d0], -R157.reuse ;  /* 0x0000b400fcc07a23 */ /* 0x100fe4000001089d */
[--C-:B------:R-:W-:Y:S01]  /*bde0*/  FFMA.FTZ R193, R193, c[0x0][0x2d0], -R157.reuse ;  /* 0x0000b400c1c17a23 */ /* 0x100fe2000001089d */
[----:B--2---:R-:W-:Y:S01]  /*bdf0*/  FMNMX.FTZ R6, R4, R5, !PT ;  /* 0x0000000504067209 */ /* 0x004fe20007810000 */
[--C-:B------:R-:W-:Y:S02]  /*be00*/  FFMA.FTZ R190, R161, c[0x0][0x2d0], -R157.reuse ;  /* 0x0000b400a1be7a23 */ /* 0x100fe4000001089d */
[C---:B-1----:R-:W-:Y:S01]  /*be10*/  FMUL.FTZ R5, R151.reuse, R145 ;  /* 0x0000009197057220 */ /* 0x042fe20000410000 */
[----:B------:R-:W-:Y:S01]  /*be20*/  MUFU.EX2 R180, R180 ;  /* 0x000000b400b47308 */ /* 0x000fe20000000800 */
[----:B------:R-:W1:Y:S01]  /*be30*/  SHFL.BFLY PT, R153, R6, 0x1, 0x1f ;  /* 0x0c201f0006997f89 */ /* 0x000e6200000e0000 */
[C---:B------:R-:W-:Y:S02]  /*be40*/  FMUL.FTZ R16, R151.reuse, R132 ;  /* 0x0000008497107220 */ /* 0x040fe40000410000 */
[C---:B------:R-:W-:Y:S02]  /*be50*/  FMUL.FTZ R17, R151.reuse, R133 ;  /* 0x0000008597117220 */ /* 0x040fe40000410000 */
[C---:B---3--:R-:W-:Y:S02]  /*be60*/  FMUL.FTZ R18, R150.reuse, R134 ;  /* 0x0000008696127220 */ /* 0x048fe40000410000 */
[C---:B------:R-:W-:Y:S02]  /*be70*/  FMUL.FTZ R19, R150.reuse, R135 ;  /* 0x0000008796137220 */ /* 0x040fe40000410000 */
[----:B------:R-:W-:Y:S01]  /*be80*/  MUFU.EX2 R184, R184 ;  /* 0x000000b800b87308 */ /* 0x000fe20000000800 */
[----:B------:R-:W-:Y:S01]  /*be90*/  LDSM.16.MT88.4 R132, [R214+0x900] ;  /* 0x00090000d684783b */ /* 0x000fe20000004200 */
[C---:B------:R-:W-:Y:S02]  /*bea0*/  FMUL.FTZ R32, R151.reuse, R116 ;  /* 0x0000007497207220 */ /* 0x040fe40000410000 */
[C---:B------:R-:W-:Y:S02]  /*beb0*/  FMUL.FTZ R33, R151.reuse, R117 ;  /* 0x0000007597217220 */ /* 0x040fe40000410000 */
[C---:B------:R-:W-:Y:S02]  /*bec0*/  FMUL.FTZ R34, R150.reuse, R118 ;  /* 0x0000007696227220 */ /* 0x040fe40000410000 */
[----:B------:R-:W-:Y:S02]  /*bed0*/  FMUL.FTZ R35, R150, R119 ;  /* 0x0000007796237220 */ /* 0x000fe40000410000 */
[----:B------:R-:W2:Y:S01]  /*bee0*/  MUFU.EX2 R183, R183 ;  /* 0x000000b700b77308 */ /* 0x000ea20000000800 */
[----:B------:R-:W-:Y:S01]  /*bef0*/  LDSM.16.MT88.4 R116, [R214+0x1100] ;  /* 0x00110000d674783b */ /* 0x000fe20000004200 */
[C---:B------:R-:W-:Y:S02]  /*bf00*/  FMUL.FTZ R48, R151.reuse, R100 ;  /* 0x0000006497307220 */ /* 0x040fe40000410000 */
[----:B------:R-:W-:Y:S01]  /*bf10*/  FMUL.FTZ R49, R151, R101 ;  /* 0x0000006597317220 */ /* 0x000fe20000410000 */
[----:B-1----:R-:W-:Y:S01]  /*bf20*/  FMNMX.FTZ R153, R6, R153, !PT ;  /* 0x0000009906997209 */ /* 0x002fe20007810000 */
[C---:B------:R-:W-:Y:S02]  /*bf30*/  FMUL.FTZ R6, R150.reuse, R146 ;  /* 0x0000009296067220 */ /* 0x040fe40000410000 */
[----:B------:R-:W-:Y:S02]  /*bf40*/  FMUL.FTZ R50, R150, R102 ;  /* 0x0000006696327220 */ /* 0x000fe40000410000 */
[C---:B------:R-:W-:Y:S01]  /*bf50*/  FMUL.FTZ R156, R153.reuse, c[0x0][0x2d0] ;  /* 0x0000b400999c7a20 */ /* 0x040fe20000410000 */
[----:B------:R-:W-:Y:S01]  /*bf60*/  MUFU.EX2 R186, R186 ;  /* 0x000000ba00ba7308 */ /* 0x000fe20000000800 */
[----:B------:R-:W-:Y:S02]  /*bf70*/  FADD.FTZ R4, -R153, R152 ;  /* 0x0000009899047221 */ /* 0x000fe40000010100 */
[--C-:B------:R-:W-:Y:S02]  /*bf80*/  FFMA.FTZ R188, R197, c[0x0][0x2d0], -R156.reuse ;  /* 0x0000b400c5bc7a23 */ /* 0x100fe4000001089c */
[----:B------:R-:W-:Y:S02]  /*bf90*/  FMUL.FTZ R148, R4, c[0x0][0x2d0] ;  /* 0x0000b40004947a20 */ /* 0x000fe40000410000 */
[--C-:B------:R-:W-:Y:S02]  /*bfa0*/  FFMA.FTZ R189, R12, c[0x0][0x2d0], -R156.reuse ;  /* 0x0000b4000cbd7a23 */ /* 0x100fe4000001089c */
[--C-:B------:R-:W-:Y:S01]  /*bfb0*/  FFMA.FTZ R191, R7, c[0x0][0x2d0], -R156.reuse ;  /* 0x0000b40007bf7a23 */ /* 0x100fe2000001089c */
[----:B------:R-:W1:Y:S01]  /*bfc0*/  MUFU.EX2 R185, R185 ;  /* 0x000000b900b97308 */ /* 0x000e620000000800 */
[--C-:B------:R-:W-:Y:S01]  /*bfd0*/  FFMA.FTZ R152, R13, c[0x0][0x2d0], -R156.reuse ;  /* 0x0000b4000d987a23 */ /* 0x100fe2000001089c */
[----:B--2---:R-:W-:Y:S01]  /*bfe0*/  F2FP.BF16.PACK_AB R145, R183, R184 ;  /* 0x000000b8b791723e */ /* 0x004fe200000010ff */
[----:B------:R-:W-:Y:S01]  /*bff0*/  FMUL.FTZ R4, R151, R144 ;  /* 0x0000009097047220 */ /* 0x000fe20000410000 */
[----:B------:R-:W-:Y:S01]  /*c000*/  F2FP.BF16.PACK_AB R144, R180, R181 ;  /* 0x000000b5b490723e */ /* 0x000fe200000010ff */
[C---:B------:R-:W-:Y:S02]  /*c010*/  FMUL.FTZ R7, R150.reuse, R147 ;  /* 0x0000009396077220 */ /* 0x040fe40000410000 */
[----:B------:R-:W-:Y:S03]  /*c020*/  FMUL.FTZ R51, R150, R103 ;  /* 0x0000006796337220 */ /* 0x000fe60000410000 */
[----:B------:R-:W-:Y:S01]  /*c030*/  MUFU.EX2 R182, R182 ;  /* 0x000000b600b67308 */ /* 0x000fe20000000800 */
[----:B------:R-:W-:Y:S01]  /*c040*/  LDSM.16.MT88.4 R100, [R214+0x1900] ;  /* 0x00190000d664783b */ /* 0x000fe20000004200 */
[----:B------:R-:W-:Y:S02]  /*c050*/  FFMA.FTZ R252, R178, c[0x0][0x2d0], -R157 ;  /* 0x0000b400b2fc7a23 */ /* 0x000fe4000001089d */
[--C-:B------:R-:W-:Y:S02]  /*c060*/  FFMA.FTZ R179, R179, c[0x0][0x2d0], -R156.reuse ;  /* 0x0000b400b3b37a23 */ /* 0x100fe4000001089c */
[----:B------:R-:W-:Y:S02]  /*c070*/  FFMA.FTZ R177, R177, c[0x0][0x2d0], -R156 ;  /* 0x0000b400b1b17a23 */ /* 0x000fe4000001089c */
[--C-:B------:R-:W-:Y:S02]  /*c080*/  FFMA.FTZ R170, R170, c[0x0][0x2d0], -R159.reuse ;  /* 0x0000b400aaaa7a23 */ /* 0x100fe4000001089f */
[----:B------:R-:W2:Y:S01]  /*c090*/  MUFU.EX2 R187, R187 ;  /* 0x000000bb00bb7308 */ /* 0x000ea20000000800 */
[--C-:B------:R-:W-:Y:S02]  /*c0a0*/  FFMA.FTZ R169, R169, c[0x0][0x2d0], -R158.reuse ;  /* 0x0000b400a9a97a23 */ /* 0x100fe4000001089e */
[--C-:B------:R-:W-:Y:S01]  /*c0b0*/  FFMA.FTZ R168, R168, c[0x0][0x2d0], -R158.reuse ;  /* 0x0000b400a8a87a23 */ /* 0x100fe2000001089e */
[----:B-1----:R-:W-:Y:S01]  /*c0c0*/  F2FP.BF16.PACK_AB R146, R185, R186 ;  /* 0x000000bab992723e */ /* 0x002fe200000010ff */
[----:B------:R-:W-:Y:S02]  /*c0d0*/  FFMA.FTZ R175, R175, c[0x0][0x2d0], -R159 ;  /* 0x0000b400afaf7a23 */ /* 0x000fe4000001089f */
[----:B------:R-:W-:Y:S02]  /*c0e0*/  FFMA.FTZ R173, R173, c[0x0][0x2d0], -R158 ;  /* 0x0000b400adad7a23 */ /* 0x000fe4000001089e */
[--C-:B------:R-:W-:Y:S01]  /*c0f0*/  FFMA.FTZ R167, R167, c[0x0][0x2d0], -R157.reuse ;  /* 0x0000b400a7a77a23 */ /* 0x100fe2000001089d */
[----:B------:R-:W1:Y:S01]  /*c100*/  MUFU.EX2 R149, R149 ;  /* 0x0000009500957308 */ /* 0x000e620000000800 */
[----:B------:R-:W-:Y:S02]  /*c110*/  FFMA.FTZ R166, R166, c[0x0][0x2d0], -R157 ;  /* 0x0000b400a6a67a23 */ /* 0x000fe4000001089d */
[----:B------:R-:W-:Y:S02]  /*c120*/  FFMA.FTZ R164, R164, c[0x0][0x2d0], -R156 ;  /* 0x0000b400a4a47a23 */ /* 0x000fe4000001089c */
[C---:B------:R-:W-:Y:S02]  /*c130*/  FMUL.FTZ R52, R151.reuse, R52 ;  /* 0x0000003497347220 */ /* 0x040fe40000410000 */
[C---:B------:R-:W-:Y:S02]  /*c140*/  FMUL.FTZ R53, R151.reuse, R53 ;  /* 0x0000003597357220 */ /* 0x040fe40000410000 */
[C---:B------:R-:W-:Y:S01]  /*c150*/  FMUL.FTZ R54, R150.reuse, R54 ;  /* 0x0000003696367220 */ /* 0x040fe20000410000 */
[----:B------:R-:W3:Y:S01]  /*c160*/  MUFU.EX2 R148, R148 ;  /* 0x0000009400947308 */ /* 0x000ee20000000800 */
[C---:B------:R-:W-:Y:S02]  /*c170*/  FMUL.FTZ R55, R150.reuse, R55 ;  /* 0x0000003796377220 */ /* 0x040fe40000410000 */
[----:B------:R-:W-:Y:S01]  /*c180*/  FMUL.FTZ R64, R151, R64 ;  /* 0x0000004097407220 */ /* 0x000fe20000410000 */
[----:B--2---:R-:W-:Y:S01]  /*c190*/  F2FP.BF16.PACK_AB R147, R187, R182 ;  /* 0x000000b6bb93723e */ /* 0x004fe200000010ff */
[----:B------:R-:W-:Y:S02]  /*c1a0*/  FMUL.FTZ R65, R151, R65 ;  /* 0x0000004197417220 */ /* 0x000fe40000410000 */
[C---:B------:R-:W-:Y:S02]  /*c1b0*/  FMUL.FTZ R66, R150.reuse, R66 ;  /* 0x0000004296427220 */ /* 0x040fe40000410000 */
[----:B------:R-:W-:Y:S01]  /*c1c0*/  FMUL.FTZ R67, R150, R67 ;  /* 0x0000004396437220 */ /* 0x000fe20000410000 */
[----:B------:R-:W-:Y:S01]  /*c1d0*/  MUFU.EX2 R195, R195 ;  /* 0x000000c300c37308 */ /* 0x000fe20000000800 */
[-C--:B------:R-:W-:Y:S05]  /*c1e0*/  HMMA.16816.F32.BF16 R4, R144, R20.reuse, R4 ;  /* 0x000000149004723c */ /* 0x080fea0000041804 */
[C---:B-1----:R-:W-:Y:S02]  /*c1f0*/  FMUL.FTZ R8, R149.reuse, R140 ;  /* 0x0000008c95087220 */ /* 0x042fe40000410000 */
[C---:B------:R-:W-:Y:S02]  /*c200*/  FMUL.FTZ R9, R149.reuse, R141 ;  /* 0x0000008d95097220 */ /* 0x040fe40000410000 */
[----:B------:R-:W1:Y:S03]  /*c210*/  MUFU.EX2 R192, R192 ;  /* 0x000000c000c07308 */ /* 0x000e660000000800 */
[C---:B------:R-:W-:Y:S02]  /*c220*/  FMUL.FTZ R12, R149.reuse, R136 ;  /* 0x00000088950c7220 */ /* 0x040fe40000410000 */
[C---:B---3--:R-:W-:Y:S02]  /*c230*/  FMUL.FTZ R10, R148.reuse, R142 ;  /* 0x0000008e940a7220 */ /* 0x048fe40000410000 */
[C---:B------:R-:W-:Y:S02]  /*c240*/  FMUL.FTZ R11, R148.reuse, R143 ;  /* 0x0000008f940b7220 */ /* 0x040fe40000410000 */
[C---:B------:R-:W-:Y:S01]  /*c250*/  FMUL.FTZ R14, R148.reuse, R138 ;  /* 0x0000008a940e7220 */ /* 0x040fe20000410000 */
[----:B------:R-:W-:Y:S01]  /*c260*/  MUFU.EX2 R193, R193 ;  /* 0x000000c100c17308 */ /* 0x000fe20000000800 */
[C---:B------:R-:W-:Y:S02]  /*c270*/  FMUL.FTZ R15, R148.reuse, R139 ;  /* 0x0000008b940f7220 */ /* 0x040fe40000410000 */
[C---:B------:R-:W-:Y:S02]  /*c280*/  FMUL.FTZ R13, R149.reuse, R137 ;  /* 0x00000089950d7220 */ /* 0x040fe40000410000 */
[C---:B------:R-:W-:Y:S02]  /*c290*/  FMUL.FTZ R40, R149.reuse, R108 ;  /* 0x0000006c95287220 */ /* 0x040fe40000410000 */
[C---:B------:R-:W-:Y:S02]  /*c2a0*/  FMUL.FTZ R41, R149.reuse, R109 ;  /* 0x0000006d95297220 */ /* 0x040fe40000410000 */
[C---:B------:R-:W-:Y:S01]  /*c2b0*/  FMUL.FTZ R42, R148.reuse, R110 ;  /* 0x0000006e942a7220 */ /* 0x040fe20000410000 */
[----:B------:R-:W2:Y:S01]  /*c2c0*/  MUFU.EX2 R190, R190 ;  /* 0x000000be00be7308 */ /* 0x000ea20000000800 */
[----:B------:R-:W-:Y:S02]  /*c2d0*/  FMUL.FTZ R43, R148, R111 ;  /* 0x0000006f942b7220 */ /* 0x000fe40000410000 */
[----:B------:R-:W-:Y:S01]  /*c2e0*/  LDSM.16.MT88.4 R108, [R214+0x500] ;  /* 0x00050000d66c783b */ /* 0x000fe20000004200 */
[----:B-1----:R-:W-:Y:S01]  /*c2f0*/  F2FP.BF16.PACK_AB R140, R192, R195 ;  /* 0x000000c3c08c723e */ /* 0x002fe200000010ff */
[C---:B------:R-:W-:Y:S02]  /*c300*/  FMUL.FTZ R44, R149.reuse, R104 ;  /* 0x00000068952c7220 */ /* 0x040fe40000410000 */
[C---:B------:R-:W-:Y:S02]  /*c310*/  FMUL.FTZ R45, R149.reuse, R105 ;  /* 0x00000069952d7220 */ /* 0x040fe40000410000 */
[C---:B------:R-:W-:Y:S01]  /*c320*/  FMUL.FTZ R46, R148.reuse, R106 ;  /* 0x0000006a942e7220 */ /* 0x040fe20000410000 */
[----:B------:R-:W-:Y:S01]  /*c330*/  MUFU.EX2 R191, R191 ;  /* 0x000000bf00bf7308 */ /* 0x000fe20000000800 */
[C---:B------:R-:W-:Y:S02]  /*c340*/  FMUL.FTZ R47, R148.reuse, R107 ;  /* 0x0000006b942f7220 */ /* 0x040fe40000410000 */
[----:B------:R-:W-:Y:S01]  /*c350*/  LDSM.16.MT88.4 R104, [R212+0x1900] ;  /* 0x00190000d468783b */ /* 0x000fe20000004200 */
[C---:B------:R-:W-:Y:S02]  /*c360*/  FMUL.FTZ R24, R149.reuse, R124 ;  /* 0x0000007c95187220 */ /* 0x040fe40000410000 */
[C---:B------:R-:W-:Y:S02]  /*c370*/  FMUL.FTZ R25, R149.reuse, R125 ;  /* 0x0000007d95197220 */ /* 0x040fe40000410000 */
[C---:B------:R-:W-:Y:S02]  /*c380*/  FMUL.FTZ R26, R148.reuse, R126 ;  /* 0x0000007e941a7220 */ /* 0x040fe40000410000 */
[----:B------:R-:W1:Y:S01]  /*c390*/  MUFU.EX2 R188, R188 ;  /* 0x000000bc00bc7308 */ /* 0x000e620000000800 */
[----:B------:R-:W-:Y:S02]  /*c3a0*/  FMUL.FTZ R27, R148, R127 ;  /* 0x0000007f941b7220 */ /* 0x000fe40000410000 */
[C---:B------:R-:W-:Y:S01]  /*c3b0*/  FMUL.FTZ R28, R149.reuse, R120 ;  /* 0x00000078951c7220 */ /* 0x040fe20000410000 */
[----:B--2---:R-:W-:Y:S01]  /*c3c0*/  F2FP.BF16.PACK_AB R142, R190, R193 ;  /* 0x000000c1be8e723e */ /* 0x004fe200000010ff */
[C---:B------:R-:W-:Y:S02]  /*c3d0*/  FMUL.FTZ R29, R149.reuse, R121 ;  /* 0x00000079951d7220 */ /* 0x040fe40000410000 */
        /* <DEDUP_REMOVED lines=10> */
[----:B------:R-:W-:Y:S01]  /*c480*/  FMUL.FTZ R62, R148, R62 ;  /* 0x0000003e943e7220 */ /* 0x000fe20000410000 */
[----:B-1----:R-:W-:Y:S01]  /*c490*/  F2FP.BF16.PACK_AB R141, R188, R191 ;  /* 0x000000bfbc8d723e */ /* 0x002fe200000010ff */
[----:B------:R-:W-:Y:S02]  /*c4a0*/  FMUL.FTZ R63, R148, R63 ;  /* 0x0000003f943f7220 */ /* 0x000fe40000410000 */
[--C-:B------:R-:W-:Y:S02]  /*c4b0*/  FFMA.FTZ R194, R194, c[0x0][0x2d0], -R159.reuse ;  /* 0x0000b400c2c27a23 */ /* 0x100fe4000001089f */
[--C-:B------:R-:W-:Y:S01]  /*c4c0*/  FFMA.FTZ R197, R196, c[0x0][0x2d0], -R159.reuse ;  /* 0x0000b400c4c57a23 */ /* 0x100fe2000001089f */
[----:B------:R-:W-:Y:S01]  /*c4d0*/  MUFU.EX2 R124, R179 ;  /* 0x000000b3007c7308 */ /* 0x000fe20000000800 */
[--C-:B------:R-:W-:Y:S02]  /*c4e0*/  FFMA.FTZ R196, R201, c[0x0][0x2d0], -R158.reuse ;  /* 0x0000b400c9c47a23 */ /* 0x100fe4000001089e */
[--C-:B------:R-:W-:Y:S02]  /*c4f0*/  FFMA.FTZ R199, R199, c[0x0][0x2d0], -R158.reuse ;  /* 0x0000b400c7c77a23 */ /* 0x100fe4000001089e */
[--C-:B------:R-:W-:Y:S02]  /*c500*/  FFMA.FTZ R198, R198, c[0x0][0x2d0], -R159.reuse ;  /* 0x0000b400c6c67a23 */ /* 0x100fe4000001089f */
[--C-:B------:R-:W-:Y:S02]  /*c510*/  FFMA.FTZ R201, R200, c[0x0][0x2d0], -R159.reuse ;  /* 0x0000b400c8c97a23 */ /* 0x100fe4000001089f */
[----:B------:R-:W-:Y:S01]  /*c520*/  FFMA.FTZ R159, R174, c[0x0][0x2d0], -R159 ;  /* 0x0000b400ae9f7a23 */ /* 0x000fe2000001089f */
[----:B------:R1:W-:Y:S01]  /*c530*/  MUFU.EX2 R125, R177 ;  /* 0x000000b1007d7308 */ /* 0x0003e20000000800 */
[--C-:B------:R-:W-:Y:S02]  /*c540*/  FFMA.FTZ R200, R249, c[0x0][0x2d0], -R158.reuse ;  /* 0x0000b400f9c87a23 */ /* 0x100fe4000001089e */
[--C-:B------:R-:W-:Y:S01]  /*c550*/  FFMA.FTZ R203, R203, c[0x0][0x2d0], -R158.reuse ;  /* 0x0000b400cbcb7a23 */ /* 0x100fe2000001089e */
[----:B--2---:R-:W-:Y:S01]  /*c560*/  F2FP.BF16.PACK_AB R143, R152, R189 ;  /* 0x000000bd988f723e */ /* 0x004fe200000010ff */
[----:B------:R-:W-:Y:S02]  /*c570*/  FFMA.FTZ R158, R172, c[0x0][0x2d0], -R158 ;  /* 0x0000b400ac9e7a23 */ /* 0x000fe4000001089e */
[--C-:B------:R-:W-:Y:S02]  /*c580*/  FFMA.FTZ R202, R202, c[0x0][0x2d0], -R157.reuse ;  /* 0x0000b400caca7a23 */ /* 0x100fe4000001089d */
[--C-:B------:R-:W-:Y:S01]  /*c590*/  FFMA.FTZ R249, R250, c[0x0][0x2d0], -R157.reuse ;  /* 0x0000b400faf97a23 */ /* 0x100fe2000001089d */
[----:B------:R-:W-:Y:S01]  /*c5a0*/  MUFU.EX2 R126, R171 ;  /* 0x000000ab007e7308 */ /* 0x000fe20000000800 */
[C---:B------:R-:W-:Y:S04]  /*c5b0*/  HMMA.16816.F32.BF16 R8, R140.reuse, R20, R8 ;  /* 0x000000148c08723c */ /* 0x040fe80000041808 */
[--C-:B------:R-:W-:Y:S02]  /*c5c0*/  FFMA.FTZ R250, R176, c[0x0][0x2d0], -R157.reuse ;  /* 0x0000b400b0fa7a23 */ /* 0x100fe4000001089d */
[--C-:B------:R-:W-:Y:S02]  /*c5d0*/  FFMA.FTZ R162, R162, c[0x0][0x2d0], -R157.reuse ;  /* 0x0000b400a2a27a23 */ /* 0x100fe4000001089d */
[-C--:B------:R-:W-:Y:S01]  /*c5e0*/  HMMA.16816.F32.BF16 R12, R140, R22.reuse, R12 ;  /* 0x000000168c0c723c */ /* 0x080fe2000004180c */
[----:B------:R-:W-:Y:S03]  /*c5f0*/  MUFU.EX2 R122, R170 ;  /* 0x000000aa007a7308 */ /* 0x000fe60000000800 */
[C---:B------:R-:W-:Y:S01]  /*c600*/  FMUL.FTZ R20, R151.reuse, R128 ;  /* 0x0000008097147220 */ /* 0x040fe20000410000 */
[----:B-1----:R-:W-:Y:S01]  /*c610*/  LDSM.16.MT88.4 R176, [R212+0x2100] ;  /* 0x00210000d4b0783b */ /* 0x002fe20000004200 */
[----:B------:R-:W-:Y:S02]  /*c620*/  FMUL.FTZ R21, R151, R129 ;  /* 0x0000008197157220 */ /* 0x000fe40000410000 */
[C---:B------:R-:W-:Y:S03]  /*c630*/  HMMA.16816.F32.BF16 R16, R144.reuse, R22, R16 ;  /* 0x000000169010723c */ /* 0x040fe60000041810 */
[----:B------:R-:W-:Y:S01]  /*c640*/  MUFU.EX2 R127, R169 ;  /* 0x000000a9007f7308 */ /* 0x000fe20000000800 */
[----:B------:R-:W-:Y:S02]  /*c650*/  FFMA.FTZ R157, R165, c[0x0][0x2d0], -R157 ;  /* 0x0000b400a59d7a23 */ /* 0x000fe4000001089d */
[C---:B------:R-:W-:Y:S02]  /*c660*/  FMUL.FTZ R96, R151.reuse, R96 ;  /* 0x0000006097607220 */ /* 0x040fe40000410000 */
[C---:B------:R-:W-:Y:S04]  /*c670*/  FMUL.FTZ R22, R150.reuse, R130 ;  /* 0x0000008296167220 */ /* 0x040fe80000410000 */
[C---:B------:R-:W-:Y:S01]  /*c680*/  FMUL.FTZ R23, R150.reuse, R131 ;  /* 0x0000008396177220 */ /* 0x040fe20000410000 */
[----:B------:R1:W-:Y:S01]  /*c690*/  MUFU.EX2 R123, R168 ;  /* 0x000000a8007b7308 */ /* 0x0003e20000000800 */
[----:B------:R-:W2:Y:S01]  /*c6a0*/  LDSM.16.MT88.4 R128, [R214+0xd00] ;  /* 0x000d0000d680783b */ /* 0x000ea20000004200 */
[C---:B------:R-:W-:Y:S02]  /*c6b0*/  FMUL.FTZ R97, R151.reuse, R97 ;  /* 0x0000006197617220 */ /* 0x040fe40000410000 */
[C---:B------:R-:W-:Y:S02]  /*c6c0*/  FMUL.FTZ R98, R150.reuse, R98 ;  /* 0x0000006296627220 */ /* 0x040fe40000410000 */
[-C--:B------:R-:W-:Y:S03]  /*c6d0*/  HMMA.16816.F32.BF16 R20, R144, R36.reuse, R20 ;  /* 0x000000249014723c */ /* 0x080fe60000041814 */
[C---:B------:R-:W-:Y:S01]  /*c6e0*/  FMUL.FTZ R99, R150.reuse, R99 ;  /* 0x0000006396637220 */ /* 0x040fe20000410000 */
[----:B------:R-:W-:Y:S01]  /*c6f0*/  MUFU.EX2 R138, R175 ;  /* 0x000000af008a7308 */ /* 0x000fe20000000800 */
[C---:B------:R-:W-:Y:S02]  /*c700*/  FMUL.FTZ R68, R151.reuse, R68 ;  /* 0x0000004497447220 */ /* 0x040fe40000410000 */
[C---:B------:R-:W-:Y:S01]  /*c710*/  FMUL.FTZ R69, R151.reuse, R69 ;  /* 0x0000004597457220 */ /* 0x040fe20000410000 */
[C---:B------:R-:W-:Y:S04]  /*c720*/  HMMA.16816.F32.BF16 R24, R140.reuse, R36, R24 ;  /* 0x000000248c18723c */ /* 0x040fe80000041818 */
[C---:B------:R-:W-:Y:S02]  /*c730*/  FMUL.FTZ R70, R150.reuse, R70 ;  /* 0x0000004696467220 */ /* 0x040fe40000410000 */
[----:B------:R3:W-:Y:S01]  /*c740*/  MUFU.EX2 R139, R173 ;  /* 0x000000ad008b7308 */ /* 0x0007e20000000800 */
[C---:B------:R-:W-:Y:S01]  /*c750*/  FMUL.FTZ R36, R151.reuse, R112 ;  /* 0x0000007097247220 */ /* 0x040fe20000410000 */
[-C--:B------:R-:W-:Y:S01]  /*c760*/  HMMA.16816.F32.BF16 R28, R140, R38.reuse, R28 ;  /* 0x000000268c1c723c */ /* 0x080fe2000004181c */
[----:B-1----:R-:W-:Y:S03]  /*c770*/  LDSM.16.MT88.4 R168, [R212+0x1500] ;  /* 0x00150000d4a8783b */ /* 0x002fe60000004200 */
[----:B------:R-:W-:Y:S02]  /*c780*/  FMUL.FTZ R37, R151, R113 ;  /* 0x0000007197257220 */ /* 0x000fe40000410000 */
[C---:B------:R-:W-:Y:S02]  /*c790*/  FMUL.FTZ R71, R150.reuse, R71 ;  /* 0x0000004796477220 */ /* 0x040fe40000410000 */
[C---:B------:R-:W-:Y:S01]  /*c7a0*/  HMMA.16816.F32.BF16 R32, R144.reuse, R38, R32 ;  /* 0x000000269020723c */ /* 0x040fe20000041820 */
[----:B------:R-:W-:Y:S03]  /*c7b0*/  MUFU.EX2 R120, R167 ;  /* 0x000000a700787308 */ /* 0x000fe60000000800 */
[C---:B------:R-:W-:Y:S02]  /*c7c0*/  FMUL.FTZ R72, R149.reuse, R72 ;  /* 0x0000004895487220 */ /* 0x040fe40000410000 */
[C---:B------:R-:W-:Y:S02]  /*c7d0*/  FMUL.FTZ R73, R149.reuse, R73 ;  /* 0x0000004995497220 */ /* 0x040fe40000410000 */
[C---:B------:R-:W-:Y:S03]  /*c7e0*/  FMUL.FTZ R38, R150.reuse, R114 ;  /* 0x0000007296267220 */ /* 0x040fe60000410000 */
[----:B------:R-:W1:Y:S01]  /*c7f0*/  MUFU.EX2 R136, R166 ;  /* 0x000000a600887308 */ /* 0x000e620000000800 */
[----:B------:R-:W-:Y:S02]  /*c800*/  FMUL.FTZ R39, R150, R115 ;  /* 0x0000007396277220 */ /* 0x000fe40000410000 */
[----:B------:R-:W4:Y:S01]  /*c810*/  LDSM.16.MT88.4 R112, [R212+0xd00] ;  /* 0x000d0000d470783b */ /* 0x000f220000004200 */
[C---:B------:R-:W-:Y:S02]  /*c820*/  FMUL.FTZ R74, R148.reuse, R74 ;  /* 0x0000004a944a7220 */ /* 0x040fe40000410000 */
[C---:B------:R-:W-:Y:S02]  /*c830*/  FMUL.FTZ R75, R148.reuse, R75 ;  /* 0x0000004b944b7220 */ /* 0x040fe40000410000 */
[-C--:B--2---:R-:W-:Y:S02]  /*c840*/  HMMA.16816.F32.BF16 R36, R144, R128.reuse, R36 ;  /* 0x000000809024723c */ /* 0x084fe40000041824 */
[----:B------:R2:W-:Y:S01]  /*c850*/  MUFU.EX2 R121, R164 ;  /* 0x000000a400797308 */ /* 0x0005e20000000800 */
[----:B---3--:R-:W-:Y:S01]  /*c860*/  LDSM.16.MT88.4 R172, [R214+0x2100] ;  /* 0x00210000d6ac783b */ /* 0x008fe20000004200 */
[C---:B------:R-:W-:Y:S02]  /*c870*/  FMUL.FTZ R76, R149.reuse, R76 ;  /* 0x0000004c954c7220 */ /* 0x040fe40000410000 */
[----:B------:R-:W-:Y:S02]  /*c880*/  FMUL.FTZ R77, R149, R77 ;  /* 0x0000004d954d7220 */ /* 0x000fe40000410000 */
[C---:B------:R-:W-:Y:S04]  /*c890*/  HMMA.16816.F32.BF16 R40, R140.reuse, R128, R40 ;  /* 0x000000808c28723c */ /* 0x040fe80000041828 */
[----:B------:R-:W-:Y:S01]  /*c8a0*/  MUFU.EX2 R194, R194 ;  /* 0x000000c200c27308 */ /* 0x000fe20000000800 */
[C---:B------:R-:W-:Y:S02]  /*c8b0*/  FMUL.FTZ R78, R148.reuse, R78 ;  /* 0x0000004e944e7220 */ /* 0x040fe40000410000 */
[----:B------:R-:W-:Y:S01]  /*c8c0*/  FMUL.FTZ R79, R148, R79 ;  /* 0x0000004f944f7220 */ /* 0x000fe20000410000 */
[-C--:B------:R-:W-:Y:S04]  /*c8d0*/  HMMA.16816.F32.BF16 R44, R140, R130.reuse, R44 ;  /* 0x000000828c2c723c */ /* 0x080fe8000004182c */
[C---:B------:R-:W-:Y:S01]  /*c8e0*/  FMUL.FTZ R80, R151.reuse, R80 ;  /* 0x0000005097507220 */ /* 0x040fe20000410000 */
[----:B-1----:R-:W-:Y:S01]  /*c8f0*/  F2FP.BF16.PACK_AB R160, R136, R120 ;  /* 0x0000007888a0723e */ /* 0x002fe200000010ff */
[----:B------:R-:W1:Y:S01]  /*c900*/  MUFU.EX2 R197, R197 ;  /* 0x000000c500c57308 */ /* 0x000e620000000800 */
[C---:B------:R-:W-:Y:S01]  /*c910*/  FMUL.FTZ R81, R151.reuse, R81 ;  /* 0x0000005197517220 */ /* 0x040fe20000410000 */
[C---:B------:R-:W-:Y:S01]  /*c920*/  HMMA.16816.F32.BF16 R48, R144.reuse, R130, R48 ;  /* 0x000000829030723c */ /* 0x040fe20000041830 */
[----:B--2---:R-:W-:Y:S03]  /*c930*/  LDSM.16.MT88.4 R164, [R214+0x1500] ;  /* 0x00150000d6a4783b */ /* 0x004fe60000004200 */
[C---:B------:R-:W-:Y:S02]  /*c940*/  FMUL.FTZ R82, R150.reuse, R82 ;  /* 0x0000005296527220 */ /* 0x040fe40000410000 */
[C---:B------:R-:W-:Y:S02]  /*c950*/  FMUL.FTZ R83, R150.reuse, R83 ;  /* 0x0000005396537220 */ /* 0x040fe40000410000 */
[----:B------:R-:W-:Y:S01]  /*c960*/  MUFU.EX2 R196, R196 ;  /* 0x000000c400c47308 */ /* 0x000fe20000000800 */
[C---:B------:R-:W-:Y:S01]  /*c970*/  FMUL.FTZ R84, R151.reuse, R84 ;  /* 0x0000005497547220 */ /* 0x040fe20000410000 */
[-C--:B----4-:R-:W-:Y:S03]  /*c980*/  HMMA.16816.F32.BF16 R52, R144, R112.reuse, R52 ;  /* 0x000000709034723c */ /* 0x090fe60000041834 */
[----:B------:R-:W-:Y:S02]  /*c990*/  FMUL.FTZ R85, R151, R85 ;  /* 0x0000005597557220 */ /* 0x000fe40000410000 */
[C---:B------:R-:W-:Y:S03]  /*c9a0*/  FMUL.FTZ R86, R150.reuse, R86 ;  /* 0x0000005696567220 */ /* 0x040fe60000410000 */
[----:B------:R-:W2:Y:S01]  /*c9b0*/  MUFU.EX2 R199, R199 ;  /* 0x000000c700c77308 */ /* 0x000ea20000000800 */
[C---:B------:R-:W-:Y:S04]  /*c9c0*/  HMMA.16816.F32.BF16 R56, R140.reuse, R112, R56 ;  /* 0x000000708c38723c */ /* 0x040fe80000041838 */
[----:B------:R-:W-:Y:S02]  /*c9d0*/  FMUL.FTZ R87, R150, R87 ;  /* 0x0000005796577220 */ /* 0x000fe40000410000 */
[C---:B------:R-:W-:Y:S02]  /*c9e0*/  FMUL.FTZ R88, R149.reuse, R88 ;  /* 0x0000005895587220 */ /* 0x040fe40000410000 */
[-C--:B------:R-:W-:Y:S01]  /*c9f0*/  HMMA.16816.F32.BF16 R60, R140, R114.reuse, R60 ;  /* 0x000000728c3c723c */ /* 0x080fe2000004183c */
[----:B------:R-:W-:Y:S03]  /*ca00*/  MUFU.EX2 R198, R198 ;  /* 0x000000c600c67308 */ /* 0x000fe60000000800 */
[----:B------:R-:W-:Y:S02]  /*ca10*/  FMUL.FTZ R89, R149, R89 ;  /* 0x0000005995597220 */ /* 0x000fe40000410000 */
[C---:B------:R-:W-:Y:S02]  /*ca20*/  FMUL.FTZ R90, R148.reuse, R90 ;  /* 0x0000005a945a7220 */ /* 0x040fe40000410000 */
[C---:B------:R-:W-:Y:S01]  /*ca30*/  HMMA.16816.F32.BF16 R64, R144.reuse, R114, R64 ;  /* 0x000000729040723c */ /* 0x040fe20000041840 */
[----:B------:R-:W3:Y:S02]  /*ca40*/  LDSM.16.MT88.4 R112, [R212+0x500] ;  /* 0x00050000d470783b */ /* 0x000ee40000004200 */
[----:B------:R-:W4:Y:S01]  /*ca50*/  MUFU.EX2 R201, R201 ;  /* 0x000000c900c97308 */ /* 0x000f220000000800 */
[----:B------:R-:W-:Y:S02]  /*ca60*/  FMUL.FTZ R91, R148, R91 ;  /* 0x0000005b945b7220 */ /* 0x000fe40000410000 */
[--C-:B------:R-:W-:Y:S02]  /*ca70*/  FFMA.FTZ R248, R248, c[0x0][0x2d0], -R156.reuse ;  /* 0x0000b400f8f87a23 */ /* 0x100fe4000001089c */
[-C--:B------:R-:W-:Y:S04]  /*ca80*/  HMMA.16816.F32.BF16 R68, R144, R100.reuse, R68 ;  /* 0x000000649044723c */ /* 0x080fe80000041844 */
[--C-:B------:R-:W-:Y:S01]  /*ca90*/  FFMA.FTZ R251, R251, c[0x0][0x2d0], -R156.reuse ;  /* 0x0000b400fbfb7a23 */ /* 0x100fe2000001089c */
[----:B------:R-:W-:Y:S01]  /*caa0*/  MUFU.EX2 R200, R200 ;  /* 0x000000c800c87308 */ /* 0x000fe20000000800 */
[C---:B------:R-:W-:Y:S02]  /*cab0*/  FMUL.FTZ R92, R149.reuse, R92 ;  /* 0x0000005c955c7220 */ /* 0x040fe40000410000 */
[C---:B------:R-:W-:Y:S04]  /*cac0*/  HMMA.16816.F32.BF16 R72, R140.reuse, R100, R72 ;  /* 0x000000648c48723c */ /* 0x040fe80000041848 */
[----:B------:R-:W-:Y:S02]  /*cad0*/  FMUL.FTZ R93, R149, R93 ;  /* 0x0000005d955d7220 */ /* 0x000fe40000410000 */
[C---:B------:R-:W-:Y:S01]  /*cae0*/  FMUL.FTZ R94, R148.reuse, R94 ;  /* 0x0000005e945e7220 */ /* 0x040fe20000410000 */
[----:B-1----:R-:W-:Y:S01]  /*caf0*/  F2FP.BF16.PACK_AB R100, R197, R194 ;  /* 0x000000c2c564723e */ /* 0x002fe200000010ff */
[-C--:B------:R-:W-:Y:S01]  /*cb00*/  HMMA.16816.F32.BF16 R76, R140, R102.reuse, R76 ;  /* 0x000000668c4c723c */ /* 0x080fe2000004184c */
[----:B------:R-:W1:Y:S03]  /*cb10*/  MUFU.EX2 R203, R203 ;  /* 0x000000cb00cb7308 */ /* 0x000e660000000800 */
[----:B--2---:R-:W-:Y:S01]  /*cb20*/  F2FP.BF16.PACK_AB R101, R199, R196 ;  /* 0x000000c4c765723e */ /* 0x004fe200000010ff */
[----:B------:R-:W-:Y:S02]  /*cb30*/  FMUL.FTZ R95, R148, R95 ;  /* 0x0000005f945f7220 */ /* 0x000fe40000410000 */
[--C-:B------:R-:W-:Y:S01]  /*cb40*/  FFMA.FTZ R163, R163, c[0x0][0x2d0], -R156.reuse ;  /* 0x0000b400a3a37a23 */ /* 0x100fe2000001089c */
[C---:B------:R-:W-:Y:S03]  /*cb50*/  HMMA.16816.F32.BF16 R80, R144.reuse, R102, R80 ;  /* 0x000000669050723c */ /* 0x040fe60000041850 */
[----:B------:R-:W-:Y:S01]  /*cb60*/  MUFU.EX2 R202, R202 ;  /* 0x000000ca00ca7308 */ /* 0x000fe20000000800 */
[--C-:B------:R-:W-:Y:S02]  /*cb70*/  FFMA.FTZ R155, R155, c[0x0][0x2d0], -R156.reuse ;  /* 0x0000b4009b9b7a23 */ /* 0x100fe4000001089c */
[----:B------:R-:W-:Y:S01]  /*cb80*/  FFMA.FTZ R156, R154, c[0x0][0x2d0], -R156 ;  /* 0x0000b4009a9c7a23 */ /* 0x000fe2000001089c */
[----:B----4-:R-:W-:Y:S01]  /*cb90*/  F2FP.BF16.PACK_AB R102, R201, R198 ;  /* 0x000000c6c966723e */ /* 0x010fe200000010ff */
[-C--:B------:R-:W-:Y:S04]  /*cba0*/  HMMA.16816.F32.BF16 R84, R144, R104.reuse, R84 ;  /* 0x000000689054723c */ /* 0x080fe80000041854 */
[----:B------:R-:W-:Y:S01]  /*cbb0*/  FFMA.FTZ R181, R151, R234, R181 ;  /* 0x000000ea97b57223 */ /* 0x000fe200000100b5 */
[----:B------:R-:W2:Y:S01]  /*cbc0*/  MUFU.EX2 R249, R249 ;  /* 0x000000f900f97308 */ /* 0x000ea20000000800 */
[----:B------:R-:W-:Y:S02]  /*cbd0*/  FFMA.FTZ R184, R150, R235, R184 ;  /* 0x000000eb96b87223 */ /* 0x000fe400000100b8 */
[C---:B------:R-:W-:Y:S04]  /*cbe0*/  HMMA.16816.F32.BF16 R88, R140.reuse, R104, R88 ;  /* 0x000000688c58723c */ /* 0x040fe80000041858 */
[----:B-1----:R-:W-:Y:S01]  /*cbf0*/  F2FP.BF16.PACK_AB R103, R203, R200 ;  /* 0x000000c8cb67723e */ /* 0x002fe200000010ff */
[----:B------:R-:W-:Y:S02]  /*cc00*/  FFMA.FTZ R195, R149, R232, R195 ;  /* 0x000000e895c37223 */ /* 0x000fe400000100c3 */
[----:B------:R-:W-:Y:S01]  /*cc10*/  MUFU.EX2 R248, R248 ;  /* 0x000000f800f87308 */ /* 0x000fe20000000800 */
[-C--:B------:R-:W-:Y:S04]  /*cc20*/  HMMA.16816.F32.BF16 R92, R140, R106.reuse, R92 ;  /* 0x0000006a8c5c723c */ /* 0x080fe8000004185c */
[----:B------:R-:W-:Y:S02]  /*cc30*/  FFMA.FTZ R191, R148, R233, R191 ;  /* 0x000000e994bf7223 */ /* 0x000fe400000100bf */
[----:B------:R-:W-:Y:S02]  /*cc40*/  FADD.FTZ R181, R180, R181 ;  /* 0x000000b5b4b57221 */ /* 0x000fe40000010000 */
[----:B------:R-:W-:Y:S01]  /*cc50*/  HMMA.16816.F32.BF16 R96, R144, R106, R96 ;  /* 0x0000006a9060723c */ /* 0x000fe20000041860 */
[----:B------:R-:W1:Y:S03]  /*cc60*/  MUFU.EX2 R251, R251 ;  /* 0x000000fb00fb7308 */ /* 0x000e660000000800 */
[----:B------:R-:W-:Y:S01]  /*cc70*/  FADD.FTZ R183, R183, R184 ;  /* 0x000000b8b7b77221 */ /* 0x000fe20000010000 */
[----:B--2---:R-:W-:Y:S01]  /*cc80*/  F2FP.BF16.PACK_AB R104, R249, R202 ;  /* 0x000000caf968723e */ /* 0x004fe200000010ff */
[----:B------:R-:W-:Y:S01]  /*cc90*/  FADD.FTZ R192, R192, R195 ;  /* 0x000000c3c0c07221 */ /* 0x000fe20000010000 */
[----:B------:R-:W-:Y:S01]  /*cca0*/  F2FP.BF16.PACK_AB R107, R125, R124 ;  /* 0x0000007c7d6b723e */ /* 0x000fe200000010ff */
[-C--:B------:R-:W-:Y:S03]  /*ccb0*/  HMMA.16816.F32.BF16 R4, R100, R108.reuse, R4 ;  /* 0x0000006c6404723c */ /* 0x080fe60000041804 */
[----:B------:R-:W-:Y:S02]  /*ccc0*/  MUFU.EX2 R250, R250 ;  /* 0x000000fa00fa7308 */ /* 0x000fe40000000800 */
[----:B------:R-:W-:Y:S02]  /*ccd0*/  FADD.FTZ R188, R188, R191 ;  /* 0x000000bfbcbc7221 */ /* 0x000fe40000010000 */
[----:B------:R-:W-:Y:S02]  /*cce0*/  FADD.FTZ R186, R186, R181 ;  /* 0x000000b5baba7221 */ /* 0x000fe40000010000 */
[----:B------:R-:W-:Y:S03]  /*ccf0*/  FADD.FTZ R182, R182, R183 ;  /* 0x000000b7b6b67221 */ /* 0x000fe60000010000 */
[----:B------:R-:W-:Y:S01]  /*cd00*/  FADD.FTZ R193, R193, R192 ;  /* 0x000000c0c1c17221 */ /* 0x000fe20000010000 */
[----:B------:R-:W2:Y:S01]  /*cd10*/  MUFU.EX2 R252, R252 ;  /* 0x000000fc00fc7308 */ /* 0x000ea20000000800 */
[----:B------:R-:W-:Y:S02]  /*cd20*/  FADD.FTZ R189, R189, R188 ;  /* 0x000000bcbdbd7221 */ /* 0x000fe40000010000 */
[----:B------:R-:W-:Y:S01]  /*cd30*/  FADD.FTZ R185, R185, R186 ;  /* 0x000000bab9b97221 */ /* 0x000fe20000010000 */
[----:B-1----:R-:W-:Y:S01]  /*cd40*/  F2FP.BF16.PACK_AB R105, R251, R248 ;  /* 0x000000f8fb69723e */ /* 0x002fe200000010ff */
[----:B------:R-:W-:Y:S02]  /*cd50*/  FADD.FTZ R187, R187, R182 ;  /* 0x000000b6bbbb7221 */ /* 0x000fe40000010000 */
[----:B------:R-:W-:Y:S02]  /*cd60*/  FADD.FTZ R193, R190, R193 ;  /* 0x000000c1bec17221 */ /* 0x000fe40000010000 */
[----:B------:R-:W-:Y:S01]  /*cd70*/  FADD.FTZ R189, R152, R189 ;  /* 0x000000bd98bd7221 */ /* 0x000fe20000010000 */
[----:B------:R-:W1:Y:S01]  /*cd80*/  MUFU.EX2 R128, R159 ;  /* 0x0000009f00807308 */ /* 0x000e620000000800 */
[----:B------:R-:W-:Y:S01]  /*cd90*/  MOV R152, R153 ;  /* 0x0000009900987202 */ /* 0x000fe20000000f00 */
[----:B------:R-:W-:Y:S02]  /*cda0*/  FADD.FTZ R194, R194, R185 ;  /* 0x000000b9c2c27221 */ /* 0x000fe40000010000 */
[----:B------:R-:W-:Y:S02]  /*cdb0*/  FADD.FTZ R196, R196, R187 ;  /* 0x000000bbc4c47221 */ /* 0x000fe40000010000 */
[----:B------:R-:W-:Y:S02]  /*cdc0*/  FADD.FTZ R202, R202, R193 ;  /* 0x000000c1caca7221 */ /* 0x000fe40000010000 */
[----:B------:R-:W-:Y:S02]  /*cdd0*/  FADD.FTZ R248, R248, R189 ;  /* 0x000000bdf8f87221 */ /* 0x000fe40000010000 */
[----:B------:R1:W4:Y:S01]  /*cde0*/  MUFU.EX2 R131, R158 ;  /* 0x0000009e00837308 */ /* 0x0003220000000800 */
[----:B------:R-:W-:Y:S02]  /*cdf0*/  FADD.FTZ R197, R197, R194 ;  /* 0x000000c2c5c57221 */ /* 0x000fe40000010000 */
[----:B------:R-:W-:Y:S01]  /*ce00*/  FADD.FTZ R199, R199, R196 ;  /* 0x000000c4c7c77221 */ /* 0x000fe20000010000 */
[----:B--2---:R-:W-:Y:S01]  /*ce10*/  F2FP.BF16.PACK_AB R106, R252, R250 ;  /* 0x000000fafc6a723e */ /* 0x004fe200000010ff */
[----:B------:R-:W-:Y:S02]  /*ce20*/  FADD.FTZ R249, R249, R202 ;  /* 0x000000caf9f97221 */ /* 0x000fe40000010000 */
[----:B------:R-:W-:Y:S02]  /*ce30*/  FADD.FTZ R248, R251, R248 ;  /* 0x000000f8fbf87221 */ /* 0x000fe40000010000 */
[----:B------:R-:W-:Y:S01]  /*ce40*/  FADD.FTZ R198, R198, R197 ;  /* 0x000000c5c6c67221 */ /* 0x000fe20000010000 */
[----:B------:R2:W-:Y:S01]  /*ce50*/  MUFU.EX2 R130, R157 ;  /* 0x0000009d00827308 */ /* 0x0005e20000000800 */
[C---:B------:R-:W-:Y:S04]  /*ce60*/  HMMA.16816.F32.BF16 R8, R104.reuse, R108, R8 ;  /* 0x0000006c6808723c */ /* 0x040fe80000041808 */
[----:B------:R-:W-:Y:S02]  /*ce70*/  FADD.FTZ R200, R200, R199 ;  /* 0x000000c7c8c87221 */ /* 0x000fe40000010000 */
[----:B------:R-:W-:Y:S02]  /*ce80*/  FADD.FTZ R249, R250, R249 ;  /* 0x000000f9faf97221 */ /* 0x000fe40000010000 */
[-C--:B------:R-:W-:Y:S01]  /*ce90*/  HMMA.16816.F32.BF16 R12, R104, R110.reuse, R12 ;  /* 0x0000006e680c723c */ /* 0x080fe2000004180c */
[----:B------:R5:W-:Y:S03]  /*cea0*/  MUFU.EX2 R154, R156 ;  /* 0x0000009c009a7308 */ /* 0x000be60000000800 */
[----:B------:R-:W-:Y:S01]  /*ceb0*/  FADD.FTZ R198, R201, R198 ;  /* 0x000000c6c9c67221 */ /* 0x000fe20000010000 */
[----:B-1----:R-:W-:Y:S01]  /*cec0*/  F2FP.BF16.PACK_AB R158, R128, R138 ;  /* 0x0000008a809e723e */ /* 0x002fe200000010ff */
[----:B------:R-:W-:Y:S01]  /*ced0*/  FADD.FTZ R200, R203, R200 ;  /* 0x000000c8cbc87221 */ /* 0x000fe20000010000 */
[----:B----4-:R-:W-:Y:S01]  /*cee0*/  F2FP.BF16.PACK_AB R159, R131, R139 ;  /* 0x0000008b839f723e */ /* 0x010fe200000010ff */
[C---:B------:R-:W-:Y:S01]  /*cef0*/  HMMA.16816.F32.BF16 R16, R100.reuse, R110, R16 ;  /* 0x0000006e6410723c */ /* 0x040fe20000041810 */
[----:B------:R-:W1:Y:S02]  /*cf00*/  LDSM.16.MT88.4 R108, [R212+0x1100] ;  /* 0x00110000d46c783b */ /* 0x000e640000004200 */
[----:B------:R-:W4:Y:S01]  /*cf10*/  MUFU.EX2 R137, R163 ;  /* 0x000000a300897308 */ /* 0x000f220000000800 */
[----:B------:R-:W-:Y:S01]  /*cf20*/  FADD.FTZ R249, R252, R249 ;  /* 0x000000f9fcf97221 */ /* 0x000fe20000010000 */
[----:B--2---:R-:W-:Y:S03]  /*cf30*/  F2FP.BF16.PACK_AB R157, R123, R127 ;  /* 0x0000007f7b9d723e */ /* 0x004fe600000010ff */
[-C--:B---3--:R-:W-:Y:S05]  /*cf40*/  HMMA.16816.F32.BF16 R20, R100, R112.reuse, R20 ;  /* 0x000000706414723c */ /* 0x088fea0000041814 */
[----:B------:R-:W2:Y:S03]  /*cf50*/  MUFU.EX2 R129, R162 ;  /* 0x000000a200817308 */ /* 0x000ea60000000800 */
[C---:B------:R-:W-:Y:S04]  /*cf60*/  HMMA.16816.F32.BF16 R24, R104.reuse, R112, R24 ;  /* 0x000000706818723c */ /* 0x040fe80000041818 */
[----:B-----5:R-:W-:Y:S03]  /*cf70*/  F2FP.BF16.PACK_AB R156, R122, R126 ;  /* 0x0000007e7a9c723e */ /* 0x020fe600000010ff */
[----:B------:R-:W3:Y:S01]  /*cf80*/  MUFU.EX2 R155, R155 ;  /* 0x0000009b009b7308 */ /* 0x000ee20000000800 */
[-C--:B------:R-:W-:Y:S04]  /*cf90*/  HMMA.16816.F32.BF16 R28, R104, R114.reuse, R28 ;  /* 0x00000072681c723c */ /* 0x080fe8000004181c */
[----:B----4-:R-:W-:Y:S04]  /*cfa0*/  F2FP.BF16.PACK_AB R161, R137, R121 ;  /* 0x0000007989a1723e */ /* 0x010fe800000010ff */
[C---:B------:R-:W-:Y:S01]  /*cfb0*/  HMMA.16816.F32.BF16 R32, R100.reuse, R114, R32 ;  /* 0x000000726420723c */ /* 0x040fe20000041820 */
[----:B------:R-:W4:Y:S03]  /*cfc0*/  LDSM.16.MT88.4 R112, [R214+0x1d00] ;  /* 0x001d0000d670783b */ /* 0x000f260000004200 */
[----:B--2---:R-:W-:Y:S04]  /*cfd0*/  F2FP.BF16.PACK_AB R162, R130, R129 ;  /* 0x0000008182a2723e */ /* 0x004fe800000010ff */
[-C--:B------:R-:W-:Y:S04]  /*cfe0*/  HMMA.16816.F32.BF16 R36, R100, R116.reuse, R36 ;  /* 0x000000746424723c */ /* 0x080fe80000041824 */
[----:B---3--:R-:W-:Y:S04]  /*cff0*/  F2FP.BF16.PACK_AB R163, R154, R155 ;  /* 0x0000009b9aa3723e */ /* 0x008fe800000010ff */
        /* <DEDUP_REMOVED lines=9> */
[-C--:B----4-:R-:W-:Y:S08]  /*d090*/  HMMA.16816.F32.BF16 R68, R100, R112.reuse, R68 ;  /* 0x000000706444723c */ /* 0x090ff00000041844 */
[C---:B------:R-:W-:Y:S08]  /*d0a0*/  HMMA.16816.F32.BF16 R72, R104.reuse, R112, R72 ;  /* 0x000000706848723c */ /* 0x040ff00000041848 */
[-C--:B------:R-:W-:Y:S08]  /*d0b0*/  HMMA.16816.F32.BF16 R76, R104, R114.reuse, R76 ;  /* 0x00000072684c723c */ /* 0x080ff0000004184c */
[C---:B------:R-:W-:Y:S08]  /*d0c0*/  HMMA.16816.F32.BF16 R80, R100.reuse, R114, R80 ;  /* 0x000000726450723c */ /* 0x040ff00000041850 */
[-C--:B--2---:R-:W-:Y:S08]  /*d0d0*/  HMMA.16816.F32.BF16 R84, R100, R116.reuse, R84 ;  /* 0x000000746454723c */ /* 0x084ff00000041854 */
[C---:B------:R-:W-:Y:S08]  /*d0e0*/  HMMA.16816.F32.BF16 R88, R104.reuse, R116, R88 ;  /* 0x000000746858723c */ /* 0x040ff00000041858 */
[-C--:B------:R-:W-:Y:S08]  /*d0f0*/  HMMA.16816.F32.BF16 R92, R104, R118.reuse, R92 ;  /* 0x00000076685c723c */ /* 0x080ff0000004185c */
[----:B------:R-:W-:Y:S08]  /*d100*/  HMMA.16816.F32.BF16 R96, R100, R118, R96 ;  /* 0x000000766460723c */ /* 0x000ff00000041860 */
[-C--:B------:R-:W-:Y:S07]  /*d110*/  HMMA.16816.F32.BF16 R144, R156, R132.reuse, R4 ;  /* 0x000000849c90723c */ /* 0x080fee0000041804 */
[----:B------:R-:W-:Y:S01]  /*d120*/  MOV R7, R130 ;  /* 0x0000008200077202 */ /* 0x000fe20000000f00 */
[C---:B------:R-:W-:Y:S04]  /*d130*/  HMMA.16816.F32.BF16 R140, R160.reuse, R132, R8 ;  /* 0x00000084a08c723c */ /* 0x040fe80000041808 */
[----:B------:R-:W-:Y:S02]  /*d140*/  MOV R6, R131 ;  /* 0x0000008300067202 */ /* 0x000fe40000000f00 */
[----:B------:R-:W-:Y:S02]  /*d150*/  MOV R5, R128 ;  /* 0x0000008000057202 */ /* 0x000fe40000000f00 */
[----:B------:R-:W-:Y:S04]  /*d160*/  MOV R11, R139 ;  /* 0x0000008b000b7202 */ /* 0x000fe80000000f00 */
[----:B------:R-:W-:Y:S02]  /*d170*/  MOV R10, R138 ;  /* 0x0000008a000a7202 */ /* 0x000fe40000000f00 */
[----:B------:R-:W-:Y:S02]  /*d180*/  MOV R9, R137 ;  /* 0x0000008900097202 */ /* 0x000fe40000000f00 */
[----:B------:R-:W-:Y:S02]  /*d190*/  MOV R8, R136 ;  /* 0x0000008800087202 */ /* 0x000fe40000000f00 */
[-C--:B------:R-:W-:Y:S03]  /*d1a0*/  HMMA.16816.F32.BF16 R136, R160, R134.reuse, R12 ;  /* 0x00000086a088723c */ /* 0x080fe6000004180c */
[----:B------:R-:W-:Y:S04]  /*d1b0*/  MOV R4, R129 ;  /* 0x0000008100047202 */ /* 0x000fe80000000f00 */
[----:B------:R-:W-:Y:S01]  /*d1c0*/  MOV R15, R123 ;  /* 0x0000007b000f7202 */ /* 0x000fe20000000f00 */
[C---:B------:R-:W-:Y:S04]  /*d1d0*/  HMMA.16816.F32.BF16 R132, R156.reuse, R134, R16 ;  /* 0x000000869c84723c */ /* 0x040fe80000041810 */
[----:B------:R-:W-:Y:S02]  /*d1e0*/  MOV R14, R122 ;  /* 0x0000007a000e7202 */ /* 0x000fe40000000f00 */
[----:B------:R-:W-:Y:S02]  /*d1f0*/  MOV R13, R121 ;  /* 0x00000079000d7202 */ /* 0x000fe40000000f00 */
[-C--:B-1----:R-:W-:Y:S04]  /*d200*/  HMMA.16816.F32.BF16 R128, R156, R108.reuse, R20 ;  /* 0x0000006c9c80723c */ /* 0x082fe80000041814 */
[----:B------:R-:W-:Y:S02]  /*d210*/  MOV R19, R127 ;  /* 0x0000007f00137202 */ /* 0x000fe40000000f00 */
[----:B------:R-:W-:Y:S02]  /*d220*/  MOV R18, R126 ;  /* 0x0000007e00127202 */ /* 0x000fe40000000f00 */
[----:B------:R-:W-:Y:S01]  /*d230*/  MOV R17, R125 ;  /* 0x0000007d00117202 */ /* 0x000fe20000000f00 */
[----:B------:R-:W-:Y:S03]  /*d240*/  FADD.FTZ R200, R19, R200 ;  /* 0x000000c813c87221 */ /* 0x000fe60000010000 */
[----:B------:R-:W-:Y:S01]  /*d250*/  MOV R16, R124 ;  /* 0x0000007c00107202 */ /* 0x000fe20000000f00 */
[----:B------:R-:W-:Y:S01]  /*d260*/  FADD.FTZ R198, R18, R198 ;  /* 0x000000c612c67221 */ /* 0x000fe20000010000 */
[C---:B------:R-:W-:Y:S04]  /*d270*/  HMMA.16816.F32.BF16 R124, R160.reuse, R108, R24 ;  /* 0x0000006ca07c723c */ /* 0x040fe80000041818 */
[----:B------:R-:W-:Y:S01]  /*d280*/  MOV R12, R120 ;  /* 0x00000078000c7202 */ /* 0x000fe20000000f00 */
[----:B------:R-:W-:Y:S02]  /*d290*/  FADD.FTZ R248, R16, R248 ;  /* 0x000000f810f87221 */ /* 0x000fe40000010000 */
[----:B------:R-:W-:Y:S01]  /*d2a0*/  FADD.FTZ R198, R14, R198 ;  /* 0x000000c60ec67221 */ /* 0x000fe20000010000 */
[-C--:B------:R-:W-:Y:S04]  /*d2b0*/  HMMA.16816.F32.BF16 R120, R160, R110.reuse, R28 ;  /* 0x0000006ea078723c */ /* 0x080fe8000004181c */
[----:B------:R-:W-:Y:S02]  /*d2c0*/  FADD.FTZ R248, R17, R248 ;  /* 0x000000f811f87221 */ /* 0x000fe40000010000 */
[----:B------:R-:W-:Y:S02]  /*d2d0*/  FADD.FTZ R249, R12, R249 ;  /* 0x000000f90cf97221 */ /* 0x000fe40000010000 */
[C---:B------:R-:W-:Y:S04]  /*d2e0*/  HMMA.16816.F32.BF16 R116, R156.reuse, R110, R32 ;  /* 0x0000006e9c74723c */ /* 0x040fe80000041820 */
[----:B------:R-:W-:Y:S02]  /*d2f0*/  FADD.FTZ R248, R13, R248 ;  /* 0x000000f80df87221 */ /* 0x000fe40000010000 */
[----:B------:R-:W-:Y:S02]  /*d300*/  FADD.FTZ R200, R15, R200 ;  /* 0x000000c80fc87221 */ /* 0x000fe40000010000 */
        /* <DEDUP_REMOVED lines=26> */
[----:B------:R-:W-:-:S07]  /*d4b0*/  @P0 BRA `(.L_x_432) ;  /* 0xffffd04000000947 */ /* 0x000fce000383ffff */
.L_x_429:
[----:B------:R-:W-:-:S13]  /*d4c0*/  ISETP.GE.AND P0, PT, R238, R219, PT ;  /* 0x000000dbee00720c */ /* 0x000fda0003f06270 */
[----:B------:R-:W-:Y:S05]  /*d4d0*/  @!P0 BRA `(.L_x_433) ;  /* 0x000044c000008947 */ /* 0x000fea0003800000 */
[----:B------:R-:W-:Y:S01]  /*d4e0*/  IADD3 R243, P0, R220, 0x20, RZ ;  /* 0x00000020dcf37810 */ /* 0x000fe20007f1e0ff */
[----:B------:R-:W-:Y:S01]  /*d4f0*/  ULDC.64 UR4, c[0x0][0x208] ;  /* 0x0000820000047ab9 */ /* 0x000fe20000000a00 */
[----:B------:R-:W-:Y:S01]  /*d500*/  IADD3 R203, P1, R224, 0x20, RZ ;  /* 0x00000020e0cb7810 */ /* 0x000fe20007f3e0ff */
[----:B------:R-:W-:Y:S01]  /*d510*/  UIMAD.WIDE.U32 UR8, UR4, 0x30, URZ ;  /* 0x00000030040878a5 */ /* 0x000fe2000f8e003f */
[-C--:B------:R-:W-:Y:S01]  /*d520*/  IADD3.X R242, RZ, R231.reuse, RZ, P0, !PT ;  /* 0x000000e7fff27210 */ /* 0x080fe200007fe4ff */
[----:B------:R-:W-:Y:S01]  /*d530*/  UIMAD UR5, UR5, 0x30, URZ ;  /* 0x00000030050578a4 */ /* 0x000fe2000f8e023f */
[----:B------:R-:W-:Y:S01]  /*d540*/  IADD3 R241, P2, R220, 0x40, RZ ;  /* 0x00000040dcf17810 */ /* 0x000fe20007f5e0ff */
[----:B------:R-:W-:Y:S01]  /*d550*/  IMAD.MOV.U32 R150, RZ, RZ, R2 ;  /* 0x000000ffff967224 */ /* 0x000fe200078e0002 */
[----:B------:R-:W-:Y:S01]  /*d560*/  IADD3 R201, P0, R224, 0x40, RZ ;  /* 0x00000040e0c97810 */ /* 0x000fe20007f1e0ff */
[----:B------:R-:W-:Y:S01]  /*d570*/  IMAD.MOV.U32 R151, RZ, RZ, R3 ;  /* 0x000000ffff977224 */ /* 0x000fe200078e0003 */
[----:B------:R-:W-:Y:S01]  /*d580*/  IADD3 R239, -R239, 0x30, RZ ;  /* 0x00000030efef7810 */ /* 0x000fe20007ffe1ff */
[----:B------:R-:W-:Y:S01]  /*d590*/  IMAD.MOV.U32 R148, RZ, RZ, R152 ;  /* 0x000000ffff947224 */ /* 0x000fe200078e0098 */
[----:B------:R-:W-:Y:S01]  /*d5a0*/  IADD3.X R240, RZ, R231, RZ, P2, !PT ;  /* 0x000000e7fff07210 */ /* 0x000fe200017fe4ff */
[----:B------:R-:W-:Y:S01]  /*d5b0*/  IMAD.MOV.U32 R149, RZ, RZ, R0 ;  /* 0x000000ffff957224 */ /* 0x000fe200078e0000 */
[----:B------:R-:W-:Y:S01]  /*d5c0*/  IADD3.X R200, RZ, R237, RZ, P0, !PT ;  /* 0x000000edffc87210 */ /* 0x000fe200007fe4ff */
[----:B------:R-:W-:Y:S01]  /*d5d0*/  IMAD.X R202, RZ, RZ, R237, P1 ;  /* 0x000000ffffca7224 */ /* 0x000fe200008e06ed */
[----:B------:R-:W-:-:S02]  /*d5e0*/  UIADD3 UR5, UR9, UR5, URZ ;  /* 0x0000000509057290 */ /* 0x000fc4000fffe03f */
.L_x_451:
[----:B------:R-:W-:Y:S04]  /*d5f0*/  DEPBAR.LE SB0, 0x0 ;  /* 0x000080000000791a */ /* 0x000fe80000000000 */
[----:B------:R-:W-:Y:S01]  /*d600*/  BAR.SYNC.DEFER_BLOCKING 0x0 ;  /* 0x0000000000007b1d */ /* 0x000fe20000010000 */
[----:B------:R-:W-:Y:S01]  /*d610*/  SHF.R.S32.HI R0, RZ, 0x1f, R238 ;  /* 0x0000001fff007819 */ /* 0x000fe200000114ee */
[C---:B------:R-:W-:Y:S02]  /*d620*/  IMAD R25, R238.reuse, UR5, RZ ;  /* 0x00000005ee197c24 */ /* 0x040fe4000f8e02ff */
[----:B------:R-:W-:Y:S04]  /*d630*/  IMAD.WIDE.U32 R20, R238, UR8, RZ ;  /* 0x00000008ee147c25 */ /* 0x000fe8000f8e00ff */
[----:B------:R-:W-:Y:S01]  /*d640*/  IMAD R25, R0, UR8, R25 ;  /* 0x0000000800197c24 */ /* 0x000fe2000f8e0219 */
[-C--:B------:R-:W-:Y:S02]  /*d650*/  IADD3 R0, P0, R220, R20.reuse, RZ ;  /* 0x00000014dc007210 */ /* 0x080fe40007f1e0ff */
[----:B------:R-:W-:Y:S02]  /*d660*/  IADD3 R3, P2, R243, R20, RZ ;  /* 0x00000014f3037210 */ /* 0x000fe40007f5e0ff */
[----:B------:R-:W-:Y:S04]  /*d670*/  IADD3 R25, R21, R25, RZ ;  /* 0x0000001915197210 */ /* 0x000fe80007ffe0ff */
[C---:B------:R-:W-:Y:S02]  /*d680*/  IADD3.X R21, R25.reuse, R231, RZ, P0, !PT ;  /* 0x000000e719157210 */ /* 0x040fe400007fe4ff */
[C---:B------:R-:W-:Y:S02]  /*d690*/  LEA R36, P0, R0.reuse, c[0x0][0x1f8], 0x1 ;  /* 0x00007e0000247a11 */ /* 0x040fe400078008ff */
[----:B------:R-:W-:Y:S02]  /*d6a0*/  IADD3.X R2, R25, R242, RZ, P2, !PT ;  /* 0x000000f219027210 */ /* 0x000fe400017fe4ff */
[C---:B------:R-:W-:Y:S01]  /*d6b0*/  LEA R40, P2, R3.reuse, c[0x0][0x1f8], 0x1 ;  /* 0x00007e0003287a11 */ /* 0x040fe200078408ff */
[----:B------:R-:W-:Y:S01]  /*d6c0*/  LDSM.16.M88.4 R48, [R217+0x4900] ;  /* 0x00490000d930783b */ /* 0x000fe20000000200 */
[----:B------:R-:W-:Y:S02]  /*d6d0*/  LEA.HI.X R37, R0, c[0x0][0x1fc], R21, 0x1, P0 ;  /* 0x00007f0000257a11 */ /* 0x000fe400000f0c15 */
[----:B------:R-:W-:Y:S02]  /*d6e0*/  @!P3 IADD3 R0, P0, R226, R20, RZ ;  /* 0x00000014e200b210 */ /* 0x000fe40007f1e0ff */
[----:B------:R-:W-:Y:S02]  /*d6f0*/  LEA.HI.X R41, R3, c[0x0][0x1fc], R2, 0x1, P2 ;  /* 0x00007f0003297a11 */ /* 0x000fe400010f0c02 */
[C---:B------:R-:W-:Y:S01]  /*d700*/  @!P3 IADD3 R3, P2, R0.reuse, R220, RZ ;  /* 0x000000dc0003b210 */ /* 0x040fe20007f5e0ff */
[----:B------:R-:W1:Y:S08]  /*d710*/  LDSM.16.M88.4 R16, [R216+0x2500] ;  /* 0x00250000d810783b */ /* 0x000e700000000200 */
[----:B------:R-:W2:Y:S08]  /*d720*/  LDSM.16.M88.4 R44, [R217+0x5900] ;  /* 0x00590000d92c783b */ /* 0x000eb00000000200 */
[----:B------:R-:W3:Y:S08]  /*d730*/  LDSM.16.M88.4 R32, [R216+0x2900] ;  /* 0x00290000d820783b */ /* 0x000ef00000000200 */
[----:B------:R-:W4:Y:S08]  /*d740*/  LDSM.16.M88.4 R152, [R216+0x2d00] ;  /* 0x002d0000d898783b */ /* 0x000f300000000200 */
[----:B------:R-:W-:Y:S01]  /*d750*/  LDSM.16.M88.4 R156, [R213+0x4900] ;  /* 0x00490000d59c783b */ /* 0x000fe20000000200 */
[-C--:B-1----:R-:W-:Y:S07]  /*d760*/  HMMA.16816.F32.BF16 R4, R48, R16.reuse, RZ ;  /* 0x000000103004723c */ /* 0x082fee00000418ff */
[----:B------:R-:W1:Y:S01]  /*d770*/  LDSM.16.M88.4 R160, [R215] ;  /* 0x00000000d7a0783b */ /* 0x000e620000000200 */
[C---:B--2---:R-:W-:Y:S07]  /*d780*/  HMMA.16816.F32.BF16 R8, R44.reuse, R16, RZ ;  /* 0x000000102c08723c */ /* 0x044fee00000418ff */
[----:B------:R-:W2:Y:S01]  /*d790*/  LDSM.16.M88.4 R164, [R213+0x5900] ;  /* 0x00590000d5a4783b */ /* 0x000ea20000000200 */
[----:B------:R-:W-:Y:S01]  /*d7a0*/  IADD3 R17, P1, R241, R20, RZ ;  /* 0x00000014f1117210 */ /* 0x000fe20007f3e0ff */
[-C--:B------:R-:W-:Y:S06]  /*d7b0*/  HMMA.16816.F32.BF16 R12, R44, R18.reuse, RZ ;  /* 0x000000122c0c723c */ /* 0x080fec00000418ff */
[----:B------:R-:W5:Y:S01]  /*d7c0*/  LDSM.16.M88.4 R168, [R211] ;  /* 0x00000000d3a8783b */ /* 0x000f620000000200 */
[----:B------:R-:W-:Y:S02]  /*d7d0*/  IADD3.X R16, R25, R240, RZ, P1, !PT ;  /* 0x000000f019107210 */ /* 0x000fe40000ffe4ff */
[----:B------:R-:W-:Y:S03]  /*d7e0*/  LEA R194, P1, R17, c[0x0][0x1f8], 0x1 ;  /* 0x00007e0011c27a11 */ /* 0x000fe600078208ff */
[----:B------:R-:W-:Y:S02]  /*d7f0*/  @!P3 IADD3.X R25, R25, R223, RZ, P0, !PT ;  /* 0x000000df1919b210 */ /* 0x000fe400007fe4ff */
[----:B------:R-:W1:Y:S01]  /*d800*/  LDSM.16.M88.4 R172, [R210] ;  /* 0x00000000d2ac783b */ /* 0x000e620000000200 */
[----:B------:R-:W-:Y:S02]  /*d810*/  LEA.HI.X R195, R17, c[0x0][0x1fc], R16, 0x1, P1 ;  /* 0x00007f0011c37a11 */ /* 0x000fe400008f0c10 */
[C---:B------:R-:W-:Y:S02]  /*d820*/  HMMA.16816.F32.BF16 R16, R48.reuse, R18, RZ ;  /* 0x000000123010723c */ /* 0x040fe400000418ff */
[C---:B------:R-:W-:Y:S03]  /*d830*/  @!P3 IADD3 R29, P1, R0.reuse, R243, RZ ;  /* 0x000000f3001db210 */ /* 0x040fe60007f3e0ff */
[----:B------:R-:W-:Y:S01]  /*d840*/  @!PT LDS RZ, [RZ] ;  /* 0x00000000fffff984 */ /* 0x000fe20000000800 */
[----:B------:R-:W-:Y:S01]  /*d850*/  @!PT LDS RZ, [RZ] ;  /* 0x00000000fffff984 */ /* 0x000fe20000000800 */
[----:B------:R-:W-:Y:S01]  /*d860*/  @!PT LDS RZ, [RZ] ;  /* 0x00000000fffff984 */ /* 0x000fe20000000800 */
[----:B------:R4:W-:Y:S01]  /*d870*/  LDGSTS.E.BYPASS.LTC128B.128 [R218+0x100], [R36.64], !P6 ;  /* 0x0010000024da7fae */ /* 0x0009e2000f101d4c */
[----:B------:R-:W-:Y:S02]  /*d880*/  @!P3 IADD3 R31, P0, R0, R241, RZ ;  /* 0x000000f1001fb210 */ /* 0x000fe40007f1e0ff */
[C---:B------:R-:W-:Y:S01]  /*d890*/  @!P3 IADD3.X R0, R25.reuse, R231, RZ, P2, !PT ;  /* 0x000000e71900b210 */ /* 0x040fe200017fe4ff */
[-C--:B---3--:R-:W-:Y:S03]  /*d8a0*/  HMMA.16816.F32.BF16 R20, R48, R32.reuse, RZ ;  /* 0x000000203014723c */ /* 0x088fe600000418ff */
[C---:B------:R-:W-:Y:S01]  /*d8b0*/  @!P3 IADD3.X R28, R25.reuse, R242, RZ, P1, !PT ;  /* 0x000000f2191cb210 */ /* 0x040fe20000ffe4ff */
[----:B------:R3:W-:Y:S01]  /*d8c0*/  LDGSTS.E.BYPASS.LTC128B.128 [R218+0xd00], [R40.64], !P5 ;  /* 0x00d0000028da7fae */ /* 0x0007e2000e901d4c */
[----:B------:R-:W-:Y:S02]  /*d8d0*/  @!P3 IADD3.X R30, R25, R240, RZ, P0, !PT ;  /* 0x000000f0191eb210 */ /* 0x000fe400007fe4ff */
[----:B------:R-:W-:Y:S01]  /*d8e0*/  @!P3 LEA R196, P2, R3, c[0x0][0x1f8], 0x1 ;  /* 0x00007e0003c4ba11 */ /* 0x000fe200078408ff */
[C---:B------:R-:W-:Y:S04]  /*d8f0*/  HMMA.16816.F32.BF16 R24, R44.reuse, R32, RZ ;  /* 0x000000202c18723c */ /* 0x040fe800000418ff */
[----:B------:R1:W-:Y:S01]  /*d900*/  LDGSTS.E.BYPASS.LTC128B.128 [R218+0x1900], [R194.64], !P4 ;  /* 0x01900000c2da7fae */ /* 0x0003e2000e101d4c */
[----:B------:R-:W-:Y:S02]  /*d910*/  @!P3 LEA R192, P1, R29, c[0x0][0x1f8], 0x1 ;  /* 0x00007e001dc0ba11 */ /* 0x000fe400078208ff */
[----:B------:R-:W-:Y:S02]  /*d920*/  @!P3 LEA R2, P0, R31, c[0x0][0x1f8], 0x1 ;  /* 0x00007e001f02ba11 */ /* 0x000fe400078008ff */
[----:B------:R-:W-:Y:S03]  /*d930*/  @!P3 LEA.HI.X R197, R3, c[0x0][0x1fc], R0, 0x1, P2 ;  /* 0x00007f0003c5ba11 */ /* 0x000fe600010f0c00 */
[----:B------:R-:W-:Y:S02]  /*d940*/  @!P3 LEA.HI.X R193, R29, c[0x0][0x1fc], R28, 0x1, P1 ;  /* 0x00007f001dc1ba11 */ /* 0x000fe400008f0c1c */
[----:B------:R1:W-:Y:S01]  /*d950*/  @!P3 LDGSTS.E.BYPASS.LTC128B.128 [R218+0x900], [R196.64], !P6 ;  /* 0x00900000c4dabfae */ /* 0x0003e2000f101d4c */
[----:B------:R-:W-:Y:S02]  /*d960*/  @!P3 LEA.HI.X R3, R31, c[0x0][0x1fc], R30, 0x1, P0 ;  /* 0x00007f001f03ba11 */ /* 0x000fe400000f0c1e */
[-C--:B------:R-:W-:Y:S01]  /*d970*/  HMMA.16816.F32.BF16 R28, R44, R34.reuse, RZ ;  /* 0x000000222c1c723c */ /* 0x080fe200000418ff */
[----:B------:R-:W-:Y:S04]  /*d980*/  ISETP.GT.AND P0, PT, R238, R219, PT ;  /* 0x000000dbee00720c */ /* 0x000fe80003f04270 */
[----:B------:R1:W-:Y:S03]  /*d990*/  @!P3 LDGSTS.E.BYPASS.LTC128B.128 [R218+0x1500], [R192.64], !P5 ;  /* 0x01500000c0dabfae */ /* 0x0003e6000e901d4c */
[C---:B------:R-:W-:Y:S05]  /*d9a0*/  HMMA.16816.F32.BF16 R32, R48.reuse, R34, RZ ;  /* 0x000000223020723c */ /* 0x040fea00000418ff */
[----:B------:R1:W-:Y:S03]  /*d9b0*/  @!P3 LDGSTS.E.BYPASS.LTC128B.128 [R218+0x2100], [R2.64], !P4 ;  /* 0x0210000002dabfae */ /* 0x0003e6000e101d4c */
[-C--:B----4-:R-:W-:Y:S05]  /*d9c0*/  HMMA.16816.F32.BF16 R36, R48, R152.reuse, RZ ;  /* 0x000000983024723c */ /* 0x090fea00000418ff */
[----:B------:R-:W-:Y:S03]  /*d9d0*/  LDSM.16.M88.4 R176, [R217+0x6900] ;  /* 0x00690000d9b0783b */ /* 0x000fe60000000200 */
[C---:B---3--:R-:W-:Y:S05]  /*d9e0*/  HMMA.16816.F32.BF16 R40, R44.reuse, R152, RZ ;  /* 0x000000982c28723c */ /* 0x048fea00000418ff */
[----:B------:R-:W0:Y:S03]  /*d9f0*/  LDGDEPBAR ;  /* 0x00000000000079af */ /* 0x000e260000000000 */
[-C--:B------:R-:W-:Y:S05]  /*da00*/  HMMA.16816.F32.BF16 R44, R44, R154.reuse, RZ ;  /* 0x0000009a2c2c723c */ /* 0x080fea00000418ff */
[----:B------:R-:W3:Y:S03]  /*da10*/  LDSM.16.M88.4 R180, [R216+0x3100] ;  /* 0x00310000d8b4783b */ /* 0x000ee60000000200 */
[----:B------:R-:W-:Y:S05]  /*da20*/  HMMA.16816.F32.BF16 R48, R48, R154, RZ ;  /* 0x0000009a3030723c */ /* 0x000fea00000418ff */
[----:B------:R-:W4:Y:S03]  /*da30*/  LDSM.16.M88.4 R184, [R217+0x7900] ;  /* 0x00790000d9b8783b */ /* 0x000f260000000200 */
[-C--:B-1----:R-:W-:Y:S05]  /*da40*/  HMMA.16816.F32.BF16 R4, R156, R160.reuse, R4 ;  /* 0x000000a09c04723c */ /* 0x082fea0000041804 */
[----:B------:R-:W1:Y:S03]  /*da50*/  LDSM.16.M88.4 R188, [R216+0x3500] ;  /* 0x00350000d8bc783b */ /* 0x000e660000000200 */
[C---:B--2---:R-:W-:Y:S05]  /*da60*/  HMMA.16816.F32.BF16 R8, R164.reuse, R160, R8 ;  /* 0x000000a0a408723c */ /* 0x044fea0000041808 */
[----:B------:R-:W2:Y:S03]  /*da70*/  LDSM.16.M88.4 R152, [R216+0x3900] ;  /* 0x00390000d898783b */ /* 0x000ea60000000200 */
[-C--:B------:R-:W-:Y:S05]  /*da80*/  HMMA.16816.F32.BF16 R12, R164, R162.reuse, R12 ;  /* 0x000000a2a40c723c */ /* 0x080fea000004180c */
[----:B------:R-:W-:Y:S03]  /*da90*/  LDSM.16.M88.4 R192, [R209] ;  /* 0x00000000d1c0783b */ /* 0x000fe60000000200 */
[C---:B------:R-:W-:Y:S05]  /*daa0*/  HMMA.16816.F32.BF16 R16, R156.reuse, R162, R16 ;  /* 0x000000a29c10723c */ /* 0x040fea0000041810 */
[----:B------:R-:W1:Y:S03]  /*dab0*/  LDSM.16.M88.4 R160, [R213+0x6900] ;  /* 0x00690000d5a0783b */ /* 0x000e660000000200 */
[-C--:B-----5:R-:W-:Y:S05]  /*dac0*/  HMMA.16816.F32.BF16 R20, R156, R168.reuse, R20 ;  /* 0x000000a89c14723c */ /* 0x0a0fea0000041814 */
[----:B------:R-:W5:Y:S03]  /*dad0*/  LDSM.16.M88.4 R196, [R213+0x7900] ;  /* 0x00790000d5c4783b */ /* 0x000f660000000200 */
        /* <DEDUP_REMOVED lines=9> */
[----:B------:R-:W2:Y:S07]  /*db70*/  LDSM.16.M88.4 R156, [R208] ;  /* 0x00000000d09c783b */ /* 0x000eae0000000200 */
[-C--:B---3--:R-:W-:Y:S01]  /*db80*/  HMMA.16816.F32.BF16 R4, R176, R180.reuse, R4 ;  /* 0x000000b4b004723c */ /* 0x088fe20000041804 */
[----:B------:R-:W3:Y:S07]  /*db90*/  LDSM.16.M88.4 R172, [R216+0x3d00] ;  /* 0x003d0000d8ac783b */ /* 0x000eee0000000200 */
[C---:B----4-:R-:W-:Y:S08]  /*dba0*/  HMMA.16816.F32.BF16 R8, R184.reuse, R180, R8 ;  /* 0x000000b4b808723c */ /* 0x050ff00000041808 */
        /* <DEDUP_REMOVED lines=8> */
[-C--:B--2---:R-:W-:Y:S08]  /*dc30*/  HMMA.16816.F32.BF16 R36, R176, R152.reuse, R36 ;  /* 0x00000098b024723c */ /* 0x084ff00000041824 */
[C---:B------:R-:W-:Y:S08]  /*dc40*/  HMMA.16816.F32.BF16 R40, R184.reuse, R152, R40 ;  /* 0x00000098b828723c */ /* 0x040ff00000041828 */
[-C--:B------:R-:W-:Y:S01]  /*dc50*/  HMMA.16816.F32.BF16 R44, R184, R154.reuse, R44 ;  /* 0x0000009ab82c723c */ /* 0x080fe2000004182c */
[----:B------:R-:W-:Y:S07]  /*dc60*/  LDSM.16.M88.4 R184, [R213+0x8900] ;  /* 0x00890000d5b8783b */ /* 0x000fee0000000200 */
[----:B------:R-:W-:Y:S01]  /*dc70*/  HMMA.16816.F32.BF16 R48, R176, R154, R48 ;  /* 0x0000009ab030723c */ /* 0x000fe20000041830 */
[----:B------:R-:W1:Y:S07]  /*dc80*/  LDSM.16.M88.4 R152, [R217+0x9900] ;  /* 0x00990000d998783b */ /* 0x000e6e0000000200 */
[-C--:B------:R-:W-:Y:S01]  /*dc90*/  HMMA.16816.F32.BF16 R4, R160, R192.reuse, R4 ;  /* 0x000000c0a004723c */ /* 0x080fe20000041804 */
[----:B------:R-:W2:Y:S07]  /*dca0*/  LDSM.16.M88.4 R176, [R216+0x4100] ;  /* 0x00410000d8b0783b */ /* 0x000eae0000000200 */
[C---:B-----5:R-:W-:Y:S08]  /*dcb0*/  HMMA.16816.F32.BF16 R8, R196.reuse, R192, R8 ;  /* 0x000000c0c408723c */ /* 0x060ff00000041808 */
[-C--:B------:R-:W-:Y:S08]  /*dcc0*/  HMMA.16816.F32.BF16 R12, R196, R194.reuse, R12 ;  /* 0x000000c2c40c723c */ /* 0x080ff0000004180c */
[C---:B------:R-:W-:Y:S08]  /*dcd0*/  HMMA.16816.F32.BF16 R16, R160.reuse, R194, R16 ;  /* 0x000000c2a010723c */ /* 0x040ff00000041810 */
        /* <DEDUP_REMOVED lines=8> */
[----:B------:R-:W-:Y:S08]  /*dd60*/  HMMA.16816.F32.BF16 R48, R160, R166, R48 ;  /* 0x000000a6a030723c */ /* 0x000ff00000041830 */
[-C--:B---3--:R-:W-:Y:S08]  /*dd70*/  HMMA.16816.F32.BF16 R4, R168, R172.reuse, R4 ;  /* 0x000000aca804723c */ /* 0x088ff00000041804 */
        /* <DEDUP_REMOVED lines=12> */
[C---:B----4-:R-:W-:Y:S08]  /*de40*/  HMMA.16816.F32.BF16 R8, R156.reuse, R188, R8 ;  /* 0x000000bc9c08723c */ /* 0x050ff00000041808 */
[-C--:B------:R-:W-:Y:S08]  /*de50*/  HMMA.16816.F32.BF16 R12, R156, R190.reuse, R12 ;  /* 0x000000be9c0c723c */ /* 0x080ff0000004180c */
[----:B------:R-:W-:Y:S01]  /*de60*/  FMUL.FTZ R154, R4, c[0x0][0x320] ;  /* 0x0000c800049a7a20 */ /* 0x000fe20000410000 */
[C---:B------:R-:W-:Y:S04]  /*de70*/  HMMA.16816.F32.BF16 R16, R184.reuse, R190, R16 ;  /* 0x000000beb810723c */ /* 0x040fe80000041810 */
[----:B------:R-:W-:Y:S01]  /*de80*/  FMUL.FTZ R160, R5, c[0x0][0x320] ;  /* 0x0000c80005a07a20 */ /* 0x000fe20000410000 */
[----:B------:R-:W1:Y:S01]  /*de90*/  MUFU.TANH R154, R154 ;  /* 0x0000009a009a7308 */ /* 0x000e620000002400 */
[----:B------:R-:W-:Y:S02]  /*dea0*/  FMUL.FTZ R152, R6, c[0x0][0x320] ;  /* 0x0000c80006987a20 */ /* 0x000fe40000410000 */
[----:B------:R-:W-:Y:S02]  /*deb0*/  FMUL.FTZ R155, R7, c[0x0][0x320] ;  /* 0x0000c800079b7a20 */ /* 0x000fe40000410000 */
[----:B------:R-:W2:Y:S02]  /*dec0*/  LDSM.16.M88.4 R4, [R205] ;  /* 0x00000000cd04783b */ /* 0x000ea40000000200 */
[----:B------:R-:W-:Y:S02]  /*ded0*/  FMUL.FTZ R9, R9, c[0x0][0x320] ;  /* 0x0000c80009097a20 */ /* 0x000fe40000410000 */
[----:B------:R-:W-:Y:S01]  /*dee0*/  FMUL.FTZ R2, R10, c[0x0][0x320] ;  /* 0x0000c8000a027a20 */ /* 0x000fe20000410000 */
[----:B------:R-:W3:Y:S01]  /*def0*/  MUFU.TANH R160, R160 ;  /* 0x000000a000a07308 */ /* 0x000ee20000002400 */
[----:B------:R-:W-:Y:S02]  /*df00*/  FMUL.FTZ R3, R11, c[0x0][0x320] ;  /* 0x0000c8000b037a20 */ /* 0x000fe40000410000 */
        /* <DEDUP_REMOVED lines=8> */
[----:B------:R-:W-:Y:S02]  /*df90*/  FMUL.FTZ R14, R18, c[0x0][0x320] ;  /* 0x0000c800120e7a20 */ /* 0x000fe40000410000 */
[----:B------:R-:W-:Y:S01]  /*dfa0*/  FMUL.FTZ R15, R19, c[0x0][0x320] ;  /* 0x0000c800130f7a20 */ /* 0x000fe20000410000 */
[----:B------:R5:W1:Y:S10]  /*dfb0*/  MUFU.TANH R16, R8 ;  /* 0x0000000800107308 */ /* 0x000a740000002400 */
[----:B------:R-:W1:Y:S01]  /*dfc0*/  MUFU.TANH R152, R152 ;  /* 0x0000009800987308 */ /* 0x000e620000002400 */
[-C--:B--2---:R-:W-:Y:S09]  /*dfd0*/  HMMA.16816.F32.BF16 R20, R184, R4.reuse, R20 ;  /* 0x00000004b814723c */ /* 0x084ff20000041814 */
[----:B------:R-:W2:Y:S01]  /*dfe0*/  MUFU.TANH R155, R155 ;  /* 0x0000009b009b7308 */ /* 0x000ea20000002400 */
[C---:B------:R-:W-:Y:S01]  /*dff0*/  HMMA.16816.F32.BF16 R24, R156.reuse, R4, R24 ;  /* 0x000000049c18723c */ /* 0x040fe20000041818 */
[----:B-----5:R-:W5:Y:S01]  /*e000*/  LDSM.16.M88.4 R8, [R204] ;  /* 0x00000000cc08783b */ /* 0x020f620000000200 */
[----:B------:R-:W-:Y:S07]  /*e010*/  DEPBAR.LE SB0, 0x0 ;  /* 0x000080000000791a */ /* 0x000fee0000000000 */
[----:B------:R-:W1:Y:S01]  /*e020*/  MUFU.TANH R0, R0 ;  /* 0x0000000000007308 */ /* 0x000e620000002400 */
[-C--:B------:R-:W-:Y:S01]  /*e030*/  HMMA.16816.F32.BF16 R28, R156, R6.reuse, R28 ;  /* 0x000000069c1c723c */ /* 0x080fe2000004181c */
[----:B------:R-:W-:Y:S07]  /*e040*/  BAR.SYNC.DEFER_BLOCKING 0x0 ;  /* 0x0000000000007b1d */ /* 0x000fee0000010000 */
[C---:B------:R-:W-:Y:S01]  /*e050*/  HMMA.16816.F32.BF16 R32, R184.reuse, R6, R32 ;  /* 0x00000006b820723c */ /* 0x040fe20000041820 */
        /* <DEDUP_REMOVED lines=13> */
[-C--:B-----5:R-:W-:Y:S03]  /*e130*/  HMMA.16816.F32.BF16 R36, R184, R8.reuse, R36 ;  /* 0x00000008b824723c */ /* 0x0a0fe60000041824 */
[----:B------:R-:W-:Y:S02]  /*e140*/  FMUL.FTZ R29, R29, c[0x0][0x320] ;  /* 0x0000c8001d1d7a20 */ /* 0x000fe40000410000 */
[----:B------:R-:W-:Y:S01]  /*e150*/  FMUL.FTZ R30, R30, c[0x0][0x320] ;  /* 0x0000c8001e1e7a20 */ /* 0x000fe20000410000 */
[----:B------:R-:W1:Y:S01]  /*e160*/  MUFU.TANH R162, R162 ;  /* 0x000000a200a27308 */ /* 0x000e620000002400 */
[----:B------:R-:W-:Y:S01]  /*e170*/  FMUL.FTZ R31, R31, c[0x0][0x320] ;  /* 0x0000c8001f1f7a20 */ /* 0x000fe20000410000 */
[C---:B------:R-:W-:Y:S04]  /*e180*/  HMMA.16816.F32.BF16 R40, R156.reuse, R8, R40 ;  /* 0x000000089c28723c */ /* 0x040fe80000041828 */
[----:B------:R-:W-:Y:S02]  /*e190*/  FMUL.FTZ R33, R33, c[0x0][0x320] ;  /* 0x0000c80021217a20 */ /* 0x000fe40000410000 */
[----:B------:R-:W-:Y:S02]  /*e1a0*/  FMUL.FTZ R34, R34, c[0x0][0x320] ;  /* 0x0000c80022227a20 */ /* 0x000fe40000410000 */
[----:B------:R-:W1:Y:S01]  /*e1b0*/  MUFU.TANH R12, R12 ;  /* 0x0000000c000c7308 */ /* 0x000e620000002400 */
[-C--:B------:R-:W-:Y:S03]  /*e1c0*/  HMMA.16816.F32.BF16 R44, R156, R10.reuse, R44 ;  /* 0x0000000a9c2c723c */ /* 0x080fe6000004182c */
[----:B------:R-:W-:Y:S04]  /*e1d0*/  FMUL.FTZ R35, R35, c[0x0][0x320] ;  /* 0x0000c80023237a20 */ /* 0x000fe80000410000 */
[----:B------:R-:W-:Y:S01]  /*e1e0*/  FMUL.FTZ R175, R36, c[0x0][0x320] ;  /* 0x0000c80024af7a20 */ /* 0x000fe20000410000 */
        /* <DEDUP_REMOVED lines=20> */
[----:B------:R-:W1:Y:S10]  /*e330*/  MUFU.TANH R19, R19 ;  /* 0x0000001300137308 */ /* 0x000e740000002400 */
[----:B------:R-:W1:Y:S10]  /*e340*/  MUFU.TANH R18, R18 ;  /* 0x0000001200127308 */ /* 0x000e740000002400 */
[----:B------:R-:W1:Y:S10]  /*e350*/  MUFU.TANH R5, R5 ;  /* 0x0000000500057308 */ /* 0x000e740000002400 */
[----:B------:R-:W1:Y:S10]  /*e360*/  MUFU.TANH R4, R4 ;  /* 0x0000000400047308 */ /* 0x000e740000002400 */
        /* <DEDUP_REMOVED lines=19> */
[----:B------:R-:W1:Y:S10]  /*e4a0*/  MUFU.TANH R6, R6 ;  /* 0x0000000600067308 */ /* 0x000e740000002400 */
[----:B------:R-:W1:Y:S10]  /*e4b0*/  MUFU.TANH R165, R165 ;  /* 0x000000a500a57308 */ /* 0x000e740000002400 */
[----:B------:R1:W1:Y:S10]  /*e4c0*/  MUFU.TANH R163, R45 ;  /* 0x0000002d00a37308 */ /* 0x0002740000002400 */
[----:B------:R-:W1:Y:S10]  /*e4d0*/  MUFU.TANH R11, R11 ;  /* 0x0000000b000b7308 */ /* 0x000e740000002400 */
[----:B------:R-:W1:Y:S10]  /*e4e0*/  MUFU.TANH R7, R7 ;  /* 0x0000000700077308 */ /* 0x000e740000002400 */
[----:B------:R-:W1:Y:S10]  /*e4f0*/  MUFU.TANH R174, R174 ;  /* 0x000000ae00ae7308 */ /* 0x000e740000002400 */
[----:B------:R1:W1:Y:S10]  /*e500*/  MUFU.TANH R172, R49 ;  /* 0x0000003100ac7308 */ /* 0x0002740000002400 */
[----:B------:R1:W1:Y:S10]  /*e510*/  MUFU.TANH R170, R50 ;  /* 0x0000003200aa7308 */ /* 0x0002740000002400 */
[----:B------:R1:W1:Y:S01]  /*e520*/  MUFU.TANH R168, R51 ;  /* 0x0000003300a87308 */ /* 0x0002620000002400 */
[----:B------:R-:W-:-:S05]  /*e530*/  @!P0 BRA `(.L_x_434) ;  /* 0x000002e000008947 */ /* 0x000fca0003800000 */
[----:B--234-:R-:W-:Y:S02]  /*e540*/  IADD3 R9, R238, -0x1, RZ ;  /* 0xffffffffee097810 */ /* 0x01cfe40007ffe0ff */
[----:B------:R-:W-:Y:S02]  /*e550*/  ISETP.GE.AND P1, PT, R239, 0x1, PT ;  /* 0x00000001ef00780c */ /* 0x000fe40003f26270 */
[----:B------:R-:W-:Y:S01]  /*e560*/  SHF.R.S32.HI R8, RZ, 0x1f, R9 ;  /* 0x0000001fff087819 */ /* 0x000fe20000011409 */
[C---:B-1----:R-:W-:Y:S04]  /*e570*/  IMAD.WIDE.U32 R28, R9.reuse, c[0x0][0x1e0], RZ ;  /* 0x00007800091c7a25 */ /* 0x042fe800078e00ff */
        /* <DEDUP_REMOVED lines=42> */
.L_x_434:
[----:B--234-:R-:W-:Y:S01]  /*e820*/  PLOP3.LUT P1, PT, PT, PT, UP2, 0x80, 0x0 ;  /* 0x000000000000781c */ /* 0x01cfe20003f2f028 */
[----:B------:R-:W0:Y:S01]  /*e830*/  LDGDEPBAR ;  /* 0x00000000000079af */ /* 0x000e220000000000 */
[----:B------:R-:W-:Y:S01]  /*e840*/  PLOP3.LUT P0, PT, PT, PT, UP2, 0x80, 0x0 ;  /* 0x000000000000781c */ /* 0x000fe20003f0f028 */
[----:B-1----:R-:W-:Y:S02]  /*e850*/  IMAD.MOV.U32 R30, RZ, RZ, R222 ;  /* 0x000000ffff1e7224 */ /* 0x002fe400078e00de */
[----:B------:R-:W-:Y:S04]  /*e860*/  IMAD R22, R238, -0x30, RZ ;  /* 0xffffffd0ee167824 */ /* 0x000fe800078e02ff */
[----:B------:R-:W-:Y:S01]  /*e870*/  IMAD.IADD R9, R22, 0x1, -R227 ;  /* 0x0000000116097824 */ /* 0x000fe200078e0ae3 */
        /* <DEDUP_REMOVED lines=9> */
[--C-:B-1----:R-:W-:Y:S02]  /*e910*/  IMAD.IADD R33, R29, 0x1, R8.reuse ;  /* 0x000000011d217824 */ /* 0x102fe400078e0208 */
        /* <DEDUP_REMOVED lines=16> */
.L_x_437:
[----:B------:R-:W-:Y:S04]  /*ea20*/  MOV R8, c[0x0][0x32c] ;  /* 0x0000cb0000087a02 */ /* 0x000fe80000000f00 */
[----:B------:R-:W-:Y:S11]  /*ea30*/  ISETP.NE.AND P0, PT, R8, 0x1, PT ;  /* 0x000000010800780c */ /* 0x000ff60003f05270 */
[----:B------:R-:W-:Y:S02]  /*ea40*/  @!UPT UIADD3 URZ, URZ, URZ, URZ ;  /* 0x0000003f3f3ff290 */ /* 0x000fe4000fffe03f */
[----:B------:R-:W-:Y:S05]  /*ea50*/  @P0 IMAD.HI.U32 R8, R10, c[0x0][0x330], RZ ;  /* 0x0000cc000a080a27 */ /* 0x000fea00078e00ff */
[----:B------:R-:W-:Y:S02]  /*ea60*/  @P0 SHF.R.U32.HI R10, RZ, c[0x0][0x334], R8 ;  /* 0x0000cd00ff0a0a19 */ /* 0x000fe40000011608 */
.L_x_438:
[----:B------:R-:W-:Y:S05]  /*ea70*/  BSYNC B0 ;  /* 0x0000000000007941 */ /* 0x000fea0003800000 */
.L_x_436:
[----:B------:R-:W-:Y:S05]  /*ea80*/  IMAD R10, R10, c[0x0][0x32c], R9 ;  /* 0x0000cb000a0a7a24 */ /* 0x000fea00078e0209 */
[----:B------:R-:W-:Y:S02]  /*ea90*/  IADD3 R8, R10, c[0x0][0x32c], RZ ;  /* 0x0000cb000a087a10 */ /* 0x000fe40007ffe0ff */
[----:B------:R-:W-:Y:S02]  /*eaa0*/  IMNMX R31, R31, R10, !PT ;  /* 0x0000000a1f1f7217 */ /* 0x000fe40007800200 */
[----:B------:R-:W-:Y:S02]  /*eab0*/  IMNMX R33, R33, R8, PT ;  /* 0x0000000821217217 */ /* 0x000fe40003800200 */
.L_x_435:
[C---:B------:R-:W-:Y:S02]  /*eac0*/  ISETP.GE.AND P0, PT, R22.reuse, 0x2, PT ;  /* 0x000000021600780c */ /* 0x040fe40003f06270 */
[C---:B------:R-:W-:Y:S02]  /*ead0*/  ISETP.GE.AND P1, PT, R22.reuse, 0x9, PT ;  /* 0x000000091600780c */ /* 0x040fe40003f26270 */
[----:B------:R-:W-:Y:S02]  /*eae0*/  P2R R10, PR, RZ, 0x1 ;  /* 0x00000001ff0a7803 */ /* 0x000fe40000000000 */
[----:B------:R-:W-:Y:S02]  /*eaf0*/  ISETP.GT.AND P0, PT, R31, 0x1, !P0 ;  /* 0x000000011f00780c */ /* 0x000fe40004704270 */
[----:B------:R-:W-:Y:S02]  /*eb00*/  P2R R27, PR, RZ, 0x2 ;  /* 0x00000002ff1b7803 */ /* 0x000fe40000000000 */
[----:B------:R-:W-:Y:S02]  /*eb10*/  ISETP.LT.OR P0, PT, R33, 0x2, P0 ;  /* 0x000000022100780c */ /* 0x000fe40000701670 */
[----:B------:R-:W-:Y:S02]  /*eb20*/  ISETP.GE.AND P2, PT, R22, 0x1, PT ;  /* 0x000000011600780c */ /* 0x000fe40003f46270 */
[----:B------:R-:W-:Y:S02]  /*eb30*/  FSEL R160, R160, -INF , !P0 ;  /* 0xff800000a0a07808 */ /* 0x000fe40004000000 */
[----:B------:R-:W-:Y:S02]  /*eb40*/  ISETP.GT.AND P0, PT, R31, 0x8, !P1 ;  /* 0x000000081f00780c */ /* 0x000fe40004f04270 */
[----:B------:R-:W-:Y:S02]  /*eb50*/  ISETP.GE.AND P1, PT, R22, 0xa, PT ;  /* 0x0000000a1600780c */ /* 0x000fe40003f26270 */
[----:B------:R-:W-:Y:S02]  /*eb60*/  ISETP.LT.OR P0, PT, R33, 0x9, P0 ;  /* 0x000000092100780c */ /* 0x000fe40000701670 */
[----:B------:R-:W-:Y:S02]  /*eb70*/  P2R R8, PR, RZ, 0x2 ;  /* 0x00000002ff087803 */ /* 0x000fe40000000000 */
[----:B------:R-:W-:Y:S02]  /*eb80*/  FSEL R20, R16, -INF , !P0 ;  /* 0xff80000010147808 */ /* 0x000fe40004000000 */
[----:B------:R-:W-:Y:S02]  /*eb90*/  ISETP.GT.AND P0, PT, R31, 0x9, !P1 ;  /* 0x000000091f00780c */ /* 0x000fe40004f04270 */
[C---:B------:R-:W-:Y:S02]  /*eba0*/  ISETP.GE.AND P1, PT, R22.reuse, 0x11, PT ;  /* 0x000000111600780c */ /* 0x040fe40003f26270 */
        /* <DEDUP_REMOVED lines=9> */
[----:B------:R-:W-:Y:S02]  /*ec40*/  ISETP.GE.AND P1, PT, R22, 0x19, PT ;  /* 0x000000191600780c */ /* 0x000fe40003f26270 */
[----:B------:R-:W-:Y:S02]  /*ec50*/  ISETP.LT.OR P0, PT, R33, 0x12, P0 ;  /* 0x000000122100780c */ /* 0x000fe40000701670 */
[----:B------:R-:W-:Y:S02]  /*ec60*/  P2R R24, PR, RZ, 0x2 ;  /* 0x00000002ff187803 */ /* 0x000fe40000000000 */
[----:B------:R-:W-:Y:S02]  /*ec70*/  FSEL R40, R18, -INF , !P0 ;  /* 0xff80000012287808 */ /* 0x000fe40004000000 */
[----:B------:R-:W-:Y:S01]  /*ec80*/  ISETP.GT.AND P0, PT, R31, 0x18, !P1 ;  /* 0x000000181f00780c */ /* 0x000fe20004f04270 */
[----:B------:R-:W1:Y:S01]  /*ec90*/  SHFL.IDX PT, R18, R30, 0x1, 0x1c1f ;  /* 0x003c1f001e127f89 */ /* 0x000e6200000e0000 */
        /* <DEDUP_REMOVED lines=11> */
[----:B------:R-:W-:Y:S01]  /*ed50*/  ISETP.LT.OR P0, PT, R33, 0x21, P0 ;  /* 0x000000212100780c */ /* 0x000fe20000701670 */
[--C-:B-1----:R-:W-:Y:S01]  /*ed60*/  IMAD.IADD R17, R28, 0x1, R18.reuse ;  /* 0x000000011c117824 */ /* 0x102fe200078e0212 */
[----:B------:R-:W-:Y:S02]  /*ed70*/  P2R R19, PR, RZ, 0x2 ;  /* 0x00000002ff137803 */ /* 0x000fe40000000000 */
[----:B------:R-:W-:Y:S02]  /*ed80*/  FSEL R175, R175, -INF , !P0 ;  /* 0xff800000afaf7808 */ /* 0x000fe40004000000 */
[----:B------:R-:W-:Y:S02]  /*ed90*/  ISETP.GT.AND P0, PT, R31, 0x21, !P1 ;  /* 0x000000211f00780c */ /* 0x000fe40004f04270 */
[----:B------:R-:W-:Y:S02]  /*eda0*/  ISETP.GE.AND P1, PT, R22, 0x29, PT ;  /* 0x000000291600780c */ /* 0x000fe40003f26270 */
[----:B------:R-:W-:Y:S02]  /*edb0*/  ISETP.LT.OR P0, PT, R33, 0x22, P0 ;  /* 0x000000222100780c */ /* 0x000fe40000701670 */
[----:B------:R-:W-:Y:S02]  /*edc0*/  P2R R32, PR, RZ, 0x4 ;  /* 0x00000004ff207803 */ /* 0x000fe40000000000 */
[----:B------:R-:W-:Y:S02]  /*edd0*/  FSEL R250, R250, -INF , !P0 ;  /* 0xff800000fafa7808 */ /* 0x000fe40004000000 */
[----:B------:R-:W-:Y:S04]  /*ede0*/  ISETP.GT.AND P0, PT, R31, 0x28, !P1 ;  /* 0x000000281f00780c */ /* 0x000fe80004f04270 */
[----:B------:R-:W-:Y:S04]  /*edf0*/  ISETP.LT.OR P0, PT, R33, 0x29, P0 ;  /* 0x000000292100780c */ /* 0x000fe80000701670 */
[----:B------:R-:W-:Y:S02]  /*ee00*/  FSEL R174, R174, -INF , !P0 ;  /* 0xff800000aeae7808 */ /* 0x000fe40004000000 */
[----:B------:R-:W-:Y:S04]  /*ee10*/  ISETP.GT.AND P0, PT, R31, RZ, !P2 ;  /* 0x000000ff1f00720c */ /* 0x000fe80005704270 */
[----:B------:R-:W-:Y:S04]  /*ee20*/  ISETP.LT.OR P0, PT, R33, 0x1, P0 ;  /* 0x000000012100780c */ /* 0x000fe80000701670 */
[----:B------:R-:W-:Y:S02]  /*ee30*/  FSEL R154, R154, -INF , !P0 ;  /* 0xff8000009a9a7808 */ /* 0x000fe40004000000 */
[----:B------:R-:W-:Y:S04]  /*ee40*/  ISETP.GE.AND P0, PT, R22, 0x2a, PT ;  /* 0x0000002a1600780c */ /* 0x000fe80003f06270 */
[----:B------:R-:W-:Y:S01]  /*ee50*/  ISETP.GT.AND P2, PT, R31, 0x29, !P0 ;  /* 0x000000291f00780c */ /* 0x000fe20004744270 */
[----:B------:R-:W-:Y:S03]  /*ee60*/  IMAD.IADD R31, R29, 0x1, R18 ;  /* 0x000000011d1f7824 */ /* 0x000fe600078e0212 */
        /* <DEDUP_REMOVED lines=19> */
.L_x_441:
[----:B------:R-:W-:Y:S04]  /*efa0*/  MOV R18, c[0x0][0x32c] ;  /* 0x0000cb0000127a02 */ /* 0x000fe80000000f00 */
[----:B------:R-:W-:Y:S11]  /*efb0*/  ISETP.NE.AND P2, PT, R18, 0x1, PT ;  /* 0x000000011200780c */ /* 0x000ff60003f45270 */
[----:B------:R-:W-:Y:S02]  /*efc0*/  @!UPT UIADD3 URZ, URZ, URZ, URZ ;  /* 0x0000003f3f3ff290 */ /* 0x000fe4000fffe03f */
[----:B------:R-:W-:Y:S05]  /*efd0*/  @P2 IMAD.HI.U32 R18, R22, c[0x0][0x330], RZ ;  /* 0x0000cc0016122a27 */ /* 0x000fea00078e00ff */
[----:B------:R-:W-:Y:S02]  /*efe0*/  @P2 SHF.R.U32.HI R22, RZ, c[0x0][0x334], R18 ;  /* 0x0000cd00ff162a19 */ /* 0x000fe40000011612 */
.L_x_442:
[----:B------:R-:W-:Y:S05]  /*eff0*/  BSYNC B0 ;  /* 0x0000000000007941 */ /* 0x000fea0003800000 */
.L_x_440:
[----:B------:R-:W-:Y:S05]  /*f000*/  IMAD R22, R22, c[0x0][0x32c], R9 ;  /* 0x0000cb0016167a24 */ /* 0x000fea00078e0209 */
[----:B------:R-:W-:Y:S02]  /*f010*/  IADD3 R18, R22, c[0x0][0x32c], RZ ;  /* 0x0000cb0016127a10 */ /* 0x000fe40007ffe0ff */
[----:B------:R-:W-:Y:S02]  /*f020*/  IMNMX R17, R17, R22, !PT ;  /* 0x0000001611117217 */ /* 0x000fe40007800200 */
[----:B------:R-:W-:Y:S02]  /*f030*/  IMNMX R31, R31, R18, PT ;  /* 0x000000121f1f7217 */ /* 0x000fe40003800200 */
.L_x_439:
        /* <DEDUP_REMOVED lines=21> */
[----:B------:R-:W-:Y:S01]  /*f190*/  FSEL R44, R4, -INF , !P2 ;  /* 0xff800000042c7808 */ /* 0x000fe20005000000 */
[----:B------:R-:W-:Y:S01]  /*f1a0*/  IMAD.IADD R4, R28, 0x1, R15 ;  /* 0x000000011c047824 */ /* 0x000fe200078e020f */
        /* <DEDUP_REMOVED lines=43> */
.L_x_445:
[----:B------:R-:W-:Y:S04]  /*f460*/  MOV R15, c[0x0][0x32c] ;  /* 0x0000cb00000f7a02 */ /* 0x000fe80000000f00 */
[----:B------:R-:W-:Y:S11]  /*f470*/  ISETP.NE.AND P2, PT, R15, 0x1, PT ;  /* 0x000000010f00780c */ /* 0x000ff60003f45270 */
[----:B------:R-:W-:Y:S02]  /*f480*/  @!UPT UIADD3 URZ, URZ, URZ, URZ ;  /* 0x0000003f3f3ff290 */ /* 0x000fe4000fffe03f */
[----:B------:R-:W-:Y:S05]  /*f490*/  @P2 IMAD.HI.U32 R15, R34, c[0x0][0x330], RZ ;  /* 0x0000cc00220f2a27 */ /* 0x000fea00078e00ff */
[----:B------:R-:W-:Y:S02]  /*f4a0*/  @P2 SHF.R.U32.HI R34, RZ, c[0x0][0x334], R15 ;  /* 0x0000cd00ff222a19 */ /* 0x000fe4000001160f */
.L_x_446:
[----:B------:R-:W-:Y:S05]  /*f4b0*/  BSYNC B0 ;  /* 0x0000000000007941 */ /* 0x000fea0003800000 */
.L_x_444:
[----:B------:R-:W-:Y:S05]  /*f4c0*/  IMAD R15, R34, c[0x0][0x32c], R9 ;  /* 0x0000cb00220f7a24 */ /* 0x000fea00078e0209 */
[----:B------:R-:W-:Y:S02]  /*f4d0*/  IADD3 R34, R15, c[0x0][0x32c], RZ ;  /* 0x0000cb000f227a10 */ /* 0x000fe40007ffe0ff */
[----:B------:R-:W-:Y:S02]  /*f4e0*/  IMNMX R4, R4, R15, !PT ;  /* 0x0000000f04047217 */ /* 0x000fe40007800200 */
[----:B------:R-:W-:Y:S02]  /*f4f0*/  IMNMX R5, R5, R34, PT ;  /* 0x0000002205057217 */ /* 0x000fe40003800200 */
.L_x_443:
[----:B------:R-:W-:Y:S04]  /*f500*/  ISETP.NE.AND P2, PT, R10, RZ, PT ;  /* 0x000000ff0a00720c */ /* 0x000fe80003f45270 */
[C---:B------:R-:W-:Y:S04]  /*f510*/  ISETP.GT.AND P2, PT, R4.reuse, 0x1, !P2 ;  /* 0x000000010400780c */ /* 0x040fe80005744270 */
        /* <DEDUP_REMOVED lines=8> */
[C---:B------:R-:W-:Y:S04]  /*f5a0*/  ISETP.LT.OR P2, PT, R5.reuse, 0xa, P2 ;  /* 0x0000000a0500780c */ /* 0x040fe80001741670 */
        /* <DEDUP_REMOVED lines=14> */
[C---:B------:R-:W-:Y:S04]  /*f690*/  ISETP.GT.AND P2, PT, R4.reuse, 0x19, !P2 ;  /* 0x000000190400780c */ /* 0x040fe80005744270 */
        /* <DEDUP_REMOVED lines=10> */
[----:B------:R-:W-:Y:S04]  /*f740*/  ISETP.GT.AND P2, PT, R4, 0x28, !P1 ;  /* 0x000000280400780c */ /* 0x000fe80004f44270 */
[----:B------:R-:W-:Y:S04]  /*f750*/  ISETP.LT.OR P2, PT, R5, 0x29, P2 ;  /* 0x000000290500780c */ /* 0x000fe80001741670 */
[----:B------:R-:W-:Y:S02]  /*f760*/  FSEL R165, R165, -INF , !P2 ;  /* 0xff800000a5a57808 */ /* 0x000fe40005000000 */
[----:B------:R-:W-:Y:S04]  /*f770*/  ISETP.NE.AND P2, PT, R32, RZ, PT ;  /* 0x000000ff2000720c */ /* 0x000fe80003f45270 */
[----:B------:R-:W-:Y:S04]  /*f780*/  ISETP.GT.AND P2, PT, R4, RZ, !P2 ;  /* 0x000000ff0400720c */ /* 0x000fe80005744270 */
[C---:B------:R-:W-:Y:S04]  /*f790*/  ISETP.LT.OR P2, PT, R5.reuse, 0x1, P2 ;  /* 0x000000010500780c */ /* 0x040fe80001741670 */
[----:B------:R-:W-:Y:S02]  /*f7a0*/  FSEL R31, R0, -INF , !P2 ;  /* 0xff800000001f7808 */ /* 0x000fe40005000000 */
[----:B------:R-:W1:Y:S01]  /*f7b0*/  SHFL.IDX PT, R0, R30, 0x3, 0x1c1f ;  /* 0x007c1f001e007f89 */ /* 0x000e6200000e0000 */
[----:B------:R-:W-:Y:S04]  /*f7c0*/  ISETP.GT.AND P2, PT, R4, 0x29, !P0 ;  /* 0x000000290400780c */ /* 0x000fe80004744270 */
        /* <DEDUP_REMOVED lines=20> */
.L_x_449:
[----:B------:R-:W-:Y:S04]  /*f910*/  MOV R0, c[0x0][0x32c] ;  /* 0x0000cb0000007a02 */ /* 0x000fe80000000f00 */
[----:B------:R-:W-:Y:S11]  /*f920*/  ISETP.NE.AND P2, PT, R0, 0x1, PT ;  /* 0x000000010000780c */ /* 0x000ff60003f45270 */
[----:B------:R-:W-:Y:S02]  /*f930*/  @!UPT UIADD3 URZ, URZ, URZ, URZ ;  /* 0x0000003f3f3ff290 */ /* 0x000fe4000fffe03f */
[----:B------:R-:W-:Y:S05]  /*f940*/  @P2 IMAD.HI.U32 R0, R4, c[0x0][0x330], RZ ;  /* 0x0000cc0004002a27 */ /* 0x000fea00078e00ff */
[----:B------:R-:W-:Y:S02]  /*f950*/  @P2 SHF.R.U32.HI R4, RZ, c[0x0][0x334], R0 ;  /* 0x0000cd00ff042a19 */ /* 0x000fe40000011600 */
.L_x_450:
[----:B------:R-:W-:Y:S05]  /*f960*/  BSYNC B0 ;  /* 0x0000000000007941 */ /* 0x000fea0003800000 */
.L_x_448:
[----:B------:R-:W-:Y:S05]  /*f970*/  IMAD R9, R4, c[0x0][0x32c], R9 ;  /* 0x0000cb0004097a24 */ /* 0x000fea00078e0209 */
[----:B------:R-:W-:Y:S02]  /*f980*/  IADD3 R0, R9, c[0x0][0x32c], RZ ;  /* 0x0000cb0009007a10 */ /* 0x000fe40007ffe0ff */
[----:B------:R-:W-:Y:S02]  /*f990*/  IMNMX R28, R28, R9, !PT ;  /* 0x000000091c1c7217 */ /* 0x000fe40007800200 */
[----:B------:R-:W-:Y:S02]  /*f9a0*/  IMNMX R29, R29, R0, PT ;  /* 0x000000001d1d7217 */ /* 0x000fe40003800200 */
.L_x_447:
[----:B------:R-:W-:Y:S01]  /*f9b0*/  ISETP.NE.AND P2, PT, R32, RZ, PT ;  /* 0x000000ff2000720c */ /* 0x000fe20003f45270 */
[----:B------:R-:W-:Y:S01]  /*f9c0*/  LDSM.16.MT88.4 R36, [R212+0x100] ;  /* 0x00010000d424783b */ /* 0x000fe20000004200 */
[----:B------:R-:W-:Y:S02]  /*f9d0*/  FMNMX.FTZ R5, R152, R150, !PT ;  /* 0x0000009698057209 */ /* 0x000fe40007810000 */
[----:B------:R-:W-:Y:S02]  /*f9e0*/  ISETP.GT.AND P2, PT, R28, RZ, !P2 ;  /* 0x000000ff1c00720c */ /* 0x000fe40005744270 */
[----:B------:R-:W-:Y:S02]  /*f9f0*/  FMNMX.FTZ R5, R22, R5, !PT ;  /* 0x0000000516057209 */ /* 0x000fe40007810000 */
[C---:B------:R-:W-:Y:S02]  /*fa00*/  ISETP.LT.OR P2, PT, R29.reuse, 0x1, P2 ;  /* 0x000000011d00780c */ /* 0x040fe40001741670 */
        /* <DEDUP_REMOVED lines=37> */
[----:B------:R-:W-:Y:S02]  /*fc60*/  FMNMX.FTZ R13, R197, R0, !PT ;  /* 0x00000000c50d7209 */ /* 0x000fe40007810000 */
[----:B------:R-:W-:Y:S01]  /*fc70*/  FSEL R252, R252, -INF , !P2 ;  /* 0xff800000fcfc7808 */ /* 0x000fe20005000000 */
[----:B------:R-:W1:Y:S01]  /*fc80*/  SHFL.BFLY PT, R4, R3, 0x2, 0x1f ;  /* 0x0c401f0003047f89 */ /* 0x000e6200000e0000 */
[----:B------:R-:W-:Y:S02]  /*fc90*/  ISETP.NE.AND P2, PT, R24, RZ, PT ;  /* 0x000000ff1800720c */ /* 0x000fe40003f45270 */
[----:B------:R-:W-:Y:S02]  /*fca0*/  FMNMX.FTZ R13, R248, R13, !PT ;  /* 0x0000000df80d7209 */ /* 0x000fe40007810000 */
[----:B------:R-:W-:Y:S02]  /*fcb0*/  ISETP.GT.AND P2, PT, R28, 0x18, !P2 ;  /* 0x000000181c00780c */ /* 0x000fe40005744270 */
[----:B------:R-:W-:Y:S02]  /*fcc0*/  FMNMX.FTZ R0, R31, R149, !PT ;  /* 0x000000951f007209 */ /* 0x000fe40007810000 */
[----:B------:R-:W-:Y:S02]  /*fcd0*/  ISETP.LT.OR P2, PT, R29, 0x19, P2 ;  /* 0x000000191d00780c */ /* 0x000fe40001741670 */
[----:B------:R-:W-:Y:S02]  /*fce0*/  FMNMX.FTZ R0, R17, R0, !PT ;  /* 0x0000000011007209 */ /* 0x000fe40007810000 */
[----:B------:R-:W-:Y:S02]  /*fcf0*/  FMNMX.FTZ R13, R246, R13, !PT ;  /* 0x0000000df60d7209 */ /* 0x000fe40007810000 */
[----:B------:R-:W-:Y:S02]  /*fd00*/  FSEL R251, R251, -INF , !P2 ;  /* 0xff800000fbfb7808 */ /* 0x000fe40005000000 */
[----:B------:R-:W-:Y:S02]  /*fd10*/  ISETP.NE.AND P2, PT, R23, RZ, PT ;  /* 0x000000ff1700720c */ /* 0x000fe40003f45270 */
[----:B------:R-:W-:Y:S02]  /*fd20*/  FMNMX.FTZ R13, R170, R13, !PT ;  /* 0x0000000daa0d7209 */ /* 0x000fe40007810000 */
[----:B------:R-:W-:Y:S02]  /*fd30*/  FMNMX.FTZ R0, R161, R0, !PT ;  /* 0x00000000a1007209 */ /* 0x000fe40007810000 */
[----:B------:R-:W-:Y:S02]  /*fd40*/  FMNMX.FTZ R5, R168, R13, !PT ;  /* 0x0000000da8057209 */ /* 0x000fe40007810000 */
[----:B------:R-:W-:Y:S02]  /*fd50*/  ISETP.GT.AND P2, PT, R28, 0x19, !P2 ;  /* 0x000000191c00780c */ /* 0x000fe40005744270 */
[----:B------:R-:W-:Y:S01]  /*fd60*/  FMNMX.FTZ R13, R15, R0, !PT ;  /* 0x000000000f0d7209 */ /* 0x000fe20007810000 */
[----:B------:R-:W2:Y:S01]  /*fd70*/  SHFL.BFLY PT, R2, R5, 0x2, 0x1f ;  /* 0x0c401f0005027f89 */ /* 0x000ea200000e0000 */
        /* <DEDUP_REMOVED lines=10> */
[----:B------:R-:W-:Y:S02]  /*fe20*/  FMNMX.FTZ R0, R169, R0, !PT ;  /* 0x00000000a9007209 */ /* 0x000fe40007810000 */
[----:B------:R-:W-:Y:S02]  /*fe30*/  ISETP.NE.AND P2, PT, R19, RZ, PT ;  /* 0x000000ff1300720c */ /* 0x000fe40003f45270 */
[----:B-1----:R-:W-:Y:S02]  /*fe40*/  FMNMX.FTZ R4, R3, R4, !PT ;  /* 0x0000000403047209 */ /* 0x002fe40007810000 */
[----:B------:R-:W-:Y:S02]  /*fe50*/  FMNMX.FTZ R0, R167, R0, !PT ;  /* 0x00000000a7007209 */ /* 0x000fe40007810000 */
[----:B------:R-:W-:Y:S01]  /*fe60*/  ISETP.GT.AND P2, PT, R28, 0x21, !P2 ;  /* 0x000000211c00780c */ /* 0x000fe20005744270 */
[----:B------:R-:W1:Y:S01]  /*fe70*/  SHFL.BFLY PT, R3, R4, 0x1, 0x1f ;  /* 0x0c201f0004037f89 */ /* 0x000e6200000e0000 */
[----:B------:R-:W-:Y:S02]  /*fe80*/  FMNMX.FTZ R0, R165, R0, !PT ;  /* 0x00000000a5007209 */ /* 0x000fe40007810000 */
[----:B------:R-:W-:Y:S02]  /*fe90*/  ISETP.LT.OR P2, PT, R29, 0x22, P2 ;  /* 0x000000221d00780c */ /* 0x000fe40001741670 */
[----:B--2---:R-:W-:Y:S02]  /*fea0*/  FMNMX.FTZ R2, R5, R2, !PT ;  /* 0x0000000205027209 */ /* 0x004fe40007810000 */
[----:B------:R-:W-:Y:S02]  /*feb0*/  FSEL R162, R6, -INF , !P2 ;  /* 0xff80000006a27808 */ /* 0x000fe40005000000 */
[----:B------:R-:W-:Y:S01]  /*fec0*/  FMNMX.FTZ R6, R163, R0, !PT ;  /* 0x00000000a3067209 */ /* 0x000fe20007810000 */
[----:B------:R-:W2:Y:S01]  /*fed0*/  SHFL.BFLY PT, R13, R2, 0x1, 0x1f ;  /* 0x0c201f00020d7f89 */ /* 0x000ea200000e0000 */
[----:B------:R-:W-:Y:S02]  /*fee0*/  FMNMX.FTZ R19, R9, R148, !PT ;  /* 0x0000009409137209 */ /* 0x000fe40007810000 */
[----:B------:R-:W-:Y:S02]  /*fef0*/  ISETP.GT.AND P1, PT, R28, 0x28, !P1 ;  /* 0x000000281c00780c */ /* 0x000fe40004f24270 */
[----:B------:R-:W-:Y:S02]  /*ff00*/  FMNMX.FTZ R19, R10, R19, !PT ;  /* 0x000000130a137209 */ /* 0x000fe40007810000 */
[C---:B------:R-:W-:Y:S01]  /*ff10*/  ISETP.LT.OR P1, PT, R29.reuse, 0x29, P1 ;  /* 0x000000291d00780c */ /* 0x040fe20000f21670 */
[----:B------:R-:W3:Y:S01]  /*ff20*/  SHFL.BFLY PT, R5, R6, 0x2, 0x1f ;  /* 0x0c401f0006057f89 */ /* 0x000ee200000e0000 */
[----:B------:R-:W-:Y:S02]  /*ff30*/  FMNMX.FTZ R19, R12, R19, !PT ;  /* 0x000000130c137209 */ /* 0x000fe40007810000 */
[----:B------:R-:W-:Y:S02]  /*ff40*/  ISETP.GT.AND P0, PT, R28, 0x29, !P0 ;  /* 0x000000291c00780c */ /* 0x000fe40004704270 */
[----:B------:R-:W-:Y:S02]  /*ff50*/  FMNMX.FTZ R0, R8, R19, !PT ;  /* 0x0000001308007209 */ /* 0x000fe40007810000 */
[----:B-1----:R-:W-:Y:S02]  /*ff60*/  FMNMX.FTZ R3, R4, R3, !PT ;  /* 0x0000000304037209 */ /* 0x002fe40007810000 */
[----:B------:R-:W-:Y:S02]  /*ff70*/  ISETP.LT.OR P0, PT, R29, 0x2a, P0 ;  /* 0x0000002a1d00780c */ /* 0x000fe40000701670 */
[C---:B------:R-:W-:Y:S01]  /*ff80*/  FSETP.NEU.FTZ.AND P2, PT, R3.reuse, -INF , PT ;  /* 0xff8000000300780b */ /* 0x040fe20003f5d000 */
[----:B------:R-:W-:Y:S01]  /*ff90*/  FMUL.FTZ R173, R3, c[0x0][0x2d0] ;  /* 0x0000b40003ad7a20 */ /* 0x000fe20000410000 */
[----:B------:R-:W-:Y:S02]  /*ffa0*/  FSEL R153, R7, -INF , !P0 ;  /* 0xff80000007997808 */ /* 0x000fe40004000000 */
[----:B--2---:R-:W-:Y:S02]  /*ffb0*/  FMNMX.FTZ R2, R2, R13, !PT ;  /* 0x0000000d02027209 */ /* 0x004fe40007810000 */
[----:B------:R-:W-:Y:S03]  /*ffc0*/  FSEL R173, R173, RZ, P2 ;  /* 0x000000ffadad7208 */ /* 0x000fe60001000000 */
[----:B------:R-:W-:Y:S02]  /*ffd0*/  FMUL.FTZ R171, R2, c[0x0][0x2d0] ;  /* 0x0000b40002ab7a20 */ /* 0x000fe40000410000 */
[--C-:B------:R-:W-:Y:S01]  /*ffe0*/  FFMA.FTZ R178, R160, c[0x0][0x2d0], -R173.reuse ;  /* 0x0000b400a0b27a23 */ /* 0x100fe200000108ad */
[----:B------:R-:W-:Y:S01]  /*fff0*/  FSEL R160, R11, -INF , !P1 ;  /* 0xff8000000ba07808 */ /* 0x000fe20004800000 */
[--C-:B------:R-:W-:Y:S01]  /*10000*/  FFMA.FTZ R177, R20, c[0x0][0x2d0], -R173.reuse ;  /* 0x0000b40014b17a23 */ /* 0x100fe200000108ad */
[----:B------:R-:W-:Y:S01]  /*10010*/  FMNMX.FTZ R11, R247, R0, !PT ;  /* 0x00000000f70b7209 */ /* 0x000fe20007810000 */
[--C-:B------:R-:W-:Y:S01]  /*10020*/  FFMA.FTZ R179, R154, c[0x0][0x2d0], -R173.reuse ;  /* 0x0000b4009ab37a23 */ /* 0x100fe200000108ad */
[----:B---3--:R-:W-:Y:S01]  /*10030*/  FMNMX.FTZ R6, R6, R5, !PT ;  /* 0x0000000506067209 */ /* 0x008fe20007810000 */
[--C-:B------:R-:W-:Y:S01]  /*10040*/  FFMA.FTZ R176, R16, c[0x0][0x2d0], -R173.reuse ;  /* 0x0000b40010b07a23 */ /* 0x100fe200000108ad */
[----:B------:R-:W-:Y:S01]  /*10050*/  FMNMX.FTZ R0, R252, R11, !PT ;  /* 0x0000000bfc007209 */ /* 0x000fe20007810000 */
[----:B------:R-:W-:Y:S01]  /*10060*/  MUFU.EX2 R178, R178 ;  /* 0x000000b200b27308 */ /* 0x000fe20000000800 */
[----:B------:R-:W-:Y:S01]  /*10070*/  FSETP.NEU.FTZ.AND P1, PT, R2, -INF , PT ;  /* 0xff8000000200780b */ /* 0x000fe20003f3d000 */
[----:B------:R-:W1:Y:S01]  /*10080*/  SHFL.BFLY PT, R5, R6, 0x1, 0x1f ;  /* 0x0c201f0006057f89 */ /* 0x000e6200000e0000 */
[----:B------:R-:W-:Y:S01]  /*10090*/  FMNMX.FTZ R0, R251, R0, !PT ;  /* 0x00000000fb007209 */ /* 0x000fe20007810000 */
[--C-:B------:R-:W-:Y:S01]  /*100a0*/  FFMA.FTZ R175, R175, c[0x0][0x2d0], -R173.reuse ;  /* 0x0000b400afaf7a23 */ /* 0x100fe200000108ad */
[----:B------:R-:W-:Y:S01]  /*100b0*/  FSEL R171, R171, RZ, P1 ;  /* 0x000000ffabab7208 */ /* 0x000fe20000800000 */
[--C-:B------:R-:W-:Y:S01]  /*100c0*/  FFMA.FTZ R174, R174, c[0x0][0x2d0], -R173.reuse ;  /* 0x0000b400aeae7a23 */ /* 0x100fe200000108ad */
[----:B------:R-:W-:Y:S01]  /*100d0*/  FMNMX.FTZ R11, R249, R0, !PT ;  /* 0x00000000f90b7209 */ /* 0x000fe20007810000 */
[----:B------:R-:W-:Y:S01]  /*100e0*/  FFMA.FTZ R190, R42, c[0x0][0x2d0], -R173 ;  /* 0x0000b4002abe7a23 */ /* 0x000fe200000108ad */
[----:B------:R-:W-:Y:S01]  /*100f0*/  FSEL R7, R2, RZ, P1 ;  /* 0x000000ff02077208 */ /* 0x000fe20000800000 */
[--C-:B------:R-:W-:Y:S01]  /*10100*/  FFMA.FTZ R155, R152, c[0x0][0x2d0], -R171.reuse ;  /* 0x0000b400989b7a23 */ /* 0x100fe200000108ab */
[----:B------:R-:W-:Y:S01]  /*10110*/  FMNMX.FTZ R11, R164, R11, !PT ;  /* 0x0000000ba40b7209 */ /* 0x000fe20007810000 */
[--C-:B------:R-:W-:Y:S01]  /*10120*/  FFMA.FTZ R154, R22, c[0x0][0x2d0], -R171.reuse ;  /* 0x0000b400169a7a23 */ /* 0x100fe200000108ab */
[----:B------:R-:W2:Y:S01]  /*10130*/  MUFU.EX2 R179, R179 ;  /* 0x000000b300b37308 */ /* 0x000ea20000000800 */
[----:B------:R-:W-:Y:S01]  /*10140*/  LDSM.16.MT88.4 R20, [R214+0x100] ;  /* 0x00010000d614783b */ /* 0x000fe20000004200 */
[----:B------:R-:W-:Y:S01]  /*10150*/  FMNMX.FTZ R11, R162, R11, !PT ;  /* 0x0000000ba20b7209 */ /* 0x000fe20007810000 */
[--C-:B------:R-:W-:Y:S02]  /*10160*/  FFMA.FTZ R183, R18, c[0x0][0x2d0], -R171.reuse ;  /* 0x0000b40012b77a23 */ /* 0x100fe400000108ab */
[--C-:B------:R-:W-:Y:S01]  /*10170*/  FFMA.FTZ R182, R14, c[0x0][0x2d0], -R171.reuse ;  /* 0x0000b4000eb67a23 */ /* 0x100fe200000108ab */
[----:B------:R-:W-:Y:S01]  /*10180*/  FMNMX.FTZ R0, R160, R11, !PT ;  /* 0x0000000ba0007209 */ /* 0x000fe20007810000 */
[----:B------:R-:W-:Y:S02]  /*10190*/  FFMA.FTZ R170, R170, c[0x0][0x2d0], -R171 ;  /* 0x0000b400aaaa7a23 */ /* 0x000fe400000108ab */
[----:B------:R-:W-:Y:S01]  /*101a0*/  FFMA.FTZ R191, R40, c[0x0][0x2d0], -R173 ;  /* 0x0000b40028bf7a23 */ /* 0x000fe200000108ad */
[----:B------:R-:W-:Y:S01]  /*101b0*/  FMNMX.FTZ R4, R153, R0, !PT ;  /* 0x0000000099047209 */ /* 0x000fe20007810000 */
[----:B------:R-:W-:Y:S01]  /*101c0*/  MUFU.EX2 R177, R177 ;  /* 0x000000b100b17308 */ /* 0x000fe20000000800 */
[--C-:B------:R-:W-:Y:S01]  /*101d0*/  FFMA.FTZ R192, R46, c[0x0][0x2d0], -R171.reuse ;  /* 0x0000b4002ec07a23 */ /* 0x100fe200000108ab */
[----:B-1----:R-:W-:Y:S01]  /*101e0*/  FMNMX.FTZ R0, R6, R5, !PT ;  /* 0x0000000506007209 */ /* 0x002fe20007810000 */
[----:B------:R-:W-:Y:S01]  /*101f0*/  FADD.FTZ R6, -R7, R150 ;  /* 0x0000009607067221 */ /* 0x000fe20000010100 */
[----:B------:R-:W1:Y:S01]  /*10200*/  SHFL.BFLY PT, R5, R4, 0x2, 0x1f ;  /* 0x0c401f0004057f89 */ /* 0x000e6200000e0000 */
[----:B------:R-:W-:Y:S01]  /*10210*/  FFMA.FTZ R193, R44, c[0x0][0x2d0], -R171 ;  /* 0x0000b4002cc17a23 */ /* 0x000fe200000108ab */
[C---:B------:R-:W-:Y:S01]  /*10220*/  FSETP.NEU.FTZ.AND P0, PT, R0.reuse, -INF , PT ;  /* 0xff8000000000780b */ /* 0x040fe20003f1d000 */
[----:B------:R-:W-:Y:S02]  /*10230*/  FMUL.FTZ R166, R0, c[0x0][0x2d0] ;  /* 0x0000b40000a67a20 */ /* 0x000fe40000410000 */
[----:B------:R-:W-:Y:S01]  /*10240*/  FMUL.FTZ R150, R6, c[0x0][0x2d0] ;  /* 0x0000b40006967a20 */ /* 0x000fe20000410000 */
[----:B------:R-:W3:Y:S01]  /*10250*/  MUFU.EX2 R176, R176 ;  /* 0x000000b000b07308 */ /* 0x000ee20000000800 */
[--C-:B------:R-:W-:Y:S01]  /*10260*/  FFMA.FTZ R194, R194, c[0x0][0x2d0], -R173.reuse ;  /* 0x0000b400c2c27a23 */ /* 0x100fe200000108ad */
[----:B------:R-:W-:Y:S01]  /*10270*/  FSEL R166, R166, RZ, P0 ;  /* 0x000000ffa6a67208 */ /* 0x000fe20000000000 */
[----:B------:R-:W-:Y:S01]  /*10280*/  FFMA.FTZ R195, R195, c[0x0][0x2d0], -R173 ;  /* 0x0000b400c3c37a23 */ /* 0x000fe200000108ad */
[----:B--2---:R-:W-:Y:S01]  /*10290*/  F2FP.BF16.PACK_AB R156, R178, R179 ;  /* 0x000000b3b29c723e */ /* 0x004fe200000010ff */
[--C-:B------:R-:W-:Y:S02]  /*102a0*/  FFMA.FTZ R196, R196, c[0x0][0x2d0], -R171.reuse ;  /* 0x0000b400c4c47a23 */ /* 0x100fe400000108ab */
[--C-:B------:R-:W-:Y:S02]  /*102b0*/  FFMA.FTZ R185, R161, c[0x0][0x2d0], -R166.reuse ;  /* 0x0000b400a1b97a23 */ /* 0x100fe400000108a6 */
[--C-:B------:R-:W-:Y:S01]  /*102c0*/  FFMA.FTZ R181, R31, c[0x0][0x2d0], -R166.reuse ;  /* 0x0000b4001fb57a23 */ /* 0x100fe200000108a6 */
[----:B------:R-:W2:Y:S01]  /*102d0*/  MUFU.EX2 R150, R150 ;  /* 0x0000009600967308 */ /* 0x000ea20000000800 */
[--C-:B------:R-:W-:Y:S02]  /*102e0*/  FFMA.FTZ R180, R17, c[0x0][0x2d0], -R166.reuse ;  /* 0x0000b40011b47a23 */ /* 0x100fe400000108a6 */
[--C-:B------:R-:W-:Y:S02]  /*102f0*/  FFMA.FTZ R184, R15, c[0x0][0x2d0], -R166.reuse ;  /* 0x0000b4000fb87a23 */ /* 0x100fe400000108a6 */
[--C-:B------:R-:W-:Y:S02]  /*10300*/  FFMA.FTZ R169, R169, c[0x0][0x2d0], -R166.reuse ;  /* 0x0000b400a9a97a23 */ /* 0x100fe400000108a6 */
[--C-:B------:R-:W-:Y:S01]  /*10310*/  FFMA.FTZ R167, R167, c[0x0][0x2d0], -R166.reuse ;  /* 0x0000b400a7a77a23 */ /* 0x100fe200000108a6 */
[----:B-1----:R-:W-:Y:S01]  /*10320*/  FMNMX.FTZ R5, R4, R5, !PT ;  /* 0x0000000504057209 */ /* 0x002fe20007810000 */
[--C-:B------:R-:W-:Y:S01]  /*10330*/  FFMA.FTZ R165, R165, c[0x0][0x2d0], -R166.reuse ;  /* 0x0000b400a5a57a23 */ /* 0x100fe200000108a6 */
[----:B------:R-:W-:Y:S01]  /*10340*/  FSEL R4, R3, RZ, P2 ;  /* 0x000000ff03047208 */ /* 0x000fe20001000000 */
[----:B------:R-:W-:Y:S01]  /*10350*/  MUFU.EX2 R155, R155 ;  /* 0x0000009b009b7308 */ /* 0x000fe20000000800 */
[----:B------:R-:W-:Y:S01]  /*10360*/  FFMA.FTZ R197, R197, c[0x0][0x2d0], -R171 ;  /* 0x0000b400c5c57a23 */ /* 0x000fe200000108ab */
[----:B------:R-:W1:Y:S01]  /*10370*/  SHFL.BFLY PT, R152, R5, 0x1, 0x1f ;  /* 0x0c201f0005987f89 */ /* 0x000e6200000e0000 */
[----:B---3--:R-:W-:Y:S01]  /*10380*/  F2FP.BF16.PACK_AB R158, R176, R177 ;  /* 0x000000b1b09e723e */ /* 0x008fe200000010ff */
[----:B------:R-:W-:Y:S02]  /*10390*/  FADD.FTZ R4, -R4, R151 ;  /* 0x0000009704047221 */ /* 0x000fe40000010100 */
[--C-:B------:R-:W-:Y:S02]  /*103a0*/  FFMA.FTZ R198, R198, c[0x0][0x2d0], -R166.reuse ;  /* 0x0000b400c6c67a23 */ /* 0x100fe400000108a6 */
[----:B------:R-:W-:Y:S01]  /*103b0*/  FMUL.FTZ R151, R4, c[0x0][0x2d0] ;  /* 0x0000b40004977a20 */ /* 0x000fe20000410000 */
[----:B------:R-:W-:Y:S01]  /*103c0*/  FSEL R4, R0, RZ, P0 ;  /* 0x000000ff00047208 */ /* 0x000fe20000000000 */
[----:B------:R-:W3:Y:S01]  /*103d0*/  MUFU.EX2 R154, R154 ;  /* 0x0000009a009a7308 */ /* 0x000ee20000000800 */
[----:B------:R-:W-:Y:S02]  /*103e0*/  FFMA.FTZ R199, R199, c[0x0][0x2d0], -R166 ;  /* 0x0000b400c7c77a23 */ /* 0x000fe400000108a6 */
[----:B--2---:R-:W-:Y:S02]  /*103f0*/  FMUL.FTZ R6, R150, R146 ;  /* 0x0000009296067220 */ /* 0x004fe40000410000 */
[----:B------:R-:W-:Y:S02]  /*10400*/  FADD.FTZ R4, -R4, R149 ;  /* 0x0000009504047221 */ /* 0x000fe40000010100 */
[----:B------:R-:W-:Y:S02]  /*10410*/  FMUL.FTZ R7, R150, R147 ;  /* 0x0000009396077220 */ /* 0x000fe40000410000 */
[----:B------:R-:W-:Y:S01]  /*10420*/  FMUL.FTZ R149, R4, c[0x0][0x2d0] ;  /* 0x0000b40004957a20 */ /* 0x000fe20000410000 */
[----:B------:R-:W2:Y:S01]  /*10430*/  MUFU.EX2 R151, R151 ;  /* 0x0000009700977308 */ /* 0x000ea20000000800 */
[C---:B------:R-:W-:Y:S02]  /*10440*/  FMUL.FTZ R18, R150.reuse, R134 ;  /* 0x0000008696127220 */ /* 0x040fe40000410000 */
[C---:B------:R-:W-:Y:S02]  /*10450*/  FMUL.FTZ R19, R150.reuse, R135 ;  /* 0x0000008796137220 */ /* 0x040fe40000410000 */
[C---:B------:R-:W-:Y:S01]  /*10460*/  FMUL.FTZ R34, R150.reuse, R118 ;  /* 0x0000007696227220 */ /* 0x040fe20000410000 */
[----:B-1----:R-:W-:Y:S01]  /*10470*/  FMNMX.FTZ R152, R5, R152, !PT ;  /* 0x0000009805987209 */ /* 0x002fe20007810000 */
[C---:B------:R-:W-:Y:S02]  /*10480*/  FMUL.FTZ R35, R150.reuse, R119 ;  /* 0x0000007796237220 */ /* 0x040fe40000410000 */
[----:B------:R-:W-:Y:S01]  /*10490*/  FMUL.FTZ R50, R150, R102 ;  /* 0x0000006696327220 */ /* 0x000fe20000410000 */
[C---:B------:R-:W-:Y:S01]  /*104a0*/  FSETP.NEU.FTZ.AND P0, PT, R152.reuse, -INF , PT ;  /* 0xff8000009800780b */ /* 0x040fe20003f1d000 */
[----:B------:R-:W-:Y:S01]  /*104b0*/  FMUL.FTZ R161, R152, c[0x0][0x2d0] ;  /* 0x0000b40098a17a20 */ /* 0x000fe20000410000 */
[----:B------:R-:W-:Y:S01]  /*104c0*/  MUFU.EX2 R183, R183 ;  /* 0x000000b700b77308 */ /* 0x000fe20000000800 */
[----:B------:R-:W-:Y:S01]  /*104d0*/  FMUL.FTZ R51, R150, R103 ;  /* 0x0000006796337220 */ /* 0x000fe20000410000 */
[----:B------:R-:W-:Y:S01]  /*104e0*/  FSEL R5, R152, RZ, P0 ;  /* 0x000000ff98057208 */ /* 0x000fe20000000000 */
[C---:B------:R-:W-:Y:S01]  /*104f0*/  FMUL.FTZ R54, R150.reuse, R54 ;  /* 0x0000003696367220 */ /* 0x040fe20000410000 */
[----:B------:R-:W-:Y:S01]  /*10500*/  FSEL R161, R161, RZ, P0 ;  /* 0x000000ffa1a17208 */ /* 0x000fe20000000000 */
[----:B------:R-:W-:Y:S01]  /*10510*/  FMUL.FTZ R55, R150, R55 ;  /* 0x0000003796377220 */ /* 0x000fe20000410000 */
[----:B---3--:R-:W-:Y:S01]  /*10520*/  F2FP.BF16.PACK_AB R157, R154, R155 ;  /* 0x0000009b9a9d723e */ /* 0x008fe200000010ff */
[----:B------:R-:W-:Y:S01]  /*10530*/  FADD.FTZ R5, -R5, R148 ;  /* 0x0000009405057221 */ /* 0x000fe20000010100 */
[----:B------:R-:W-:Y:S01]  /*10540*/  ISETP.GT.AND P0, PT, R238, R219, PT ;  /* 0x000000dbee00720c */ /* 0x000fe20003f04270 */
[--C-:B------:R-:W-:Y:S01]  /*10550*/  FFMA.FTZ R187, R12, c[0x0][0x2d0], -R161.reuse ;  /* 0x0000b4000cbb7a23 */ /* 0x100fe200000108a1 */
[----:B------:R-:W1:Y:S01]  /*10560*/  MUFU.EX2 R182, R182 ;  /* 0x000000b600b67308 */ /* 0x000e620000000800 */
[--C-:B------:R-:W-:Y:S01]  /*10570*/  FFMA.FTZ R189, R9, c[0x0][0x2d0], -R161.reuse ;  /* 0x0000b40009bd7a23 */ /* 0x100fe200000108a1 */
[----:B------:R-:W-:Y:S01]  /*10580*/  IADD3 R238, R238, -0x1, RZ ;  /* 0xffffffffeeee7810 */ /* 0x000fe20007ffe0ff */
[--C-:B------:R-:W-:Y:S02]  /*10590*/  FFMA.FTZ R188, R10, c[0x0][0x2d0], -R161.reuse ;  /* 0x0000b4000abc7a23 */ /* 0x100fe400000108a1 */
[--C-:B------:R-:W-:Y:S02]  /*105a0*/  FFMA.FTZ R186, R8, c[0x0][0x2d0], -R161.reuse ;  /* 0x0000b40008ba7a23 */ /* 0x100fe400000108a1 */
[----:B------:R-:W-:Y:S02]  /*105b0*/  FMUL.FTZ R8, R5, c[0x0][0x2d0] ;  /* 0x0000b40005087a20 */ /* 0x000fe40000410000 */
[C---:B--2---:R-:W-:Y:S01]  /*105c0*/  FMUL.FTZ R4, R151.reuse, R144 ;  /* 0x0000009097047220 */ /* 0x044fe20000410000 */
[----:B------:R-:W2:Y:S01]  /*105d0*/  MUFU.EX2 R149, R149 ;  /* 0x0000009500957308 */ /* 0x000ea20000000800 */
[C---:B------:R-:W-:Y:S02]  /*105e0*/  FMUL.FTZ R5, R151.reuse, R145 ;  /* 0x0000009197057220 */ /* 0x040fe40000410000 */
[C---:B------:R-:W-:Y:S02]  /*105f0*/  FMUL.FTZ R16, R151.reuse, R132 ;  /* 0x0000008497107220 */ /* 0x040fe40000410000 */
[C---:B------:R-:W-:Y:S02]  /*10600*/  FMUL.FTZ R17, R151.reuse, R133 ;  /* 0x0000008597117220 */ /* 0x040fe40000410000 */
[----:B------:R-:W-:Y:S01]  /*10610*/  LDSM.16.MT88.4 R132, [R214+0x900] ;  /* 0x00090000d684783b */ /* 0x000fe20000004200 */
[C---:B------:R-:W-:Y:S02]  /*10620*/  FMUL.FTZ R32, R151.reuse, R116 ;  /* 0x0000007497207220 */ /* 0x040fe40000410000 */
[----:B------:R3:W4:Y:S01]  /*10630*/  MUFU.EX2 R148, R8 ;  /* 0x0000000800947308 */ /* 0x0007220000000800 */
[C---:B------:R-:W-:Y:S02]  /*10640*/  FMUL.FTZ R33, R151.reuse, R117 ;  /* 0x0000007597217220 */ /* 0x040fe40000410000 */
[C---:B------:R-:W-:Y:S01]  /*10650*/  FMUL.FTZ R48, R151.reuse, R100 ;  /* 0x0000006497307220 */ /* 0x040fe20000410000 */
[----:B-1----:R-:W-:Y:S01]  /*10660*/  F2FP.BF16.PACK_AB R159, R182, R183 ;  /* 0x000000b7b69f723e */ /* 0x002fe200000010ff */
[----:B------:R-:W-:Y:S01]  /*10670*/  LDSM.16.MT88.4 R116, [R214+0x1100] ;  /* 0x00110000d674783b */ /* 0x000fe20000004200 */
[C---:B------:R-:W-:Y:S02]  /*10680*/  FMUL.FTZ R49, R151.reuse, R101 ;  /* 0x0000006597317220 */ /* 0x040fe40000410000 */
[----:B------:R-:W-:Y:S02]  /*10690*/  FFMA.FTZ R164, R164, c[0x0][0x2d0], -R161 ;  /* 0x0000b400a4a47a23 */ /* 0x000fe400000108a1 */
[----:B------:R-:W-:Y:S01]  /*106a0*/  MUFU.EX2 R181, R181 ;  /* 0x000000b500b57308 */ /* 0x000fe20000000800 */
[-C--:B------:R-:W-:Y:S01]  /*106b0*/  HMMA.16816.F32.BF16 R4, R156, R20.reuse, R4 ;  /* 0x000000149c04723c */ /* 0x080fe20000041804 */
[----:B------:R-:W-:Y:S01]  /*106c0*/  FMUL.FTZ R52, R151, R52 ;  /* 0x0000003497347220 */ /* 0x000fe20000410000 */
[----:B------:R-:W-:Y:S01]  /*106d0*/  LDSM.16.MT88.4 R100, [R214+0x1900] ;  /* 0x00190000d664783b */ /* 0x000fe20000004200 */
[C---:B--2---:R-:W-:Y:S02]  /*106e0*/  FMUL.FTZ R9, R149.reuse, R141 ;  /* 0x0000008d95097220 */ /* 0x044fe40000410000 */
[C---:B------:R-:W-:Y:S02]  /*106f0*/  FMUL.FTZ R12, R149.reuse, R136 ;  /* 0x00000088950c7220 */ /* 0x040fe40000410000 */
[C---:B------:R-:W-:Y:S02]  /*10700*/  FMUL.FTZ R13, R149.reuse, R137 ;  /* 0x00000089950d7220 */ /* 0x040fe40000410000 */
[----:B------:R-:W1:Y:S03]  /*10710*/  MUFU.EX2 R180, R180 ;  /* 0x000000b400b47308 */ /* 0x000e660000000800 */
[C---:B------:R-:W-:Y:S02]  /*10720*/  FMUL.FTZ R40, R149.reuse, R108 ;  /* 0x0000006c95287220 */ /* 0x040fe40000410000 */
[C---:B---3--:R-:W-:Y:S02]  /*10730*/  FMUL.FTZ R8, R149.reuse, R140 ;  /* 0x0000008c95087220 */ /* 0x048fe40000410000 */
[C---:B----4-:R-:W-:Y:S02]  /*10740*/  FMUL.FTZ R10, R148.reuse, R142 ;  /* 0x0000008e940a7220 */ /* 0x050fe40000410000 */
[C---:B------:R-:W-:Y:S01]  /*10750*/  FMUL.FTZ R11, R148.reuse, R143 ;  /* 0x0000008f940b7220 */ /* 0x040fe20000410000 */
[----:B------:R-:W-:Y:S01]  /*10760*/  MUFU.EX2 R185, R185 ;  /* 0x000000b900b97308 */ /* 0x000fe20000000800 */
[C---:B------:R-:W-:Y:S02]  /*10770*/  FMUL.FTZ R14, R148.reuse, R138 ;  /* 0x0000008a940e7220 */ /* 0x040fe40000410000 */
[C---:B------:R-:W-:Y:S02]  /*10780*/  FMUL.FTZ R15, R148.reuse, R139 ;  /* 0x0000008b940f7220 */ /* 0x040fe40000410000 */
[C---:B------:R-:W-:Y:S02]  /*10790*/  FMUL.FTZ R41, R149.reuse, R109 ;  /* 0x0000006d95297220 */ /* 0x040fe40000410000 */
[C---:B------:R-:W-:Y:S02]  /*107a0*/  FMUL.FTZ R42, R148.reuse, R110 ;  /* 0x0000006e942a7220 */ /* 0x040fe40000410000 */
[----:B------:R-:W-:Y:S01]  /*107b0*/  FMUL.FTZ R43, R148, R111 ;  /* 0x0000006f942b7220 */ /* 0x000fe20000410000 */
[----:B------:R-:W2:Y:S01]  /*107c0*/  MUFU.EX2 R184, R184 ;  /* 0x000000b800b87308 */ /* 0x000ea20000000800 */
[----:B------:R-:W-:Y:S01]  /*107d0*/  LDSM.16.MT88.4 R108, [R214+0x500] ;  /* 0x00050000d66c783b */ /* 0x000fe20000004200 */
[C---:B------:R-:W-:Y:S01]  /*107e0*/  FMUL.FTZ R44, R149.reuse, R104 ;  /* 0x00000068952c7220 */ /* 0x040fe20000410000 */
[----:B-1----:R-:W-:Y:S01]  /*107f0*/  F2FP.BF16.PACK_AB R144, R180, R181 ;  /* 0x000000b5b490723e */ /* 0x002fe200000010ff */
[C---:B------:R-:W-:Y:S02]  /*10800*/  FMUL.FTZ R45, R149.reuse, R105 ;  /* 0x00000069952d7220 */ /* 0x040fe40000410000 */
[C---:B------:R-:W-:Y:S02]  /*10810*/  FMUL.FTZ R46, R148.reuse, R106 ;  /* 0x0000006a942e7220 */ /* 0x040fe40000410000 */
[C---:B------:R-:W-:Y:S02]  /*10820*/  FMUL.FTZ R47, R148.reuse, R107 ;  /* 0x0000006b942f7220 */ /* 0x040fe40000410000 */
[----:B------:R-:W-:Y:S01]  /*10830*/  MUFU.EX2 R189, R189 ;  /* 0x000000bd00bd7308 */ /* 0x000fe20000000800 */
[----:B------:R-:W-:Y:S01]  /*10840*/  LDSM.16.MT88.4 R104, [R212+0x1900] ;  /* 0x00190000d468783b */ /* 0x000fe20000004200 */
[C---:B------:R-:W-:Y:S02]  /*10850*/  FMUL.FTZ R24, R149.reuse, R124 ;  /* 0x0000007c95187220 */ /* 0x040fe40000410000 */
[C---:B------:R-:W-:Y:S02]  /*10860*/  FMUL.FTZ R25, R149.reuse, R125 ;  /* 0x0000007d95197220 */ /* 0x040fe40000410000 */
[C---:B------:R-:W-:Y:S02]  /*10870*/  FMUL.FTZ R26, R148.reuse, R126 ;  /* 0x0000007e941a7220 */ /* 0x040fe40000410000 */
[C---:B------:R-:W-:Y:S02]  /*10880*/  FMUL.FTZ R27, R148.reuse, R127 ;  /* 0x0000007f941b7220 */ /* 0x040fe40000410000 */
[----:B------:R-:W1:Y:S01]  /*10890*/  MUFU.EX2 R188, R188 ;  /* 0x000000bc00bc7308 */ /* 0x000e620000000800 */
[----:B------:R-:W-:Y:S02]  /*108a0*/  FMUL.FTZ R28, R149, R120 ;  /* 0x00000078951c7220 */ /* 0x000fe40000410000 */
[----:B------:R-:W-:Y:S01]  /*108b0*/  FMUL.FTZ R30, R148, R122 ;  /* 0x0000007a941e7220 */ /* 0x000fe20000410000 */
[----:B--2---:R-:W-:Y:S01]  /*108c0*/  F2FP.BF16.PACK_AB R146, R184, R185 ;  /* 0x000000b9b892723e */ /* 0x004fe200000010ff */
[C---:B------:R-:W-:Y:S02]  /*108d0*/  FMUL.FTZ R31, R148.reuse, R123 ;  /* 0x0000007b941f7220 */ /* 0x040fe40000410000 */
[----:B------:R-:W-:Y:S02]  /*108e0*/  FMUL.FTZ R53, R151, R53 ;  /* 0x0000003597357220 */ /* 0x000fe40000410000 */
        /* <DEDUP_REMOVED lines=8> */
[C---:B------:R-:W-:Y:S02]  /*10970*/  FMUL.FTZ R62, R148.reuse, R62 ;  /* 0x0000003e943e7220 */ /* 0x040fe40000410000 */
[----:B------:R-:W-:Y:S01]  /*10980*/  FMUL.FTZ R63, R148, R63 ;  /* 0x0000003f943f7220 */ /* 0x000fe20000410000 */
[----:B-1----:R-:W-:Y:S01]  /*10990*/  F2FP.BF16.PACK_AB R145, R188, R189 ;  /* 0x000000bdbc91723e */ /* 0x002fe200000010ff */
[C---:B------:R-:W-:Y:S02]  /*109a0*/  FMUL.FTZ R64, R151.reuse, R64 ;  /* 0x0000004097407220 */ /* 0x040fe40000410000 */
[----:B------:R-:W-:Y:S02]  /*109b0*/  FMUL.FTZ R65, R151, R65 ;  /* 0x0000004197417220 */ /* 0x000fe40000410000 */
[C---:B------:R-:W-:Y:S01]  /*109c0*/  FMUL.FTZ R66, R150.reuse, R66 ;  /* 0x0000004296427220 */ /* 0x040fe20000410000 */
[----:B------:R-:W-:Y:S01]  /*109d0*/  MUFU.EX2 R124, R175 ;  /* 0x000000af007c7308 */ /* 0x000fe20000000800 */
[----:B------:R-:W-:Y:S02]  /*109e0*/  FMUL.FTZ R67, R150, R67 ;  /* 0x0000004396437220 */ /* 0x000fe40000410000 */
[--C-:B------:R-:W-:Y:S02]  /*109f0*/  FFMA.FTZ R244, R244, c[0x0][0x2d0], -R166.reuse ;  /* 0x0000b400f4f47a23 */ /* 0x100fe400000108a6 */
[--C-:B------:R-:W-:Y:S02]  /*10a00*/  FFMA.FTZ R245, R245, c[0x0][0x2d0], -R166.reuse ;  /* 0x0000b400f5f57a23 */ /* 0x100fe400000108a6 */
[----:B------:R-:W-:Y:S02]  /*10a10*/  FFMA.FTZ R166, R163, c[0x0][0x2d0], -R166 ;  /* 0x0000b400a3a67a23 */ /* 0x000fe400000108a6 */
[--C-:B------:R-:W-:Y:S01]  /*10a20*/  FFMA.FTZ R250, R250, c[0x0][0x2d0], -R173.reuse ;  /* 0x0000b400fafa7a23 */ /* 0x100fe200000108ad */
[----:B------:R-:W-:Y:S01]  /*10a30*/  MUFU.EX2 R120, R174 ;  /* 0x000000ae00787308 */ /* 0x000fe20000000800 */
[----:B------:R-:W-:Y:S02]  /*10a40*/  FFMA.FTZ R173, R172, c[0x0][0x2d0], -R173 ;  /* 0x0000b400acad7a23 */ /* 0x000fe400000108ad */
[--C-:B------:R-:W-:Y:S01]  /*10a50*/  FFMA.FTZ R248, R248, c[0x0][0x2d0], -R171.reuse ;  /* 0x0000b400f8f87a23 */ /* 0x100fe200000108ab */
[----:B--2---:R-:W-:Y:S01]  /*10a60*/  F2FP.BF16.PACK_AB R147, R186, R187 ;  /* 0x000000bbba93723e */ /* 0x004fe200000010ff */
[--C-:B------:R-:W-:Y:S02]  /*10a70*/  FFMA.FTZ R246, R246, c[0x0][0x2d0], -R171.reuse ;  /* 0x0000b400f6f67a23 */ /* 0x100fe400000108ab */
[----:B------:R-:W-:Y:S02]  /*10a80*/  FFMA.FTZ R171, R168, c[0x0][0x2d0], -R171 ;  /* 0x0000b400a8ab7a23 */ /* 0x000fe400000108ab */
[C---:B------:R-:W-:Y:S01]  /*10a90*/  FMUL.FTZ R29, R149.reuse, R121 ;  /* 0x00000079951d7220 */ /* 0x040fe20000410000 */
[----:B------:R1:W-:Y:S01]  /*10aa0*/  MUFU.EX2 R136, R173 ;  /* 0x000000ad00887308 */ /* 0x0003e20000000800 */
[C---:B------:R-:W-:Y:S01]  /*10ab0*/  HMMA.16816.F32.BF16 R8, R144.reuse, R20, R8 ;  /* 0x000000149008723c */ /* 0x040fe20000041808 */
[C---:B------:R-:W-:Y:S02]  /*10ac0*/  FMUL.FTZ R72, R149.reuse, R72 ;  /* 0x0000004895487220 */ /* 0x040fe40000410000 */
[----:B------:R-:W-:Y:S02]  /*10ad0*/  FMUL.FTZ R73, R149, R73 ;  /* 0x0000004995497220 */ /* 0x000fe40000410000 */
[C---:B------:R-:W-:Y:S02]  /*10ae0*/  FMUL.FTZ R74, R148.reuse, R74 ;  /* 0x0000004a944a7220 */ /* 0x040fe40000410000 */
        /* <DEDUP_REMOVED lines=28> */
[C---:B------:R-:W-:Y:S01]  /*10cb0*/  FMUL.FTZ R37, R151.reuse, R113 ;  /* 0x0000007197257220 */ /* 0x040fe20000410000 */
[----:B-1----:R-:W-:Y:S01]  /*10cc0*/  LDSM.16.MT88.4 R168, [R212+0x1500] ;  /* 0x00150000d4a8783b */ /* 0x002fe20000004200 */
[C---:B------:R-:W-:Y:S02]  /*10cd0*/  FMUL.FTZ R94, R148.reuse, R94 ;  /* 0x0000005e945e7220 */ /* 0x040fe40000410000 */
[C---:B------:R-:W-:Y:S01]  /*10ce0*/  HMMA.16816.F32.BF16 R32, R156.reuse, R38, R32 ;  /* 0x000000269c20723c */ /* 0x040fe20000041820 */
[----:B------:R-:W-:Y:S03]  /*10cf0*/  FMUL.FTZ R95, R148, R95 ;  /* 0x0000005f945f7220 */ /* 0x000fe60000410000 */
[C---:B------:R-:W-:Y:S01]  /*10d00*/  FMUL.FTZ R96, R151.reuse, R96 ;  /* 0x0000006097607220 */ /* 0x040fe20000410000 */
[----:B------:R-:W-:Y:S01]  /*10d10*/  MUFU.EX2 R139, R166 ;  /* 0x000000a6008b7308 */ /* 0x000fe20000000800 */
[C---:B------:R-:W-:Y:S02]  /*10d20*/  FMUL.FTZ R97, R151.reuse, R97 ;  /* 0x0000006197617220 */ /* 0x040fe40000410000 */
[C---:B------:R-:W-:Y:S04]  /*10d30*/  FMUL.FTZ R38, R150.reuse, R114 ;  /* 0x0000007296267220 */ /* 0x040fe80000410000 */
[C---:B------:R-:W-:Y:S02]  /*10d40*/  FMUL.FTZ R39, R150.reuse, R115 ;  /* 0x0000007396277220 */ /* 0x040fe40000410000 */
[----:B------:R-:W1:Y:S01]  /*10d50*/  LDSM.16.MT88.4 R112, [R212+0xd00] ;  /* 0x000d0000d470783b */ /* 0x000e620000004200 */
[----:B------:R3:W-:Y:S01]  /*10d60*/  MUFU.EX2 R126, R164 ;  /* 0x000000a4007e7308 */ /* 0x0007e20000000800 */
[C---:B------:R-:W-:Y:S02]  /*10d70*/  FMUL.FTZ R98, R150.reuse, R98 ;  /* 0x0000006296627220 */ /* 0x040fe40000410000 */
[C---:B------:R-:W-:Y:S01]  /*10d80*/  FMUL.FTZ R99, R150.reuse, R99 ;  /* 0x0000006396637220 */ /* 0x040fe20000410000 */
        /* <DEDUP_REMOVED lines=16> */
[----:B------:R-:W-:Y:S02]  /*10e90*/  FMUL.FTZ R85, R151, R85 ;  /* 0x0000005597557220 */ /* 0x000fe40000410000 */
[----:B------:R-:W-:Y:S01]  /*10ea0*/  MUFU.EX2 R192, R192 ;  /* 0x000000c000c07308 */ /* 0x000fe20000000800 */
[C---:B------:R-:W-:Y:S02]  /*10eb0*/  FMUL.FTZ R86, R150.reuse, R86 ;  /* 0x0000005696567220 */ /* 0x040fe40000410000 */
[----:B------:R-:W-:Y:S02]  /*10ec0*/  FMUL.FTZ R87, R150, R87 ;  /* 0x0000005796577220 */ /* 0x000fe40000410000 */
[--C-:B------:R-:W-:Y:S01]  /*10ed0*/  FFMA.FTZ R247, R247, c[0x0][0x2d0], -R161.reuse ;  /* 0x0000b400f7f77a23 */ /* 0x100fe200000108a1 */
[-C--:B-1----:R-:W-:Y:S03]  /*10ee0*/  HMMA.16816.F32.BF16 R52, R156, R112.reuse, R52 ;  /* 0x000000709c34723c */ /* 0x082fe60000041834 */
[--C-:B------:R-:W-:Y:S01]  /*10ef0*/  FFMA.FTZ R252, R252, c[0x0][0x2d0], -R161.reuse ;  /* 0x0000b400fcfc7a23 */ /* 0x100fe200000108a1 */
[----:B------:R-:W1:Y:S01]  /*10f00*/  MUFU.EX2 R193, R193 ;  /* 0x000000c100c17308 */ /* 0x000e620000000800 */
[--C-:B------:R-:W-:Y:S02]  /*10f10*/  FFMA.FTZ R251, R251, c[0x0][0x2d0], -R161.reuse ;  /* 0x0000b400fbfb7a23 */ /* 0x100fe400000108a1 */
[--C-:B------:R-:W-:Y:S02]  /*10f20*/  FFMA.FTZ R249, R249, c[0x0][0x2d0], -R161.reuse ;  /* 0x0000b400f9f97a23 */ /* 0x100fe400000108a1 */
[--C-:B------:R-:W-:Y:S01]  /*10f30*/  FFMA.FTZ R162, R162, c[0x0][0x2d0], -R161.reuse ;  /* 0x0000b400a2a27a23 */ /* 0x100fe200000108a1 */
[C---:B------:R-:W-:Y:S02]  /*10f40*/  HMMA.16816.F32.BF16 R56, R144.reuse, R112, R56 ;  /* 0x000000709038723c */ /* 0x040fe40000041838 */
[--C-:B------:R-:W-:Y:S02]  /*10f50*/  FFMA.FTZ R160, R160, c[0x0][0x2d0], -R161.reuse ;  /* 0x0000b400a0a07a23 */ /* 0x100fe400000108a1 */
[----:B------:R-:W-:Y:S01]  /*10f60*/  MUFU.EX2 R194, R194 ;  /* 0x000000c200c27308 */ /* 0x000fe20000000800 */
[----:B------:R-:W-:Y:S02]  /*10f70*/  FFMA.FTZ R161, R153, c[0x0][0x2d0], -R161 ;  /* 0x0000b40099a17a23 */ /* 0x000fe400000108a1 */
[----:B------:R-:W-:Y:S01]  /*10f80*/  FFMA.FTZ R179, R151, R234, R179 ;  /* 0x000000ea97b37223 */ /* 0x000fe200000100b3 */
[-C--:B------:R-:W-:Y:S01]  /*10f90*/  HMMA.16816.F32.BF16 R60, R144, R114.reuse, R60 ;  /* 0x00000072903c723c */ /* 0x080fe2000004183c */
[----:B------:R-:W-:Y:S03]  /*10fa0*/  MOV R151, R3 ;  /* 0x0000000300977202 */ /* 0x000fe60000000f00 */
[----:B------:R-:W-:Y:S01]  /*10fb0*/  FFMA.FTZ R155, R150, R235, R155 ;  /* 0x000000eb969b7223 */ /* 0x000fe2000001009b */
[----:B------:R-:W-:Y:S01]  /*10fc0*/  MOV R150, R2 ;  /* 0x0000000200967202 */ /* 0x000fe20000000f00 */
[----:B------:R-:W3:Y:S01]  /*10fd0*/  MUFU.EX2 R195, R195 ;  /* 0x000000c300c37308 */ /* 0x000ee20000000800 */
[----:B------:R-:W-:Y:S01]  /*10fe0*/  FFMA.FTZ R181, R149, R232, R181 ;  /* 0x000000e895b57223 */ /* 0x000fe200000100b5 */
[C---:B------:R-:W-:Y:S01]  /*10ff0*/  HMMA.16816.F32.BF16 R64, R156.reuse, R114, R64 ;  /* 0x000000729c40723c */ /* 0x040fe20000041840 */
[----:B------:R-:W4:Y:S03]  /*11000*/  LDSM.16.MT88.4 R112, [R212+0x500] ;  /* 0x00050000d470783b */ /* 0x000f260000004200 */
[----:B------:R-:W-:Y:S01]  /*11010*/  FFMA.FTZ R189, R148, R233, R189 ;  /* 0x000000e994bd7223 */ /* 0x000fe200000100bd */
[----:B------:R-:W-:Y:S01]  /*11020*/  MOV R149, R0 ;  /* 0x0000000000957202 */ /* 0x000fe20000000f00 */
[----:B------:R-:W-:Y:S01]  /*11030*/  FADD.FTZ R178, R178, R179 ;  /* 0x000000b3b2b27221 */ /* 0x000fe20000010000 */
[----:B------:R-:W-:Y:S01]  /*11040*/  MOV R148, R152 ;  /* 0x0000009800947202 */ /* 0x000fe20000000f00 */
[-C--:B------:R-:W-:Y:S01]  /*11050*/  HMMA.16816.F32.BF16 R68, R156, R100.reuse, R68 ;  /* 0x000000649c44723c */ /* 0x080fe20000041844 */
[----:B------:R-:W-:Y:S03]  /*11060*/  MUFU.EX2 R196, R196 ;  /* 0x000000c400c47308 */ /* 0x000fe60000000800 */
[----:B------:R-:W-:Y:S02]  /*11070*/  FADD.FTZ R154, R154, R155 ;  /* 0x0000009b9a9a7221 */ /* 0x000fe40000010000 */
[----:B------:R-:W-:Y:S02]  /*11080*/  FADD.FTZ R180, R180, R181 ;  /* 0x000000b5b4b47221 */ /* 0x000fe40000010000 */
        /* <DEDUP_REMOVED lines=32> */
[----:B-1----:R-:W-:Y:S03]  /*11290*/  F2FP.BF16.PACK_AB R104, R199, R198 ;  /* 0x000000c6c768723e */ /* 0x002fe600000010ff */
[----:B------:R-:W-:Y:S02]  /*112a0*/  FADD.FTZ R198, R198, R185 ;  /* 0x000000b9c6c67221 */ /* 0x000fe40000010000 */
[----:B------:R-:W-:Y:S01]  /*112b0*/  FADD.FTZ R197, R197, R196 ;  /* 0x000000c4c5c57221 */ /* 0x000fe20000010000 */
[----:B------:R-:W-:Y:S01]  /*112c0*/  MUFU.EX2 R247, R247 ;  /* 0x000000f700f77308 */ /* 0x000fe20000000800 */
[-C--:B------:R-:W-:Y:S01]  /*112d0*/  HMMA.16816.F32.BF16 R4, R100, R108.reuse, R4 ;  /* 0x0000006c6404723c */ /* 0x080fe20000041804 */
[----:B------:R-:W-:Y:S03]  /*112e0*/  F2FP.BF16.PACK_AB R158, R136, R120 ;  /* 0x00000078889e723e */ /* 0x000fe600000010ff */
[----:B------:R-:W-:Y:S01]  /*112f0*/  F2FP.BF16.PACK_AB R159, R138, R122 ;  /* 0x0000007a8a9f723e */ /* 0x000fe200000010ff */
[----:B------:R-:W-:Y:S04]  /*11300*/  FADD.FTZ R199, R199, R198 ;  /* 0x000000c6c7c77221 */ /* 0x000fe80000010000 */
[----:B------:R-:W1:Y:S03]  /*11310*/  MUFU.EX2 R252, R252 ;  /* 0x000000fc00fc7308 */ /* 0x000e660000000800 */
[C---:B--2---:R-:W-:Y:S01]  /*11320*/  F2FP.BF16.PACK_AB R106, R245.reuse, R244 ;  /* 0x000000f4f56a723e */ /* 0x044fe200000010ff */
[----:B------:R-:W-:Y:S04]  /*11330*/  FADD.FTZ R244, R244, R199 ;  /* 0x000000c7f4f47221 */ /* 0x000fe80000010000 */
[----:B------:R-:W-:Y:S02]  /*11340*/  FADD.FTZ R244, R245, R244 ;  /* 0x000000f4f5f47221 */ /* 0x000fe40000010000 */
        /* <DEDUP_REMOVED lines=101> */
.L_x_433:
[----:B------:R-:W1:Y:S01]  /*119a0*/  SHFL.BFLY PT, R5, R234, 0x2, 0x1f ;  /* 0x0c401f00ea057f89 */ /* 0x000e6200000e0000 */
[----:B------:R-:W-:-:S03]  /*119b0*/  PLOP3.LUT P4, PT, PT, PT, PT, 0x8, 0x0 ;  /* 0x000000000000781c */ /* 0x000fc60003f8e170 */
[----:B------:R-:W2:Y:S04]  /*119c0*/  SHFL.BFLY PT, R6, R235, 0x2, 0x1f ;  /* 0x0c401f00eb067f89 */ /* 0x000ea800000e0000 */
[----:B------:R-:W3:Y:S01]  /*119d0*/  SHFL.BFLY PT, R4, R233, 0x2, 0x1f ;  /* 0x0c401f00e9047f89 */ /* 0x000ee200000e0000 */
[----:B-1----:R-:W-:-:S03]  /*119e0*/  FADD.FTZ R12, R5, R234 ;  /* 0x000000ea050c7221 */ /* 0x002fc60000010000 */
[----:B------:R-:W1:Y:S01]  /*119f0*/  SHFL.BFLY PT, R5, R232, 0x2, 0x1f ;  /* 0x0c401f00e8057f89 */ /* 0x000e6200000e0000 */
[----:B--2---:R-:W-:-:S03]  /*11a00*/  FADD.FTZ R13, R6, R235 ;  /* 0x000000eb060d7221 */ /* 0x004fc60000010000 */
[----:B------:R-:W2:Y:S01]  /*11a10*/  SHFL.BFLY PT, R9, R12, 0x1, 0x1f ;  /* 0x0c201f000c097f89 */ /* 0x000ea200000e0000 */
[----:B---3--:R-:W-:-:S03]  /*11a20*/  FADD.FTZ R11, R4, R233 ;  /* 0x000000e9040b7221 */ /* 0x008fc60000010000 */
[----:B------:R-:W3:Y:S04]  /*11a30*/  SHFL.BFLY PT, R8, R13, 0x1, 0x1f ;  /* 0x0c201f000d087f89 */ /* 0x000ee800000e0000 */
[----:B------:R-:W4:Y:S01]  /*11a40*/  SHFL.BFLY PT, R6, R11, 0x1, 0x1f ;  /* 0x0c201f000b067f89 */ /* 0x000f2200000e0000 */
[----:B-1----:R-:W-:Y:S02]  /*11a50*/  FADD.FTZ R10, R5, R232 ;  /* 0x000000e8050a7221 */ /* 0x002fe40000010000 */
[----:B------:R-:W-:Y:S01]  /*11a60*/  CS2R R4, SRZ ;  /* 0x0000000000047805 */ /* 0x000fe2000001ff00 */
[----:B--2---:R-:W-:Y:S02]  /*11a70*/  FADD.FTZ R9, R12, R9 ;  /* 0x000000090c097221 */ /* 0x004fe40000010000 */
[----:B------:R-:W1:Y:S01]  /*11a80*/  SHFL.BFLY PT, R7, R10, 0x1, 0x1f ;  /* 0x0c201f000a077f89 */ /* 0x000e6200000e0000 */
[----:B------:R-:W-:Y:S01]  /*11a90*/  MOV R12, 0xff800000 ;  /* 0xff800000000c7802 */ /* 0x000fe20000000f00 */
[----:B---3--:R-:W-:Y:S01]  /*11aa0*/  FADD.FTZ R8, R13, R8 ;  /* 0x000000080d087221 */ /* 0x008fe20000010000 */
[----:B------:R-:W-:Y:S01]  /*11ab0*/  FSETP.NE.FTZ.AND P3, PT, R9, RZ, PT ;  /* 0x000000ff0900720b */ /* 0x000fe20003f75000 */
[----:B----4-:R-:W-:-:S03]  /*11ac0*/  FADD.FTZ R6, R6, R11 ;  /* 0x0000000b06067221 */ /* 0x010fc60000010000 */
[----:B------:R-:W-:Y:S02]  /*11ad0*/  FSETP.NE.FTZ.AND P2, PT, R8, RZ, PT ;  /* 0x000000ff0800720b */ /* 0x000fe40003f55000 */
[----:B------:R-:W-:Y:S02]  /*11ae0*/  MOV R11, 0xff800000 ;  /* 0xff800000000b7802 */ /* 0x000fe40000000f00 */
[----:B------:R-:W-:-:S05]  /*11af0*/  FSETP.NE.FTZ.AND P0, PT, R6, RZ, PT ;  /* 0x000000ff0600720b */ /* 0x000fca0003f15000 */
[----:B------:R-:W2:Y:S01]  /*11b00*/  @P3 MUFU.RCP R5, R9 ;  /* 0x0000000900053308 */ /* 0x000ea20000001000 */
[----:B------:R-:W-:-:S03]  /*11b10*/  @P3 MOV R17, 0x3f317218 ;  /* 0x3f31721800113802 */ /* 0x000fc60000000f00 */
[----:B------:R-:W-:Y:S02]  /*11b20*/  @P2 MOV R16, 0x3f317218 ;  /* 0x3f31721800102802 */ /* 0x000fe40000000f00 */
[----:B------:R-:W-:Y:S02]  /*11b30*/  @P3 FMUL.FTZ R17, R17, c[0x0][0x2d0] ;  /* 0x0000b40011113a20 */ /* 0x000fe40000410000 */
[----:B-1----:R-:W-:Y:S01]  /*11b40*/  FADD.FTZ R7, R10, R7 ;  /* 0x000000070a077221 */ /* 0x002fe20000010000 */
[----:B------:R-:W-:Y:S01]  /*11b50*/  MOV R10, RZ ;  /* 0x000000ff000a7202 */ /* 0x000fe20000000f00 */
[----:B------:R-:W-:Y:S01]  /*11b60*/  @P2 MUFU.RCP R4, R8 ;  /* 0x0000000800042308 */ /* 0x000fe20000001000 */
[----:B------:R-:W-:Y:S01]  /*11b70*/  @P0 MOV R14, 0x3f317218 ;  /* 0x3f317218000e0802 */ /* 0x000fe20000000f00 */
[----:B------:R-:W-:Y:S01]  /*11b80*/  @P2 FMUL.FTZ R16, R16, c[0x0][0x2d0] ;  /* 0x0000b40010102a20 */ /* 0x000fe20000410000 */
[----:B------:R-:W-:Y:S01]  /*11b90*/  FSETP.NE.FTZ.AND P1, PT, R7, RZ, PT ;  /* 0x000000ff0700720b */ /* 0x000fe20003f35000 */
[----:B--2---:R-:W-:-:S02]  /*11ba0*/  FMUL.FTZ R144, R5, R144 ;  /* 0x0000009005907220 */ /* 0x004fc40000410000 */
[C---:B------:R-:W-:Y:S02]  /*11bb0*/  FMUL.FTZ R145, R5.reuse, R145 ;  /* 0x0000009105917220 */ /* 0x040fe40000410000 */
[----:B------:R-:W-:Y:S01]  /*11bc0*/  @P0 MUFU.RCP R10, R6 ;  /* 0x00000006000a0308 */ /* 0x000fe20000001000 */
[C---:B------:R-:W-:Y:S02]  /*11bd0*/  FMUL.FTZ R132, R5.reuse, R132 ;  /* 0x0000008405847220 */ /* 0x040fe40000410000 */
[C---:B------:R-:W-:Y:S02]  /*11be0*/  FMUL.FTZ R133, R5.reuse, R133 ;  /* 0x0000008505857220 */ /* 0x040fe40000410000 */
[C---:B------:R-:W-:Y:S02]  /*11bf0*/  FMUL.FTZ R128, R5.reuse, R128 ;  /* 0x0000008005807220 */ /* 0x040fe40000410000 */
[C---:B------:R-:W-:Y:S01]  /*11c00*/  FMUL.FTZ R129, R5.reuse, R129 ;  /* 0x0000008105817220 */ /* 0x040fe20000410000 */
[----:B------:R-:W1:Y:S01]  /*11c10*/  @P3 MUFU.LG2 R9, R9 ;  /* 0x0000000900093308 */ /* 0x000e620000000c00 */
[C---:B------:R-:W-:Y:S01]  /*11c20*/  FMUL.FTZ R116, R5.reuse, R116 ;  /* 0x0000007405747220 */ /* 0x040fe20000410000 */
[----:B------:R-:W-:Y:S01]  /*11c30*/  @P1 MOV R15, 0x3f317218 ;  /* 0x3f317218000f1802 */ /* 0x000fe20000000f00 */
[----:B------:R-:W-:-:S02]  /*11c40*/  FMUL.FTZ R117, R5, R117 ;  /* 0x0000007505757220 */ /* 0x000fc40000410000 */
[C---:B------:R-:W-:Y:S02]  /*11c50*/  FMUL.FTZ R112, R5.reuse, R112 ;  /* 0x0000007005707220 */ /* 0x040fe40000410000 */
[C---:B------:R-:W-:Y:S01]  /*11c60*/  FMUL.FTZ R113, R5.reuse, R113 ;  /* 0x0000007105717220 */ /* 0x040fe20000410000 */
[----:B------:R-:W2:Y:S01]  /*11c70*/  @P2 MUFU.LG2 R8, R8 ;  /* 0x0000000800082308 */ /* 0x000ea20000000c00 */
        /* <DEDUP_REMOVED lines=8> */
[C---:B------:R-:W-:Y:S01]  /*11d00*/  FMUL.FTZ R69, R5.reuse, R69 ;  /* 0x0000004505457220 */ /* 0x040fe20000410000 */
[----:B------:R-:W4:Y:S01]  /*11d10*/  @P0 MUFU.LG2 R6, R6 ;  /* 0x0000000600060308 */ /* 0x000f220000000c00 */
[C---:B------:R-:W-:Y:S02]  /*11d20*/  FMUL.FTZ R80, R5.reuse, R80 ;  /* 0x0000005005507220 */ /* 0x040fe40000410000 */
[C---:B------:R-:W-:Y:S02]  /*11d30*/  FMUL.FTZ R81, R5.reuse, R81 ;  /* 0x0000005105517220 */ /* 0x040fe40000410000 */
[----:B------:R-:W-:-:S02]  /*11d40*/  FMUL.FTZ R84, R5, R84 ;  /* 0x0000005405547220 */ /* 0x000fc40000410000 */
[C---:B------:R-:W-:Y:S02]  /*11d50*/  FMUL.FTZ R85, R5.reuse, R85 ;  /* 0x0000005505557220 */ /* 0x040fe40000410000 */
[C---:B------:R-:W-:Y:S02]  /*11d60*/  FMUL.FTZ R96, R5.reuse, R96 ;  /* 0x0000006005607220 */ /* 0x040fe40000410000 */
[----:B------:R-:W-:Y:S01]  /*11d70*/  FMUL.FTZ R97, R5, R97 ;  /* 0x0000006105617220 */ /* 0x000fe20000410000 */
[----:B------:R-:W-:Y:S01]  /*11d80*/  MOV R5, RZ ;  /* 0x000000ff00057202 */ /* 0x000fe20000000f00 */
[----:B-1----:R-:W-:Y:S02]  /*11d90*/  @P3 FMUL.FTZ R18, R9, 0.69314718246459960938 ;  /* 0x3f31721809123820 */ /* 0x002fe40000410000 */
[----:B--2---:R-:W-:Y:S02]  /*11da0*/  @P2 FMUL.FTZ R9, R8, 0.69314718246459960938 ;  /* 0x3f31721808092820 */ /* 0x004fe40000410000 */
[----:B---3--:R-:W-:Y:S01]  /*11db0*/  @P1 FMUL.FTZ R13, R13, 0.69314718246459960938 ;  /* 0x3f3172180d0d1820 */ /* 0x008fe20000410000 */
[----:B------:R1:W2:Y:S01]  /*11dc0*/  @P1 MUFU.RCP R5, R7 ;  /* 0x0000000700051308 */ /* 0x0002a20000001000 */
[----:B------:R-:W-:-:S02]  /*11dd0*/  @P1 FMUL.FTZ R15, R15, c[0x0][0x2d0] ;  /* 0x0000b4000f0f1a20 */ /* 0x000fc40000410000 */
[----:B----4-:R-:W-:Y:S02]  /*11de0*/  @P0 FMUL.FTZ R19, R6, 0.69314718246459960938 ;  /* 0x3f31721806130820 */ /* 0x010fe40000410000 */
[----:B------:R-:W-:Y:S02]  /*11df0*/  @P0 FMUL.FTZ R14, R14, c[0x0][0x2d0] ;  /* 0x0000b4000e0e0a20 */ /* 0x000fe40000410000 */
[C---:B------:R-:W-:Y:S02]  /*11e00*/  FMUL.FTZ R146, R4.reuse, R146 ;  /* 0x0000009204927220 */ /* 0x040fe40000410000 */
[C---:B------:R-:W-:Y:S02]  /*11e10*/  FMUL.FTZ R147, R4.reuse, R147 ;  /* 0x0000009304937220 */ /* 0x040fe40000410000 */
[C---:B------:R-:W-:Y:S02]  /*11e20*/  FMUL.FTZ R134, R4.reuse, R134 ;  /* 0x0000008604867220 */ /* 0x040fe40000410000 */
[----:B------:R-:W-:-:S02]  /*11e30*/  FMUL.FTZ R135, R4, R135 ;  /* 0x0000008704877220 */ /* 0x000fc40000410000 */
[C---:B------:R-:W-:Y:S01]  /*11e40*/  FMUL.FTZ R130, R4.reuse, R130 ;  /* 0x0000008204827220 */ /* 0x040fe20000410000 */
[----:B-1----:R-:W-:Y:S01]  /*11e50*/  MOV R7, 0xff800000 ;  /* 0xff80000000077802 */ /* 0x002fe20000000f00 */
        /* <DEDUP_REMOVED lines=43> */
[----:B------:R-:W-:Y:S01]  /*12110*/  MOV R10, 0xff800000 ;  /* 0xff800000000a7802 */ /* 0x000fe20000000f00 */
[C---:B--2---:R-:W-:Y:S02]  /*12120*/  FMUL.FTZ R140, R5.reuse, R140 ;  /* 0x0000008c058c7220 */ /* 0x044fe40000410000 */
        /* <DEDUP_REMOVED lines=23> */
[----:B------:R-:W-:Y:S02]  /*122a0*/  @P3 FFMA.FTZ R7, R17, R3, R18 ;  /* 0x0000000311073223 */ /* 0x000fe40000010012 */
[----:B------:R-:W-:Y:S02]  /*122b0*/  @P2 FFMA.FTZ R10, R16, R2, R9 ;  /* 0x00000002100a2223 */ /* 0x000fe40000010009 */
[----:B------:R-:W-:Y:S02]  /*122c0*/  @P1 FFMA.FTZ R11, R15, R0, R13 ;  /* 0x000000000f0b1223 */ /* 0x000fe4000001000d */
[----:B------:R-:W-:-:S02]  /*122d0*/  @P0 FFMA.FTZ R12, R14, R152, R19 ;  /* 0x000000980e0c0223 */ /* 0x000fc40000010013 */
.L_x_379:
[----:B------:R-:W-:Y:S05]  /*122e0*/  @P4 BRA `(.L_x_452) ;  /* 0x00001a9000004947 */ /* 0x000fea0003800000 */
[----:B------:R-:W1:Y:S01]  /*122f0*/  S2R R9, SR_TID.X ;  /* 0x0000000000097919 */ /* 0x000e620000002100 */
[----:B------:R-:W-:Y:S01]  /*12300*/  IMAD R18, RZ, RZ, -UR10 ;  /* 0x8000000aff127e24 */ /* 0x000fe2000f8e02ff */
[----:B------:R-:W-:Y:S01]  /*12310*/  USHF.R.S32.HI UR6, URZ, 0x1f, UR10 ;  /* 0x0000001f3f067899 */ /* 0x000fe2000801140a */
[----:B------:R-:W-:Y:S01]  /*12320*/  IMAD.MOV.U32 R14, RZ, RZ, c[0x0][0x4e8] ;  /* 0x00013a00ff0e7624 */ /* 0x000fe200078e00ff */
[----:B------:R-:W2:Y:S01]  /*12330*/  S2R R3, SR_CTAID.Y ;  /* 0x0000000000037919 */ /* 0x000ea20000002600 */
[----:B------:R-:W-:Y:S01]  /*12340*/  ULDC.64 UR4, c[0x0][0x4d0] ;  /* 0x0001340000047ab9 */ /* 0x000fe20000000a00 */
[----:B------:R-:W-:Y:S01]  /*12350*/  BSSY B0, `(.L_x_453) ;  /* 0x00000c4000007945 */ /* 0x000fe20003800000 */
[----:B------:R-:W-:Y:S01]  /*12360*/  UIMAD UR7, UR6, UR4, URZ ;  /* 0x00000004060772a4 */ /* 0x000fe2000f8e023f */
[----:B------:R-:W3:Y:S01]  /*12370*/  S2R R22, SR_CTAID.Z ;  /* 0x0000000000167919 */ /* 0x000ee20000002700 */
[----:B------:R-:W-:-:S03]  /*12380*/  UIMAD.WIDE.U32 UR8, UR10, UR4, URZ ;  /* 0x000000040a0872a5 */ /* 0x000fc6000f8e003f */
[----:B------:R-:W-:Y:S01]  /*12390*/  BAR.SYNC.DEFER_BLOCKING 0x1, 0x80 ;  /* 0x0042000000007b1d */ /* 0x000fe20000010000 */
[----:B------:R-:W-:Y:S01]  /*123a0*/  UIMAD UR5, UR10, UR5, UR7 ;  /* 0x000000050a0572a4 */ /* 0x000fe2000f8e0207 */
[C---:B------:R-:W-:Y:S01]  /*123b0*/  ISETP.NE.AND P0, PT, R14.reuse, 0x1, PT ;  /* 0x000000010e00780c */ /* 0x040fe20003f05270 */
[----:B------:R-:W-:Y:S02]  /*123c0*/  IMAD.U32 R25, RZ, RZ, UR9 ;  /* 0x00000009ff197e24 */ /* 0x000fe4000f8e00ff */
[----:B------:R-:W-:Y:S01]  /*123d0*/  UIADD3 UR5, UR9, UR5, URZ ;  /* 0x0000000509057290 */ /* 0x000fe2000fffe03f */
[----:B------:R-:W4:Y:S01]  /*123e0*/  S2R R15, SR_CTAID.X ;  /* 0x00000000000f7919 */ /* 0x000f220000002500 */
[----:B------:R-:W-:Y:S02]  /*123f0*/  IMAD.U32 R24, RZ, RZ, UR8 ;  /* 0x00000008ff187e24 */ /* 0x000fe4000f8e00ff */
[----:B------:R-:W-:Y:S02]  /*12400*/  IMAD R14, R14, c[0x0][0x388], RZ ;  /* 0x0000e2000e0e7a24 */ /* 0x000fe400078e02ff */
[----:B------:R-:W-:Y:S01]  /*12410*/  IMAD.U32 R25, RZ, RZ, UR5 ;  /* 0x00000005ff197e24 */ /* 0x000fe2000f8e00ff */
[----:B-1----:R-:W-:Y:S01]  /*12420*/  SHF.R.S32.HI R6, RZ, 0x1f, R9 ;  /* 0x0000001fff067819 */ /* 0x002fe20000011409 */
[----:B------:R-:W-:-:S02]  /*12430*/  ULDC.64 UR4, c[0x0][0x438] ;  /* 0x00010e0000047ab9 */ /* 0x000fc40000000a00 */
[----:B------:R-:W-:Y:S01]  /*12440*/  UIMAD UR6, UR6, UR4, URZ ;  /* 0x00000004060672a4 */ /* 0x000fe2000f8e023f */
[-C--:B------:R-:W-:Y:S01]  /*12450*/  LEA.HI R0, R6, R9.reuse, RZ, 0x2 ;  /* 0x0000000906007211 */ /* 0x080fe200078f10ff */
[----:B--2---:R-:W-:Y:S01]  /*12460*/  IMAD R18, R18, c[0x0][0x550], R3 ;  /* 0x0001540012127a24 */ /* 0x004fe200078e0203 */
[-C--:B------:R-:W-:Y:S01]  /*12470*/  LEA.HI R6, R6, R9.reuse, RZ, 0x5 ;  /* 0x0000000906067211 */ /* 0x080fe200078f28ff */
[----:B------:R-:W-:Y:S01]  /*12480*/  UIMAD.WIDE.U32 UR8, UR10, UR4, URZ ;  /* 0x000000040a0872a5 */ /* 0x000fe2000f8e003f */
[----:B------:R-:W-:Y:S01]  /*12490*/  LOP3.LUT R0, R0, 0xfffffffc, RZ, 0xc0, !PT ;  /* 0xfffffffc00007812 */ /* 0x000fe200078ec0ff */
[----:B------:R-:W-:Y:S01]  /*124a0*/  UIMAD UR4, UR10, UR5, UR6 ;  /* 0x000000050a0472a4 */ /* 0x000fe2000f8e0206 */
[----:B------:R-:W-:Y:S01]  /*124b0*/  LOP3.LUT R2, R6, 0xffffffe0, RZ, 0xc0, !PT ;  /* 0xffffffe006027812 */ /* 0x000fe200078ec0ff */
[----:B---3--:R-:W-:Y:S01]  /*124c0*/  IMAD.WIDE.U32 R24, R22, c[0x0][0x4d8], R24 ;  /* 0x0001360016187a25 */ /* 0x008fe200078e0018 */
[----:B------:R-:W-:Y:S01]  /*124d0*/  IADD3 R0, -R0, R9, RZ ;  /* 0x0000000900007210 */ /* 0x000fe20007ffe1ff */
[----:B------:R-:W-:Y:S01]  /*124e0*/  UIADD3 UR4, UR9, UR4, URZ ;  /* 0x0000000409047290 */ /* 0x000fe2000fffe03f */
[----:B------:R-:W-:Y:S01]  /*124f0*/  SHF.R.S32.HI R19, RZ, 0x5, R6 ;  /* 0x00000005ff137819 */ /* 0x000fe20000011406 */
[----:B------:R-:W-:Y:S01]  /*12500*/  IMAD.IADD R2, R9, 0x1, -R2 ;  /* 0x0000000109027824 */ /* 0x000fe200078e0a02 */
[----:B------:R-:W-:Y:S01]  /*12510*/  LEA.HI R3, R0, R0, RZ, 0x1 ;  /* 0x0000000000037211 */ /* 0x000fe200078f08ff */
[----:B------:R-:W-:Y:S01]  /*12520*/  IMAD.U32 R17, RZ, RZ, UR9 ;  /* 0x00000009ff117e24 */ /* 0x000fe2000f8e00ff */
[----:B------:R-:W-:Y:S01]  /*12530*/  SHF.R.S32.HI R6, RZ, 0x1f, R6 ;  /* 0x0000001fff067819 */ /* 0x000fe20000011406 */
[----:B------:R-:W-:Y:S01]  /*12540*/  IMAD.U32 R17, RZ, RZ, UR4 ;  /* 0x00000004ff117e24 */ /* 0x000fe2000f8e00ff */
[----:B------:R-:W-:-:S02]  /*12550*/  LOP3.LUT R9, R3, 0x1ffffffe, RZ, 0xc0, !PT ;  /* 0x1ffffffe03097812 */ /* 0x000fc400078ec0ff */
[----:B------:R-:W-:Y:S02]  /*12560*/  LEA.HI R6, R6, R19, RZ, 0x2 ;  /* 0x0000001306067211 */ /* 0x000fe400078f10ff */
[----:B------:R-:W-:Y:S01]  /*12570*/  SHF.R.S32.HI R13, RZ, 0x1f, R2 ;  /* 0x0000001fff0d7819 */ /* 0x000fe20000011402 */
[----:B------:R-:W-:Y:S01]  /*12580*/  IMAD.IADD R0, R0, 0x1, -R9 ;  /* 0x0000000100007824 */ /* 0x000fe200078e0a09 */
[----:B------:R-:W-:Y:S02]  /*12590*/  SHF.L.U32 R9, R3, 0x5, RZ ;  /* 0x0000000503097819 */ /* 0x000fe400000006ff */
[----:B------:R-:W-:Y:S02]  /*125a0*/  LOP3.LUT R6, R6, 0xffffffc, RZ, 0xc0, !PT ;  /* 0x0ffffffc06067812 */ /* 0x000fe400078ec0ff */
[----:B------:R-:W-:Y:S02]  /*125b0*/  LOP3.LUT R9, R9, 0xffffffc0, RZ, 0xc0, !PT ;  /* 0xffffffc009097812 */ /* 0x000fe400078ec0ff */
[----:B------:R-:W-:Y:S01]  /*125c0*/  SHF.R.S32.HI R3, RZ, 0x1f, R22 ;  /* 0x0000001fff037819 */ /* 0x000fe20000011416 */
[----:B------:R-:W-:Y:S01]  /*125d0*/  IMAD.IADD R19, R19, 0x1, -R6 ;  /* 0x0000000113137824 */ /* 0x000fe200078e0a06 */
[----:B------:R-:W-:Y:S01]  /*125e0*/  MOV R16, UR8 ;  /* 0x0000000800107c02 */ /* 0x000fe20008000f00 */
[----:B------:R-:W-:Y:S01]  /*125f0*/  IMAD R9, R0, 0x8, R9 ;  /* 0x0000000800097824 */ /* 0x000fe200078e0209 */
[----:B------:R-:W-:Y:S01]  /*12600*/  LEA.HI R0, R13, R2, RZ, 0x2 ;  /* 0x000000020d007211 */ /* 0x000fe200078f10ff */
[C---:B------:R-:W-:Y:S01]  /*12610*/  IMAD R13, R3.reuse, c[0x0][0x4d8], RZ ;  /* 0x00013600030d7a24 */ /* 0x040fe200078e02ff */
[----:B------:R-:W-:Y:S01]  /*12620*/  LOP3.LUT P1, RZ, R2, 0x3, RZ, 0xc0, !PT ;  /* 0x0000000302ff7812 */ /* 0x000fe2000782c0ff */
[----:B------:R-:W-:Y:S01]  /*12630*/  IMAD R3, R3, c[0x0][0x440], RZ ;  /* 0x0001100003037a24 */ /* 0x000fe200078e02ff */
[----:B------:R-:W-:Y:S01]  /*12640*/  SHF.R.S32.HI R8, RZ, 0x2, R0 ;  /* 0x00000002ff087819 */ /* 0x000fe20000011400 */
[----:B------:R-:W-:-:S02]  /*12650*/  IMAD R13, R22, c[0x0][0x4dc], R13 ;  /* 0x00013700160d7a24 */ /* 0x000fc400078e020d */
[C---:B------:R-:W-:Y:S01]  /*12660*/  IMAD R3, R22.reuse, c[0x0][0x444], R3 ;  /* 0x0001110016037a24 */ /* 0x040fe200078e0203 */
[----:B------:R-:W-:Y:S01]  /*12670*/  LEA R8, R19, R8, 0x4 ;  /* 0x0000000813087211 */ /* 0x000fe200078e20ff */
[----:B------:R-:W-:Y:S02]  /*12680*/  IMAD.IADD R25, R25, 0x1, R13 ;  /* 0x0000000119197824 */ /* 0x000fe400078e020d */
[----:B------:R-:W-:Y:S01]  /*12690*/  IMAD.WIDE.U32 R22, R22, c[0x0][0x440], R16 ;  /* 0x0001100016167a25 */ /* 0x000fe200078e0010 */
[----:B------:R-:W-:-:S03]  /*126a0*/  SHF.R.S32.HI R16, RZ, 0x1f, R18 ;  /* 0x0000001fff107819 */ /* 0x000fc60000011412 */
[----:B------:R-:W-:Y:S02]  /*126b0*/  IMAD.IADD R6, R8, 0x1, R9 ;  /* 0x0000000108067824 */ /* 0x000fe400078e0209 */
[----:B------:R-:W-:Y:S02]  /*126c0*/  IMAD.IADD R23, R23, 0x1, R3 ;  /* 0x0000000117177824 */ /* 0x000fe400078e0203 */
[----:B------:R-:W-:Y:S01]  /*126d0*/  IMAD R17, R16, c[0x0][0x448], RZ ;  /* 0x0001120010117a24 */ /* 0x000fe200078e02ff */
[C---:B----4-:R-:W-:Y:S01]  /*126e0*/  LEA R13, R15.reuse, R6, 0x7 ;  /* 0x000000060f0d7211 */ /* 0x050fe200078e38ff */
[----:B------:R-:W-:Y:S01]  /*126f0*/  IMAD.WIDE.U32 R22, R18, c[0x0][0x448], R22 ;  /* 0x0001120012167a25 */ /* 0x000fe200078e0016 */
[----:B------:R-:W-:Y:S02]  /*12700*/  LEA R15, R15, R8, 0x7 ;  /* 0x000000080f0f7211 */ /* 0x000fe400078e38ff */
[----:B------:R-:W-:Y:S01]  /*12710*/  MOV R6, R13 ;  /* 0x0000000d00067202 */ /* 0x000fe20000000f00 */
[----:B------:R-:W-:Y:S01]  /*12720*/  @P0 IMAD.HI.U32 R19, R13, c[0x0][0x4ec], RZ ;  /* 0x00013b000d130a27 */ /* 0x000fe200078e00ff */
[----:B------:R-:W-:-:S03]  /*12730*/  ISETP.GE.OR P4, PT, R15, R14, P1 ;  /* 0x0000000e0f00720c */ /* 0x000fc60000f86670 */
[----:B------:R-:W-:-:S04]  /*12740*/  @P0 IMAD.HI.U32 R9, R13, c[0x0][0x4ec], RZ ;  /* 0x00013b000d090a27 */ /* 0x000fc800078e00ff */
[----:B------:R-:W-:Y:S01]  /*12750*/  IMAD.MOV.U32 R3, RZ, RZ, R13 ;  /* 0x000000ffff037224 */ /* 0x000fe200078e000d */
[----:B------:R-:W-:Y:S01]  /*12760*/  @P0 SHF.R.U32.HI R3, RZ, c[0x0][0x4f0], R19 ;  /* 0x00013c00ff030a19 */ /* 0x000fe20000011613 */
[----:B------:R-:W-:Y:S01]  /*12770*/  IMAD R17, R18, c[0x0][0x44c], R17 ;  /* 0x0001130012117a24 */ /* 0x000fe200078e0211 */
[----:B------:R-:W-:Y:S01]  /*12780*/  @P0 SHF.R.U32.HI R6, RZ, c[0x0][0x4f0], R9 ;  /* 0x00013c00ff060a19 */ /* 0x000fe20000011609 */
[----:B------:R-:W-:Y:S02]  /*12790*/  IMAD R9, R16, c[0x0][0x4e0], RZ ;  /* 0x0001380010097a24 */ /* 0x000fe400078e02ff */
[----:B------:R-:W-:Y:S02]  /*127a0*/  IMAD.MOV R20, RZ, RZ, -R3 ;  /* 0x000000ffff147224 */ /* 0x000fe400078e0a03 */
[C---:B------:R-:W-:Y:S01]  /*127b0*/  IMAD R16, R18.reuse, c[0x0][0x4e4], R9 ;  /* 0x0001390012107a24 */ /* 0x040fe200078e0209 */
[----:B------:R-:W-:Y:S01]  /*127c0*/  SHF.R.S32.HI R9, RZ, 0x1f, R6 ;  /* 0x0000001fff097819 */ /* 0x000fe20000011406 */
[----:B------:R-:W-:-:S04]  /*127d0*/  IMAD.WIDE.U32 R18, R18, c[0x0][0x4e0], R24 ;  /* 0x0001380012127a25 */ /* 0x000fc800078e0018 */
[----:B------:R-:W-:Y:S01]  /*127e0*/  IMAD R20, R20, c[0x0][0x4e8], R13 ;  /* 0x00013a0014147a24 */ /* 0x000fe200078e020d */
[----:B------:R-:W-:Y:S01]  /*127f0*/  IADD3 R18, P0, R3, R18, RZ ;  /* 0x0000001203127210 */ /* 0x000fe20007f1e0ff */
[----:B------:R-:W-:Y:S01]  /*12800*/  IMAD.IADD R23, R23, 0x1, R17 ;  /* 0x0000000117177824 */ /* 0x000fe200078e0211 */
[----:B------:R-:W-:Y:S01]  /*12810*/  SHF.R.S32.HI R17, RZ, 0x1f, R3 ;  /* 0x0000001fff117819 */ /* 0x000fe20000011403 */
[----:B------:R-:W-:Y:S01]  /*12820*/  IMAD R9, R9, c[0x0][0x430], RZ ;  /* 0x00010c0009097a24 */ /* 0x000fe200078e02ff */
[----:B------:R-:W-:Y:S02]  /*12830*/  SHF.R.S32.HI R3, RZ, 0x1f, R20 ;  /* 0x0000001fff037819 */ /* 0x000fe40000011414 */
[----:B------:R-:W-:Y:S01]  /*12840*/  IADD3.X R19, R17, R19, R16, P0, !PT ;  /* 0x0000001311137210 */ /* 0x000fe200007fe410 */
[----:B------:R-:W-:-:S04]  /*12850*/  IMAD.WIDE.U32 R16, R6, c[0x0][0x430], R22 ;  /* 0x00010c0006107a25 */ /* 0x000fc800078e0016 */
[----:B------:R-:W-:Y:S02]  /*12860*/  IMAD R3, R3, c[0x0][0x4c8], RZ ;  /* 0x0001320003037a24 */ /* 0x000fe400078e02ff */
[C---:B------:R-:W-:Y:S01]  /*12870*/  IMAD R9, R6.reuse, c[0x0][0x434], R9 ;  /* 0x00010d0006097a24 */ /* 0x040fe200078e0209 */
[----:B------:R-:W-:Y:S01]  /*12880*/  IADD3 R6, -R6, RZ, RZ ;  /* 0x000000ff06067210 */ /* 0x000fe20007ffe1ff */
[----:B------:R-:W-:-:S04]  /*12890*/  IMAD.WIDE.U32 R18, R20, c[0x0][0x4c8], R18 ;  /* 0x0001320014127a25 */ /* 0x000fc800078e0012 */
[----:B------:R-:W-:Y:S01]  /*128a0*/  IMAD R3, R20, c[0x0][0x4cc], R3 ;  /* 0x0001330014037a24 */ /* 0x000fe200078e0203 */
[----:B------:R-:W-:Y:S01]  /*128b0*/  LEA R25, P0, R18, c[0x0][0x4a8], 0x2 ;  /* 0x00012a0012197a11 */ /* 0x000fe200078010ff */
[----:B------:R-:W-:Y:S02]  /*128c0*/  IMAD R6, R6, c[0x0][0x4e8], R13 ;  /* 0x00013a0006067a24 */ /* 0x000fe400078e020d */
[----:B------:R-:W-:Y:S02]  /*128d0*/  IMAD.IADD R13, R19, 0x1, R3 ;  /* 0x00000001130d7824 */ /* 0x000fe400078e0203 */
[----:B------:R-:W-:Y:S01]  /*128e0*/  SHFL.IDX PT, R22, R25, RZ, 0x1c1f ;  /* 0x001c1fff19167589 */ /* 0x000fe200000e0000 */
[----:B------:R-:W-:Y:S01]  /*128f0*/  IMAD.IADD R9, R17, 0x1, R9 ;  /* 0x0000000111097824 */ /* 0x000fe200078e0209 */
[----:B------:R-:W-:Y:S01]  /*12900*/  SHF.R.S32.HI R3, RZ, 0x1f, R6 ;  /* 0x0000001fff037819 */ /* 0x000fe20000011406 */
[----:B------:R-:W-:Y:S01]  /*12910*/  IMAD.MOV.U32 R8, RZ, RZ, R16 ;  /* 0x000000ffff087224 */ /* 0x000fe200078e0010 */
[----:B------:R-:W-:Y:S01]  /*12920*/  LEA.HI.X R24, R18, c[0x0][0x4ac], R13, 0x2, P0 ;  /* 0x00012b0012187a11 */ /* 0x000fe200000f140d */
[----:B------:R-:W-:Y:S01]  /*12930*/  SHFL.IDX PT, R20, R25, 0x1, 0x1c1f ;  /* 0x003c1f0019147f89 */ /* 0x000fe200000e0000 */
[C---:B------:R-:W-:Y:S01]  /*12940*/  IADD3 R13, R15.reuse, 0x8, RZ ;  /* 0x000000080f0d7810 */ /* 0x040fe20007ffe0ff */
[C---:B------:R-:W-:Y:S01]  /*12950*/  IMAD.WIDE.U32 R26, R6.reuse, c[0x0][0x428], R8 ;  /* 0x00010a00061a7a25 */ /* 0x040fe200078e0008 */
[C---:B------:R-:W-:Y:S01]  /*12960*/  IADD3 R9, R15.reuse, 0x40, RZ ;  /* 0x000000400f097810 */ /* 0x040fe20007ffe0ff */
[----:B------:R-:W1:Y:S01]  /*12970*/  SHFL.IDX PT, R23, R24, RZ, 0x1c1f ;  /* 0x001c1fff18177589 */ /* 0x000e6200000e0000 */
[----:B------:R-:W-:Y:S01]  /*12980*/  IADD3 R8, R15, 0x48, RZ ;  /* 0x000000480f087810 */ /* 0x000fe20007ffe0ff */
[----:B------:R-:W-:Y:S01]  /*12990*/  IMAD R3, R3, c[0x0][0x428], RZ ;  /* 0x00010a0003037a24 */ /* 0x000fe200078e02ff */
[-C--:B------:R-:W-:Y:S01]  /*129a0*/  ISETP.GE.OR P3, PT, R13, R14.reuse, P1 ;  /* 0x0000000e0d00720c */ /* 0x080fe20000f66670 */
[----:B------:R-:W2:Y:S01]  /*129b0*/  SHFL.IDX PT, R21, R24, 0x1, 0x1c1f ;  /* 0x003c1f0018157f89 */ /* 0x000ea200000e0000 */
[-C--:B------:R-:W-:Y:S01]  /*129c0*/  ISETP.GE.OR P2, PT, R9, R14.reuse, P1 ;  /* 0x0000000e0900720c */ /* 0x080fe20000f46670 */
[----:B------:R-:W-:Y:S01]  /*129d0*/  IMAD R3, R6, c[0x0][0x42c], R3 ;  /* 0x00010b0006037a24 */ /* 0x000fe200078e0203 */
[-C--:B------:R-:W-:Y:S01]  /*129e0*/  ISETP.GE.OR P1, PT, R8, R14.reuse, P1 ;  /* 0x0000000e0800720c */ /* 0x080fe20000f26670 */
[----:B------:R-:W-:Y:S01]  /*129f0*/  SHFL.IDX PT, R18, R25, 0x2, 0x1c1f ;  /* 0x005c1f0019127f89 */ /* 0x000fe200000e0000 */
[----:B------:R-:W-:Y:S01]  /*12a00*/  LEA R6, P0, R26, c[0x0][0x400], 0x2 ;  /* 0x000100001a067a11 */ /* 0x000fe200078010ff */
[----:B------:R-:W-:Y:S01]  /*12a10*/  IMAD.IADD R3, R27, 0x1, R3 ;  /* 0x000000011b037824 */ /* 0x000fe200078e0203 */
[-C--:B------:R-:W-:Y:S01]  /*12a20*/  ISETP.GE.AND P5, PT, R9, R14.reuse, PT ;  /* 0x0000000e0900720c */ /* 0x080fe20003fa6270 */
[----:B------:R-:W3:Y:S01]  /*12a30*/  SHFL.IDX PT, R19, R24, 0x2, 0x1c1f ;  /* 0x005c1f0018137f89 */ /* 0x000ee200000e0000 */
[----:B------:R-:W-:-:S02]  /*12a40*/  ISETP.GE.AND P6, PT, R8, R14, PT ;  /* 0x0000000e0800720c */ /* 0x000fc40003fc6270 */
[----:B------:R-:W-:Y:S01]  /*12a50*/  LEA.HI.X R3, R26, c[0x0][0x404], R3, 0x2, P0 ;  /* 0x000101001a037a11 */ /* 0x000fe200000f1403 */
[----:B------:R-:W-:Y:S01]  /*12a60*/  SHFL.IDX PT, R16, R25, 0x3, 0x1c1f ;  /* 0x007c1f0019107f89 */ /* 0x000fe200000e0000 */
[-C--:B------:R-:W-:Y:S02]  /*12a70*/  ISETP.GE.AND P0, PT, R13, R14.reuse, PT ;  /* 0x0000000e0d00720c */ /* 0x080fe40003f06270 */
[----:B------:R-:W-:Y:S01]  /*12a80*/  LOP3.LUT R13, R0, 0x7ffffffc, RZ, 0xc0, !PT ;  /* 0x7ffffffc000d7812 */ /* 0x000fe200078ec0ff */
[----:B------:R-:W4:Y:S04]  /*12a90*/  SHFL.IDX PT, R17, R24, 0x3, 0x1c1f ;  /* 0x007c1f0018117f89 */ /* 0x000f2800000e0000 */
[----:B-1----:R1:W-:Y:S04]  /*12aa0*/  @!P4 ST.E [R22.64], R7 ;  /* 0x000000071600c985 */ /* 0x0023e8000c10190c */
[----:B--2---:R2:W-:Y:S04]  /*12ab0*/  @!P3 ST.E [R20.64], R10 ;  /* 0x0000000a1400b985 */ /* 0x0045e8000c10190c */
[----:B------:R2:W2:Y:S04]  /*12ac0*/  SHFL.IDX PT, R24, R6, RZ, 0x1c1f ;  /* 0x001c1fff06187589 */ /* 0x0004a800000e0000 */
[----:B---3--:R3:W-:Y:S04]  /*12ad0*/  @!P2 ST.E [R18.64], R11 ;  /* 0x0000000b1200a985 */ /* 0x0087e8000c10190c */
[----:B------:R3:W2:Y:S04]  /*12ae0*/  SHFL.IDX PT, R25, R3, RZ, 0x1c1f ;  /* 0x001c1fff03197589 */ /* 0x0006a800000e0000 */
[----:B----4-:R3:W-:Y:S01]  /*12af0*/  @!P1 ST.E [R16.64], R12 ;  /* 0x0000000c10009985 */ /* 0x0107e2000c10190c */
[----:B------:R-:W-:-:S02]  /*12b00*/  ISETP.GE.AND P1, PT, R15, R14, PT ;  /* 0x0000000e0f00720c */ /* 0x000fc40003f26270 */
[----:B-1----:R-:W-:-:S05]  /*12b10*/  IADD3 R7, R2, -R13, RZ ;  /* 0x8000000d02077210 */ /* 0x002fca0007ffe0ff */
[----:B------:R-:W-:-:S06]  /*12b20*/  IMAD.SHL.U32 R7, R7, 0x2, RZ ;  /* 0x0000000207077824 */ /* 0x000fcc00078e00ff */
[----:B------:R-:W-:Y:S05]  /*12b30*/  @P1 BRA `(.L_x_454) ;  /* 0x0000045000001947 */ /* 0x000fea0003800000 */
[C---:B---3--:R-:W-:Y:S02]  /*12b40*/  IADD3 R11, R7.reuse, 0x8, RZ ;  /* 0x00000008070b7810 */ /* 0x048fe40007ffe0ff */
[C---:B------:R-:W-:Y:S02]  /*12b50*/  IADD3 R9, R7.reuse, 0x10, RZ ;  /* 0x0000001007097810 */ /* 0x040fe40007ffe0ff */
[----:B------:R-:W-:Y:S02]  /*12b60*/  IADD3 R0, R7, 0x18, RZ ;  /* 0x0000001807007810 */ /* 0x000fe40007ffe0ff */
[----:B------:R-:W-:Y:S02]  /*12b70*/  ISETP.GE.AND P3, PT, R11, c[0x0][0x3c8], PT ;  /* 0x0000f2000b007a0c */ /* 0x000fe40003f66270 */
[----:B------:R-:W-:Y:S02]  /*12b80*/  ISETP.GE.AND P2, PT, R9, c[0x0][0x3c8], PT ;  /* 0x0000f20009007a0c */ /* 0x000fe40003f46270 */
[----:B------:R-:W-:-:S02]  /*12b90*/  ISETP.GE.AND P1, PT, R0, c[0x0][0x3c8], PT ;  /* 0x0000f20000007a0c */ /* 0x000fc40003f26270 */
[C---:B------:R-:W-:Y:S02]  /*12ba0*/  ISETP.GE.AND P4, PT, R7.reuse, c[0x0][0x3c8], PT ;  /* 0x0000f20007007a0c */ /* 0x040fe40003f86270 */
[C---:B------:R-:W-:Y:S02]  /*12bb0*/  IADD3 R14, R7.reuse, 0x28, RZ ;  /* 0x00000028070e7810 */ /* 0x040fe40007ffe0ff */
[----:B------:R-:W-:-:S03]  /*12bc0*/  IADD3 R2, R7, 0x30, RZ ;  /* 0x0000003007027810 */ /* 0x000fc60007ffe0ff */
[----:B------:R-:W-:Y:S02]  /*12bd0*/  @!P3 LEA.HI R11, R11, R11, RZ, 0x1 ;  /* 0x0000000b0b0bb211 */ /* 0x000fe400078f08ff */
[----:B------:R-:W-:Y:S02]  /*12be0*/  @!P2 LEA.HI R9, R9, R9, RZ, 0x1 ;  /* 0x000000090909a211 */ /* 0x000fe400078f08ff */
[----:B------:R-:W-:Y:S02]  /*12bf0*/  @!P1 LEA.HI R0, R0, R0, RZ, 0x1 ;  /* 0x0000000000009211 */ /* 0x000fe400078f08ff */
[----:B------:R-:W-:Y:S01]  /*12c00*/  @!P3 LOP3.LUT R11, R11, 0xfffffffe, RZ, 0xc0, !PT ;  /* 0xfffffffe0b0bb812 */ /* 0x000fe200078ec0ff */
[--C-:B--2---:R-:W-:Y:S01]  /*12c10*/  @!P4 IMAD.WIDE R12, R7, 0x4, R24.reuse ;  /* 0x00000004070cc825 */ /* 0x104fe200078e0218 */
[----:B------:R-:W-:Y:S02]  /*12c20*/  @!P2 LOP3.LUT R9, R9, 0xfffffffe, RZ, 0xc0, !PT ;  /* 0xfffffffe0909a812 */ /* 0x000fe400078ec0ff */
[----:B------:R-:W-:Y:S01]  /*12c30*/  @!P1 LOP3.LUT R15, R0, 0xfffffffe, RZ, 0xc0, !PT ;  /* 0xfffffffe000f9812 */ /* 0x000fe200078ec0ff */
[--C-:B------:R-:W-:Y:S01]  /*12c40*/  @!P3 IMAD.WIDE R10, R11, 0x4, R24.reuse ;  /* 0x000000040b0ab825 */ /* 0x100fe200078e0218 */
[----:B------:R-:W-:Y:S01]  /*12c50*/  IADD3 R0, R7, 0x20, RZ ;  /* 0x0000002007007810 */ /* 0x000fe20007ffe0ff */
[----:B------:R1:W-:Y:S02]  /*12c60*/  @!P4 ST.E.64 [R12.64], R144 ;  /* 0x000000900c00c985 */ /* 0x0003e4000c101b0c */
[--C-:B------:R-:W-:Y:S01]  /*12c70*/  @!P2 IMAD.WIDE R8, R9, 0x4, R24.reuse ;  /* 0x000000040908a825 */ /* 0x100fe200078e0218 */
[----:B------:R-:W-:Y:S01]  /*12c80*/  ISETP.GE.AND P4, PT, R0, c[0x0][0x3c8], PT ;  /* 0x0000f20000007a0c */ /* 0x000fe20003f86270 */
[----:B------:R2:W-:Y:S01]  /*12c90*/  @!P3 ST.E.64 [R10.64], R132 ;  /* 0x000000840a00b985 */ /* 0x0005e2000c101b0c */
[----:B------:R-:W-:Y:S01]  /*12ca0*/  ISETP.GE.AND P3, PT, R14, c[0x0][0x3c8], PT ;  /* 0x0000f2000e007a0c */ /* 0x000fe20003f66270 */
[----:B------:R-:W-:Y:S01]  /*12cb0*/  @!P1 IMAD.WIDE R16, R15, 0x4, R24 ;  /* 0x000000040f109825 */ /* 0x000fe200078e0218 */
[----:B------:R-:W-:Y:S01]  /*12cc0*/  IADD3 R15, R7, 0x38, RZ ;  /* 0x00000038070f7810 */ /* 0x000fe20007ffe0ff */
[----:B------:R3:W-:Y:S01]  /*12cd0*/  @!P2 ST.E.64 [R8.64], R128 ;  /* 0x000000800800a985 */ /* 0x0007e2000c101b0c */
[----:B------:R-:W-:-:S03]  /*12ce0*/  ISETP.GE.AND P2, PT, R2, c[0x0][0x3c8], PT ;  /* 0x0000f20002007a0c */ /* 0x000fc60003f46270 */
[----:B------:R4:W-:Y:S01]  /*12cf0*/  @!P1 ST.E.64 [R16.64], R116 ;  /* 0x0000007410009985 */ /* 0x0009e2000c101b0c */
[----:B------:R-:W-:-:S03]  /*12d00*/  ISETP.GE.AND P1, PT, R15, c[0x0][0x3c8], PT ;  /* 0x0000f2000f007a0c */ /* 0x000fc60003f26270 */
[----:B------:R-:W-:Y:S02]  /*12d10*/  @!P4 LEA.HI R0, R0, R0, RZ, 0x1 ;  /* 0x000000000000c211 */ /* 0x000fe400078f08ff */
[----:B------:R-:W-:-:S04]  /*12d20*/  @!P3 LEA.HI R14, R14, R14, RZ, 0x1 ;  /* 0x0000000e0e0eb211 */ /* 0x000fc800078f08ff */
[----:B------:R-:W-:-:S04]  /*12d30*/  @!P2 LEA.HI R2, R2, R2, RZ, 0x1 ;  /* 0x000000020202a211 */ /* 0x000fc800078f08ff */
[----:B------:R-:W-:Y:S02]  /*12d40*/  @!P1 LEA.HI R15, R15, R15, RZ, 0x1 ;  /* 0x0000000f0f0f9211 */ /* 0x000fe400078f08ff */
[----:B-1----:R-:W-:Y:S02]  /*12d50*/  @!P2 LOP3.LUT R13, R2, 0xfffffffe, RZ, 0xc0, !PT ;  /* 0xfffffffe020da812 */ /* 0x002fe400078ec0ff */
[----:B------:R-:W-:Y:S02]  /*12d60*/  @!P1 LOP3.LUT R15, R15, 0xfffffffe, RZ, 0xc0, !PT ;  /* 0xfffffffe0f0f9812 */ /* 0x000fe400078ec0ff */
[----:B--2---:R-:W-:Y:S01]  /*12d70*/  @!P3 LOP3.LUT R11, R14, 0xfffffffe, RZ, 0xc0, !PT ;  /* 0xfffffffe0e0bb812 */ /* 0x004fe200078ec0ff */
[--C-:B------:R-:W-:Y:S01]  /*12d80*/  @!P2 IMAD.WIDE R12, R13, 0x4, R24.reuse ;  /* 0x000000040d0ca825 */ /* 0x100fe200078e0218 */
[----:B------:R-:W-:Y:S02]  /*12d90*/  IADD3 R2, R7, 0x48, RZ ;  /* 0x0000004807027810 */ /* 0x000fe40007ffe0ff */
[----:B---3--:R-:W-:Y:S01]  /*12da0*/  @!P4 LOP3.LUT R9, R0, 0xfffffffe, RZ, 0xc0, !PT ;  /* 0xfffffffe0009c812 */ /* 0x008fe200078ec0ff */
[----:B------:R-:W-:Y:S01]  /*12db0*/  @!P3 IMAD.WIDE R10, R11, 0x4, R24 ;  /* 0x000000040b0ab825 */ /* 0x000fe200078e0218 */
[----:B------:R-:W-:-:S02]  /*12dc0*/  IADD3 R0, R7, 0x40, RZ ;  /* 0x0000004007007810 */ /* 0x000fc40007ffe0ff */
[----:B----4-:R-:W-:Y:S01]  /*12dd0*/  IADD3 R17, R7, 0x50, RZ ;  /* 0x0000005007117810 */ /* 0x010fe20007ffe0ff */
[----:B------:R-:W-:Y:S01]  /*12de0*/  @!P4 IMAD.WIDE R8, R9, 0x4, R24 ;  /* 0x000000040908c825 */ /* 0x000fe200078e0218 */
[----:B------:R-:W-:-:S03]  /*12df0*/  IADD3 R16, R7, 0x58, RZ ;  /* 0x0000005807107810 */ /* 0x000fc60007ffe0ff */
[----:B------:R-:W-:Y:S01]  /*12e00*/  @!P1 IMAD.WIDE R14, R15, 0x4, R24 ;  /* 0x000000040f0e9825 */ /* 0x000fe200078e0218 */
[----:B------:R1:W-:Y:S01]  /*12e10*/  @!P4 ST.E.64 [R8.64], R112 ;  /* 0x000000700800c985 */ /* 0x0003e2000c101b0c */
[----:B------:R-:W-:-:S03]  /*12e20*/  ISETP.GE.AND P4, PT, R0, c[0x0][0x3c8], PT ;  /* 0x0000f20000007a0c */ /* 0x000fc60003f86270 */
[----:B------:R2:W-:Y:S01]  /*12e30*/  @!P3 ST.E.64 [R10.64], R100 ;  /* 0x000000640a00b985 */ /* 0x0005e2000c101b0c */
[----:B------:R-:W-:-:S03]  /*12e40*/  ISETP.GE.AND P3, PT, R2, c[0x0][0x3c8], PT ;  /* 0x0000f20002007a0c */ /* 0x000fc60003f66270 */
[----:B------:R3:W-:Y:S01]  /*12e50*/  @!P2 ST.E.64 [R12.64], R52 ;  /* 0x000000340c00a985 */ /* 0x0007e2000c101b0c */
[----:B------:R-:W-:-:S03]  /*12e60*/  ISETP.GE.AND P2, PT, R17, c[0x0][0x3c8], PT ;  /* 0x0000f20011007a0c */ /* 0x000fc60003f46270 */
[----:B------:R4:W-:Y:S01]  /*12e70*/  @!P1 ST.E.64 [R14.64], R64 ;  /* 0x000000400e009985 */ /* 0x0009e2000c101b0c */
[----:B------:R-:W-:Y:S02]  /*12e80*/  ISETP.GE.AND P1, PT, R16, c[0x0][0x3c8], PT ;  /* 0x0000f20010007a0c */ /* 0x000fe40003f26270 */
[----:B------:R-:W-:-:S03]  /*12e90*/  @!P4 LEA.HI R0, R0, R0, RZ, 0x1 ;  /* 0x000000000000c211 */ /* 0x000fc600078f08ff */
[----:B------:R-:W-:-:S04]  /*12ea0*/  @!P3 LEA.HI R2, R2, R2, RZ, 0x1 ;  /* 0x000000020202b211 */ /* 0x000fc800078f08ff */
[----:B------:R-:W-:-:S04]  /*12eb0*/  @!P2 LEA.HI R17, R17, R17, RZ, 0x1 ;  /* 0x000000111111a211 */ /* 0x000fc800078f08ff */
[----:B------:R-:W-:Y:S02]  /*12ec0*/  @!P1 LEA.HI R16, R16, R16, RZ, 0x1 ;  /* 0x0000001010109211 */ /* 0x000fe400078f08ff */
[----:B------:R-:W-:Y:S02]  /*12ed0*/  @!P2 LOP3.LUT R17, R17, 0xfffffffe, RZ, 0xc0, !PT ;  /* 0xfffffffe1111a812 */ /* 0x000fe400078ec0ff */
[----:B-1----:R-:W-:Y:S02]  /*12ee0*/  @!P4 LOP3.LUT R9, R0, 0xfffffffe, RZ, 0xc0, !PT ;  /* 0xfffffffe0009c812 */ /* 0x002fe400078ec0ff */
[----:B--2---:R-:W-:-:S03]  /*12ef0*/  @!P3 LOP3.LUT R11, R2, 0xfffffffe, RZ, 0xc0, !PT ;  /* 0xfffffffe020bb812 */ /* 0x004fc600078ec0ff */
[----:B------:R-:W-:Y:S01]  /*12f00*/  @!P4 IMAD.WIDE R8, R9, 0x4, R24 ;  /* 0x000000040908c825 */ /* 0x000fe200078e0218 */
[----:B---3--:R-:W-:-:S03]  /*12f10*/  @!P1 LOP3.LUT R13, R16, 0xfffffffe, RZ, 0xc0, !PT ;  /* 0xfffffffe100d9812 */ /* 0x008fc600078ec0ff */
[--C-:B------:R-:W-:Y:S01]  /*12f20*/  @!P3 IMAD.WIDE R10, R11, 0x4, R24.reuse ;  /* 0x000000040b0ab825 */ /* 0x100fe200078e0218 */
[----:B------:R1:W-:Y:S03]  /*12f30*/  @!P4 ST.E.64 [R8.64], R68 ;  /* 0x000000440800c985 */ /* 0x0003e6000c101b0c */
[--C-:B----4-:R-:W-:Y:S01]  /*12f40*/  @!P2 IMAD.WIDE R14, R17, 0x4, R24.reuse ;  /* 0x00000004110ea825 */ /* 0x110fe200078e0218 */
[----:B------:R1:W-:Y:S03]  /*12f50*/  @!P3 ST.E.64 [R10.64], R80 ;  /* 0x000000500a00b985 */ /* 0x0003e6000c101b0c */
[----:B------:R-:W-:Y:S01]  /*12f60*/  @!P1 IMAD.WIDE R24, R13, 0x4, R24 ;  /* 0x000000040d189825 */ /* 0x000fe200078e0218 */
[----:B------:R1:W-:Y:S04]  /*12f70*/  @!P2 ST.E.64 [R14.64], R84 ;  /* 0x000000540e00a985 */ /* 0x0003e8000c101b0c */
[----:B------:R1:W-:Y:S02]  /*12f80*/  @!P1 ST.E.64 [R24.64], R96 ;  /* 0x0000006018009985 */ /* 0x0003e4000c101b0c */
.L_x_454:
[----:B------:R-:W-:Y:S05]  /*12f90*/  BSYNC B0 ;  /* 0x0000000000007941 */ /* 0x000fea0003800000 */
.L_x_453:
[----:B------:R4:W1:Y:S01]  /*12fa0*/  SHFL.IDX PT, R13, R3, 0x1, 0x1c1f ;  /* 0x003c1f00030d7f89 */ /* 0x00086200000e0000 */
[----:B------:R-:W-:Y:S03]  /*12fb0*/  BSSY B0, `(.L_x_455) ;  /* 0x0000048000007945 */ /* 0x000fe60003800000 */
[----:B---3--:R4:W3:Y:S01]  /*12fc0*/  SHFL.IDX PT, R12, R6, 0x1, 0x1c1f ;  /* 0x003c1f00060c7f89 */ /* 0x0088e200000e0000 */
[----:B------:R-:W-:Y:S05]  /*12fd0*/  @P0 BRA `(.L_x_456) ;  /* 0x0000045000000947 */ /* 0x000fea0003800000 */
[C---:B-1----:R-:W-:Y:S02]  /*12fe0*/  IADD3 R11, R7.reuse, 0x8, RZ ;  /* 0x00000008070b7810 */ /* 0x042fe40007ffe0ff */
[----:B------:R-:W-:-:S02]  /*12ff0*/  ISETP.GE.AND P1, PT, R7, c[0x0][0x3c8], PT ;  /* 0x0000f20007007a0c */ /* 0x000fc40003f26270 */
[----:B------:R-:W-:Y:S02]  /*13000*/  ISETP.GE.AND P0, PT, R11, c[0x0][0x3c8], PT ;  /* 0x0000f2000b007a0c */ /* 0x000fe40003f06270 */
[C---:B--2---:R-:W-:Y:S02]  /*13010*/  IADD3 R10, R7.reuse, 0x10, RZ ;  /* 0x00000010070a7810 */ /* 0x044fe40007ffe0ff */
[C---:B------:R-:W-:Y:S02]  /*13020*/  IADD3 R9, R7.reuse, 0x18, RZ ;  /* 0x0000001807097810 */ /* 0x040fe40007ffe0ff */
[----:B------:R-:W-:Y:S02]  /*13030*/  ISETP.GE.AND P4, PT, R10, c[0x0][0x3c8], PT ;  /* 0x0000f2000a007a0c */ /* 0x000fe40003f86270 */
[----:B------:R-:W-:Y:S02]  /*13040*/  IADD3 R8, R7, 0x20, RZ ;  /* 0x0000002007087810 */ /* 0x000fe40007ffe0ff */
[----:B------:R-:W-:Y:S01]  /*13050*/  ISETP.GE.AND P3, PT, R9, c[0x0][0x3c8], PT ;  /* 0x0000f20009007a0c */ /* 0x000fe20003f66270 */
[C---:B---3--:R-:W-:Y:S01]  /*13060*/  @!P1 IMAD.WIDE R14, R7.reuse, 0x4, R12 ;  /* 0x00000004070e9825 */ /* 0x048fe200078e020c */
[----:B------:R-:W-:-:S02]  /*13070*/  IADD3 R2, R7, 0x28, RZ ;  /* 0x0000002807027810 */ /* 0x000fc40007ffe0ff */
[----:B------:R-:W-:Y:S02]  /*13080*/  @!P0 LEA.HI R11, R11, R11, RZ, 0x1 ;  /* 0x0000000b0b0b8211 */ /* 0x000fe400078f08ff */
[----:B------:R-:W-:Y:S01]  /*13090*/  IADD3 R0, R7, 0x30, RZ ;  /* 0x0000003007007810 */ /* 0x000fe20007ffe0ff */
[----:B------:R1:W-:Y:S01]  /*130a0*/  @!P1 ST.E.64 [R14.64], R146 ;  /* 0x000000920e009985 */ /* 0x0003e2000c101b0c */
[----:B------:R-:W-:Y:S02]  /*130b0*/  @!P0 LOP3.LUT R11, R11, 0xfffffffe, RZ, 0xc0, !PT ;  /* 0xfffffffe0b0b8812 */ /* 0x000fe400078ec0ff */
[----:B------:R-:W-:Y:S02]  /*130c0*/  ISETP.GE.AND P2, PT, R8, c[0x0][0x3c8], PT ;  /* 0x0000f20008007a0c */ /* 0x000fe40003f46270 */
[----:B------:R-:W-:Y:S01]  /*130d0*/  ISETP.GE.AND P1, PT, R2, c[0x0][0x3c8], PT ;  /* 0x0000f20002007a0c */ /* 0x000fe20003f26270 */
[----:B------:R-:W-:Y:S01]  /*130e0*/  @!P0 IMAD.WIDE R16, R11, 0x4, R12 ;  /* 0x000000040b108825 */ /* 0x000fe200078e020c */
[----:B------:R-:W-:-:S02]  /*130f0*/  @!P4 LEA.HI R10, R10, R10, RZ, 0x1 ;  /* 0x0000000a0a0ac211 */ /* 0x000fc400078f08ff */
[----:B------:R-:W-:Y:S02]  /*13100*/  @!P3 LEA.HI R9, R9, R9, RZ, 0x1 ;  /* 0x000000090909b211 */ /* 0x000fe400078f08ff */
[----:B------:R2:W-:Y:S01]  /*13110*/  @!P0 ST.E.64 [R16.64], R134 ;  /* 0x0000008610008985 */ /* 0x0005e2000c101b0c */
[----:B------:R-:W-:Y:S02]  /*13120*/  ISETP.GE.AND P0, PT, R0, c[0x0][0x3c8], PT ;  /* 0x0000f20000007a0c */ /* 0x000fe40003f06270 */
[----:B------:R-:W-:Y:S02]  /*13130*/  @!P4 LOP3.LUT R11, R10, 0xfffffffe, RZ, 0xc0, !PT ;  /* 0xfffffffe0a0bc812 */ /* 0x000fe400078ec0ff */
[----:B------:R-:W-:Y:S02]  /*13140*/  @!P2 LEA.HI R8, R8, R8, RZ, 0x1 ;  /* 0x000000080808a211 */ /* 0x000fe400078f08ff */
[----:B------:R-:W-:Y:S01]  /*13150*/  @!P3 LOP3.LUT R9, R9, 0xfffffffe, RZ, 0xc0, !PT ;  /* 0xfffffffe0909b812 */ /* 0x000fe200078ec0ff */
[----:B------:R-:W-:Y:S01]  /*13160*/  @!P4 IMAD.WIDE R18, R11, 0x4, R12 ;  /* 0x000000040b12c825 */ /* 0x000fe200078e020c */
[----:B------:R-:W-:-:S02]  /*13170*/  @!P1 LEA.HI R2, R2, R2, RZ, 0x1 ;  /* 0x0000000202029211 */ /* 0x000fc400078f08ff */
[C---:B------:R-:W-:Y:S02]  /*13180*/  IADD3 R21, R7.reuse, 0x48, RZ ;  /* 0x0000004807157810 */ /* 0x040fe40007ffe0ff */
[----:B------:R-:W-:Y:S01]  /*13190*/  @!P1 LOP3.LUT R11, R2, 0xfffffffe, RZ, 0xc0, !PT ;  /* 0xfffffffe020b9812 */ /* 0x000fe200078ec0ff */
[----:B------:R3:W-:Y:S01]  /*131a0*/  @!P4 ST.E.64 [R18.64], R130 ;  /* 0x000000821200c985 */ /* 0x0007e2000c101b0c */
[----:B------:R-:W-:Y:S02]  /*131b0*/  @!P0 LEA.HI R0, R0, R0, RZ, 0x1 ;  /* 0x0000000000008211 */ /* 0x000fe400078f08ff */
[----:B------:R-:W-:Y:S01]  /*131c0*/  IADD3 R2, R7, 0x40, RZ ;  /* 0x0000004007027810 */ /* 0x000fe20007ffe0ff */
[----:B------:R-:W-:Y:S01]  /*131d0*/  @!P1 IMAD.WIDE R10, R11, 0x4, R12 ;  /* 0x000000040b0a9825 */ /* 0x000fe200078e020c */
[----:B-1----:R-:W-:Y:S02]  /*131e0*/  @!P2 LOP3.LUT R15, R8, 0xfffffffe, RZ, 0xc0, !PT ;  /* 0xfffffffe080fa812 */ /* 0x002fe400078ec0ff */
[----:B------:R-:W-:-:S03]  /*131f0*/  IADD3 R20, R7, 0x50, RZ ;  /* 0x0000005007147810 */ /* 0x000fc60007ffe0ff */
[----:B------:R-:W-:-:S04]  /*13200*/  @!P2 IMAD.WIDE R14, R15, 0x4, R12 ;  /* 0x000000040f0ea825 */ /* 0x000fc800078e020c */
[--C-:B--2---:R-:W-:Y:S01]  /*13210*/  @!P3 IMAD.WIDE R16, R9, 0x4, R12.reuse ;  /* 0x000000040910b825 */ /* 0x104fe200078e020c */
[----:B------:R-:W-:Y:S02]  /*13220*/  @!P0 LOP3.LUT R9, R0, 0xfffffffe, RZ, 0xc0, !PT ;  /* 0xfffffffe00098812 */ /* 0x000fe400078ec0ff */
[----:B------:R-:W-:Y:S02]  /*13230*/  IADD3 R0, R7, 0x38, RZ ;  /* 0x0000003807007810 */ /* 0x000fe40007ffe0ff */
[----:B------:R1:W-:Y:S01]  /*13240*/  @!P3 ST.E.64 [R16.64], R118 ;  /* 0x000000761000b985 */ /* 0x0003e2000c101b0c */
[----:B------:R-:W-:Y:S01]  /*13250*/  @!P0 IMAD.WIDE R8, R9, 0x4, R12 ;  /* 0x0000000409088825 */ /* 0x000fe200078e020c */
[----:B------:R-:W-:Y:S02]  /*13260*/  ISETP.GE.AND P4, PT, R0, c[0x0][0x3c8], PT ;  /* 0x0000f20000007a0c */ /* 0x000fe40003f86270 */
[----:B------:R2:W-:Y:S01]  /*13270*/  @!P2 ST.E.64 [R14.64], R114 ;  /* 0x000000720e00a985 */ /* 0x0005e2000c101b0c */
[----:B------:R-:W-:-:S02]  /*13280*/  ISETP.GE.AND P3, PT, R2, c[0x0][0x3c8], PT ;  /* 0x0000f20002007a0c */ /* 0x000fc40003f66270 */
[----:B------:R-:W-:Y:S01]  /*13290*/  ISETP.GE.AND P2, PT, R21, c[0x0][0x3c8], PT ;  /* 0x0000f20015007a0c */ /* 0x000fe20003f46270 */
[----:B------:R5:W-:Y:S01]  /*132a0*/  @!P1 ST.E.64 [R10.64], R102 ;  /* 0x000000660a009985 */ /* 0x000be2000c101b0c */
[----:B---3--:R-:W-:Y:S02]  /*132b0*/  IADD3 R18, R7, 0x58, RZ ;  /* 0x0000005807127810 */ /* 0x008fe40007ffe0ff */
[----:B------:R-:W-:Y:S01]  /*132c0*/  ISETP.GE.AND P1, PT, R20, c[0x0][0x3c8], PT ;  /* 0x0000f20014007a0c */ /* 0x000fe20003f26270 */
[----:B------:R3:W-:Y:S01]  /*132d0*/  @!P0 ST.E.64 [R8.64], R54 ;  /* 0x0000003608008985 */ /* 0x0007e2000c101b0c */
[----:B------:R-:W-:Y:S02]  /*132e0*/  ISETP.GE.AND P0, PT, R18, c[0x0][0x3c8], PT ;  /* 0x0000f20012007a0c */ /* 0x000fe40003f06270 */
[----:B------:R-:W-:-:S03]  /*132f0*/  @!P4 LEA.HI R0, R0, R0, RZ, 0x1 ;  /* 0x000000000000c211 */ /* 0x000fc600078f08ff */
[----:B------:R-:W-:Y:S02]  /*13300*/  @!P3 LEA.HI R2, R2, R2, RZ, 0x1 ;  /* 0x000000020202b211 */ /* 0x000fe400078f08ff */
[----:B------:R-:W-:-:S04]  /*13310*/  @!P2 LEA.HI R21, R21, R21, RZ, 0x1 ;  /* 0x000000151515a211 */ /* 0x000fc800078f08ff */
[----:B------:R-:W-:Y:S02]  /*13320*/  @!P1 LEA.HI R20, R20, R20, RZ, 0x1 ;  /* 0x0000001414149211 */ /* 0x000fe400078f08ff */
[----:B------:R-:W-:Y:S02]  /*13330*/  @!P0 LEA.HI R18, R18, R18, RZ, 0x1 ;  /* 0x0000001212128211 */ /* 0x000fe400078f08ff */
[----:B------:R-:W-:Y:S02]  /*13340*/  @!P2 LOP3.LUT R21, R21, 0xfffffffe, RZ, 0xc0, !PT ;  /* 0xfffffffe1515a812 */ /* 0x000fe400078ec0ff */
[----:B-1----:R-:W-:Y:S02]  /*13350*/  @!P0 LOP3.LUT R17, R18, 0xfffffffe, RZ, 0xc0, !PT ;  /* 0xfffffffe12118812 */ /* 0x002fe400078ec0ff */
[----:B--2---:R-:W-:Y:S01]  /*13360*/  @!P1 LOP3.LUT R15, R20, 0xfffffffe, RZ, 0xc0, !PT ;  /* 0xfffffffe140f9812 */ /* 0x004fe200078ec0ff */
[----:B------:R-:W-:Y:S01]  /*13370*/  @!P2 IMAD.WIDE R18, R21, 0x4, R12 ;  /* 0x000000041512a825 */ /* 0x000fe200078e020c */
[----:B-----5:R-:W-:-:S03]  /*13380*/  @!P3 LOP3.LUT R11, R2, 0xfffffffe, RZ, 0xc0, !PT ;  /* 0xfffffffe020bb812 */ /* 0x020fc600078ec0ff */
[----:B------:R-:W-:Y:S01]  /*13390*/  @!P1 IMAD.WIDE R14, R15, 0x4, R12 ;  /* 0x000000040f0e9825 */ /* 0x000fe200078e020c */
[----:B---3--:R-:W-:-:S03]  /*133a0*/  @!P4 LOP3.LUT R9, R0, 0xfffffffe, RZ, 0xc0, !PT ;  /* 0xfffffffe0009c812 */ /* 0x008fc600078ec0ff */
[----:B------:R-:W-:-:S04]  /*133b0*/  @!P3 IMAD.WIDE R10, R11, 0x4, R12 ;  /* 0x000000040b0ab825 */ /* 0x000fc800078e020c */
[----:B------:R-:W-:-:S04]  /*133c0*/  @!P4 IMAD.WIDE R8, R9, 0x4, R12 ;  /* 0x000000040908c825 */ /* 0x000fc800078e020c */
[----:B------:R-:W-:Y:S01]  /*133d0*/  @!P0 IMAD.WIDE R12, R17, 0x4, R12 ;  /* 0x00000004110c8825 */ /* 0x000fe200078e020c */
[----:B------:R1:W-:Y:S04]  /*133e0*/  @!P4 ST.E.64 [R8.64], R66 ;  /* 0x000000420800c985 */ /* 0x0003e8000c101b0c */
[----:B------:R1:W-:Y:S04]  /*133f0*/  @!P3 ST.E.64 [R10.64], R70 ;  /* 0x000000460a00b985 */ /* 0x0003e8000c101b0c */
[----:B------:R1:W-:Y:S04]  /*13400*/  @!P2 ST.E.64 [R18.64], R82 ;  /* 0x000000521200a985 */ /* 0x0003e8000c101b0c */
[----:B------:R1:W-:Y:S04]  /*13410*/  @!P1 ST.E.64 [R14.64], R86 ;  /* 0x000000560e009985 */ /* 0x0003e8000c101b0c */
[----:B------:R1:W-:Y:S02]  /*13420*/  @!P0 ST.E.64 [R12.64], R98 ;  /* 0x000000620c008985 */ /* 0x0003e4000c101b0c */
.L_x_456:
[----:B------:R-:W-:Y:S05]  /*13430*/  BSYNC B0 ;  /* 0x0000000000007941 */ /* 0x000fea0003800000 */
.L_x_455:
[----:B-1----:R1:W4:Y:S01]  /*13440*/  SHFL.IDX PT, R13, R3, 0x2, 0x1c1f ;  /* 0x005c1f00030d7f89 */ /* 0x00232200000e0000 */
[----:B------:R-:W-:Y:S03]  /*13450*/  BSSY B0, `(.L_x_457) ;  /* 0x0000048000007945 */ /* 0x000fe60003800000 */
[----:B---3--:R1:W3:Y:S01]  /*13460*/  SHFL.IDX PT, R12, R6, 0x2, 0x1c1f ;  /* 0x005c1f00060c7f89 */ /* 0x0082e200000e0000 */
[----:B------:R-:W-:Y:S05]  /*13470*/  @P5 BRA `(.L_x_458) ;  /* 0x0000045000005947 */ /* 0x000fea0003800000 */
[C---:B--2---:R-:W-:Y:S02]  /*13480*/  IADD3 R10, R7.reuse, 0x8, RZ ;  /* 0x00000008070a7810 */ /* 0x044fe40007ffe0ff */
[----:B------:R-:W-:-:S02]  /*13490*/  IADD3 R9, R7, 0x10, RZ ;  /* 0x0000001007097810 */ /* 0x000fc40007ffe0ff */
[----:B------:R-:W-:Y:S02]  /*134a0*/  ISETP.GE.AND P4, PT, R10, c[0x0][0x3c8], PT ;  /* 0x0000f2000a007a0c */ /* 0x000fe40003f86270 */
[----:B------:R-:W-:Y:S02]  /*134b0*/  IADD3 R8, R7, 0x18, RZ ;  /* 0x0000001807087810 */ /* 0x000fe40007ffe0ff */
[----:B------:R-:W-:Y:S02]  /*134c0*/  ISETP.GE.AND P3, PT, R9, c[0x0][0x3c8], PT ;  /* 0x0000f20009007a0c */ /* 0x000fe40003f66270 */
[C---:B------:R-:W-:Y:S02]  /*134d0*/  IADD3 R2, R7.reuse, 0x20, RZ ;  /* 0x0000002007027810 */ /* 0x040fe40007ffe0ff */
[----:B------:R-:W-:Y:S02]  /*134e0*/  IADD3 R0, R7, 0x28, RZ ;  /* 0x0000002807007810 */ /* 0x000fe40007ffe0ff */
[----:B------:R-:W-:-:S02]  /*134f0*/  ISETP.GE.AND P2, PT, R8, c[0x0][0x3c8], PT ;  /* 0x0000f20008007a0c */ /* 0x000fc40003f46270 */
[----:B------:R-:W-:Y:S02]  /*13500*/  ISETP.GE.AND P1, PT, R2, c[0x0][0x3c8], PT ;  /* 0x0000f20002007a0c */ /* 0x000fe40003f26270 */
[----:B------:R-:W-:Y:S02]  /*13510*/  ISETP.GE.AND P0, PT, R0, c[0x0][0x3c8], PT ;  /* 0x0000f20000007a0c */ /* 0x000fe40003f06270 */
[----:B------:R-:W-:Y:S02]  /*13520*/  ISETP.GE.AND P5, PT, R7, c[0x0][0x3c8], PT ;  /* 0x0000f20007007a0c */ /* 0x000fe40003fa6270 */
[----:B------:R-:W-:Y:S02]  /*13530*/  @!P4 LEA.HI R10, R10, R10, RZ, 0x1 ;  /* 0x0000000a0a0ac211 */ /* 0x000fe400078f08ff */
[----:B------:R-:W-:Y:S02]  /*13540*/  @!P3 LEA.HI R9, R9, R9, RZ, 0x1 ;  /* 0x000000090909b211 */ /* 0x000fe400078f08ff */
[----:B------:R-:W-:-:S02]  /*13550*/  @!P4 LOP3.LUT R11, R10, 0xfffffffe, RZ, 0xc0, !PT ;  /* 0xfffffffe0a0bc812 */ /* 0x000fc400078ec0ff */
[----:B------:R-:W-:Y:S02]  /*13560*/  @!P2 LEA.HI R8, R8, R8, RZ, 0x1 ;  /* 0x000000080808a211 */ /* 0x000fe400078f08ff */
[----:B------:R-:W-:Y:S01]  /*13570*/  @!P3 LOP3.LUT R9, R9, 0xfffffffe, RZ, 0xc0, !PT ;  /* 0xfffffffe0909b812 */ /* 0x000fe200078ec0ff */
[--C-:B---34-:R-:W-:Y:S01]  /*13580*/  @!P4 IMAD.WIDE R18, R11, 0x4, R12.reuse ;  /* 0x000000040b12c825 */ /* 0x118fe200078e020c */
[----:B------:R-:W-:Y:S02]  /*13590*/  @!P1 LEA.HI R2, R2, R2, RZ, 0x1 ;  /* 0x0000000202029211 */ /* 0x000fe400078f08ff */
[----:B------:R-:W-:Y:S01]  /*135a0*/  @!P0 LEA.HI R0, R0, R0, RZ, 0x1 ;  /* 0x0000000000008211 */ /* 0x000fe200078f08ff */
[--C-:B------:R-:W-:Y:S01]  /*135b0*/  @!P5 IMAD.WIDE R14, R7, 0x4, R12.reuse ;  /* 0x00000004070ed825 */ /* 0x100fe200078e020c */
[----:B------:R-:W-:Y:S02]  /*135c0*/  @!P2 LOP3.LUT R17, R8, 0xfffffffe, RZ, 0xc0, !PT ;  /* 0xfffffffe0811a812 */ /* 0x000fe400078ec0ff */
[----:B------:R-:W-:Y:S01]  /*135d0*/  @!P1 LOP3.LUT R11, R2, 0xfffffffe, RZ, 0xc0, !PT ;  /* 0xfffffffe020b9812 */ /* 0x000fe200078ec0ff */
[--C-:B------:R-:W-:Y:S01]  /*135e0*/  @!P3 IMAD.WIDE R20, R9, 0x4, R12.reuse ;  /* 0x000000040914b825 */ /* 0x100fe200078e020c */
[----:B------:R-:W-:Y:S01]  /*135f0*/  @!P0 LOP3.LUT R9, R0, 0xfffffffe, RZ, 0xc0, !PT ;  /* 0xfffffffe00098812 */ /* 0x000fe200078ec0ff */
[----:B------:R2:W-:Y:S01]  /*13600*/  @!P5 ST.E.64 [R14.64], R140 ;  /* 0x0000008c0e00d985 */ /* 0x0005e2000c101b0c */
[----:B------:R-:W-:Y:S01]  /*13610*/  IADD3 R0, R7, 0x30, RZ ;  /* 0x0000003007007810 */ /* 0x000fe20007ffe0ff */
[--C-:B------:R-:W-:Y:S01]  /*13620*/  @!P1 IMAD.WIDE R10, R11, 0x4, R12.reuse ;  /* 0x000000040b0a9825 */ /* 0x100fe200078e020c */
[C---:B------:R-:W-:Y:S01]  /*13630*/  IADD3 R2, R7.reuse, 0x38, RZ ;  /* 0x0000003807027810 */ /* 0x040fe20007ffe0ff */
[----:B------:R-:W-:Y:S01]  /*13640*/  @!P4 ST.E.64 [R18.64], R136 ;  /* 0x000000881200c985 */ /* 0x000fe2000c101b0c */
[----:B------:R-:W-:Y:S01]  /*13650*/  IADD3 R23, R7, 0x40, RZ ;  /* 0x0000004007177810 */ /* 0x000fe20007ffe0ff */
[----:B------:R-:W-:Y:S01]  /*13660*/  @!P0 IMAD.WIDE R8, R9, 0x4, R12 ;  /* 0x0000000409088825 */ /* 0x000fe200078e020c */
[----:B------:R-:W-:Y:S01]  /*13670*/  IADD3 R22, R7, 0x48, RZ ;  /* 0x0000004807167810 */ /* 0x000fe20007ffe0ff */
[----:B------:R3:W-:Y:S01]  /*13680*/  @!P3 ST.E.64 [R20.64], R124 ;  /* 0x0000007c1400b985 */ /* 0x0007e2000c101b0c */
[----:B------:R-:W-:-:S02]  /*13690*/  ISETP.GE.AND P5, PT, R0, c[0x0][0x3c8], PT ;  /* 0x0000f20000007a0c */ /* 0x000fc40003fa6270 */
[----:B------:R-:W-:Y:S02]  /*136a0*/  IADD3 R16, R7, 0x58, RZ ;  /* 0x0000005807107810 */ /* 0x000fe40007ffe0ff */
[----:B------:R-:W-:Y:S02]  /*136b0*/  ISETP.GE.AND P4, PT, R2, c[0x0][0x3c8], PT ;  /* 0x0000f20002007a0c */ /* 0x000fe40003f86270 */
[----:B------:R-:W-:-:S07]  /*136c0*/  ISETP.GE.AND P3, PT, R23, c[0x0][0x3c8], PT ;  /* 0x0000f20017007a0c */ /* 0x000fce0003f66270 */
[----:B------:R-:W-:-:S04]  /*136d0*/  @!P5 LEA.HI R0, R0, R0, RZ, 0x1 ;  /* 0x000000000000d211 */ /* 0x000fc800078f08ff */
[----:B------:R-:W-:Y:S02]  /*136e0*/  @!P4 LEA.HI R2, R2, R2, RZ, 0x1 ;  /* 0x000000020202c211 */ /* 0x000fe400078f08ff */
[----:B------:R-:W-:Y:S01]  /*136f0*/  @!P3 LEA.HI R23, R23, R23, RZ, 0x1 ;  /* 0x000000171717b211 */ /* 0x000fe200078f08ff */
[--C-:B--2---:R-:W-:Y:S01]  /*13700*/  @!P2 IMAD.WIDE R14, R17, 0x4, R12.reuse ;  /* 0x00000004110ea825 */ /* 0x104fe200078e020c */
[----:B------:R-:W-:Y:S02]  /*13710*/  IADD3 R17, R7, 0x50, RZ ;  /* 0x0000005007117810 */ /* 0x000fe40007ffe0ff */
[----:B------:R-:W-:Y:S02]  /*13720*/  @!P3 LOP3.LUT R23, R23, 0xfffffffe, RZ, 0xc0, !PT ;  /* 0xfffffffe1717b812 */ /* 0x000fe400078ec0ff */
[----:B------:R2:W-:Y:S01]  /*13730*/  @!P2 ST.E.64 [R14.64], R120 ;  /* 0x000000780e00a985 */ /* 0x0005e2000c101b0c */
[----:B------:R-:W-:Y:S02]  /*13740*/  ISETP.GE.AND P2, PT, R22, c[0x0][0x3c8], PT ;  /* 0x0000f20016007a0c */ /* 0x000fe40003f46270 */
[----:B---3--:R-:W-:Y:S01]  /*13750*/  @!P3 IMAD.WIDE R20, R23, 0x4, R12 ;  /* 0x000000041714b825 */ /* 0x008fe200078e020c */
[----:B------:R3:W-:Y:S01]  /*13760*/  @!P1 ST.E.64 [R10.64], R108 ;  /* 0x0000006c0a009985 */ /* 0x0007e2000c101b0c */
[----:B------:R-:W-:-:S03]  /*13770*/  ISETP.GE.AND P1, PT, R17, c[0x0][0x3c8], PT ;  /* 0x0000f20011007a0c */ /* 0x000fc60003f26270 */
[----:B------:R4:W-:Y:S01]  /*13780*/  @!P0 ST.E.64 [R8.64], R104 ;  /* 0x0000006808008985 */ /* 0x0009e2000c101b0c */
[----:B------:R-:W-:-:S05]  /*13790*/  ISETP.GE.AND P0, PT, R16, c[0x0][0x3c8], PT ;  /* 0x0000f20010007a0c */ /* 0x000fca0003f06270 */
[----:B------:R-:W-:-:S04]  /*137a0*/  @!P2 LEA.HI R22, R22, R22, RZ, 0x1 ;  /* 0x000000161616a211 */ /* 0x000fc800078f08ff */
[----:B------:R-:W-:-:S04]  /*137b0*/  @!P1 LEA.HI R17, R17, R17, RZ, 0x1 ;  /* 0x0000001111119211 */ /* 0x000fc800078f08ff */
[----:B------:R-:W-:Y:S02]  /*137c0*/  @!P0 LEA.HI R16, R16, R16, RZ, 0x1 ;  /* 0x0000001010108211 */ /* 0x000fe400078f08ff */
[----:B------:R-:W-:Y:S02]  /*137d0*/  @!P1 LOP3.LUT R17, R17, 0xfffffffe, RZ, 0xc0, !PT ;  /* 0xfffffffe11119812 */ /* 0x000fe400078ec0ff */
[----:B------:R-:W-:Y:S02]  /*137e0*/  @!P0 LOP3.LUT R19, R16, 0xfffffffe, RZ, 0xc0, !PT ;  /* 0xfffffffe10138812 */ /* 0x000fe400078ec0ff */
[----:B--2---:R-:W-:Y:S01]  /*137f0*/  @!P2 LOP3.LUT R15, R22, 0xfffffffe, RZ, 0xc0, !PT ;  /* 0xfffffffe160fa812 */ /* 0x004fe200078ec0ff */
[----:B------:R-:W-:Y:S01]  /*13800*/  @!P1 IMAD.WIDE R16, R17, 0x4, R12 ;  /* 0x0000000411109825 */ /* 0x000fe200078e020c */
[----:B---3--:R-:W-:-:S03]  /*13810*/  @!P4 LOP3.LUT R11, R2, 0xfffffffe, RZ, 0xc0, !PT ;  /* 0xfffffffe020bc812 */ /* 0x008fc600078ec0ff */
[----:B------:R-:W-:Y:S01]  /*13820*/  @!P2 IMAD.WIDE R14, R15, 0x4, R12 ;  /* 0x000000040f0ea825 */ /* 0x000fe200078e020c */
[----:B----4-:R-:W-:-:S03]  /*13830*/  @!P5 LOP3.LUT R9, R0, 0xfffffffe, RZ, 0xc0, !PT ;  /* 0xfffffffe0009d812 */ /* 0x010fc600078ec0ff */
[----:B------:R-:W-:-:S04]  /*13840*/  @!P4 IMAD.WIDE R10, R11, 0x4, R12 ;  /* 0x000000040b0ac825 */ /* 0x000fc800078e020c */
[----:B------:R-:W-:-:S04]  /*13850*/  @!P5 IMAD.WIDE R8, R9, 0x4, R12 ;  /* 0x000000040908d825 */ /* 0x000fc800078e020c */
[----:B------:R-:W-:Y:S01]  /*13860*/  @!P0 IMAD.WIDE R12, R19, 0x4, R12 ;  /* 0x00000004130c8825 */ /* 0x000fe200078e020c */
[----:B------:R2:W-:Y:S04]  /*13870*/  @!P5 ST.E.64 [R8.64], R56 ;  /* 0x000000380800d985 */ /* 0x0005e8000c101b0c */
[----:B------:R2:W-:Y:S04]  /*13880*/  @!P4 ST.E.64 [R10.64], R60 ;  /* 0x0000003c0a00c985 */ /* 0x0005e8000c101b0c */
[----:B------:R2:W-:Y:S04]  /*13890*/  @!P3 ST.E.64 [R20.64], R72 ;  /* 0x000000481400b985 */ /* 0x0005e8000c101b0c */
[----:B------:R2:W-:Y:S04]  /*138a0*/  @!P2 ST.E.64 [R14.64], R76 ;  /* 0x0000004c0e00a985 */ /* 0x0005e8000c101b0c */
[----:B------:R2:W-:Y:S04]  /*138b0*/  @!P1 ST.E.64 [R16.64], R88 ;  /* 0x0000005810009985 */ /* 0x0005e8000c101b0c */
[----:B------:R2:W-:Y:S02]  /*138c0*/  @!P0 ST.E.64 [R12.64], R4 ;  /* 0x000000040c008985 */ /* 0x0005e4000c101b0c */
.L_x_458:
[----:B------:R-:W-:Y:S05]  /*138d0*/  BSYNC B0 ;  /* 0x0000000000007941 */ /* 0x000fea0003800000 */
.L_x_457:
[----:B--2---:R2:W1:Y:S04]  /*138e0*/  SHFL.IDX PT, R9, R3, 0x3, 0x1c1f ;  /* 0x007c1f0003097f89 */ /* 0x00446800000e0000 */
[----:B------:R2:W4:Y:S01]  /*138f0*/  SHFL.IDX PT, R8, R6, 0x3, 0x1c1f ;  /* 0x007c1f0006087f89 */ /* 0x00052200000e0000 */
[----:B------:R-:W-:Y:S05]  /*13900*/  @P6 EXIT ;  /* 0x000000000000694d */ /* 0x000fea0003800000 */
[C---:B------:R-:W-:Y:S02]  /*13910*/  IADD3 R5, R7.reuse, 0x8, RZ ;  /* 0x0000000807057810 */ /* 0x040fe40007ffe0ff */
[----:B------:R-:W-:-:S02]  /*13920*/  IADD3 R4, R7, 0x10, RZ ;  /* 0x0000001007047810 */ /* 0x000fc40007ffe0ff */
[----:B-12-4-:R-:W-:Y:S02]  /*13930*/  IADD3 R3, R7, 0x18, RZ ;  /* 0x0000001807037810 */ /* 0x016fe40007ffe0ff */
        /* <DEDUP_REMOVED lines=10> */
[----:B------:R-:W-:Y:S01]  /*139e0*/  @!P3 IMAD.WIDE R10, R7, 0x4, R8 ;  /* 0x00000004070ab825 */ /* 0x000fe200078e0208 */
[----:B------:R-:W-:-:S02]  /*139f0*/  @!P2 LOP3.LUT R5, R5, 0xfffffffe, RZ, 0xc0, !PT ;  /* 0xfffffffe0505a812 */ /* 0x000fc400078ec0ff */
[----:B------:R-:W-:Y:S02]  /*13a00*/  @!P1 LOP3.LUT R4, R4, 0xfffffffe, RZ, 0xc0, !PT ;  /* 0xfffffffe04049812 */ /* 0x000fe400078ec0ff */
[----:B------:R-:W-:Y:S01]  /*13a10*/  @!P0 LOP3.LUT R3, R3, 0xfffffffe, RZ, 0xc0, !PT ;  /* 0xfffffffe03038812 */ /* 0x000fe200078ec0ff */
[--C-:B---3--:R-:W-:Y:S01]  /*13a20*/  @!P2 IMAD.WIDE R12, R5, 0x4, R8.reuse ;  /* 0x00000004050ca825 */ /* 0x108fe200078e0208 */
[----:B------:R-:W-:Y:S01]  /*13a30*/  ISETP.GE.AND P5, PT, R0, c[0x0][0x3c8], PT ;  /* 0x0000f20000007a0c */ /* 0x000fe20003fa6270 */
[----:B------:R1:W-:Y:S01]  /*13a40*/  @!P3 ST.E.64 [R10.64], R142 ;  /* 0x0000008e0a00b985 */ /* 0x0003e2000c101b0c */
[C---:B------:R-:W-:Y:S01]  /*13a50*/  IADD3 R18, R7.reuse, 0x30, RZ ;  /* 0x0000003007127810 */ /* 0x040fe20007ffe0ff */
[--C-:B------:R-:W-:Y:S01]  /*13a60*/  @!P1 IMAD.WIDE R4, R4, 0x4, R8.reuse ;  /* 0x0000000404049825 */ /* 0x100fe200078e0208 */
[C---:B------:R-:W-:Y:S01]  /*13a70*/  IADD3 R17, R7.reuse, 0x38, RZ ;  /* 0x0000003807117810 */ /* 0x040fe20007ffe0ff */
[----:B------:R-:W-:Y:S01]  /*13a80*/  @!P2 ST.E.64 [R12.64], R138 ;  /* 0x0000008a0c00a985 */ /* 0x000fe2000c101b0c */
[----:B------:R-:W-:Y:S01]  /*13a90*/  IADD3 R16, R7, 0x40, RZ ;  /* 0x0000004007107810 */ /* 0x000fe20007ffe0ff */
[----:B------:R-:W-:Y:S01]  /*13aa0*/  @!P0 IMAD.WIDE R14, R3, 0x4, R8 ;  /* 0x00000004030e8825 */ /* 0x000fe200078e0208 */
[C---:B------:R-:W-:Y:S01]  /*13ab0*/  IADD3 R6, R7.reuse, 0x48, RZ ;  /* 0x0000004807067810 */ /* 0x040fe20007ffe0ff */
[----:B------:R2:W-:Y:S01]  /*13ac0*/  @!P1 ST.E.64 [R4.64], R126 ;  /* 0x0000007e04009985 */ /* 0x0005e2000c101b0c */
[----:B------:R-:W-:-:S02]  /*13ad0*/  IADD3 R3, R7, 0x50, RZ ;  /* 0x0000005007037810 */ /* 0x000fc40007ffe0ff */
[----:B------:R-:W-:Y:S01]  /*13ae0*/  ISETP.GE.AND P4, PT, R18, c[0x0][0x3c8], PT ;  /* 0x0000f20012007a0c */ /* 0x000fe20003f86270 */
[----:B------:R3:W-:Y:S01]  /*13af0*/  @!P0 ST.E.64 [R14.64], R122 ;  /* 0x0000007a0e008985 */ /* 0x0007e2000c101b0c */
[----:B------:R-:W-:Y:S02]  /*13b00*/  ISETP.GE.AND P3, PT, R17, c[0x0][0x3c8], PT ;  /* 0x0000f20011007a0c */ /* 0x000fe40003f66270 */
[----:B------:R-:W-:Y:S02]  /*13b10*/  ISETP.GE.AND P2, PT, R16, c[0x0][0x3c8], PT ;  /* 0x0000f20010007a0c */ /* 0x000fe40003f46270 */
[----:B------:R-:W-:Y:S02]  /*13b20*/  ISETP.GE.AND P1, PT, R6, c[0x0][0x3c8], PT ;  /* 0x0000f20006007a0c */ /* 0x000fe40003f26270 */
[----:B------:R-:W-:Y:S02]  /*13b30*/  ISETP.GE.AND P0, PT, R3, c[0x0][0x3c8], PT ;  /* 0x0000f20003007a0c */ /* 0x000fe40003f06270 */
[----:B------:R-:W-:-:S02]  /*13b40*/  @!P6 LEA.HI R2, R2, R2, RZ, 0x1 ;  /* 0x000000020202e211 */ /* 0x000fc400078f08ff */
[----:B------:R-:W-:Y:S02]  /*13b50*/  @!P5 LEA.HI R0, R0, R0, RZ, 0x1 ;  /* 0x000000000000d211 */ /* 0x000fe400078f08ff */
[----:B------:R-:W-:Y:S02]  /*13b60*/  @!P4 LEA.HI R18, R18, R18, RZ, 0x1 ;  /* 0x000000121212c211 */ /* 0x000fe400078f08ff */
[----:B------:R-:W-:Y:S02]  /*13b70*/  @!P3 LEA.HI R17, R17, R17, RZ, 0x1 ;  /* 0x000000111111b211 */ /* 0x000fe400078f08ff */
[----:B-1----:R-:W-:Y:S02]  /*13b80*/  @!P5 LOP3.LUT R11, R0, 0xfffffffe, RZ, 0xc0, !PT ;  /* 0xfffffffe000bd812 */ /* 0x002fe400078ec0ff */
[----:B------:R-:W-:Y:S02]  /*13b90*/  @!P2 LEA.HI R16, R16, R16, RZ, 0x1 ;  /* 0x000000101010a211 */ /* 0x000fe400078f08ff */
[----:B------:R-:W-:Y:S01]  /*13ba0*/  @!P1 LEA.HI R6, R6, R6, RZ, 0x1 ;  /* 0x0000000606069211 */ /* 0x000fe200078f08ff */
[----:B------:R-:W-:Y:S01]  /*13bb0*/  @!P5 IMAD.WIDE R10, R11, 0x4, R8 ;  /* 0x000000040b0ad825 */ /* 0x000fe200078e0208 */
[----:B------:R-:W-:-:S02]  /*13bc0*/  @!P0 LEA.HI R3, R3, R3, RZ, 0x1 ;  /* 0x0000000303038211 */ /* 0x000fc400078f08ff */
[----:B--2---:R-:W-:Y:S02]  /*13bd0*/  @!P6 LOP3.LUT R5, R2, 0xfffffffe, RZ, 0xc0, !PT ;  /* 0xfffffffe0205e812 */ /* 0x004fe400078ec0ff */
[----:B------:R-:W-:Y:S02]  /*13be0*/  @!P4 LOP3.LUT R13, R18, 0xfffffffe, RZ, 0xc0, !PT ;  /* 0xfffffffe120dc812 */ /* 0x000fe400078ec0ff */
[----:B------:R-:W-:Y:S01]  /*13bf0*/  @!P3 LOP3.LUT R17, R17, 0xfffffffe, RZ, 0xc0, !PT ;  /* 0xfffffffe1111b812 */ /* 0x000fe200078ec0ff */
[----:B------:R-:W-:Y:S01]  /*13c00*/  @!P6 IMAD.WIDE R4, R5, 0x4, R8 ;  /* 0x000000040504e825 */ /* 0x000fe200078e0208 */
[----:B---3--:R-:W-:Y:S02]  /*13c10*/  @!P2 LOP3.LUT R15, R16, 0xfffffffe, RZ, 0xc0, !PT ;  /* 0xfffffffe100fa812 */ /* 0x008fe400078ec0ff */
[----:B------:R-:W-:Y:S02]  /*13c20*/  @!P1 LOP3.LUT R19, R6, 0xfffffffe, RZ, 0xc0, !PT ;  /* 0xfffffffe06139812 */ /* 0x000fe400078ec0ff */
[----:B------:R1:W-:Y:S01]  /*13c30*/  @!P6 ST.E.64 [R4.64], R110 ;  /* 0x0000006e0400e985 */ /* 0x0003e2000c101b0c */
[----:B------:R-:W-:-:S02]  /*13c40*/  @!P0 LOP3.LUT R3, R3, 0xfffffffe, RZ, 0xc0, !PT ;  /* 0xfffffffe03038812 */ /* 0x000fc400078ec0ff */
[----:B------:R-:W-:Y:S01]  /*13c50*/  IADD3 R7, R7, 0x58, RZ ;  /* 0x0000005807077810 */ /* 0x000fe20007ffe0ff */
[----:B------:R2:W-:Y:S02]  /*13c60*/  @!P5 ST.E.64 [R10.64], R106 ;  /* 0x0000006a0a00d985 */ /* 0x0005e4000c101b0c */
[----:B------:R-:W-:-:S04]  /*13c70*/  @!P0 IMAD.WIDE R2, R3, 0x4, R8 ;  /* 0x0000000403028825 */ /* 0x000fc800078e0208 */
[----:B-1----:R-:W-:-:S04]  /*13c80*/  @!P4 IMAD.WIDE R4, R13, 0x4, R8 ;  /* 0x000000040d04c825 */ /* 0x002fc800078e0208 */
[--C-:B--2---:R-:W-:Y:S01]  /*13c90*/  @!P3 IMAD.WIDE R10, R17, 0x4, R8.reuse ;  /* 0x00000004110ab825 */ /* 0x104fe200078e0208 */
[----:B------:R1:W-:Y:S03]  /*13ca0*/  @!P4 ST.E.64 [R4.64], R58 ;  /* 0x0000003a0400c985 */ /* 0x0003e6000c101b0c */
[--C-:B------:R-:W-:Y:S01]  /*13cb0*/  @!P2 IMAD.WIDE R12, R15, 0x4, R8.reuse ;  /* 0x000000040f0ca825 */ /* 0x100fe200078e0208 */
[----:B------:R1:W-:Y:S03]  /*13cc0*/  @!P3 ST.E.64 [R10.64], R62 ;  /* 0x0000003e0a00b985 */ /* 0x0003e6000c101b0c */
[----:B------:R-:W-:Y:S01]  /*13cd0*/  @!P1 IMAD.WIDE R14, R19, 0x4, R8 ;  /* 0x00000004130e9825 */ /* 0x000fe200078e0208 */
[----:B------:R1:W-:Y:S04]  /*13ce0*/  @!P2 ST.E.64 [R12.64], R74 ;  /* 0x0000004a0c00a985 */ /* 0x0003e8000c101b0c */
[----:B------:R1:W-:Y:S04]  /*13cf0*/  @!P1 ST.E.64 [R14.64], R78 ;  /* 0x0000004e0e009985 */ /* 0x0003e8000c101b0c */
[----:B------:R1:W-:Y:S01]  /*13d00*/  @!P0 ST.E.64 [R2.64], R90 ;  /* 0x0000005a02008985 */ /* 0x0003e2000c101b0c */
[----:B------:R-:W-:-:S13]  /*13d10*/  ISETP.GE.AND P0, PT, R7, c[0x0][0x3c8], PT ;  /* 0x0000f20007007a0c */ /* 0x000fda0003f06270 */
[----:B------:R-:W-:Y:S05]  /*13d20*/  @P0 EXIT ;  /* 0x000000000000094d */ /* 0x000fea0003800000 */
[----:B-1----:R-:W-:-:S04]  /*13d30*/  LEA.HI R3, R7, R7, RZ, 0x1 ;  /* 0x0000000707037211 */ /* 0x002fc800078f08ff */
[----:B------:R-:W-:-:S05]  /*13d40*/  LOP3.LUT R3, R3, 0xfffffffe, RZ, 0xc0, !PT ;  /* 0xfffffffe03037812 */ /* 0x000fca00078ec0ff */
[----:B------:R-:W-:-:S05]  /*13d50*/  IMAD.WIDE R8, R3, 0x4, R8 ;  /* 0x0000000403087825 */ /* 0x000fca00078e0208 */
[----:B------:R-:W-:Y:S01]  /*13d60*/  ST.E.64 [R8.64], R94 ;  /* 0x0000005e08007985 */ /* 0x000fe2000c101b0c */
[----:B------:R-:W-:Y:S05]  /*13d70*/  EXIT ;  /* 0x000000000000794d */ /* 0x000fea0003800000 */
.L_x_452:
        /* <DEDUP_REMOVED lines=9> */
[----:B------:R-:W1:Y:S01]  /*13e10*/  S2R R5, SR_CTAID.Z ;  /* 0x0000000000057919 */ /* 0x000e620000002700 */
[----:B------:R-:W-:Y:S01]  /*13e20*/  USHF.R.S32.HI UR6, URZ, 0x1f, UR10 ;  /* 0x0000001f3f067899 */ /* 0x000fe2000801140a */
[----:B------:R-:W-:Y:S01]  /*13e30*/  ISETP.NE.AND P0, PT, R0, 0x1, PT ;  /* 0x000000010000780c */ /* 0x000fe20003f05270 */
[----:B------:R-:W-:Y:S01]  /*13e40*/  ULDC.64 UR4, c[0x0][0x4d0] ;  /* 0x0001340000047ab9 */ /* 0x000fe20000000a00 */
[----:B------:R-:W2:Y:S01]  /*13e50*/  S2R R3, SR_CTAID.Y ;  /* 0x0000000000037919 */ /* 0x000ea20000002600 */
[----:B------:R-:W-:Y:S01]  /*13e60*/  UIMAD UR6, UR6, UR4, URZ ;  /* 0x00000004060672a4 */ /* 0x000fe2000f8e023f */
[----:B------:R-:W-:Y:S01]  /*13e70*/  IADD3 R2, RZ, -UR10, RZ ;  /* 0x8000000aff027c10 */ /* 0x000fe2000fffe0ff */
[----:B------:R-:W-:Y:S01]  /*13e80*/  UIMAD.WIDE.U32 UR8, UR10, UR4, URZ ;  /* 0x000000040a0872a5 */ /* 0x000fe2000f8e003f */
[----:B------:R-:W-:Y:S01]  /*13e90*/  MOV R6, R7 ;  /* 0x0000000700067202 */ /* 0x000fe20000000f00 */
[----:B------:R-:W-:-:S04]  /*13ea0*/  UIMAD UR4, UR10, UR5, UR6 ;  /* 0x000000050a0472a4 */ /* 0x000fc8000f8e0206 */
[----:B------:R-:W-:Y:S01]  /*13eb0*/  UIADD3 UR4, UR9, UR4, URZ ;  /* 0x0000000409047290 */ /* 0x000fe2000fffe03f */
[----:B------:R-:W-:Y:S01]  /*13ec0*/  MOV R9, UR9 ;  /* 0x0000000900097c02 */ /* 0x000fe20008000f00 */
[----:B------:R-:W-:-:S04]  /*13ed0*/  @P0 IMAD.HI.U32 R4, R7, c[0x0][0x4ec], RZ ;  /* 0x00013b0007040a27 */ /* 0x000fc800078e00ff */
[----:B------:R-:W-:Y:S01]  /*13ee0*/  IMAD.U32 R8, RZ, RZ, UR8 ;  /* 0x00000008ff087e24 */ /* 0x000fe2000f8e00ff */
[----:B------:R-:W-:Y:S01]  /*13ef0*/  @P0 SHF.R.U32.HI R6, RZ, c[0x0][0x4f0], R4 ;  /* 0x00013c00ff060a19 */ /* 0x000fe20000011604 */
[----:B------:R-:W-:Y:S01]  /*13f00*/  IMAD.U32 R9, RZ, RZ, UR4 ;  /* 0x00000004ff097e24 */ /* 0x000fe2000f8e00ff */
[----:B-1----:R-:W-:-:S03]  /*13f10*/  SHF.R.S32.HI R0, RZ, 0x1f, R5 ;  /* 0x0000001fff007819 */ /* 0x002fc60000011405 */
[----:B------:R-:W-:Y:S01]  /*13f20*/  IMAD.WIDE.U32 R8, R5, c[0x0][0x4d8], R8 ;  /* 0x0001360005087a25 */ /* 0x000fe200078e0008 */
[----:B------:R-:W-:-:S03]  /*13f30*/  IADD3 R4, -R6, RZ, RZ ;  /* 0x000000ff06047210 */ /* 0x000fc60007ffe1ff */
[----:B------:R-:W-:Y:S02]  /*13f40*/  IMAD R0, R0, c[0x0][0x4d8], RZ ;  /* 0x0001360000007a24 */ /* 0x000fe400078e02ff */
[----:B--2---:R-:W-:Y:S02]  /*13f50*/  IMAD R2, R2, c[0x0][0x550], R3 ;  /* 0x0001540002027a24 */ /* 0x004fe400078e0203 */
[----:B------:R-:W-:Y:S02]  /*13f60*/  IMAD R0, R5, c[0x0][0x4dc], R0 ;  /* 0x0001370005007a24 */ /* 0x000fe400078e0200 */
[----:B------:R-:W-:Y:S01]  /*13f70*/  IMAD R4, R4, c[0x0][0x4e8], R7 ;  /* 0x00013a0004047a24 */ /* 0x000fe200078e0207 */
[----:B------:R-:W-:Y:S01]  /*13f80*/  SHF.R.S32.HI R3, RZ, 0x1f, R2 ;  /* 0x0000001fff037819 */ /* 0x000fe20000011402 */
[----:B------:R-:W-:Y:S01]  /*13f90*/  IMAD.IADD R9, R0, 0x1, R9 ;  /* 0x0000000100097824 */ /* 0x000fe200078e0209 */
[----:B------:R-:W-:-:S03]  /*13fa0*/  SHF.R.S32.HI R0, RZ, 0x1f, R6 ;  /* 0x0000001fff007819 */ /* 0x000fc60000011406 */
[----:B------:R-:W-:Y:S02]  /*13fb0*/  IMAD R3, R3, c[0x0][0x4e0], RZ ;  /* 0x0001380003037a24 */ /* 0x000fe400078e02ff */
[----:B------:R-:W-:-:S04]  /*13fc0*/  IMAD.WIDE.U32 R8, R2, c[0x0][0x4e0], R8 ;  /* 0x0001380002087a25 */ /* 0x000fc800078e0008 */
[----:B------:R-:W-:Y:S01]  /*13fd0*/  IMAD R3, R2, c[0x0][0x4e4], R3 ;  /* 0x0001390002037a24 */ /* 0x000fe200078e0203 */
[----:B------:R-:W-:Y:S02]  /*13fe0*/  SHF.R.S32.HI R2, RZ, 0x1f, R4 ;  /* 0x0000001fff027819 */ /* 0x000fe40000011404 */
[----:B------:R-:W-:-:S03]  /*13ff0*/  IADD3 R6, P0, R6, R8, RZ ;  /* 0x0000000806067210 */ /* 0x000fc60007f1e0ff */
[----:B------:R-:W-:Y:S01]  /*14000*/  IMAD R5, R2, c[0x0][0x4c8], RZ ;  /* 0x0001320002057a24 */ /* 0x000fe200078e02ff */
[----:B------:R-:W-:-:S03]  /*14010*/  IADD3.X R7, R0, R9, R3, P0, !PT ;  /* 0x0000000900077210 */ /* 0x000fc600007fe403 */
[C---:B------:R-:W-:Y:S02]  /*14020*/  IMAD R5, R4.reuse, c[0x0][0x4cc], R5 ;  /* 0x0001330004057a24 */ /* 0x040fe400078e0205 */
[----:B------:R-:W-:-:S05]  /*14030*/  IMAD.WIDE.U32 R6, R4, c[0x0][0x4c8], R6 ;  /* 0x0001320004067a25 */ /* 0x000fca00078e0006 */
[----:B------:R-:W-:Y:S02]  /*14040*/  IADD3 R5, R7, R5, RZ ;  /* 0x0000000507057210 */ /* 0x000fe40007ffe0ff */
[----:B------:R-:W-:-:S04]  /*14050*/  LEA R2, P0, R6, c[0x0][0x4a8], 0x2 ;  /* 0x00012a0006027a11 */ /* 0x000fc800078010ff */
[----:B------:R-:W-:Y:S02]  /*14060*/  LEA.HI.X R3, R6, c[0x0][0x4ac], R5, 0x2, P0 ;  /* 0x00012b0006037a11 */ /* 0x000fe400000f1405 */
[----:B------:R-:W-:-:S05]  /*14070*/  MOV R5, 0xff800000 ;  /* 0xff80000000057802 */ /* 0x000fca0000000f00 */
[----:B------:R-:W-:Y:S01]  /*14080*/  STG.E [R2.64], R5 ;  /* 0x0000000502007986 */ /* 0x000fe2000c10190c */
[----:B------:R-:W-:Y:S05]  /*14090*/  EXIT ;  /* 0x000000000000794d */ /* 0x000fea0003800000 */
.L_x_459:
        /* <DEDUP_REMOVED lines=14> */
.L_x_1435:


//--------------------- .text._ZN7cutlass13device_kernelIN5flash19enable_sm80_to_sm89INS1_16FlashAttnFwdSm80INS1_25CollectiveMainloopFwdSm80ILi4ELi1ELb0EN4cute5tupleIJNS5_1CILi128EEENS7_ILi48EEENS7_ILi96EEEEEELi96ENS_10bfloat16_tEfNS_4arch4Sm80ELb0ELb1ELb1ELb1ELb0ELb0ELb1ELb1EEENS1_21CollectiveEpilogueFwdINS6_IJS8_SA_S9_EEENS6_IJNS7_ILi1EEESI_SI_EEESC_SE_Li128ELb1ELb1ELb1ELb0EEENS1_36VarlenDynamicPersistentTileSchedulerILi128ELi48ELi128ELi128ELb1ELb1ELb0ELb1ELb0ELb1EEEEEEEEEvNT_6ParamsE --------------------------
	.section	.text._ZN7cutlass13device_kernelIN5flash19enable_sm80_to_sm89INS1_16FlashAttnFwdSm80INS1_25CollectiveMainloopFwdSm80ILi4ELi1ELb0EN4cute5tupleIJNS5_1CILi128EEENS7_ILi48EEENS7_ILi96EEEEEELi96ENS_10bfloat16_tEfNS_4arch4Sm80ELb0ELb1ELb1ELb1ELb0ELb0ELb1ELb1EEENS1_21CollectiveEpilogueFwdINS6_IJS8_SA_S9_EEENS6_IJNS7_ILi1EEESI_SI_EEESC_SE_Li128ELb1ELb1ELb1ELb0EEENS1_36VarlenDynamicPersistentTileSchedulerILi128ELi48ELi128ELi128ELb1ELb1ELb0ELb1ELb0ELb1EEEEEEEEEvNT_6ParamsE,"ax",@progbits
	.sectioninfo	@"SHI_REGISTERS=255"
	.align	128
.text._ZN7cutlass13device_kernelIN5flash19enable_sm80_to_sm89INS1_16FlashAttnFwdSm80INS1_25CollectiveMainloopFwdSm80ILi4ELi1ELb0EN4cute5tupleIJNS5_1CILi128EEENS7_ILi48EEENS7_ILi96EEEEEELi96ENS_10bfloat16_tEfNS_4arch4Sm80ELb0ELb1ELb1ELb1ELb0ELb0ELb1ELb1EEENS1_21CollectiveEpilogueFwdINS6_IJS8_SA_S9_EEENS6_IJNS7_ILi1EEESI_SI_EEESC_SE_Li128ELb1ELb1ELb1ELb0EEENS1_36VarlenDynamicPersistentTileSchedulerILi128ELi48ELi128ELi128ELb1ELb1ELb0ELb1ELb0ELb1EEEEEEEEEvNT_6ParamsE:
        .type           _ZN7cutlass13device_kernelIN5flash19enable_sm80_to_sm89INS1_16FlashAttnFwdSm80INS1_25CollectiveMainloopFwdSm80ILi4ELi1ELb0EN4cute5tupleIJNS5_1CILi128EEENS7_ILi48EEENS7_ILi96EEEEEELi96ENS_10bfloat16_tEfNS_4arch4Sm80ELb0ELb1ELb1ELb1ELb0ELb0ELb1ELb1EEENS1_21CollectiveEpilogueFwdINS6_IJS8_SA_S9_EEENS6_IJNS7_ILi1EEESI_SI_EEESC_SE_Li128ELb1ELb1ELb1ELb0EEENS1_36VarlenDynamicPersistentTileSchedulerILi128ELi48ELi128ELi128ELb1ELb1ELb0ELb1ELb0ELb1EEEEEEEEEvNT_6ParamsE,@function
        .size           _ZN7cutlass13device_kernelIN5flash19enable_sm80_to_sm89INS1_16FlashAttnFwdSm80INS1_25CollectiveMainloopFwdSm80ILi4ELi1ELb0EN4cute5tupleIJNS5_1CILi128EEENS7_ILi48EEENS7_ILi96EEEEEELi96ENS_10bfloat16_tEfNS_4arch4Sm80ELb0ELb1ELb1ELb1ELb0ELb0ELb1ELb1EEENS1_21CollectiveEpilogueFwdINS6_IJS8_SA_S9_EEENS6_IJNS7_ILi1EEESI_SI_EEESC_SE_Li128ELb1ELb1ELb1ELb0EEENS1_36VarlenDynamicPersistentTileSchedulerILi128ELi48ELi128ELi128ELb1ELb1ELb0ELb1ELb0ELb1EEEEEEEEEvNT_6ParamsE,(.L_x_1436 - _ZN7cutlass13device_kernelIN5flash19enable_sm80_to_sm89INS1_16FlashAttnFwdSm80INS1_25CollectiveMainloopFwdSm80ILi4ELi1ELb0EN4cute5tupleIJNS5_1CILi128EEENS7_ILi48EEENS7_ILi96EEEEEELi96ENS_10bfloat16_tEfNS_4arch4Sm80ELb0ELb1ELb1ELb1ELb0ELb0ELb1ELb1EEENS1_21CollectiveEpilogueFwdINS6_IJS8_SA_S9_EEENS6_IJNS7_ILi1EEESI_SI_EEESC_SE_Li128ELb1ELb1ELb1ELb0EEENS1_36VarlenDynamicPersistentTileSchedulerILi128ELi48ELi128ELi128ELb1ELb1ELb0ELb1ELb0ELb1EEEEEEEEEvNT_6ParamsE)
        .other          _ZN7cutlass13device_kernelIN5flash19enable_sm80_to_sm89INS1_16FlashAttnFwdSm80INS1_25CollectiveMainloopFwdSm80ILi4ELi1ELb0EN4cute5tupleIJNS5_1CILi128EEENS7_ILi48EEENS7_ILi96EEEEEELi96ENS_10bfloat16_tEfNS_4arch4Sm80ELb0ELb1ELb1ELb1ELb0ELb0ELb1ELb1EEENS1_21CollectiveEpilogueFwdINS6_IJS8_SA_S9_EEENS6_IJNS7_ILi1EEESI_SI_EEESC_SE_Li128ELb1ELb1ELb1ELb0EEENS1_36VarlenDynamicPersistentTileSchedulerILi128ELi48ELi128ELi128ELb1ELb1ELb0ELb1ELb0ELb1EEEEEEEEEvNT_6ParamsE,@"STO_CUDA_ENTRY STV_DEFAULT"
_ZN7cutlass13device_kernelIN5flash19enable_sm80_to_sm89INS1_16FlashAttnFwdSm80INS1_25CollectiveMainloopFwdSm80ILi4ELi1ELb0EN4cute5tupleIJNS5_1CILi128EEENS7_ILi48EEENS7_ILi96EEEEEELi96ENS_10bfloat16_tEfNS_4arch4Sm80ELb0ELb1ELb1ELb1ELb0ELb0ELb1ELb1EEENS1_21CollectiveEpilogueFwdINS6_IJS8_SA_S9_EEENS6_IJNS7_ILi1EEESI_SI_EEESC_SE_Li128ELb1ELb1ELb1ELb0EEENS1_36VarlenDynamicPersistentTileSchedulerILi128ELi48ELi128ELi128ELb1ELb1ELb0ELb1ELb0ELb1EEEEEEEEEvNT_6ParamsE:
        /* <DEDUP_REMOVED lines=15> */
[----:B------:R-:W-:-:S03]  /*00f0*/  CS2R R8, SRZ ;  /* 0x0000000000087805 */ /* 0x000fc6000001ff00 */
[----:B------:R-:W-:-:S04]  /*0100*/  ISETP.NE.AND P6, PT, R13, 0x1f, PT ;  /* 0x0000001f0d00780c */ /* 0x000fc80003fc5270 */
[----:B------:R-:W-:-:S13]  /*0110*/  ISETP.GE.OR P0, PT, R13, c[0x0][0x53c], !P6 ;  /* 0x00014f000d007a0c */ /* 0x000fda0007706670 */
[----:B-1----:R-:W-:Y:S02]  /*0120*/  @!P0 IMAD.MOV.U32 R4, RZ, RZ, 0x4 ;  /* 0x00000004ff048424 */ /* 0x002fe400078e00ff */
[----:B------:R-:W-:Y:S02]  /*0130*/  @!P0 IMAD.MOV.U32 R2, RZ, RZ, 0x4 ;  /* 0x00000004ff028424 */ /* 0x000fe400078e00ff */
[----:B------:R-:W-:-:S04]  /*0140*/  @!P0 IMAD.WIDE.U32 R4, R13, R4, c[0x0][0x580] ;  /* 0x000160000d048625 */ /* 0x000fc800078e0004 */
[C---:B------:R-:W-:Y:S01]  /*0150*/  @!P0 IMAD.WIDE.U32 R2, R13.reuse, R2, c[0x0][0x578] ;  /* 0x00015e000d028625 */ /* 0x040fe200078e0002 */
[----:B------:R-:W2:Y:S04]  /*0160*/  @!P0 LDG.E R9, [R4.64] ;  /* 0x0000000604098981 */ /* 0x000ea8000c1e1900 */
[----:B------:R-:W2:Y:S01]  /*0170*/  @!P0 LDG.E R8, [R2.64] ;  /* 0x0000000602088981 */ /* 0x000ea2000c1e1900 */
[C---:B------:R-:W-:Y:S01]  /*0180*/  ISETP.NE.AND P5, PT, R13.reuse, RZ, PT ;  /* 0x000000ff0d00720c */ /* 0x040fe20003fa5270 */
[----:B------:R-:W1:Y:S01]  /*0190*/  S2UR UR4, SR_CTAID.X ;  /* 0x00000000000479c3 */ /* 0x000e620000002500 */
[C---:B------:R-:W-:Y:S01]  /*01a0*/  ISETP.GE.U32.AND P4, PT, R13.reuse, 0x2, PT ;  /* 0x000000020d00780c */ /* 0x040fe20003f86070 */
[----:B------:R-:W-:Y:S01]  /*01b0*/  IMAD.MOV.U32 R7, RZ, RZ, RZ ;  /* 0x000000ffff077224 */ /* 0x000fe200078e00ff */
        /* <DEDUP_REMOVED lines=26> */
.L_x_465:
[----:B------:R-:W-:-:S04]  /*0360*/  IADD3 R0, R7, 0x1f, RZ ;  /* 0x0000001f07007810 */ /* 0x000fc80007ffe0ff */
[----:B------:R-:W-:-:S13]  /*0370*/  ISETP.GE.AND P0, PT, R0, c[0x0][0x53c], PT ;  /* 0x00014f0000007a0c */ /* 0x000fda0003f06270 */
[----:B------:R-:W-:Y:S05]  /*0380*/  @P0 BRA `(.L_x_462) ;  /* 0x00000c4000000947 */ /* 0x000fea0003800000 */
[----:B------:R-:W-:Y:S01]  /*0390*/  MOV R7, R0 ;  /* 0x0000000000077202 */ /* 0x000fe20000000f00 */
[----:B------:R-:W-:-:S03]  /*03a0*/  CS2R R8, SRZ ;  /* 0x0000000000087805 */ /* 0x000fc6000001ff00 */
[----:B------:R-:W-:-:S04]  /*03b0*/  IADD3 R0, R13, R7, RZ ;  /* 0x000000070d007210 */ /* 0x000fc80007ffe0ff */
[----:B------:R-:W-:-:S13]  /*03c0*/  ISETP.GE.OR P0, PT, R0, c[0x0][0x53c], !P6 ;  /* 0x00014f0000007a0c */ /* 0x000fda0007706670 */
[----:B------:R-:W-:Y:S02]  /*03d0*/  @!P0 MOV R2, 0x4 ;  /* 0x0000000400028802 */ /* 0x000fe40000000f00 */
        /* <DEDUP_REMOVED lines=8> */
.L_x_645:
        /* <DEDUP_REMOVED lines=16> */
.L_x_646:
[----:B--2---:R-:W-:-:S05]  /*0560*/  IMAD R0, R0, c[0x0][0x538], RZ ;  /* 0x00014e0000007a24 */ /* 0x004fca00078e02ff */
[----:B------:R-:W-:-:S04]  /*0570*/  IADD3 R6, R0, R6, RZ ;  /* 0x0000000600067210 */ /* 0x000fc80007ffe0ff */
[----:B------:R-:W-:-:S13]  /*0580*/  ISETP.GT.AND P0, PT, R6, UR4, PT ;  /* 0x0000000406007c0c */ /* 0x000fda000bf04270 */
[----:B-1----:R-:W-:Y:S05]  /*0590*/  @!P0 BRA `(.L_x_465) ;  /* 0xfffffdc000008947 */ /* 0x002fea000383ffff */
.L_x_461:
[----:B------:R-:W-:-:S05]  /*05a0*/  IADD3 R11, -R0, R6, RZ ;  /* 0x00000006000b7210 */ /* 0x000fca0007ffe1ff */
[----:B------:R-:W-:-:S05]  /*05b0*/  IMAD R0, R4, c[0x0][0x538], R11 ;  /* 0x00014e0004007a24 */ /* 0x000fca00078e020b */
[----:B------:R-:W-:Y:S01]  /*05c0*/  ISETP.GT.AND P0, PT, R0, UR4, PT ;  /* 0x0000000400007c0c */ /* 0x000fe2000bf04270 */
[----:B------:R-:W-:-:S12]  /*05d0*/  BRA.DIV ~URZ, `(.L_x_466) ;  /* 0x000184227f007947 */ /* 0x000fd8000b800000 */
[----:B------:R-:W-:-:S04]  /*05e0*/  VOTE.ANY R10, PT, !P0 ;  /* 0x00000000000a7806 */ /* 0x000fc800040e0100 */
.L_x_647:
[----:B------:R-:W1:Y:S02]  /*05f0*/  POPC R6, R10 ;  /* 0x0000000a00067309 */ /* 0x000e640000000000 */
[----:B-1----:R-:W-:-:S05]  /*0600*/  IADD3 R0, R6, R7, RZ ;  /* 0x0000000706007210 */ /* 0x002fca0007ffe0ff */
[----:B------:R1:W-:Y:S01]  /*0610*/  STL [R1+0x2c], R0 ;  /* 0x00002c0001007387 */ /* 0x0003e20000100800 */
[----:B------:R-:W-:Y:S05]  /*0620*/  BRA.DIV ~URZ, `(.L_x_467) ;  /* 0x000184227f007947 */ /* 0x000fea000b800000 */
[----:B------:R2:W3:Y:S01]  /*0630*/  SHFL.IDX PT, R12, R9, R6, 0x1f ;  /* 0x00001f06090c7589 */ /* 0x0004e200000e0000 */
[----:B------:R-:W-:-:S03]  /*0640*/  MOV R7, RZ ;  /* 0x000000ff00077202 */ /* 0x000fc60000000f00 */
[----:B------:R2:W4:Y:S04]  /*0650*/  SHFL.IDX PT, R9, R8, R6, 0x1f ;  /* 0x00001f0608097589 */ /* 0x00052800000e0000 */
.L_x_648:
[----:B------:R-:W-:Y:S01]  /*0660*/  ISETP.NE.AND P0, PT, R10, RZ, PT ;  /* 0x000000ff0a00720c */ /* 0x000fe20003f05270 */
[----:B------:R-:W-:-:S12]  /*0670*/  BSSY B0, `(.L_x_468) ;  /* 0x0000005000007945 */ /* 0x000fd80003800000 */
[----:B------:R-:W-:Y:S05]  /*0680*/  @!P0 BRA `(.L_x_469) ;  /* 0x0000003000008947 */ /* 0x000fea0003800000 */
[----:B------:R-:W-:Y:S01]  /*0690*/  IADD3 R3, R6, -0x1, RZ ;  /* 0xffffffff06037810 */ /* 0x000fe20007ffe0ff */
[----:B------:R-:W-:Y:S05]  /*06a0*/  BRA.DIV ~URZ, `(.L_x_470) ;  /* 0x000184827f007947 */ /* 0x000fea000b800000 */
[----:B------:R1:W2:Y:S02]  /*06b0*/  SHFL.IDX PT, R7, R4, R3, 0x1f ;  /* 0x00001f0304077589 */ /* 0x0002a400000e0000 */
.L_x_469:
[----:B------:R-:W-:Y:S05]  /*06c0*/  BSYNC B0 ;  /* 0x0000000000007941 */ /* 0x000fea0003800000 */
.L_x_468:
[----:B-12---:R-:W-:Y:S01]  /*06d0*/  IMAD R0, R7, c[0x0][0x538], R11 ;  /* 0x00014e0007007a24 */ /* 0x006fe200078e020b */
[----:B----4-:R-:W-:Y:S01]  /*06e0*/  ISETP.NE.AND P0, PT, R9, 0x1, PT ;  /* 0x000000010900780c */ /* 0x010fe20003f05270 */
[----:B------:R-:W-:Y:S03]  /*06f0*/  BSSY B0, `(.L_x_471) ;  /* 0x0000089000007945 */ /* 0x000fe60003800000 */
[----:B------:R1:W-:Y:S01]  /*0700*/  STL [R1+0x20], R0 ;  /* 0x0000200001007387 */ /* 0x0003e20000100800 */
[----:B------:R-:W-:-:S08]  /*0710*/  IADD3 R11, -R0, UR4, RZ ;  /* 0x00000004000b7c10 */ /* 0x000fd0000fffe1ff */
[----:B------:R-:W-:Y:S05]  /*0720*/  @!P0 BRA `(.L_x_472) ;  /* 0x000003f000008947 */ /* 0x000fea0003800000 */
[-C--:B-1-3--:R-:W-:Y:S02]  /*0730*/  IABS R0, R12.reuse ;  /* 0x0000000c00007213 */ /* 0x08afe40000000000 */
[----:B------:R-:W-:-:S03]  /*0740*/  IABS R6, R12 ;  /* 0x0000000c00067213 */ /* 0x000fc60000000000 */
[----:B------:R-:W-:Y:S01]  /*0750*/  IMAD.MOV.U32 R5, RZ, RZ, R0 ;  /* 0x000000ffff057224 */ /* 0x000fe200078e0000 */
[----:B------:R-:W-:-:S03]  /*0760*/  IABS R0, R9 ;  /* 0x0000000900007213 */ /* 0x000fc60000000000 */
[----:B------:R-:W1:Y:S02]  /*0770*/  I2F.RP R2, R5 ;  /* 0x0000000500027306 */ /* 0x000e640000209400 */
[----:B------:R-:W-:Y:S01]  /*0780*/  IMAD.MOV.U32 R8, RZ, RZ, R0 ;  /* 0x000000ffff087224 */ /* 0x000fe200078e0000 */
[----:B------:R-:W-:-:S05]  /*0790*/  IABS R0, R11 ;  /* 0x0000000b00007213 */ /* 0x000fca0000000000 */
[----:B------:R-:W-:Y:S08]  /*07a0*/  I2F.RP R7, R8 ;  /* 0x0000000800077306 */ /* 0x000ff00000209400 */
[----:B-1----:R-:W1:Y:S02]  /*07b0*/  MUFU.RCP R2, R2 ;  /* 0x0000000200027308 */ /* 0x002e640000001000 */
[----:B-1----:R-:W-:-:S06]  /*07c0*/  IADD3 R2, R2, 0xffffffe, RZ ;  /* 0x0ffffffe02027810 */ /* 0x002fcc0007ffe0ff */
[----:B------:R-:W1:Y:S02]  /*07d0*/  F2I.FTZ.U32.TRUNC.NTZ R3, R2 ;  /* 0x0000000200037305 */ /* 0x000e64000021f000 */
[----:B-1----:R-:W-:-:S04]  /*07e0*/  IMAD.MOV R2, RZ, RZ, -R3 ;  /* 0x000000ffff027224 */ /* 0x002fc800078e0a03 */
[----:B------:R-:W-:Y:S02]  /*07f0*/  IMAD R4, R2, R5, RZ ;  /* 0x0000000502047224 */ /* 0x000fe400078e02ff */
[----:B------:R-:W-:-:S04]  /*0800*/  IMAD.MOV.U32 R2, RZ, RZ, RZ ;  /* 0x000000ffff027224 */ /* 0x000fc800078e00ff */
[----:B------:R-:W-:Y:S01]  /*0810*/  IMAD.HI.U32 R2, R3, R4, R2 ;  /* 0x0000000403027227 */ /* 0x000fe200078e0002 */
[----:B------:R-:W-:-:S03]  /*0820*/  MOV R3, R0 ;  /* 0x0000000000037202 */ /* 0x000fc60000000f00 */
[----:B------:R-:W-:Y:S02]  /*0830*/  IMAD.MOV R0, RZ, RZ, -R6 ;  /* 0x000000ffff007224 */ /* 0x000fe400078e0a06 */
        /* <DEDUP_REMOVED lines=28> */
[----:B------:R-:W-:-:S03]  /*0a00*/  IMAD.MOV R5, RZ, RZ, -R4 ;  /* 0x000000ffff057224 */ /* 0x000fc600078e0a04 */
        /* <DEDUP_REMOVED lines=10> */
[----:B------:R-:W-:-:S04]  /*0ab0*/  IMAD.MOV R2, RZ, RZ, -R0 ;  /* 0x000000ffff027224 */ /* 0x000fc800078e0a00 */
[C---:B------:R-:W-:Y:S01]  /*0ac0*/  IMAD R3, R9.reuse, R2, R4 ;  /* 0x0000000209037224 */ /* 0x040fe200078e0204 */
[----:B------:R-:W-:Y:S01]  /*0ad0*/  LEA R2, R9, R0, 0x18 ;  /* 0x0000000009027211 */ /* 0x000fe200078ec0ff */
[----:B------:R-:W-:-:S04]  /*0ae0*/  IMAD R0, R12, R5, R11 ;  /* 0x000000050c007224 */ /* 0x000fc800078e020b */
[----:B------:R-:W-:-:S05]  /*0af0*/  IMAD R2, R3, 0x10000, R2 ;  /* 0x0001000003027824 */ /* 0x000fca00078e0202 */
[----:B------:R1:W-:Y:S01]  /*0b00*/  STL [R1+0x28], R2 ;  /* 0x0000280201007387 */ /* 0x0003e20000100800 */
[----:B------:R-:W-:Y:S05]  /*0b10*/  BRA `(.L_x_473) ;  /* 0x0000046000007947 */ /* 0x000fea0003800000 */
.L_x_472:
[----:B------:R-:W2:Y:S01]  /*0b20*/  LDL R3, [R1+0x2c] ;  /* 0x00002c0001037983 */ /* 0x000ea20000100800 */
[----:B------:R-:W-:-:S04]  /*0b30*/  IMAD.MOV.U32 R2, RZ, RZ, 0x4 ;  /* 0x00000004ff027424 */ /* 0x000fc800078e00ff */
[----:B--2---:R-:W-:-:S05]  /*0b40*/  IMAD.WIDE R2, R3, R2, c[0x0][0x590] ;  /* 0x0001640003027625 */ /* 0x004fca00078e0202 */
[----:B------:R-:W2:Y:S02]  /*0b50*/  LDG.E R7, [R2.64] ;  /* 0x0000000602077981 */ /* 0x000ea4000c1e1900 */
[----:B--23--:R-:W-:-:S05]  /*0b60*/  IMAD R9, R7, R12, RZ ;  /* 0x0000000c07097224 */ /* 0x00cfca00078e02ff */
[-C--:B-1----:R-:W-:Y:S02]  /*0b70*/  IABS R0, R9.reuse ;  /* 0x0000000900007213 */ /* 0x082fe40000000000 */
[----:B------:R-:W-:-:S03]  /*0b80*/  IABS R8, R9 ;  /* 0x0000000900087213 */ /* 0x000fc60000000000 */
[----:B------:R-:W-:-:S04]  /*0b90*/  IMAD.MOV.U32 R6, RZ, RZ, R0 ;  /* 0x000000ffff067224 */ /* 0x000fc800078e0000 */
[----:B------:R-:W1:Y:S08]  /*0ba0*/  I2F.RP R2, R6 ;  /* 0x0000000600027306 */ /* 0x000e700000209400 */
[----:B-1----:R-:W1:Y:S02]  /*0bb0*/  MUFU.RCP R2, R2 ;  /* 0x0000000200027308 */ /* 0x002e640000001000 */
[----:B-1----:R-:W-:-:S06]  /*0bc0*/  IADD3 R2, R2, 0xffffffe, RZ ;  /* 0x0ffffffe02027810 */ /* 0x002fcc0007ffe0ff */
[----:B------:R-:W1:Y:S02]  /*0bd0*/  F2I.FTZ.U32.TRUNC.NTZ R3, R2 ;  /* 0x0000000200037305 */ /* 0x000e64000021f000 */
[----:B-1----:R-:W-:-:S04]  /*0be0*/  IMAD.MOV R0, RZ, RZ, -R3 ;  /* 0x000000ffff007224 */ /* 0x002fc800078e0a03 */
[----:B------:R-:W-:Y:S01]  /*0bf0*/  IMAD.MOV.U32 R2, RZ, RZ, R0 ;  /* 0x000000ffff027224 */ /* 0x000fe200078e0000 */
[----:B------:R-:W-:-:S03]  /*0c00*/  IABS R0, R11 ;  /* 0x0000000b00007213 */ /* 0x000fc60000000000 */
[----:B------:R-:W-:Y:S01]  /*0c10*/  IMAD R4, R2, R6, RZ ;  /* 0x0000000602047224 */ /* 0x000fe200078e02ff */
[----:B------:R-:W-:Y:S01]  /*0c20*/  MOV R5, R0 ;  /* 0x0000000000057202 */ /* 0x000fe20000000f00 */
[----:B------:R-:W-:-:S04]  /*0c30*/  IMAD.MOV.U32 R2, RZ, RZ, RZ ;  /* 0x000000ffff027224 */ /* 0x000fc800078e00ff */
[----:B------:R-:W-:-:S04]  /*0c40*/  IMAD.HI.U32 R0, R3, R4, R2 ;  /* 0x0000000403007227 */ /* 0x000fc800078e0002 */
[----:B------:R-:W-:Y:S02]  /*0c50*/  IMAD.MOV R2, RZ, RZ, -R8 ;  /* 0x000000ffff027224 */ /* 0x000fe400078e0a08 */
        /* <DEDUP_REMOVED lines=9> */
[----:B------:R-:W-:-:S04]  /*0cf0*/  @P2 IADD3 R0, R0, 0x1, RZ ;  /* 0x0000000100002810 */ /* 0x000fc80007ffe0ff */
[----:B------:R-:W-:-:S05]  /*0d00*/  MOV R4, R0 ;  /* 0x0000000000047202 */ /* 0x000fca0000000f00 */
[----:B------:R-:W-:Y:S01]  /*0d10*/  @!P1 IMAD.MOV R4, RZ, RZ, -R4 ;  /* 0x000000ffff049224 */ /* 0x000fe200078e0a04 */
[----:B------:R-:W-:-:S05]  /*0d20*/  @!P0 LOP3.LUT R4, RZ, R9, RZ, 0x33, !PT ;  /* 0x00000009ff048212 */ /* 0x000fca00078e33ff */
[----:B------:R-:W-:-:S05]  /*0d30*/  IMAD R10, R7, R4, RZ ;  /* 0x00000004070a7224 */ /* 0x000fca00078e02ff */
[----:B------:R-:W-:-:S04]  /*0d40*/  IADD3 R0, -R10, c[0x0][0x538], RZ ;  /* 0x00014e000a007a10 */ /* 0x000fc80007ffe1ff */
[----:B------:R-:W-:-:S04]  /*0d50*/  IMNMX R6, R7, R0, PT ;  /* 0x0000000007067217 */ /* 0x000fc80003800200 */
[----:B------:R-:W-:-:S05]  /*0d60*/  IABS R0, R6 ;  /* 0x0000000600007213 */ /* 0x000fca0000000000 */
[----:B------:R-:W-:-:S04]  /*0d70*/  IMAD.MOV.U32 R5, RZ, RZ, R0 ;  /* 0x000000ffff057224 */ /* 0x000fc800078e0000 */
[----:B------:R-:W1:Y:S08]  /*0d80*/  I2F.RP R2, R5 ;  /* 0x0000000500027306 */ /* 0x000e700000209400 */
[----:B-1----:R-:W1:Y:S02]  /*0d90*/  MUFU.RCP R2, R2 ;  /* 0x0000000200027308 */ /* 0x002e640000001000 */
[----:B-1----:R-:W-:-:S06]  /*0da0*/  IADD3 R2, R2, 0xffffffe, RZ ;  /* 0x0ffffffe02027810 */ /* 0x002fcc0007ffe0ff */
[----:B------:R1:W2:Y:S02]  /*0db0*/  F2I.FTZ.U32.TRUNC.NTZ R3, R2 ;  /* 0x0000000200037305 */ /* 0x0002a4000021f000 */
[----:B-1----:R-:W-:Y:S01]  /*0dc0*/  IMAD.MOV R2, RZ, RZ, -R4 ;  /* 0x000000ffff027224 */ /* 0x002fe200078e0a04 */
[----:B--2---:R-:W-:-:S03]  /*0dd0*/  IADD3 R0, RZ, -R3, RZ ;  /* 0x80000003ff007210 */ /* 0x004fc60007ffe0ff */
[----:B------:R-:W-:Y:S01]  /*0de0*/  IMAD R8, R9, R2, R11 ;  /* 0x0000000209087224 */ /* 0x000fe200078e020b */
[----:B------:R-:W-:Y:S01]  /*0df0*/  IABS R9, R6 ;  /* 0x0000000600097213 */ /* 0x000fe20000000000 */
[----:B------:R-:W-:Y:S02]  /*0e00*/  IMAD.MOV.U32 R7, RZ, RZ, R0 ;  /* 0x000000ffff077224 */ /* 0x000fe400078e0000 */
[----:B------:R-:W-:Y:S01]  /*0e10*/  IMAD.MOV.U32 R2, RZ, RZ, RZ ;  /* 0x000000ffff027224 */ /* 0x000fe200078e00ff */
[----:B------:R-:W-:Y:S01]  /*0e20*/  IABS R0, R8 ;  /* 0x0000000800007213 */ /* 0x000fe20000000000 */
[----:B------:R-:W-:-:S04]  /*0e30*/  IMAD R7, R7, R5, RZ ;  /* 0x0000000507077224 */ /* 0x000fc800078e02ff */
[----:B------:R-:W-:Y:S01]  /*0e40*/  IMAD.MOV.U32 R4, RZ, RZ, R0 ;  /* 0x000000ffff047224 */ /* 0x000fe200078e0000 */
[----:B------:R-:W-:Y:S01]  /*0e50*/  IADD3 R0, RZ, -R9, RZ ;  /* 0x80000009ff007210 */ /* 0x000fe20007ffe0ff */
[----:B------:R-:W-:-:S04]  /*0e60*/  IMAD.HI.U32 R3, R3, R7, R2 ;  /* 0x0000000703037227 */ /* 0x000fc800078e0002 */
[----:B------:R-:W-:Y:S02]  /*0e70*/  IMAD.MOV.U32 R2, RZ, RZ, R0 ;  /* 0x000000ffff027224 */ /* 0x000fe400078e0000 */
[----:B------:R-:W-:Y:S01]  /*0e80*/  IMAD.HI.U32 R0, R3, R4, RZ ;  /* 0x0000000403007227 */ /* 0x000fe200078e00ff */
[----:B------:R-:W-:-:S03]  /*0e90*/  IADD3 R3, R10, 0x1000000, R8 ;  /* 0x010000000a037810 */ /* 0x000fc60007ffe008 */
[----:B------:R-:W-:-:S05]  /*0ea0*/  IMAD R2, R0, R2, R4 ;  /* 0x0000000200027224 */ /* 0x000fca00078e0204 */
[----:B------:R-:W-:-:S13]  /*0eb0*/  ISETP.GT.U32.AND P0, PT, R5, R2, PT ;  /* 0x000000020500720c */ /* 0x000fda0003f04070 */
[----:B------:R-:W-:Y:S01]  /*0ec0*/  @!P0 IMAD.IADD R2, R2, 0x1, -R5 ;  /* 0x0000000102028824 */ /* 0x000fe200078e0a05 */
[----:B------:R-:W-:Y:S02]  /*0ed0*/  @!P0 IADD3 R0, R0, 0x1, RZ ;  /* 0x0000000100008810 */ /* 0x000fe40007ffe0ff */
[----:B------:R-:W-:Y:S02]  /*0ee0*/  ISETP.NE.AND P0, PT, R6, RZ, PT ;  /* 0x000000ff0600720c */ /* 0x000fe40003f05270 */
[----:B------:R-:W-:Y:S02]  /*0ef0*/  ISETP.GE.U32.AND P2, PT, R2, R5, PT ;  /* 0x000000050200720c */ /* 0x000fe40003f46070 */
[----:B------:R-:W-:-:S04]  /*0f00*/  LOP3.LUT R2, R8, R6, RZ, 0x3c, !PT ;  /* 0x0000000608027212 */ /* 0x000fc800078e3cff */
[----:B------:R-:W-:Y:S01]  /*0f10*/  ISETP.GE.AND P1, PT, R2, RZ, PT ;  /* 0x000000ff0200720c */ /* 0x000fe20003f26270 */
[----:B------:R-:W-:-:S06]  /*0f20*/  IMAD.MOV R2, RZ, RZ, -R6 ;  /* 0x000000ffff027224 */ /* 0x000fcc00078e0a06 */
[----:B------:R-:W-:-:S06]  /*0f30*/  @P2 IADD3 R0, R0, 0x1, RZ ;  /* 0x0000000100002810 */ /* 0x000fcc0007ffe0ff */
[----:B------:R-:W-:Y:S02]  /*0f40*/  @!P1 IADD3 R0, -R0, RZ, RZ ;  /* 0x000000ff00009210 */ /* 0x000fe40007ffe1ff */
[----:B------:R-:W-:-:S05]  /*0f50*/  @!P0 LOP3.LUT R0, RZ, R6, RZ, 0x33, !PT ;  /* 0x00000006ff008212 */ /* 0x000fca00078e33ff */
[----:B------:R-:W-:-:S05]  /*0f60*/  IMAD R2, R0, R2, R3 ;  /* 0x0000000200027224 */ /* 0x000fca00078e0203 */
[----:B------:R1:W-:Y:S02]  /*0f70*/  STL [R1+0x28], R2 ;  /* 0x0000280201007387 */ /* 0x0003e40000100800 */
.L_x_473:
[----:B------:R-:W-:Y:S05]  /*0f80*/  BSYNC B0 ;  /* 0x0000000000007941 */ /* 0x000fea0003800000 */
.L_x_471:
[----:B------:R-:W-:-:S04]  /*0f90*/  LOP3.LUT R0, RZ, R0, RZ, 0x33, !PT ;  /* 0x00000000ff007212 */ /* 0x000fc800078e33ff */
[----:B------:R-:W-:-:S05]  /*0fa0*/  IADD3 R0, R0, R12, RZ ;  /* 0x0000000c00007210 */ /* 0x000fca0007ffe0ff */
[----:B------:R2:W-:Y:S01]  /*0fb0*/  STL [R1+0x24], R0 ;  /* 0x0000240001007387 */ /* 0x0005e20000100800 */
[----:B------:R-:W-:Y:S05]  /*0fc0*/  BRA `(.L_x_474) ;  /* 0x0000006000007947 */ /* 0x000fea0003800000 */
.L_x_462:
[----:B------:R-:W-:Y:S01]  /*0fd0*/  MOV R0, UR4 ;  /* 0x0000000400007c02 */ /* 0x000fe20008000f00 */
[----:B------:R-:W-:Y:S04]  /*0fe0*/  STL [R1+0x24], RZ ;  /* 0x000024ff01007387 */ /* 0x000fe80000100800 */
[----:B------:R-:W-:Y:S04]  /*0ff0*/  STL [R1+0x28], RZ ;  /* 0x000028ff01007387 */ /* 0x000fe80000100800 */
[----:B------:R1:W-:Y:S02]  /*1000*/  STL [R1+0x20], R0 ;  /* 0x0000200001007387 */ /* 0x0003e40000100800 */
[----:B-1----:R-:W-:-:S05]  /*1010*/  MOV R0, c[0x0][0x53c] ;  /* 0x00014f0000007a02 */ /* 0x002fca0000000f00 */
[----:B------:R1:W-:Y:S02]  /*1020*/  STL [R1+0x2c], R0 ;  /* 0x00002c0001007387 */ /* 0x0003e40000100800 */
.L_x_474:
[----:B------:R-:W3:Y:S04]  /*1030*/  LDL R4, [R1+0x20] ;  /* 0x0000200001047983 */ /* 0x000ee80000100800 */
[----:B------:R-:W3:Y:S04]  /*1040*/  LDL R5, [R1+0x24] ;  /* 0x0000240001057983 */ /* 0x000ee80000100800 */
[----:B------:R-:W3:Y:S04]  /*1050*/  LDL R6, [R1+0x28] ;  /* 0x0000280001067983 */ /* 0x000ee80000100800 */
[----:B------:R-:W3:Y:S01]  /*1060*/  LDL R7, [R1+0x2c] ;  /* 0x00002c0001077983 */ /* 0x000ee20000100800 */
[----:B------:R-:W-:Y:S01]  /*1070*/  ISETP.NE.AND P0, PT, R13, RZ, PT ;  /* 0x000000ff0d00720c */ /* 0x000fe20003f05270 */
[----:B------:R-:W-:-:S12]  /*1080*/  WARPSYNC 0xffffffff ;  /* 0xffffffff00007948 */ /* 0x000fd80003800000 */
[----:B---3--:R3:W-:Y:S04]  /*1090*/  @!P0 STS.128 [0xc080], R4 ;  /* 0x00c08004ff008388 */ /* 0x0087e80000000c00 */
[----:B------:R-:W-:Y:S06]  /*10a0*/  BAR.ARV 0x5, 0x80 ;  /* 0x0142000000007b1d */ /* 0x000fec0000002000 */
.L_x_460:
[----:B-12---:R-:W2:Y:S02]  /*10b0*/  LDL R0, [R1+0x2c] ;  /* 0x00002c0001007983 */ /* 0x006ea40000100800 */
[----:B--2---:R-:W-:-:S13]  /*10c0*/  ISETP.GE.AND P0, PT, R0, c[0x0][0x53c], PT ;  /* 0x00014f0000007a0c */ /* 0x004fda0003f06270 */
[----:B------:R-:W-:Y:S05]  /*10d0*/  @P0 EXIT ;  /* 0x000000000000094d */ /* 0x000fea0003800000 */
[----:B------:R-:W1:Y:S02]  /*10e0*/  S2R R11, SR_TID.X ;  /* 0x00000000000b7919 */ /* 0x000e640000002100 */
[----:B-1----:R-:W-:-:S04]  /*10f0*/  SHF.R.S32.HI R8, RZ, 0x1f, R11 ;  /* 0x0000001fff087819 */ /* 0x002fc8000001140b */
[CC--:B------:R-:W-:Y:S02]  /*1100*/  LEA.HI R17, R8.reuse, R11.reuse, RZ, 0x3 ;  /* 0x0000000b08117211 */ /* 0x0c0fe400078f18ff */
[----:B------:R-:W-:Y:S02]  /*1110*/  LEA.HI R3, R8, R11, RZ, 0x4 ;  /* 0x0000000b08037211 */ /* 0x000fe400078f20ff */
[----:B------:R-:W-:Y:S02]  /*1120*/  LOP3.LUT R2, R17, 0xfffffff8, RZ, 0xc0, !PT ;  /* 0xfffffff811027812 */ /* 0x000fe400078ec0ff */
[----:B---3--:R-:W-:Y:S02]  /*1130*/  SHF.R.S32.HI R5, RZ, 0x4, R3 ;  /* 0x00000004ff057819 */ /* 0x008fe40000011403 */
[----:B------:R-:W-:Y:S01]  /*1140*/  LOP3.LUT R0, R3, 0xfffffff0, RZ, 0xc0, !PT ;  /* 0xfffffff003007812 */ /* 0x000fe200078ec0ff */
[----:B------:R-:W-:Y:S01]  /*1150*/  IMAD.IADD R2, R11, 0x1, -R2 ;  /* 0x000000010b027824 */ /* 0x000fe200078e0a02 */
[----:B------:R-:W-:-:S02]  /*1160*/  LEA.HI R3, R3, R5, RZ, 0x1 ;  /* 0x0000000503037211 */ /* 0x000fc400078f08ff */
[----:B------:R-:W-:Y:S01]  /*1170*/  LEA.HI R6, R8, R11, RZ, 0x2 ;  /* 0x0000000b08067211 */ /* 0x000fe200078f10ff */
[----:B------:R-:W-:Y:S01]  /*1180*/  IMAD.IADD R0, R11, 0x1, -R0 ;  /* 0x000000010b007824 */ /* 0x000fe200078e0a00 */
[----:B------:R-:W-:Y:S02]  /*1190*/  LEA.HI R7, R2, R2, RZ, 0x1 ;  /* 0x0000000202077211 */ /* 0x000fe400078f08ff */
[----:B------:R-:W-:Y:S02]  /*11a0*/  LOP3.LUT R4, R3, 0xfffffffe, RZ, 0xc0, !PT ;  /* 0xfffffffe03047812 */ /* 0x000fe400078ec0ff */
[----:B------:R-:W-:Y:S02]  /*11b0*/  LOP3.LUT R3, R7, 0x3fffffe, RZ, 0xc0, !PT ;  /* 0x03fffffe07037812 */ /* 0x000fe400078ec0ff */
[----:B------:R-:W-:Y:S01]  /*11c0*/  LEA.HI R10, R0, R0, RZ, 0x1 ;  /* 0x00000000000a7211 */ /* 0x000fe200078f08ff */
[----:B------:R-:W-:Y:S01]  /*11d0*/  IMAD.IADD R12, R5, 0x1, -R4 ;  /* 0x00000001050c7824 */ /* 0x000fe200078e0a04 */
[----:B------:R-:W-:Y:S01]  /*11e0*/  SHF.R.S32.HI R4, RZ, 0x3, R17 ;  /* 0x00000003ff047819 */ /* 0x000fe20000011411 */
[----:B------:R-:W-:Y:S01]  /*11f0*/  IMAD.IADD R15, R2, 0x1, -R3 ;  /* 0x00000001020f7824 */ /* 0x000fe200078e0a03 */
[----:B------:R-:W-:-:S02]  /*1200*/  LOP3.LUT R2, R10, 0x7fffffe, RZ, 0xc0, !PT ;  /* 0x07fffffe0a027812 */ /* 0x000fc400078ec0ff */
[----:B------:R-:W-:Y:S02]  /*1210*/  SHF.R.S32.HI R3, RZ, 0x1f, R0 ;  /* 0x0000001fff037819 */ /* 0x000fe40000011400 */
[----:B------:R-:W-:Y:S01]  /*1220*/  LOP3.LUT R5, R6, 0xfffffffc, RZ, 0xc0, !PT ;  /* 0xfffffffc06057812 */ /* 0x000fe200078ec0ff */
[----:B------:R-:W-:Y:S01]  /*1230*/  IMAD.IADD R13, R0, 0x1, -R2 ;  /* 0x00000001000d7824 */ /* 0x000fe200078e0a02 */
[----:B------:R-:W-:Y:S01]  /*1240*/  LEA.HI R16, R3, R0, RZ, 0x3 ;  /* 0x0000000003107211 */ /* 0x000fe200078f18ff */
[----:B------:R-:W-:Y:S01]  /*1250*/  IMAD.SHL.U32 R0, R4, 0x40, RZ ;  /* 0x0000004004007824 */ /* 0x000fe200078e00ff */
[----:B------:R-:W-:Y:S01]  /*1260*/  LEA.HI R8, R8, R11, RZ, 0x5 ;  /* 0x0000000b08087211 */ /* 0x000fe200078f28ff */
[----:B------:R-:W-:Y:S01]  /*1270*/  IMAD.IADD R18, R11, 0x1, -R5 ;  /* 0x000000010b127824 */ /* 0x000fe200078e0a05 */
[----:B------:R-:W-:Y:S02]  /*1280*/  SHF.R.S32.HI R14, RZ, 0x2, R6 ;  /* 0x00000002ff0e7819 */ /* 0x000fe40000011406 */
[----:B------:R-:W-:Y:S01]  /*1290*/  LOP3.LUT R2, R8, 0xffffffe0, RZ, 0xc0, !PT ;  /* 0xffffffe008027812 */ /* 0x000fe200078ec0ff */
[----:B------:R-:W-:Y:S01]  /*12a0*/  IMAD.SHL.U32 R22, R18, 0x8, RZ ;  /* 0x0000000812167824 */ /* 0x000fe200078e00ff */
[----:B------:R-:W-:-:S02]  /*12b0*/  LOP3.LUT R0, R0, 0xc0, RZ, 0xc0, !PT ;  /* 0x000000c000007812 */ /* 0x000fc400078ec0ff */
[----:B------:R-:W-:Y:S01]  /*12c0*/  LEA.HI R5, R6, R14, RZ, 0x1 ;  /* 0x0000000e06057211 */ /* 0x000fe200078f08ff */
[----:B------:R-:W-:Y:S01]  /*12d0*/  IMAD.IADD R21, R11, 0x1, -R2 ;  /* 0x000000010b157824 */ /* 0x000fe200078e0a02 */
[----:B------:R-:W-:Y:S02]  /*12e0*/  SHF.R.U32.HI R4, RZ, 0x3, R0 ;  /* 0x00000003ff047819 */ /* 0x000fe40000011600 */
[----:B------:R-:W-:Y:S02]  /*12f0*/  LOP3.LUT R3, R0, 0x18, R22, 0xf8, !PT ;  /* 0x0000001800037812 */ /* 0x000fe400078ef816 */
[--C-:B------:R-:W-:Y:S02]  /*1300*/  SHF.R.S32.HI R9, RZ, 0x5, R8.reuse ;  /* 0x00000005ff097819 */ /* 0x100fe40000011408 */
[----:B------:R-:W-:Y:S02]  /*1310*/  SHF.R.S32.HI R0, RZ, 0x1f, R8 ;  /* 0x0000001fff007819 */ /* 0x000fe40000011408 */
[----:B------:R-:W-:-:S02]  /*1320*/  LOP3.LUT R2, R5, 0x7fffffe, RZ, 0xc0, !PT ;  /* 0x07fffffe05027812 */ /* 0x000fc400078ec0ff */
[----:B------:R-:W-:Y:S02]  /*1330*/  LEA.HI R0, R0, R9, RZ, 0x2 ;  /* 0x0000000900007211 */ /* 0x000fe400078f10ff */
[----:B------:R-:W-:Y:S01]  /*1340*/  LOP3.LUT R5, R3, R4, RZ, 0x3c, !PT ;  /* 0x0000000403057212 */ /* 0x000fe200078e3cff */
[----:B------:R-:W-:Y:S01]  /*1350*/  IMAD.IADD R2, R14, 0x1, -R2 ;  /* 0x000000010e027824 */ /* 0x000fe200078e0a02 */
[----:B------:R-:W-:Y:S02]  /*1360*/  SHF.R.S32.HI R4, RZ, 0x1f, R6 ;  /* 0x0000001fff047819 */ /* 0x000fe40000011406 */
[----:B------:R-:W-:Y:S02]  /*1370*/  SHF.R.S32.HI R8, RZ, 0x1f, R21 ;  /* 0x0000001fff087819 */ /* 0x000fe40000011415 */
[----:B------:R-:W-:Y:S01]  /*1380*/  LOP3.LUT R3, R0, 0xffffffc, RZ, 0xc0, !PT ;  /* 0x0ffffffc00037812 */ /* 0x000fe200078ec0ff */
[----:B------:R-:W-:Y:S01]  /*1390*/  IMAD R0, R9, 0x8, R2 ;  /* 0x0000000809007824 */ /* 0x000fe200078e0202 */
[----:B------:R-:W-:-:S02]  /*13a0*/  LEA.HI R2, R4, R14, RZ, 0x3 ;  /* 0x0000000e04027211 */ /* 0x000fc400078f18ff */
[----:B------:R-:W-:Y:S01]  /*13b0*/  LEA.HI R11, R8, R21, RZ, 0x2 ;  /* 0x00000015080b7211 */ /* 0x000fe200078f10ff */
[C---:B------:R-:W-:Y:S01]  /*13c0*/  IMAD.IADD R4, R9.reuse, 0x1, -R3 ;  /* 0x0000000109047824 */ /* 0x040fe200078e0a03 */
[----:B------:R-:W-:Y:S01]  /*13d0*/  LOP3.LUT R2, R2, 0xfffffff8, RZ, 0xc0, !PT ;  /* 0xfffffff802027812 */ /* 0x000fe200078ec0ff */
[----:B------:R-:W-:Y:S01]  /*13e0*/  IMAD.U32 R5, R0, 0x20, R5 ;  /* 0x0000002000057824 */ /* 0x000fe200078e0005 */
[----:B------:R-:W-:Y:S01]  /*13f0*/  SHF.R.S32.HI R3, RZ, 0x2, R11 ;  /* 0x00000002ff037819 */ /* 0x000fe2000001140b */
[----:B------:R-:W-:Y:S01]  /*1400*/  IMAD.SHL.U32 R9, R9, 0x200, RZ ;  /* 0x0000020009097824 */ /* 0x000fe200078e00ff */
[----:B------:R-:W-:Y:S01]  /*1410*/  LEA.HI R0, R18, R18, RZ, 0x1 ;  /* 0x0000001212007211 */ /* 0x000fe200078f08ff */
[----:B------:R-:W-:Y:S01]  /*1420*/  IMAD.IADD R6, R14, 0x1, -R2 ;  /* 0x000000010e067824 */ /* 0x000fe200078e0a02 */
[----:B------:R-:W-:Y:S01]  /*1430*/  SHF.R.S32.HI R8, RZ, 0x1, R10 ;  /* 0x00000001ff087819 */ /* 0x000fe2000001140a */
[----:B------:R-:W-:Y:S01]  /*1440*/  IMAD R19, R4, 0x10, R3 ;  /* 0x0000001004137824 */ /* 0x000fe200078e0203 */
[C---:B------:R-:W-:Y:S01]  /*1450*/  LOP3.LUT R2, R0.reuse, 0x1ffffffe, RZ, 0xc0, !PT ;  /* 0x1ffffffe00027812 */ /* 0x040fe200078ec0ff */
[----:B------:R-:W-:Y:S01]  /*1460*/  IMAD.SHL.U32 R0, R0, 0x20, RZ ;  /* 0x0000002000007824 */ /* 0x000fe200078e00ff */
[----:B------:R-:W-:Y:S01]  /*1470*/  SHF.R.S32.HI R3, RZ, 0x1, R7 ;  /* 0x00000001ff037819 */ /* 0x000fe20000011407 */
[----:B------:R1:W-:Y:S01]  /*1480*/  STL [R1+0x5c], R5 ;  /* 0x00005c0501007387 */ /* 0x0003e20000100800 */
[----:B------:R-:W-:Y:S01]  /*1490*/  LEA.HI R7, R6, R6, RZ, 0x1 ;  /* 0x0000000606077211 */ /* 0x000fe200078f08ff */
[----:B------:R-:W-:Y:S01]  /*14a0*/  IMAD.IADD R4, R18, 0x1, -R2 ;  /* 0x0000000112047824 */ /* 0x000fe200078e0a02 */
[----:B------:R-:W-:Y:S01]  /*14b0*/  LOP3.LUT R0, R0, 0xffffffc0, RZ, 0xc0, !PT ;  /* 0xffffffc000007812 */ /* 0x000fe200078ec0ff */
[C---:B------:R-:W-:Y:S01]  /*14c0*/  IMAD.SHL.U32 R2, R3.reuse, 0x40, RZ ;  /* 0x0000004003027824 */ /* 0x040fe200078e00ff */
[----:B------:R-:W-:Y:S01]  /*14d0*/  SHF.R.S32.HI R10, RZ, 0x1f, R10 ;  /* 0x0000001fff0a7819 */ /* 0x000fe2000001140a */
[----:B------:R-:W-:Y:S01]  /*14e0*/  STL [R1+0x64], R19 ;  /* 0x0000641301007387 */ /* 0x000fe20000100800 */
[----:B------:R-:W-:Y:S01]  /*14f0*/  LOP3.LUT P2, RZ, R3, 0x2, RZ, 0xc0, !PT ;  /* 0x0000000203ff7812 */ /* 0x000fe2000784c0ff */
[----:B------:R-:W-:Y:S01]  /*1500*/  IMAD R14, R4, 0x8, R0 ;  /* 0x00000008040e7824 */ /* 0x000fe200078e0200 */
[----:B------:R-:W-:-:S02]  /*1510*/  LEA.HI R3, R10, R8, RZ, 0x2 ;  /* 0x000000080a037211 */ /* 0x000fc400078f10ff */
[----:B------:R-:W-:Y:S02]  /*1520*/  LOP3.LUT R0, R2, 0xc0, RZ, 0xc0, !PT ;  /* 0x000000c002007812 */ /* 0x000fe400078ec0ff */
[----:B------:R-:W-:Y:S01]  /*1530*/  LOP3.LUT R2, R3, 0xfffffffc, RZ, 0xc0, !PT ;  /* 0xfffffffc03027812 */ /* 0x000fe200078ec0ff */
[----:B------:R-:W-:Y:S01]  /*1540*/  IMAD R3, R18, 0x2, R9 ;  /* 0x0000000212037824 */ /* 0x000fe200078e0209 */
[----:B------:R-:W-:Y:S02]  /*1550*/  SHF.R.U32.HI R4, RZ, 0x3, R0 ;  /* 0x00000003ff047819 */ /* 0x000fe40000011600 */
[----:B------:R-:W-:Y:S01]  /*1560*/  IADD3 R20, R22, 0x20, RZ ;  /* 0x0000002016147810 */ /* 0x000fe20007ffe0ff */
[----:B------:R-:W-:Y:S01]  /*1570*/  IMAD.IADD R2, R8, 0x1, -R2 ;  /* 0x0000000108027824 */ /* 0x000fe200078e0a02 */
[----:B------:R-:W-:Y:S01]  /*1580*/  SHF.R.S32.HI R23, RZ, 0x1f, R22 ;  /* 0x0000001fff177819 */ /* 0x000fe20000011416 */
[----:B------:R-:W-:-:S03]  /*1590*/  IMAD R8, R12, 0x8, R15 ;  /* 0x000000080c087824 */ /* 0x000fc600078e020f */
[C---:B------:R-:W-:Y:S01]  /*15a0*/  LOP3.LUT P3, RZ, R2.reuse, 0x2, RZ, 0xc0, !PT ;  /* 0x0000000202ff7812 */ /* 0x040fe2000786c0ff */
[----:B------:R-:W-:Y:S01]  /*15b0*/  IMAD.SHL.U32 R2, R2, 0x40, RZ ;  /* 0x0000004002027824 */ /* 0x000fe200078e00ff */
[----:B-1----:R-:W-:-:S04]  /*15c0*/  LOP3.LUT R5, R7, 0x3fffffe, RZ, 0xc0, !PT ;  /* 0x03fffffe07057812 */ /* 0x002fc800078ec0ff */
[----:B------:R-:W-:Y:S01]  /*15d0*/  LOP3.LUT R2, R2, 0xc0, RZ, 0xc0, !PT ;  /* 0x000000c002027812 */ /* 0x000fe200078ec0ff */
[----:B------:R-:W-:Y:S01]  /*15e0*/  IMAD.IADD R6, R6, 0x1, -R5 ;  /* 0x0000000106067824 */ /* 0x000fe200078e0a05 */
[----:B------:R-:W-:Y:S02]  /*15f0*/  LOP3.LUT R5, R0, 0x8, R17, 0xf8, !PT ;  /* 0x0000000800057812 */ /* 0x000fe400078ef811 */
[----:B------:R-:W-:Y:S01]  /*1600*/  SHF.R.S32.HI R0, RZ, 0x1, R7 ;  /* 0x00000001ff007819 */ /* 0x000fe20000011407 */
[----:B------:R-:W-:Y:S01]  /*1610*/  IMAD R6, R6, 0x20, R3 ;  /* 0x0000002006067824 */ /* 0x000fe200078e0203 */
[----:B------:R-:W-:Y:S01]  /*1620*/  LOP3.LUT R10, R5, R4, RZ, 0x3c, !PT ;  /* 0x00000004050a7212 */ /* 0x000fe200078e3cff */
[----:B------:R-:W-:Y:S01]  /*1630*/  IMAD.SHL.U32 R5, R16, 0x20, RZ ;  /* 0x0000002010057824 */ /* 0x000fe200078e00ff */
[C---:B------:R-:W-:Y:S01]  /*1640*/  LOP3.LUT P0, RZ, R0.reuse, 0x2, RZ, 0xc0, !PT ;  /* 0x0000000200ff7812 */ /* 0x040fe2000780c0ff */
[C---:B------:R-:W-:Y:S01]  /*1650*/  IMAD.SHL.U32 R3, R0.reuse, 0x40, RZ ;  /* 0x0000004000037824 */ /* 0x040fe200078e00ff */
[----:B------:R-:W-:Y:S01]  /*1660*/  LOP3.LUT R4, R0, 0x1, RZ, 0xc0, !PT ;  /* 0x0000000100047812 */ /* 0x000fe200078ec0ff */
[----:B------:R-:W-:Y:S01]  /*1670*/  IMAD.SHL.U32 R7, R12, 0x8, RZ ;  /* 0x000000080c077824 */ /* 0x000fe200078e00ff */
[----:B------:R-:W-:-:S02]  /*1680*/  LOP3.LUT R0, R5, 0xffffff00, RZ, 0xc0, !PT ;  /* 0xffffff0005007812 */ /* 0x000fc400078ec0ff */
[----:B------:R-:W-:Y:S02]  /*1690*/  LOP3.LUT R3, R3, 0xc0, RZ, 0xc0, !PT ;  /* 0x000000c003037812 */ /* 0x000fe400078ec0ff */
[----:B------:R-:W-:Y:S01]  /*16a0*/  ISETP.NE.U32.AND P1, PT, R4, 0x1, PT ;  /* 0x000000010400780c */ /* 0x000fe20003f25070 */
[----:B------:R-:W-:Y:S01]  /*16b0*/  IMAD.IADD R4, R0, 0x1, R9 ;  /* 0x0000000100047824 */ /* 0x000fe200078e0209 */
[----:B------:R-:W-:Y:S02]  /*16c0*/  LEA.HI R3, R3, R3, RZ, 0x1d ;  /* 0x0000000303037211 */ /* 0x000fe400078fe8ff */
[----:B------:R-:W-:-:S03]  /*16d0*/  SHF.R.U32.HI R5, RZ, 0x3, R2 ;  /* 0x00000003ff057819 */ /* 0x000fc60000011602 */
[----:B------:R-:W-:Y:S01]  /*16e0*/  IMAD.IADD R3, R3, 0x1, R6 ;  /* 0x0000000103037824 */ /* 0x000fe200078e0206 */
[----:B------:R-:W-:Y:S01]  /*16f0*/  LOP3.LUT R6, R2, 0x8, R7, 0xf8, !PT ;  /* 0x0000000802067812 */ /* 0x000fe200078ef807 */
[----:B------:R-:W-:Y:S01]  /*1700*/  IMAD R2, R13, 0x20, R4 ;  /* 0x000000200d027824 */ /* 0x000fe200078e0204 */
[----:B------:R-:W-:Y:S01]  /*1710*/  LOP3.LUT R4, R11, 0x7ffffffc, RZ, 0xc0, !PT ;  /* 0x7ffffffc0b047812 */ /* 0x000fe200078ec0ff */
[----:B------:R-:W-:Y:S01]  /*1720*/  IMAD.SHL.U32 R18, R3, 0x2, RZ ;  /* 0x0000000203127824 */ /* 0x000fe200078e00ff */
[----:B------:R-:W-:Y:S01]  /*1730*/  LOP3.LUT R3, R6, R5, RZ, 0x3c, !PT ;  /* 0x0000000506037212 */ /* 0x000fe200078e3cff */
[----:B------:R-:W-:Y:S02]  /*1740*/  IMAD R7, R13, 0x20, R0 ;  /* 0x000000200d077824 */ /* 0x000fe400078e0200 */
[----:B------:R-:W-:Y:S01]  /*1750*/  IMAD.IADD R4, R21, 0x1, -R4 ;  /* 0x0000000115047824 */ /* 0x000fe200078e0a04 */
[C---:B------:R-:W-:Y:S01]  /*1760*/  IADD3 R5, R18.reuse, 0x80, RZ ;  /* 0x0000008012057810 */ /* 0x040fe20007ffe0ff */
[----:B------:R-:W-:Y:S01]  /*1770*/  IMAD.MOV.U32 R6, RZ, RZ, 0x20 ;  /* 0x00000020ff067424 */ /* 0x000fe200078e00ff */
[----:B------:R-:W-:Y:S01]  /*1780*/  IADD3 R17, R18, 0x70, RZ ;  /* 0x0000007012117810 */ /* 0x000fe20007ffe0ff */
[----:B------:R-:W-:Y:S01]  /*1790*/  IMAD.SHL.U32 R236, R4, 0x2, RZ ;  /* 0x0000000204ec7824 */ /* 0x000fe200078e00ff */
[----:B------:R-:W-:Y:S01]  /*17a0*/  @P1 IADD3 R17, R5, 0x10, RZ ;  /* 0x0000001005111810 */ /* 0x000fe20007ffe0ff */
[----:B------:R-:W-:Y:S01]  /*17b0*/  STL [R1+0x44], R18 ;  /* 0x0000441201007387 */ /* 0x000fe20000100800 */
[----:B------:R-:W-:Y:S01]  /*17c0*/  IADD3 R5, R22, 0x40, RZ ;  /* 0x0000004016057810 */ /* 0x000fe20007ffe0ff */
[C---:B------:R-:W-:Y:S01]  /*17d0*/  IMAD.IADD R2, R3.reuse, 0x1, R2 ;  /* 0x0000000103027824 */ /* 0x040fe200078e0202 */
[----:B------:R-:W-:Y:S01]  /*17e0*/  IADD3 R16, R236, 0x10, RZ ;  /* 0x00000010ec107810 */ /* 0x000fe20007ffe0ff */
[----:B------:R-:W-:Y:S01]  /*17f0*/  IMAD.U32 R0, R8, 0x20, R10 ;  /* 0x0000002008007824 */ /* 0x000fe200078e000a */
[----:B------:R-:W-:Y:S01]  /*1800*/  STL [R1+0x48], R17 ;  /* 0x0000481101007387 */ /* 0x000fe20000100800 */
[----:B------:R-:W-:Y:S01]  /*1810*/  IMAD.IADD R3, R3, 0x1, R7 ;  /* 0x0000000103037824 */ /* 0x000fe200078e0207 */
[----:B------:R-:W-:-:S02]  /*1820*/  SHF.R.S32.HI R7, RZ, 0x1f, R20 ;  /* 0x0000001fff077819 */ /* 0x000fc40000011414 */
[----:B------:R-:W-:Y:S01]  /*1830*/  STL [R1+0x1c], R20 ;  /* 0x00001c1401007387 */ /* 0x000fe20000100800 */
[----:B------:R-:W-:Y:S02]  /*1840*/  SHF.R.S32.HI R4, RZ, 0x1f, R5 ;  /* 0x0000001fff047819 */ /* 0x000fe40000011405 */
[C---:B------:R-:W-:Y:S01]  /*1850*/  IADD3 R10, R236.reuse, 0x40, RZ ;  /* 0x00000040ec0a7810 */ /* 0x040fe20007ffe0ff */
[----:B------:R1:W-:Y:S01]  /*1860*/  STL [R1+0x38], R5 ;  /* 0x0000380501007387 */ /* 0x0003e20000100800 */
[----:B------:R-:W-:Y:S02]  /*1870*/  IADD3 R8, R236, 0x50, RZ ;  /* 0x00000050ec087810 */ /* 0x000fe40007ffe0ff */
[----:B------:R-:W-:Y:S01]  /*1880*/  LEA R184, R0, 0x3c80, 0x1 ;  /* 0x00003c8000b87811 */ /* 0x000fe200078e08ff */
[----:B------:R-:W-:Y:S01]  /*1890*/  STL.64 [R1+0x30], R22 ;  /* 0x0000301601007387 */ /* 0x000fe20000100a00 */
[----:B------:R-:W-:Y:S02]  /*18a0*/  SHF.R.S32.HI R0, RZ, 0x1f, R10 ;  /* 0x0000001fff007819 */ /* 0x000fe4000001140a */
[----:B------:R-:W-:Y:S01]  /*18b0*/  SHF.R.S32.HI R0, RZ, 0x1f, R8 ;  /* 0x0000001fff007819 */ /* 0x000fe20000011408 */
[----:B------:R2:W-:Y:S01]  /*18c0*/  STL [R1+0x58], R7 ;  /* 0x0000580701007387 */ /* 0x0005e20000100800 */
[----:B------:R-:W-:-:S02]  /*18d0*/  IADD3 R13, R236, 0x28, RZ ;  /* 0x00000028ec0d7810 */ /* 0x000fc40007ffe0ff */
[----:B------:R-:W-:Y:S01]  /*18e0*/  IADD3 R11, R236, 0x38, RZ ;  /* 0x00000038ec0b7810 */ /* 0x000fe20007ffe0ff */
[----:B------:R3:W-:Y:S01]  /*18f0*/  STL [R1+0x54], R4 ;  /* 0x0000540401007387 */ /* 0x0007e20000100800 */
[----:B------:R-:W-:Y:S02]  /*1900*/  IADD3 R189, R184, 0x20, RZ ;  /* 0x00000020b8bd7810 */ /* 0x000fe40007ffe0ff */
[----:B------:R-:W-:Y:S02]  /*1910*/  LEA R187, R2, 0x6080, 0x1 ;  /* 0x0000608002bb7811 */ /* 0x000fe400078e08ff */
[----:B------:R-:W-:Y:S02]  /*1920*/  LEA R185, R3, 0x1880, 0x1 ;  /* 0x0000188003b97811 */ /* 0x000fe400078e08ff */
[C---:B------:R-:W-:Y:S02]  /*1930*/  IADD3 R15, R236.reuse, 0x18, RZ ;  /* 0x00000018ec0f7810 */ /* 0x040fe40007ffe0ff */
[----:B------:R-:W-:-:S02]  /*1940*/  IADD3 R12, R236, 0x30, RZ ;  /* 0x00000030ec0c7810 */ /* 0x000fc40007ffe0ff */
[----:B------:R-:W-:Y:S02]  /*1950*/  IADD3 R9, R236, 0x48, RZ ;  /* 0x00000048ec097810 */ /* 0x000fe40007ffe0ff */
[----:B-1----:R-:W-:Y:S02]  /*1960*/  SEL R5, R6, 0xffffffe0, !P0 ;  /* 0xffffffe006057807 */ /* 0x002fe40004000000 */
[----:B------:R-:W-:Y:S02]  /*1970*/  @P2 IADD3 R189, R184, -0x20, RZ ;  /* 0xffffffe0b8bd2810 */ /* 0x000fe40007ffe0ff */
[----:B------:R-:W-:Y:S01]  /*1980*/  SHF.R.S32.HI R15, RZ, 0x1f, R15 ;  /* 0x0000001fff0f7819 */ /* 0x000fe2000001140f */
[----:B------:R-:W-:Y:S01]  /*1990*/  IMAD.IADD R0, R18, 0x1, R5 ;  /* 0x0000000112007824 */ /* 0x000fe200078e0205 */
[----:B------:R-:W-:Y:S01]  /*19a0*/  SHF.R.S32.HI R12, RZ, 0x1f, R12 ;  /* 0x0000001fff0c7819 */ /* 0x000fe2000001140c */
[----:B--2---:R-:W-:Y:S01]  /*19b0*/  IMAD.IADD R7, R19, 0x1, R14 ;  /* 0x0000000113077824 */ /* 0x004fe200078e020e */
[----:B------:R-:W-:-:S02]  /*19c0*/  IADD3 R19, R236, 0x8, RZ ;  /* 0x00000008ec137810 */ /* 0x000fc40007ffe0ff */
[----:B------:R-:W-:Y:S02]  /*19d0*/  IADD3 R14, R236, 0x20, RZ ;  /* 0x00000020ec0e7810 */ /* 0x000fe40007ffe0ff */
[----:B------:R1:W-:Y:S01]  /*19e0*/  STL [R1+0x3c], R7 ;  /* 0x00003c0701007387 */ /* 0x0003e20000100800 */
[----:B---3--:R-:W-:Y:S02]  /*19f0*/  SHF.R.S32.HI R4, RZ, 0x1f, R236 ;  /* 0x0000001fff047819 */ /* 0x008fe400000114ec */
[----:B------:R-:W-:Y:S01]  /*1a00*/  SEL R4, R6, 0xffffffe0, !P3 ;  /* 0xffffffe006047807 */ /* 0x000fe20005800000 */
[----:B------:R2:W-:Y:S01]  /*1a10*/  STL [R1+0x50], R0 ;  /* 0x0000500001007387 */ /* 0x0005e20000100800 */
[----:B------:R-:W-:Y:S02]  /*1a20*/  SHF.R.S32.HI R6, RZ, 0x1f, R16 ;  /* 0x0000001fff067819 */ /* 0x000fe40000011410 */
[----:B------:R-:W-:Y:S01]  /*1a30*/  SHF.R.S32.HI R6, RZ, 0x1f, R13 ;  /* 0x0000001fff067819 */ /* 0x000fe2000001140d */
[----:B------:R-:W-:Y:S01]  /*1a40*/  IMAD.IADD R188, R187, 0x1, R4 ;  /* 0x00000001bbbc7824 */ /* 0x000fe200078e0204 */
[----:B------:R-:W-:Y:S01]  /*1a50*/  SHF.R.S32.HI R6, RZ, 0x1f, R11 ;  /* 0x0000001fff067819 */ /* 0x000fe2000001140b */
[----:B------:R-:W-:Y:S01]  /*1a60*/  IMAD.IADD R186, R4, 0x1, R185 ;  /* 0x0000000104ba7824 */ /* 0x000fe200078e02b9 */
[----:B------:R-:W-:-:S02]  /*1a70*/  SHF.R.S32.HI R19, RZ, 0x1f, R19 ;  /* 0x0000001fff137819 */ /* 0x000fc40000011413 */
[----:B------:R-:W-:Y:S02]  /*1a80*/  SHF.R.S32.HI R14, RZ, 0x1f, R14 ;  /* 0x0000001fff0e7819 */ /* 0x000fe4000001140e */
[----:B------:R-:W-:Y:S02]  /*1a90*/  SHF.R.S32.HI R9, RZ, 0x1f, R9 ;  /* 0x0000001fff097819 */ /* 0x000fe40000011409 */
[C---:B------:R-:W-:Y:S02]  /*1aa0*/  IADD3 R197, R189.reuse, 0x400, RZ ;  /* 0x00000400bdc57810 */ /* 0x040fe40007ffe0ff */
[C---:B------:R-:W-:Y:S02]  /*1ab0*/  IADD3 R196, R189.reuse, 0x800, RZ ;  /* 0x00000800bdc47810 */ /* 0x040fe40007ffe0ff */
[C---:B------:R-:W-:Y:S02]  /*1ac0*/  IADD3 R195, R189.reuse, 0xc00, RZ ;  /* 0x00000c00bdc37810 */ /* 0x040fe40007ffe0ff */
[----:B------:R-:W-:-:S02]  /*1ad0*/  IADD3 R194, R189, 0x1000, RZ ;  /* 0x00001000bdc27810 */ /* 0x000fc40007ffe0ff */
[----:B-1----:R-:W-:Y:S02]  /*1ae0*/  IADD3 R7, R236, 0x58, RZ ;  /* 0x00000058ec077810 */ /* 0x002fe40007ffe0ff */
[----:B------:R-:W-:Y:S01]  /*1af0*/  IADD3 R193, R189, 0x1400, RZ ;  /* 0x00001400bdc17810 */ /* 0x000fe20007ffe0ff */
[----:B--2---:R-:W-:Y:S01]  /*1b00*/  IMAD.IADD R0, R5, 0x1, R17 ;  /* 0x0000000105007824 */ /* 0x004fe200078e0211 */
[----:B------:R-:W-:Y:S02]  /*1b10*/  SHF.R.S32.HI R6, RZ, 0x1f, R7 ;  /* 0x0000001fff067819 */ /* 0x000fe40000011407 */
[C---:B------:R-:W-:Y:S02]  /*1b20*/  IADD3 R192, R189.reuse, 0x1800, RZ ;  /* 0x00001800bdc07810 */ /* 0x040fe40007ffe0ff */
[----:B------:R1:W-:Y:S01]  /*1b30*/  STL [R1+0x4c], R0 ;  /* 0x00004c0001007387 */ /* 0x0003e20000100800 */
[C---:B------:R-:W-:Y:S02]  /*1b40*/  IADD3 R191, R189.reuse, 0x1c00, RZ ;  /* 0x00001c00bdbf7810 */ /* 0x040fe40007ffe0ff */
[----:B------:R-:W-:-:S02]  /*1b50*/  IADD3 R190, R189, 0x2000, RZ ;  /* 0x00002000bdbe7810 */ /* 0x000fc40007ffe0ff */
.L_x_644:
[----:B------:R-:W2:Y:S04]  /*1b60*/  LDL R77, [R1+0x2c] ;  /* 0x00002c00014d7983 */ /* 0x000ea80000100800 */
[----:B------:R-:W3:Y:S01]  /*1b70*/  LDL R15, [R1+0x28] ;  /* 0x00002800010f7983 */ /* 0x000ee20000100800 */
[----:B------:R-:W-:-:S02]  /*1b80*/  ISETP.NE.U32.AND P0, PT, RZ, c[0x0][0x370], PT ;  /* 0x0000dc00ff007a0c */ /* 0x000fc40003f05070 */
[----:B------:R-:W-:Y:S02]  /*1b90*/  ISETP.NE.U32.AND P2, PT, RZ, c[0x0][0x360], PT ;  /* 0x0000d800ff007a0c */ /* 0x000fe40003f45070 */
[----:B------:R-:W-:Y:S02]  /*1ba0*/  ISETP.NE.AND.EX P1, PT, RZ, c[0x0][0x374], PT, P0 ;  /* 0x0000dd00ff007a0c */ /* 0x000fe40003f25300 */
[----:B------:R-:W-:Y:S02]  /*1bb0*/  ISETP.NE.AND.EX P0, PT, RZ, c[0x0][0x364], PT, P2 ;  /* 0x0000d900ff007a0c */ /* 0x000fe40003f05320 */
[----:B------:R-:W-:Y:S02]  /*1bc0*/  ISETP.NE.U32.AND P3, PT, RZ, c[0x0][0x348], PT ;  /* 0x0000d200ff007a0c */ /* 0x000fe40003f65070 */
[----:B------:R-:W-:Y:S02]  /*1bd0*/  ISETP.NE.U32.AND P4, PT, RZ, c[0x0][0x350], PT ;  /* 0x0000d400ff007a0c */ /* 0x000fe40003f85070 */
[----:B------:R-:W-:-:S02]  /*1be0*/  ISETP.NE.AND.EX P3, PT, RZ, c[0x0][0x34c], PT, P3 ;  /* 0x0000d300ff007a0c */ /* 0x000fc40003f65330 */
[----:B------:R-:W-:Y:S01]  /*1bf0*/  ISETP.NE.AND.EX P4, PT, RZ, c[0x0][0x354], PT, P4 ;  /* 0x0000d500ff007a0c */ /* 0x000fe20003f85340 */
[----:B------:R-:W-:Y:S01]  /*1c00*/  IMAD.MOV.U32 R14, RZ, RZ, 0x4 ;  /* 0x00000004ff0e7424 */ /* 0x000fe200078e00ff */
[----:B------:R-:W-:Y:S01]  /*1c10*/  CS2R R12, SRZ ;  /* 0x00000000000c7805 */ /* 0x000fe2000001ff00 */
[----:B------:R-:W-:Y:S02]  /*1c20*/  IMAD.MOV.U32 R4, RZ, RZ, RZ ;  /* 0x000000ffff047224 */ /* 0x000fe400078e00ff */
[----:B--2---:R-:W-:-:S04]  /*1c30*/  @P1 IMAD.WIDE R10, R77, R14, c[0x0][0x370] ;  /* 0x0000dc004d0a1625 */ /* 0x004fc800078e020e */
[CC--:B------:R-:W-:Y:S01]  /*1c40*/  @P0 IMAD.WIDE R8, R77.reuse, R14.reuse, c[0x0][0x360] ;  /* 0x0000d8004d080625 */ /* 0x0c0fe200078e020e */
[----:B------:R2:W5:Y:S03]  /*1c50*/  @P1 LDG.E R4, [R10.64] ;  /* 0x000000060a041981 */ /* 0x000566000c1e1900 */
[CC--:B------:R-:W-:Y:S01]  /*1c60*/  IMAD.WIDE R6, R77.reuse, R14.reuse, c[0x0][0x348] ;  /* 0x0000d2004d067625 */ /* 0x0c0fe200078e020e */
[----:B------:R2:W5:Y:S03]  /*1c70*/  @P0 LDG.E R226, [R8.64] ;  /* 0x0000000608e20981 */ /* 0x000566000c1e1900 */
[----:B------:R-:W-:Y:S01]  /*1c80*/  IMAD.WIDE R2, R77, R14, c[0x0][0x350] ;  /* 0x0000d4004d027625 */ /* 0x000fe200078e020e */
[----:B------:R2:W5:Y:S04]  /*1c90*/  @P3 LDG.E R13, [R6.64] ;  /* 0x00000006060d3981 */ /* 0x000568000c1e1900 */
[----:B------:R2:W5:Y:S01]  /*1ca0*/  @P4 LDG.E R12, [R2.64] ;  /* 0x00000006020c4981 */ /* 0x000562000c1e1900 */
[----:B---3--:R-:W-:-:S05]  /*1cb0*/  LOP3.LUT R76, R15, 0xffff, RZ, 0xc0, !PT ;  /* 0x0000ffff0f4c7812 */ /* 0x008fca00078ec0ff */
[----:B------:R2:W-:Y:S01]  /*1cc0*/  STL [R1+0x40], R76 ;  /* 0x0000404c01007387 */ /* 0x0005e20000100800 */
[----:B------:R-:W-:Y:S01]  /*1cd0*/  YIELD ;  /* 0x0000000000007946 */ /* 0x000fe20003800000 */
[----:B------:R-:W-:Y:S05]  /*1ce0*/  @P0 BRA `(.L_x_475) ;  /* 0x0000005000000947 */ /* 0x000fea0003800000 */
[----:B-----5:R-:W-:Y:S01]  /*1cf0*/  MOV R226, c[0x0][0x168] ;  /* 0x00005a0000e27a02 */ /* 0x020fe20000000f00 */
[----:B------:R-:W-:Y:S05]  /*1d00*/  @!P3 BRA `(.L_x_475) ;  /* 0x000000300000b947 */ /* 0x000fea0003800000 */
[----:B------:R-:W3:Y:S04]  /*1d10*/  LDG.E R5, [R6.64] ;  /* 0x0000000606057981 */ /* 0x000ee8000c1e1900 */
[----:B-1----:R-:W3:Y:S02]  /*1d20*/  LDG.E R0, [R6.64+0x4] ;  /* 0x0000040606007981 */ /* 0x002ee4000c1e1900 */
[----:B---3--:R-:W-:Y:S02]  /*1d30*/  IADD3 R226, -R5, R0, RZ ;  /* 0x0000000005e27210 */ /* 0x008fe40007ffe1ff */
.L_x_475:
[----:B------:R-:W-:-:S04]  /*1d40*/  ISETP.NE.U32.AND P0, PT, RZ, c[0x0][0x368], PT ;  /* 0x0000da00ff007a0c */ /* 0x000fc80003f05070 */
[----:B------:R-:W-:-:S13]  /*1d50*/  ISETP.NE.AND.EX P0, PT, RZ, c[0x0][0x36c], PT, P0 ;  /* 0x0000db00ff007a0c */ /* 0x000fda0003f05300 */
[----:B------:R-:W-:Y:S05]  /*1d60*/  @!P0 BRA `(.L_x_476) ;  /* 0x0000003000008947 */ /* 0x000fea0003800000 */
[----:B--2---:R-:W-:-:S05]  /*1d70*/  IMAD.WIDE R2, R77, R14, c[0x0][0x368] ;  /* 0x0000da004d027625 */ /* 0x004fca00078e020e */
[----:B-1----:R1:W5:Y:S01]  /*1d80*/  LDG.E R0, [R2.64] ;  /* 0x0000000602007981 */ /* 0x002362000c1e1900 */
[----:B------:R-:W-:Y:S05]  /*1d90*/  BRA `(.L_x_477) ;  /* 0x0000005000007947 */ /* 0x000fea0003800000 */
.L_x_476:
[----:B-1----:R-:W-:Y:S01]  /*1da0*/  MOV R0, c[0x0][0x1d0] ;  /* 0x0000740000007a02 */ /* 0x002fe20000000f00 */
[----:B------:R-:W-:Y:S05]  /*1db0*/  @!P4 BRA `(.L_x_477) ;  /* 0x000000300000c947 */ /* 0x000fea0003800000 */
[----:B------:R-:W3:Y:S04]  /*1dc0*/  LDG.E R5, [R2.64] ;  /* 0x0000000602057981 */ /* 0x000ee8000c1e1900 */
[----:B------:R-:W3:Y:S02]  /*1dd0*/  LDG.E R0, [R2.64+0x4] ;  /* 0x0000040602007981 */ /* 0x000ee4000c1e1900 */
[----:B---3--:R-:W-:Y:S02]  /*1de0*/  IADD3 R0, -R5, R0, RZ ;  /* 0x0000000005007210 */ /* 0x008fe40007ffe1ff */
.L_x_477:
[----:B-12---:R-:W2:Y:S01]  /*1df0*/  LDL.LU R2, [R1+0x24] ;  /* 0x0000240001027983 */ /* 0x006ea20000300800 */
[----:B------:R-:W-:Y:S01]  /*1e00*/  IMAD.MOV.U32 R3, RZ, RZ, c[0x0][0x2c4] ;  /* 0x0000b100ff037624 */ /* 0x000fe200078e00ff */
[----:B------:R-:W-:Y:S01]  /*1e10*/  LOP3.LUT R198, R198, 0xfffff7ff, RZ, 0xc0, !PT ;  /* 0xfffff7ffc6c67812 */ /* 0x000fe200078ec0ff */
[----:B------:R-:W-:-:S02]  /*1e20*/  IMAD.MOV.U32 R6, RZ, RZ, c[0x0][0x32c] ;  /* 0x0000cb00ff067624 */ /* 0x000fc400078e00ff */
[--C-:B-----5:R-:W-:Y:S01]  /*1e30*/  IMAD.IADD R227, R0, 0x1, -R4.reuse ;  /* 0x0000000100e37824 */ /* 0x120fe200078e0a04 */
[----:B------:R-:W-:Y:S01]  /*1e40*/  ISETP.NE.AND P5, PT, R3, 0x1, PT ;  /* 0x000000010300780c */ /* 0x000fe20003fa5270 */
[----:B------:R-:W-:Y:S01]  /*1e50*/  IMAD.IADD R12, R12, 0x1, R4 ;  /* 0x000000010c0c7824 */ /* 0x000fe200078e0204 */
[----:B------:R-:W-:-:S11]  /*1e60*/  ISETP.GE.AND P1, PT, R6, 0x1, PT ;  /* 0x000000010600780c */ /* 0x000fd60003f26270 */
[----:B------:R-:W-:-:S04]  /*1e70*/  @P5 LOP3.LUT R198, R198, 0x800, RZ, 0xfc, !PT ;  /* 0x00000800c6c65812 */ /* 0x000fc800078efcff */
[----:B------:R-:W-:-:S04]  /*1e80*/  LOP3.LUT R198, R198, 0xfffffbff, RZ, 0xc0, !PT ;  /* 0xfffffbffc6c67812 */ /* 0x000fc800078ec0ff */
[----:B------:R-:W-:Y:S01]  /*1e90*/  @P1 LOP3.LUT R198, R198, 0x400, RZ, 0xfc, !PT ;  /* 0x00000400c6c61812 */ /* 0x000fe200078efcff */
[----:B--2---:R-:W-:-:S05]  /*1ea0*/  IMAD.SHL.U32 R20, R2, 0x80, RZ ;  /* 0x0000008002147824 */ /* 0x004fca00078e00ff */
[----:B------:R1:W-:Y:S01]  /*1eb0*/  STL [R1+0x18], R20 ;  /* 0x0000181401007387 */ /* 0x0003e20000100800 */
[----:B------:R-:W-:-:S05]  /*1ec0*/  IADD3 R2, R20, 0x7f, RZ ;  /* 0x0000007f14027810 */ /* 0x000fca0007ffe0ff */
[----:B------:R-:W-:-:S04]  /*1ed0*/  @P5 IMAD.HI.U32 R3, R2, c[0x0][0x2c8], RZ ;  /* 0x0000b20002035a27 */ /* 0x000fc800078e00ff */
[----:B------:R-:W-:Y:S01]  /*1ee0*/  IMAD.MOV.U32 R0, RZ, RZ, R2 ;  /* 0x000000ffff007224 */ /* 0x000fe200078e0002 */
[----:B------:R-:W-:Y:S02]  /*1ef0*/  IADD3 R2, R227, 0x1, -R226 ;  /* 0x00000001e3027810 */ /* 0x000fe40007ffe8e2 */
[----:B------:R-:W-:-:S05]  /*1f00*/  @P5 SHF.R.U32.HI R0, RZ, c[0x0][0x2cc], R3 ;  /* 0x0000b300ff005a19 */ /* 0x000fca0000011603 */
[----:B------:R-:W-:-:S05]  /*1f10*/  IMAD.IADD R0, R2, 0x1, R0 ;  /* 0x0000000102007824 */ /* 0x000fca00078e0200 */
[----:B------:R-:W-:Y:S01]  /*1f20*/  IADD3 R3, R0, c[0x0][0x328], RZ ;  /* 0x0000ca0000037a10 */ /* 0x000fe20007ffe0ff */
[----:B------:R-:W-:Y:S05]  /*1f30*/  @!P1 BRA `(.L_x_478) ;  /* 0x0000010000009947 */ /* 0x000fea0003800000 */
[C---:B------:R-:W-:Y:S01]  /*1f40*/  ISETP.GT.AND P0, PT, R0.reuse, RZ, PT ;  /* 0x000000ff0000720c */ /* 0x040fe20003f04270 */
[----:B------:R-:W-:Y:S01]  /*1f50*/  BSSY B0, `(.L_x_479) ;  /* 0x000000c000007945 */ /* 0x000fe20003800000 */
[----:B------:R-:W-:-:S11]  /*1f60*/  IADD3 R2, R0, -0x1, RZ ;  /* 0xffffffff00027810 */ /* 0x000fd60007ffe0ff */
[----:B------:R-:W-:Y:S05]  /*1f70*/  @P0 BRA `(.L_x_480) ;  /* 0x0000006000000947 */ /* 0x000fea0003800000 */
[----:B------:R-:W-:Y:S01]  /*1f80*/  ISETP.NE.AND P0, PT, R6, 0x1, PT ;  /* 0x000000010600780c */ /* 0x000fe20003f05270 */
[----:B------:R-:W-:-:S12]  /*1f90*/  IMAD.MOV R0, RZ, RZ, -R0 ;  /* 0x000000ffff007224 */ /* 0x000fd800078e0a00 */
[----:B------:R-:W-:-:S05]  /*1fa0*/  @P0 IMAD.HI.U32 R2, R0, c[0x0][0x330], RZ ;  /* 0x0000cc0000020a27 */ /* 0x000fca00078e00ff */
[----:B------:R-:W-:-:S04]  /*1fb0*/  @P0 SHF.R.U32.HI R0, RZ, c[0x0][0x334], R2 ;  /* 0x0000cd00ff000a19 */ /* 0x000fc80000011602 */
[----:B------:R-:W-:Y:S01]  /*1fc0*/  LOP3.LUT R2, RZ, R0, RZ, 0x33, !PT ;  /* 0x00000000ff027212 */ /* 0x000fe200078e33ff */
[----:B------:R-:W-:Y:S05]  /*1fd0*/  BRA `(.L_x_481) ;  /* 0x0000003000007947 */ /* 0x000fea0003800000 */
.L_x_480:
[----:B------:R-:W-:-:S13]  /*1fe0*/  ISETP.NE.AND P0, PT, R6, 0x1, PT ;  /* 0x000000010600780c */ /* 0x000fda0003f05270 */
[----:B------:R-:W-:-:S05]  /*1ff0*/  @P0 IMAD.HI.U32 R0, R2, c[0x0][0x330], RZ ;  /* 0x0000cc0002000a27 */ /* 0x000fca00078e00ff */
[----:B------:R-:W-:Y:S02]  /*2000*/  @P0 SHF.R.U32.HI R2, RZ, c[0x0][0x334], R0 ;  /* 0x0000cd00ff020a19 */ /* 0x000fe40000011600 */
.L_x_481:
[----:B------:R-:W-:Y:S05]  /*2010*/  BSYNC B0 ;  /* 0x0000000000007941 */ /* 0x000fea0003800000 */
.L_x_479:
[----:B------:R-:W-:-:S05]  /*2020*/  IMAD R2, R2, R6, c[0x0][0x32c] ;  /* 0x0000cb0002027624 */ /* 0x000fca00078e0206 */
[----:B------:R-:W-:-:S04]  /*2030*/  IMNMX R3, R3, R2, PT ;  /* 0x0000000203037217 */ /* 0x000fc80003800200 */
.L_x_478:
[----:B------:R-:W-:Y:S01]  /*2040*/  IADD3 R3, R3, 0x2f, RZ ;  /* 0x0000002f03037810 */ /* 0x000fe20007ffe0ff */
[----:B------:R-:W-:Y:S01]  /*2050*/  @P5 IMAD.HI.U32 R4, R20, c[0x0][0x2c8], RZ ;  /* 0x0000b20014045a27 */ /* 0x000fe200078e00ff */
[----:B------:R-:W-:-:S03]  /*2060*/  IADD3 R2, R227, 0x2f, RZ ;  /* 0x0000002fe3027810 */ /* 0x000fc60007ffe0ff */
[----:B------:R-:W-:-:S04]  /*2070*/  IMAD.HI R5, R3, 0x2aaaaaab, RZ ;  /* 0x2aaaaaab03057827 */ /* 0x000fc800078e02ff */
[----:B------:R-:W-:-:S04]  /*2080*/  IMAD.HI R2, R2, 0x2aaaaaab, RZ ;  /* 0x2aaaaaab02027827 */ /* 0x000fc800078e02ff */
[----:B------:R-:W-:Y:S01]  /*2090*/  IMAD.MOV.U32 R0, RZ, RZ, R20 ;  /* 0x000000ffff007224 */ /* 0x000fe200078e0014 */
[----:B------:R-:W-:Y:S01]  /*20a0*/  @P5 SHF.R.U32.HI R0, RZ, c[0x0][0x2cc], R4 ;  /* 0x0000b300ff005a19 */ /* 0x000fe20000011604 */
[----:B------:R-:W-:Y:S01]  /*20b0*/  IMAD.IADD R240, R227, 0x1, -R226 ;  /* 0x00000001e3f07824 */ /* 0x000fe200078e0ae2 */
[----:B------:R-:W-:Y:S02]  /*20c0*/  SHF.R.U32.HI R4, RZ, 0x1f, R5 ;  /* 0x0000001fff047819 */ /* 0x000fe40000011605 */
[----:B------:R-:W-:Y:S01]  /*20d0*/  SHF.R.U32.HI R3, RZ, 0x1f, R2 ;  /* 0x0000001fff037819 */ /* 0x000fe20000011602 */
[----:B------:R-:W-:Y:S01]  /*20e0*/  IMAD.IADD R0, R240, 0x1, R0 ;  /* 0x00000001f0007824 */ /* 0x000fe200078e0200 */
[----:B------:R-:W-:Y:S02]  /*20f0*/  LEA.HI.SX32 R4, R5, R4, 0x1d ;  /* 0x0000000405047211 */ /* 0x000fe400078feaff */
[----:B------:R-:W-:Y:S02]  /*2100*/  LEA.HI.SX32 R3, R2, R3, 0x1d ;  /* 0x0000000302037211 */ /* 0x000fe400078feaff */
[----:B------:R-:W-:-:S02]  /*2110*/  IADD3 R2, R0, -c[0x0][0x324], RZ ;  /* 0x8000c90000027a10 */ /* 0x000fc40007ffe0ff */
[----:B------:R-:W-:Y:S01]  /*2120*/  IMNMX R10, R3, R4, PT ;  /* 0x00000004030a7217 */ /* 0x000fe20003800200 */
[----:B------:R-:W-:Y:S05]  /*2130*/  @!P1 BRA `(.L_x_482) ;  /* 0x000000f000009947 */ /* 0x000fea0003800000 */
[----:B------:R-:W-:Y:S01]  /*2140*/  ISETP.GT.AND P0, PT, R0, -0x1, PT ;  /* 0xffffffff0000780c */ /* 0x000fe20003f04270 */
[----:B------:R-:W-:-:S12]  /*2150*/  BSSY B0, `(.L_x_483) ;  /* 0x000000b000007945 */ /* 0x000fd80003800000 */
[----:B------:R-:W-:Y:S05]  /*2160*/  @P0 BRA `(.L_x_484) ;  /* 0x0000006000000947 */ /* 0x000fea0003800000 */
[----:B------:R-:W-:Y:S02]  /*2170*/  ISETP.NE.AND P0, PT, R6, 0x1, PT ;  /* 0x000000010600780c */ /* 0x000fe40003f05270 */
[----:B------:R-:W-:-:S11]  /*2180*/  LOP3.LUT R0, RZ, R0, RZ, 0x33, !PT ;  /* 0x00000000ff007212 */ /* 0x000fd600078e33ff */
[----:B------:R-:W-:-:S05]  /*2190*/  @P0 IMAD.HI.U32 R3, R0, c[0x0][0x330], RZ ;  /* 0x0000cc0000030a27 */ /* 0x000fca00078e00ff */
[----:B------:R-:W-:-:S04]  /*21a0*/  @P0 SHF.R.U32.HI R0, RZ, c[0x0][0x334], R3 ;  /* 0x0000cd00ff000a19 */ /* 0x000fc80000011603 */
[----:B------:R-:W-:Y:S01]  /*21b0*/  LOP3.LUT R0, RZ, R0, RZ, 0x33, !PT ;  /* 0x00000000ff007212 */ /* 0x000fe200078e33ff */
[----:B------:R-:W-:Y:S05]  /*21c0*/  BRA `(.L_x_485) ;  /* 0x0000003000007947 */ /* 0x000fea0003800000 */
.L_x_484:
[----:B------:R-:W-:-:S13]  /*21d0*/  ISETP.NE.AND P0, PT, R6, 0x1, PT ;  /* 0x000000010600780c */ /* 0x000fda0003f05270 */
[----:B------:R-:W-:-:S05]  /*21e0*/  @P0 IMAD.HI.U32 R3, R0, c[0x0][0x330], RZ ;  /* 0x0000cc0000030a27 */ /* 0x000fca00078e00ff */
[----:B------:R-:W-:Y:S02]  /*21f0*/  @P0 SHF.R.U32.HI R0, RZ, c[0x0][0x334], R3 ;  /* 0x0000cd00ff000a19 */ /* 0x000fe40000011603 */
.L_x_485:
[----:B------:R-:W-:Y:S05]  /*2200*/  BSYNC B0 ;  /* 0x0000000000007941 */ /* 0x000fea0003800000 */
.L_x_483:
[----:B------:R-:W-:-:S05]  /*2210*/  IMAD R0, R0, c[0x0][0x32c], RZ ;  /* 0x0000cb0000007a24 */ /* 0x000fca00078e02ff */
[----:B------:R-:W-:-:S05]  /*2220*/  IMNMX R2, R2, R0, !PT ;  /* 0x0000000002027217 */ /* 0x000fca0007800200 */
.L_x_482:
[----:B------:R-:W-:Y:S01]  /*2230*/  IMAD.HI R2, R2, 0x2aaaaaab, RZ ;  /* 0x2aaaaaab02027827 */ /* 0x000fe200078e02ff */
[C---:B------:R-:W-:Y:S01]  /*2240*/  LOP3.LUT R3, R15.reuse, 0xff000000, RZ, 0xc0, !PT ;  /* 0xff0000000f037812 */ /* 0x040fe200078ec0ff */
[----:B------:R-:W-:Y:S03]  /*2250*/  BSSY B0, `(.L_x_486) ;  /* 0x000002d000007945 */ /* 0x000fe60003800000 */
[----:B------:R-:W-:Y:S02]  /*2260*/  SHF.R.U32.HI R0, RZ, 0x1f, R2 ;  /* 0x0000001fff007819 */ /* 0x000fe40000011602 */
[----:B------:R-:W-:Y:S02]  /*2270*/  SHF.R.U32.HI R3, RZ, 0x8, R3 ;  /* 0x00000008ff037819 */ /* 0x000fe40000011603 */
[----:B------:R-:W-:Y:S02]  /*2280*/  LEA.HI.SX32 R2, R2, R0, 0x1d ;  /* 0x0000000002027211 */ /* 0x000fe400078feaff */
[----:B------:R-:W-:-:S02]  /*2290*/  LOP3.LUT R0, R15, 0xff0000, RZ, 0xc0, !PT ;  /* 0x00ff00000f007812 */ /* 0x000fc400078ec0ff */
[----:B------:R-:W-:Y:S01]  /*22a0*/  IMNMX R6, RZ, R2, !PT ;  /* 0x00000002ff067217 */ /* 0x000fe20007800200 */
[----:B------:R-:W-:Y:S01]  /*22b0*/  IMAD.MOV.U32 R2, RZ, RZ, RZ ;  /* 0x000000ffff027224 */ /* 0x000fe200078e00ff */
[----:B------:R-:W-:Y:S02]  /*22c0*/  LEA.HI R0, R0, R3, RZ, 0x10 ;  /* 0x0000000300007211 */ /* 0x000fe400078f80ff */
[----:B------:R-:W-:Y:S02]  /*22d0*/  ISETP.GT.AND P0, PT, R10, R6, PT ;  /* 0x000000060a00720c */ /* 0x000fe40003f04270 */
[----:B------:R-:W-:Y:S02]  /*22e0*/  LOP3.LUT R15, R0, 0xff, RZ, 0xc0, !PT ;  /* 0x000000ff000f7812 */ /* 0x000fe400078ec0ff */
[----:B------:R-:W-:-:S03]  /*22f0*/  SHF.R.U32.HI R5, RZ, 0x10, R0 ;  /* 0x00000010ff057819 */ /* 0x000fc60000011600 */
[----:B------:R2:W-:Y:S04]  /*2300*/  STL [R1+0x28], R15 ;  /* 0x0000280f01007387 */ /* 0x0005e80000100800 */
[----:B------:R2:W-:Y:S02]  /*2310*/  STL [R1+0x24], R5 ;  /* 0x0000240501007387 */ /* 0x0005e40000100800 */
[----:B------:R-:W-:Y:S05]  /*2320*/  @!P0 BRA `(.L_x_487) ;  /* 0x000001f000008947 */ /* 0x000fea0003800000 */
[----:B------:R-:W-:-:S04]  /*2330*/  ISETP.NE.AND P0, PT, R5, RZ, PT ;  /* 0x000000ff0500720c */ /* 0x000fc80003f05270 */
[----:B------:R-:W-:-:S04]  /*2340*/  SEL R0, R5, c[0x0][0x338], P0 ;  /* 0x0000ce0005007a07 */ /* 0x000fc80000000000 */
[----:B------:R-:W-:Y:S02]  /*2350*/  IABS R3, R0 ;  /* 0x0000000000037213 */ /* 0x000fe40000000000 */
[----:B------:R-:W-:Y:S02]  /*2360*/  IADD3 R7, R0, -0x1, R10 ;  /* 0xffffffff00077810 */ /* 0x000fe40007ffe00a */
[----:B------:R-:W3:Y:S03]  /*2370*/  I2F.RP R2, R3 ;  /* 0x0000000300027306 */ /* 0x000ee60000209400 */
[----:B------:R-:W-:-:S05]  /*2380*/  IMAD.IADD R7, R7, 0x1, -R6 ;  /* 0x0000000107077824 */ /* 0x000fca00078e0a06 */
[----:B------:R-:W-:Y:S01]  /*2390*/  IABS R11, R7 ;  /* 0x00000007000b7213 */ /* 0x000fe20000000000 */
[----:B---3--:R-:W3:Y:S02]  /*23a0*/  MUFU.RCP R2, R2 ;  /* 0x0000000200027308 */ /* 0x008ee40000001000 */
[----:B---3--:R-:W-:-:S06]  /*23b0*/  IADD3 R2, R2, 0xffffffe, RZ ;  /* 0x0ffffffe02027810 */ /* 0x008fcc0007ffe0ff */
[----:B--2---:R-:W2:Y:S02]  /*23c0*/  F2I.FTZ.U32.TRUNC.NTZ R5, R2 ;  /* 0x0000000200057305 */ /* 0x004ea4000021f000 */
[----:B--2---:R-:W-:-:S04]  /*23d0*/  IMAD.MOV R2, RZ, RZ, -R5 ;  /* 0x000000ffff027224 */ /* 0x004fc800078e0a05 */
        /* <DEDUP_REMOVED lines=20> */
.L_x_487:
[----:B------:R-:W-:Y:S05]  /*2520*/  BSYNC B0 ;  /* 0x0000000000007941 */ /* 0x000fea0003800000 */
.L_x_486:
[----:B------:R-:W-:Y:S01]  /*2530*/  IMAD R3, R15, R2, R6 ;  /* 0x000000020f037224 */ /* 0x000fe200078e0206 */
        /* <DEDUP_REMOVED lines=56> */
[----:B---3--:R-:W-:Y:S01]  /*28c0*/  ISETP.NE.U32.AND P0, PT, RZ, c[0x0][0x340], PT ;  /* 0x0000d000ff007a0c */ /* 0x008fe20003f05070 */
[----:B------:R-:W3:Y:S03]  /*28d0*/  LDL.64 R74, [R1+0x30] ;  /* 0x00003000014a7983 */ /* 0x000ee60000100a00 */
[----:B------:R-:W-:Y:S01]  /*28e0*/  ISETP.NE.AND.EX P0, PT, RZ, c[0x0][0x344], PT, P0 ;  /* 0x0000d100ff007a0c */ /* 0x000fe20003f05300 */
[----:B------:R-:W4:Y:S04]  /*28f0*/  LDL R21, [R1+0x1c] ;  /* 0x00001c0001157983 */ /* 0x000f280000100800 */
[----:B------:R-:W5:Y:S04]  /*2900*/  LDL R18, [R1+0x38] ;  /* 0x0000380001127983 */ /* 0x000f680000100800 */
[----:B--2---:R-:W2:Y:S04]  /*2910*/  S2R R5, SR_TID.X ;  /* 0x0000000000057919 */ /* 0x004ea80000002100 */
[----:B------:R-:W-:-:S05]  /*2920*/  @P0 IMAD.WIDE R2, R77, R14, c[0x0][0x340] ;  /* 0x0000d0004d020625 */ /* 0x000fca00078e020e */
[----:B------:R1:W5:Y:S01]  /*2930*/  @P0 LDG.E R16, [R2.64] ;  /* 0x0000000602100981 */ /* 0x000362000c1e1900 */
[----:B------:R-:W-:-:S05]  /*2940*/  SHF.R.S32.HI R0, RZ, 0x1f, R13 ;  /* 0x0000001fff007819 */ /* 0x000fca000001140d */
[----:B------:R-:W-:Y:S01]  /*2950*/  IMAD R0, R0, c[0x0][0x178], RZ ;  /* 0x00005e0000007a24 */ /* 0x000fe200078e02ff */
[--C-:B--2---:R-:W-:Y:S02]  /*2960*/  SHF.R.S32.HI R7, RZ, 0x1f, R5.reuse ;  /* 0x0000001fff077819 */ /* 0x104fe40000011405 */
[----:B------:R-:W-:Y:S02]  /*2970*/  SHF.R.S32.HI R19, RZ, 0x1f, R5 ;  /* 0x0000001fff137819 */ /* 0x000fe40000011405 */
[-C--:B------:R-:W-:Y:S02]  /*2980*/  LEA.HI R7, R7, R5.reuse, RZ, 0x2 ;  /* 0x0000000507077211 */ /* 0x080fe400078f10ff */
[----:B------:R-:W-:Y:S02]  /*2990*/  LEA.HI R19, R19, R5, RZ, 0x2 ;  /* 0x0000000513137211 */ /* 0x000fe400078f10ff */
[----:B------:R-:W-:Y:S01]  /*29a0*/  LOP3.LUT R7, R7, 0xfffffffc, RZ, 0xc0, !PT ;  /* 0xfffffffc07077812 */ /* 0x000fe200078ec0ff */
[C---:B------:R-:W-:Y:S01]  /*29b0*/  IMAD R0, R13.reuse, c[0x0][0x17c], R0 ;  /* 0x00005f000d007a24 */ /* 0x040fe200078e0200 */
[----:B------:R-:W-:Y:S01]  /*29c0*/  SHF.R.S32.HI R19, RZ, 0x2, R19 ;  /* 0x00000002ff137819 */ /* 0x000fe20000011413 */
[----:B-1----:R-:W-:-:S04]  /*29d0*/  IMAD.WIDE.U32 R2, R13, c[0x0][0x178], RZ ;  /* 0x00005e000d027a25 */ /* 0x002fc800078e00ff */
[----:B------:R-:W-:Y:S02]  /*29e0*/  IMAD.IADD R7, R5, 0x1, -R7 ;  /* 0x0000000105077824 */ /* 0x000fe400078e0a07 */
[----:B------:R-:W-:Y:S01]  /*29f0*/  IMAD.IADD R5, R3, 0x1, R0 ;  /* 0x0000000103057824 */ /* 0x000fe200078e0200 */
[----:B------:R-:W-:Y:S02]  /*2a00*/  SHF.R.S32.HI R14, RZ, 0x1f, R77 ;  /* 0x0000001fff0e7819 */ /* 0x000fe4000001144d */
[----:B------:R-:W-:Y:S01]  /*2a10*/  LEA R0, R7, R19, 0x5 ;  /* 0x0000001307007211 */ /* 0x000fe200078e28ff */
[----:B------:R-:W-:Y:S01]  /*2a20*/  IMAD.MOV.U32 R4, RZ, RZ, R2 ;  /* 0x000000ffff047224 */ /* 0x000fe200078e0002 */
[----:B------:R-:W-:Y:S02]  /*2a30*/  SEL R6, R14, RZ, !P3 ;  /* 0x000000ff0e067207 */ /* 0x000fe40005800000 */
[----:B------:R-:W-:Y:S01]  /*2a40*/  SHF.R.S32.HI R9, RZ, 0x1f, R12 ;  /* 0x0000001fff097819 */ /* 0x000fe2000001140c */
[----:B------:R-:W-:Y:S01]  /*2a50*/  IMAD.IADD R8, R20, 0x1, R0 ;  /* 0x0000000114087824 */ /* 0x000fe200078e0200 */
[----:B------:R-:W-:Y:S01]  /*2a60*/  IADD3 R2, P1, R19, R12, RZ ;  /* 0x0000000c13027210 */ /* 0x000fe20007f3e0ff */
[----:B------:R-:W-:Y:S01]  /*2a70*/  IMAD.WIDE.U32 R4, R76, c[0x0][0x1b8], R4 ;  /* 0x00006e004c047a25 */ /* 0x000fe200078e0004 */
[----:B------:R-:W-:-:S02]  /*2a80*/  SEL R3, R77, RZ, !P3 ;  /* 0x000000ff4d037207 */ /* 0x000fc40005800000 */
[----:B------:R-:W-:Y:S01]  /*2a90*/  LEA.HI.X.SX32 R9, R19, R9, 0x1, P1 ;  /* 0x0000000913097211 */ /* 0x000fe200008f0eff */
[----:B------:R-:W-:Y:S01]  /*2aa0*/  @P5 IMAD.HI.U32 R7, R8, c[0x0][0x2c8], RZ ;  /* 0x0000b20008075a27 */ /* 0x000fe200078e00ff */
[----:B------:R-:W-:-:S03]  /*2ab0*/  MOV R0, R8 ;  /* 0x0000000800007202 */ /* 0x000fc60000000f00 */
[----:B------:R-:W-:Y:S02]  /*2ac0*/  IMAD R5, R76, c[0x0][0x1bc], R5 ;  /* 0x00006f004c057a24 */ /* 0x000fe400078e0205 */
[----:B------:R-:W-:Y:S01]  /*2ad0*/  IMAD R6, R6, c[0x0][0x1c0], RZ ;  /* 0x0000700006067a24 */ /* 0x000fe200078e02ff */
[----:B------:R-:W-:Y:S01]  /*2ae0*/  @P5 SHF.R.U32.HI R0, RZ, c[0x0][0x2cc], R7 ;  /* 0x0000b300ff005a19 */ /* 0x000fe20000011607 */
[----:B------:R-:W-:-:S04]  /*2af0*/  IMAD.WIDE.U32 R4, R3, c[0x0][0x1c0], R4 ;  /* 0x0000700003047a25 */ /* 0x000fc800078e0004 */
[----:B------:R-:W-:Y:S02]  /*2b00*/  IMAD R12, R3, c[0x0][0x1c4], R6 ;  /* 0x00007100030c7a24 */ /* 0x000fe400078e0206 */
[C---:B------:R-:W-:Y:S02]  /*2b10*/  IMAD R13, R9.reuse, c[0x0][0x1e0], RZ ;  /* 0x00007800090d7a24 */ /* 0x040fe400078e02ff */
[----:B------:R-:W-:Y:S02]  /*2b20*/  IMAD R3, R9, c[0x0][0x208], RZ ;  /* 0x0000820009037a24 */ /* 0x000fe400078e02ff */
[C---:B------:R-:W-:Y:S02]  /*2b30*/  IMAD R13, R2.reuse, c[0x0][0x1e4], R13 ;  /* 0x00007900020d7a24 */ /* 0x040fe400078e020d */
[----:B------:R-:W-:Y:S02]  /*2b40*/  IMAD.MOV R9, RZ, RZ, -R0 ;  /* 0x000000ffff097224 */ /* 0x000fe400078e0a00 */
[----:B------:R-:W-:-:S02]  /*2b50*/  IMAD R15, R2, c[0x0][0x20c], R3 ;  /* 0x00008300020f7a24 */ /* 0x000fc400078e0203 */
[----:B------:R-:W-:Y:S02]  /*2b60*/  IMAD.IADD R3, R5, 0x1, R12 ;  /* 0x0000000105037824 */ /* 0x000fe400078e020c */
[----:B------:R-:W-:Y:S01]  /*2b70*/  IMAD R12, R9, c[0x0][0x2c4], R8 ;  /* 0x0000b100090c7a24 */ /* 0x000fe200078e0208 */
[----:B------:R-:W-:Y:S02]  /*2b80*/  LOP3.LUT R198, R198, 0xffffff7f, RZ, 0xc0, !PT ;  /* 0xffffff7fc6c67812 */ /* 0x000fe400078ec0ff */
[----:B------:R-:W-:Y:S01]  /*2b90*/  IADD3 R96, R200, -0x1, RZ ;  /* 0xffffffffc8607810 */ /* 0x000fe20007ffe0ff */
[----:B---3--:R-:W-:-:S04]  /*2ba0*/  IMAD.WIDE.U32 R6, R2, c[0x0][0x1e0], R74 ;  /* 0x0000780002067a25 */ /* 0x008fc800078e004a */
[----:B------:R-:W-:Y:S01]  /*2bb0*/  IMAD.WIDE.U32 R10, R2, c[0x0][0x208], R74 ;  /* 0x00008200020a7a25 */ /* 0x000fe200078e004a */
[----:B----4-:R-:W-:Y:S02]  /*2bc0*/  ISETP.GE.AND P3, PT, R21, c[0x0][0x1d4], PT ;  /* 0x0000750015007a0c */ /* 0x010fe40003f66270 */
[----:B------:R-:W-:Y:S02]  /*2bd0*/  SHF.R.S32.HI R2, RZ, 0x1f, R0 ;  /* 0x0000001fff027819 */ /* 0x000fe40000011400 */
[----:B------:R-:W-:Y:S02]  /*2be0*/  SEL R8, RZ, 0xffffffff, P3 ;  /* 0xffffffffff087807 */ /* 0x000fe40001800000 */
[----:B------:R-:W-:Y:S01]  /*2bf0*/  ISETP.GE.AND P2, PT, R74, c[0x0][0x1d4], PT ;  /* 0x000075004a007a0c */ /* 0x000fe20003f46270 */
[----:B------:R-:W-:Y:S01]  /*2c00*/  IMAD R5, R2, c[0x0][0x1b0], RZ ;  /* 0x00006c0002057a24 */ /* 0x000fe200078e02ff */
[----:B------:R-:W-:Y:S01]  /*2c10*/  MOV R2, R4 ;  /* 0x0000000400027202 */ /* 0x000fe20000000f00 */
[----:B------:R-:W-:Y:S01]  /*2c20*/  IMAD.SHL.U32 R8, R8, 0x2, RZ ;  /* 0x0000000208087824 */ /* 0x000fe200078e00ff */
[----:B------:R-:W-:Y:S01]  /*2c30*/  SEL R4, RZ, 0x1, P2 ;  /* 0x00000001ff047807 */ /* 0x000fe20001000000 */
[----:B------:R-:W-:-:S02]  /*2c40*/  IMAD R5, R0, c[0x0][0x1b4], R5 ;  /* 0x00006d0000057a24 */ /* 0x000fc400078e0205 */
[----:B------:R-:W-:Y:S01]  /*2c50*/  IMAD.WIDE.U32 R2, R0, c[0x0][0x1b0], R2 ;  /* 0x00006c0000027a25 */ /* 0x000fe200078e0002 */
[----:B------:R-:W-:Y:S02]  /*2c60*/  SHF.R.S32.HI R0, RZ, 0x1f, R12 ;  /* 0x0000001fff007819 */ /* 0x000fe4000001140c */
[----:B------:R-:W-:Y:S01]  /*2c70*/  LOP3.LUT R17, R8, 0x2, R4, 0xe2, !PT ;  /* 0x0000000208117812 */ /* 0x000fe200078ee204 */
[----:B------:R-:W-:Y:S01]  /*2c80*/  IMAD.IADD R9, R7, 0x1, R13 ;  /* 0x0000000107097824 */ /* 0x000fe200078e020d */
[----:B------:R-:W-:Y:S01]  /*2c90*/  IADD3 R7, R11, R15, RZ ;  /* 0x0000000f0b077210 */ /* 0x000fe20007ffe0ff */
[----:B------:R-:W-:Y:S01]  /*2ca0*/  IMAD.MOV.U32 R8, RZ, RZ, R6 ;  /* 0x000000ffff087224 */ /* 0x000fe200078e0006 */
[----:B------:R-:W-:Y:S01]  /*2cb0*/  MOV R6, R10 ;  /* 0x0000000a00067202 */ /* 0x000fe20000000f00 */
[----:B------:R-:W-:Y:S02]  /*2cc0*/  IMAD.IADD R5, R3, 0x1, R5 ;  /* 0x0000000103057824 */ /* 0x000fe400078e0205 */
[----:B------:R-:W-:Y:S01]  /*2cd0*/  IMAD.MOV.U32 R4, RZ, RZ, R2 ;  /* 0x000000ffff047224 */ /* 0x000fe200078e0002 */
[----:B-----5:R-:W-:Y:S01]  /*2ce0*/  @P0 SHF.R.S32.HI R3, RZ, 0x1f, R16 ;  /* 0x0000001fff030819 */ /* 0x020fe20000011410 */
[----:B------:R-:W-:-:S02]  /*2cf0*/  IMAD R0, R0, c[0x0][0x1a8], RZ ;  /* 0x00006a0000007a24 */ /* 0x000fc400078e02ff */
[----:B------:R-:W-:Y:S01]  /*2d00*/  @P0 IMAD.MOV.U32 R2, RZ, RZ, R16 ;  /* 0x000000ffff020224 */ /* 0x000fe200078e0010 */
[----:B------:R-:W-:Y:S01]  /*2d10*/  @!P0 MOV R2, R77 ;  /* 0x0000004d00028202 */ /* 0x000fe20000000f00 */
[----:B------:R-:W-:Y:S01]  /*2d20*/  @!P0 IMAD.MOV.U32 R3, RZ, RZ, R14 ;  /* 0x000000ffff038224 */ /* 0x000fe200078e000e */
[----:B------:R-:W-:Y:S01]  /*2d30*/  ISETP.GE.AND P1, PT, R18, c[0x0][0x1d4], PT ;  /* 0x0000750012007a0c */ /* 0x000fe20003f26270 */
[----:B------:R-:W-:Y:S01]  /*2d40*/  IMAD.WIDE.U32 R10, R12, c[0x0][0x1a8], R4 ;  /* 0x00006a000c0a7a25 */ /* 0x000fe200078e0004 */
[----:B------:R-:W-:-:S03]  /*2d50*/  @P3 LOP3.LUT R198, R198, 0x80, RZ, 0xfc, !PT ;  /* 0x00000080c6c63812 */ /* 0x000fc600078efcff */
[----:B------:R-:W-:Y:S02]  /*2d60*/  IMAD R13, R12, c[0x0][0x1ac], R0 ;  /* 0x00006b000c0d7a24 */ /* 0x000fe400078e0200 */
[----:B------:R-:W-:Y:S01]  /*2d70*/  IMAD.WIDE.U32 R4, R76, c[0x0][0x1e8], R8 ;  /* 0x00007a004c047a25 */ /* 0x000fe200078e0008 */
[----:B------:R-:W-:-:S03]  /*2d80*/  SEL R8, R2, RZ, !P4 ;  /* 0x000000ff02087207 */ /* 0x000fc60006000000 */
[C---:B------:R-:W-:Y:S01]  /*2d90*/  IMAD.WIDE.U32 R6, R76.reuse, c[0x0][0x210], R6 ;  /* 0x000084004c067a25 */ /* 0x040fe200078e0006 */
[----:B------:R-:W-:Y:S02]  /*2da0*/  SEL R2, RZ, 0x4, P1 ;  /* 0x00000004ff027807 */ /* 0x000fe40000800000 */
[----:B------:R-:W-:Y:S01]  /*2db0*/  SEL R0, R3, RZ, !P4 ;  /* 0x000000ff03007207 */ /* 0x000fe20006000000 */
[----:B------:R-:W-:Y:S01]  /*2dc0*/  IMAD R3, R76, c[0x0][0x214], R7 ;  /* 0x000085004c037a24 */ /* 0x000fe200078e0207 */
[----:B------:R-:W-:Y:S02]  /*2dd0*/  IADD3 R7, R11, R13, RZ ;  /* 0x0000000d0b077210 */ /* 0x000fe40007ffe0ff */
[----:B------:R-:W-:Y:S02]  /*2de0*/  LOP3.LUT R198, R198, 0xfffffeff, RZ, 0xc0, !PT ;  /* 0xfffffeffc6c67812 */ /* 0x000fe400078ec0ff */
[----:B------:R-:W-:Y:S01]  /*2df0*/  LOP3.LUT R13, R17, R2, RZ, 0xfc, !PT ;  /* 0x00000002110d7212 */ /* 0x000fe200078efcff */
[----:B------:R-:W-:-:S02]  /*2e00*/  IMAD.MOV.U32 R2, RZ, RZ, R6 ;  /* 0x000000ffff027224 */ /* 0x000fc400078e0006 */
[----:B------:R-:W-:Y:S01]  /*2e10*/  IMAD R6, R0, c[0x0][0x1f0], RZ ;  /* 0x00007c0000067a24 */ /* 0x000fe200078e02ff */
[----:B------:R-:W-:Y:S01]  /*2e20*/  @P2 LOP3.LUT R198, R198, 0x100, RZ, 0xfc, !PT ;  /* 0x00000100c6c62812 */ /* 0x000fe200078efcff */
[----:B------:R-:W-:Y:S02]  /*2e30*/  IMAD R0, R0, c[0x0][0x218], RZ ;  /* 0x0000860000007a24 */ /* 0x000fe400078e02ff */
[----:B------:R-:W-:Y:S01]  /*2e40*/  IMAD R5, R76, c[0x0][0x1ec], R5 ;  /* 0x00007b004c057a24 */ /* 0x000fe200078e0205 */
[----:B------:R-:W-:Y:S01]  /*2e50*/  LOP3.LUT R198, R198, 0xffffffbf, RZ, 0xc0, !PT ;  /* 0xffffffbfc6c67812 */ /* 0x000fe200078ec0ff */
[----:B------:R-:W-:Y:S01]  /*2e60*/  IMAD.WIDE.U32 R228, R8, c[0x0][0x218], R2 ;  /* 0x0000860008e47a25 */ /* 0x000fe200078e0002 */
[----:B------:R-:W-:-:S03]  /*2e70*/  LEA R12, P0, R10, c[0x0][0x160], 0x1 ;  /* 0x000058000a0c7a11 */ /* 0x000fc600078008ff */
[C---:B------:R-:W-:Y:S02]  /*2e80*/  IMAD R0, R8.reuse, c[0x0][0x21c], R0 ;  /* 0x0000870008007a24 */ /* 0x040fe400078e0200 */
[----:B------:R-:W-:-:S04]  /*2e90*/  IMAD.WIDE.U32 R246, R8, c[0x0][0x1f0], R4 ;  /* 0x00007c0008f67a25 */ /* 0x000fc800078e0004 */
[----:B------:R-:W-:Y:S01]  /*2ea0*/  IMAD R2, R8, c[0x0][0x1f4], R6 ;  /* 0x00007d0008027a24 */ /* 0x000fe200078e0206 */
[----:B------:R-:W-:Y:S02]  /*2eb0*/  @P1 LOP3.LUT R198, R198, 0x40, RZ, 0xfc, !PT ;  /* 0x00000040c6c61812 */ /* 0x000fe400078efcff */
[----:B------:R-:W-:Y:S01]  /*2ec0*/  LEA.HI.X R11, R10, c[0x0][0x164], R7, 0x1, P0 ;  /* 0x000059000a0b7a11 */ /* 0x000fe200000f0c07 */
[----:B------:R-:W-:Y:S01]  /*2ed0*/  IMAD.IADD R252, R247, 0x1, R2 ;  /* 0x00000001f7fc7824 */ /* 0x000fe200078e0202 */
[----:B------:R-:W-:Y:S02]  /*2ee0*/  ISETP.GE.AND P4, PT, R74, c[0x0][0x198], PT ;  /* 0x000066004a007a0c */ /* 0x000fe40003f86270 */
[----:B------:R-:W-:Y:S02]  /*2ef0*/  ISETP.GE.AND P3, PT, R21, c[0x0][0x198], PT ;  /* 0x0000660015007a0c */ /* 0x000fe40003f66270 */
[----:B------:R-:W-:Y:S02]  /*2f00*/  IADD3 R9, R19, R20, RZ ;  /* 0x0000001413097210 */ /* 0x000fe40007ffe0ff */
[----:B------:R-:W-:-:S02]  /*2f10*/  IADD3 R232, R229, R0, RZ ;  /* 0x00000000e5e87210 */ /* 0x000fc40007ffe0ff */
[----:B------:R-:W-:Y:S01]  /*2f20*/  ISETP.GE.AND P2, PT, R18, c[0x0][0x198], PT ;  /* 0x0000660012007a0c */ /* 0x000fe20003f46270 */
[----:B------:R-:W-:Y:S10]  /*2f30*/  BRA.DIV ~URZ, `(.L_x_489) ;  /* 0x00015c527f007947 */ /* 0x000ff4000b800000 */
[----:B------:R1:W2:Y:S02]  /*2f40*/  SHFL.IDX PT, R8, R11, RZ, 0x1c1f ;  /* 0x001c1fff0b087589 */ /* 0x0002a400000e0000 */
.L_x_649:
[----:B------:R-:W-:Y:S05]  /*2f50*/  BRA.DIV ~URZ, `(.L_x_490) ;  /* 0x00015ca27f007947 */ /* 0x000fea000b800000 */
[----:B------:R3:W4:Y:S02]  /*2f60*/  SHFL.IDX PT, R0, R12, RZ, 0x1c1f ;  /* 0x001c1fff0c007589 */ /* 0x00072400000e0000 */
.L_x_650:
[----:B------:R-:W-:Y:S01]  /*2f70*/  IMAD R10, R226, c[0x0][0x2c4], RZ ;  /* 0x0000b100e20a7a24 */ /* 0x000fe200078e02ff */
[----:B------:R-:W-:Y:S04]  /*2f80*/  BSSY B0, `(.L_x_491) ;  /* 0x0000016000007945 */ /* 0x000fe80003800000 */
[----:B------:R-:W-:-:S13]  /*2f90*/  ISETP.GE.AND P0, PT, R9, R10, PT ;  /* 0x0000000a0900720c */ /* 0x000fda0003f06270 */
[----:B------:R-:W-:Y:S05]  /*2fa0*/  @P0 BRA `(.L_x_492) ;  /* 0x0000013000000947 */ /* 0x000fea0003800000 */
[----:B------:R-:W5:Y:S04]  /*2fb0*/  LDL.64 R4, [R1+0x30] ;  /* 0x0000300001047983 */ /* 0x000f680000100a00 */
[----:B---3--:R-:W3:Y:S04]  /*2fc0*/  LDL R2, [R1+0x1c] ;  /* 0x00001c0001027983 */ /* 0x008ee80000100800 */
[----:B----4-:R-:W4:Y:S04]  /*2fd0*/  LDL R3, [R1+0x58] ;  /* 0x0000580001037983 */ /* 0x010f280000100800 */
[----:B--2---:R-:W2:Y:S04]  /*2fe0*/  LDL R15, [R1+0x38] ;  /* 0x00003800010f7983 */ /* 0x004ea80000100800 */
[----:B------:R-:W2:Y:S04]  /*2ff0*/  LDL R14, [R1+0x5c] ;  /* 0x00005c00010e7983 */ /* 0x000ea80000100800 */
[----:B------:R-:W2:Y:S01]  /*3000*/  LDL R16, [R1+0x54] ;  /* 0x0000540001107983 */ /* 0x000ea20000100800 */
[----:B-----5:R-:W-:-:S04]  /*3010*/  LEA R6, P0, R4, R0, 0x1 ;  /* 0x0000000004067211 */ /* 0x020fc800078008ff */
[----:B------:R-:W-:Y:S02]  /*3020*/  LEA.HI.X R7, R4, R8, R5, 0x1, P0 ;  /* 0x0000000804077211 */ /* 0x000fe400000f0c05 */
[----:B---3--:R-:W-:-:S04]  /*3030*/  LEA R4, P0, R2, R0, 0x1 ;  /* 0x0000000002047211 */ /* 0x008fc800078008ff */
[----:B----4-:R-:W-:Y:S02]  /*3040*/  LEA.HI.X R5, R2, R8, R3, 0x1, P0 ;  /* 0x0000000802057211 */ /* 0x010fe400000f0c03 */
[----:B--2---:R-:W-:Y:S01]  /*3050*/  LEA R2, P0, R15, R0, 0x1 ;  /* 0x000000000f027211 */ /* 0x004fe200078008ff */
[----:B------:R-:W-:-:S03]  /*3060*/  IMAD.SHL.U32 R0, R14, 0x2, RZ ;  /* 0x000000020e007824 */ /* 0x000fc600078e00ff */
[----:B------:R-:W-:Y:S02]  /*3070*/  LEA.HI.X R3, R15, R8, R16, 0x1, P0 ;  /* 0x000000080f037211 */ /* 0x000fe400000f0c10 */
[----:B------:R-:W-:Y:S01]  /*3080*/  @!PT LDS RZ, [RZ] ;  /* 0x00000000fffff984 */ /* 0x000fe20000000800 */
[----:B------:R-:W-:Y:S01]  /*3090*/  @!PT LDS RZ, [RZ] ;  /* 0x00000000fffff984 */ /* 0x000fe20000000800 */
[----:B------:R-:W-:Y:S01]  /*30a0*/  @!PT LDS RZ, [RZ] ;  /* 0x00000000fffff984 */ /* 0x000fe20000000800 */
[----:B------:R2:W-:Y:S04]  /*30b0*/  LDGSTS.E.BYPASS.LTC128B.128 [R0+0x6080], [R6.64], !P4 ;  /* 0x0608000006007fae */ /* 0x0005e8000e101d46 */
[----:B------:R2:W-:Y:S04]  /*30c0*/  LDGSTS.E.BYPASS.LTC128B.128 [R0+0x8080], [R4.64], !P3 ;  /* 0x0808000004007fae */ /* 0x0005e8000d901d46 */
[----:B------:R2:W-:Y:S02]  /*30d0*/  LDGSTS.E.BYPASS.LTC128B.128 [R0+0xa080], [R2.64], !P2 ;  /* 0x0a08000002007fae */ /* 0x0005e4000d101d46 */
.L_x_492:
[----:B------:R-:W-:Y:S05]  /*30e0*/  BSYNC B0 ;  /* 0x0000000000007941 */ /* 0x000fea0003800000 */
.L_x_491:
[----:B------:R-:W-:Y:S05]  /*30f0*/  BRA.DIV ~URZ, `(.L_x_493) ;  /* 0x00015b627f007947 */ /* 0x000fea000b800000 */
[----:B--2---:R2:W1:Y:S04]  /*3100*/  SHFL.IDX PT, R8, R11, 0x1, 0x1c1f ;  /* 0x003c1f000b087f89 */ /* 0x00446800000e0000 */
[----:B----4-:R2:W4:Y:S02]  /*3110*/  SHFL.IDX PT, R0, R12, 0x1, 0x1c1f ;  /* 0x003c1f000c007f89 */ /* 0x01052400000e0000 */
.L_x_651:
[----:B------:R-:W-:Y:S01]  /*3120*/  IADD3 R2, R9, 0x20, RZ ;  /* 0x0000002009027810 */ /* 0x000fe20007ffe0ff */
[----:B------:R-:W-:Y:S03]  /*3130*/  BSSY B0, `(.L_x_494) ;  /* 0x0000016000007945 */ /* 0x000fe60003800000 */
[----:B------:R-:W-:-:S13]  /*3140*/  ISETP.GE.AND P0, PT, R2, R10, PT ;  /* 0x0000000a0200720c */ /* 0x000fda0003f06270 */
[----:B------:R-:W-:Y:S05]  /*3150*/  @P0 BRA `(.L_x_495) ;  /* 0x0000013000000947 */ /* 0x000fea0003800000 */
[----:B------:R-:W5:Y:S04]  /*3160*/  LDL.64 R4, [R1+0x30] ;  /* 0x0000300001047983 */ /* 0x000f680000100a00 */
[----:B--2---:R-:W2:Y:S04]  /*3170*/  LDL R3, [R1+0x1c] ;  /* 0x00001c0001037983 */ /* 0x004ea80000100800 */
[----:B---3--:R-:W3:Y:S04]  /*3180*/  LDL R17, [R1+0x58] ;  /* 0x0000580001117983 */ /* 0x008ee80000100800 */
[----:B----4-:R-:W4:Y:S04]  /*3190*/  LDL R15, [R1+0x38] ;  /* 0x00003800010f7983 */ /* 0x010f280000100800 */
[----:B------:R-:W4:Y:S04]  /*31a0*/  LDL R14, [R1+0x5c] ;  /* 0x00005c00010e7983 */ /* 0x000f280000100800 */
[----:B------:R-:W4:Y:S01]  /*31b0*/  LDL R16, [R1+0x54] ;  /* 0x0000540001107983 */ /* 0x000f220000100800 */
[----:B-----5:R-:W-:-:S04]  /*31c0*/  LEA R6, P0, R4, R0, 0x1 ;  /* 0x0000000004067211 */ /* 0x020fc800078008ff */
[----:B-1----:R-:W-:Y:S02]  /*31d0*/  LEA.HI.X R7, R4, R8, R5, 0x1, P0 ;  /* 0x0000000804077211 */ /* 0x002fe400000f0c05 */
[----:B--2---:R-:W-:-:S04]  /*31e0*/  LEA R4, P0, R3, R0, 0x1 ;  /* 0x0000000003047211 */ /* 0x004fc800078008ff */
[----:B---3--:R-:W-:Y:S02]  /*31f0*/  LEA.HI.X R5, R3, R8, R17, 0x1, P0 ;  /* 0x0000000803057211 */ /* 0x008fe400000f0c11 */
[----:B----4-:R-:W-:Y:S01]  /*3200*/  LEA R2, P0, R15, R0, 0x1 ;  /* 0x000000000f027211 */ /* 0x010fe200078008ff */
        /* <DEDUP_REMOVED lines=8> */
.L_x_495:
[----:B------:R-:W-:Y:S05]  /*3290*/  BSYNC B0 ;  /* 0x0000000000007941 */ /* 0x000fea0003800000 */
.L_x_494:
[----:B------:R-:W-:Y:S05]  /*32a0*/  BRA.DIV ~URZ, `(.L_x_496) ;  /* 0x00015a727f007947 */ /* 0x000fea000b800000 */
[----:B-1----:R1:W2:Y:S02]  /*32b0*/  SHFL.IDX PT, R8, R11, 0x2, 0x1c1f ;  /* 0x005c1f000b087f89 */ /* 0x0022a400000e0000 */
.L_x_652:
[----:B------:R-:W-:Y:S05]  /*32c0*/  BRA.DIV ~URZ, `(.L_x_497) ;  /* 0x00015ac27f007947 */ /* 0x000fea000b800000 */
[----:B----4-:R4:W1:Y:S02]  /*32d0*/  SHFL.IDX PT, R0, R12, 0x2, 0x1c1f ;  /* 0x005c1f000c007f89 */ /* 0x01086400000e0000 */
.L_x_653:
[----:B------:R-:W-:Y:S01]  /*32e0*/  IADD3 R2, R9, 0x40, RZ ;  /* 0x0000004009027810 */ /* 0x000fe20007ffe0ff */
[----:B------:R-:W-:Y:S03]  /*32f0*/  BSSY B0, `(.L_x_498) ;  /* 0x0000016000007945 */ /* 0x000fe60003800000 */
        /* <DEDUP_REMOVED lines=8> */
[----:B-1---5:R-:W-:-:S04]  /*3380*/  LEA R6, P0, R4, R0, 0x1 ;  /* 0x0000000004067211 */ /* 0x022fc800078008ff */
        /* <DEDUP_REMOVED lines=12> */
.L_x_499:
[----:B------:R-:W-:Y:S05]  /*3450*/  BSYNC B0 ;  /* 0x0000000000007941 */ /* 0x000fea0003800000 */
.L_x_498:
[----:B------:R-:W-:Y:S05]  /*3460*/  BRA.DIV ~URZ, `(.L_x_500) ;  /* 0x000159827f007947 */ /* 0x000fea000b800000 */
[----:B-1----:R1:W3:Y:S04]  /*3470*/  SHFL.IDX PT, R7, R11, 0x3, 0x1c1f ;  /* 0x007c1f000b077f89 */ /* 0x0022e800000e0000 */
[----:B------:R1:W4:Y:S02]  /*3480*/  SHFL.IDX PT, R0, R12, 0x3, 0x1c1f ;  /* 0x007c1f000c007f89 */ /* 0x00032400000e0000 */
.L_x_654:
[----:B------:R-:W5:Y:S04]  /*3490*/  LDL.64 R16, [R1+0x30] ;  /* 0x0000300001107983 */ /* 0x000f680000100a00 */
[----:B----4-:R-:W4:Y:S04]  /*34a0*/  LDL R6, [R1+0x1c] ;  /* 0x00001c0001067983 */ /* 0x010f280000100800 */
[----:B---3--:R-:W3:Y:S04]  /*34b0*/  LDL R14, [R1+0x58] ;  /* 0x00005800010e7983 */ /* 0x008ee80000100800 */
[----:B-12---:R-:W2:Y:S04]  /*34c0*/  LDL R11, [R1+0x38] ;  /* 0x00003800010b7983 */ /* 0x006ea80000100800 */
[----:B------:R-:W2:Y:S04]  /*34d0*/  LDL R8, [R1+0x5c] ;  /* 0x00005c0001087983 */ /* 0x000ea80000100800 */
[----:B------:R-:W2:Y:S01]  /*34e0*/  LDL R12, [R1+0x54] ;  /* 0x00005400010c7983 */ /* 0x000ea20000100800 */
[----:B------:R-:W-:-:S03]  /*34f0*/  IADD3 R2, R9, 0x60, RZ ;  /* 0x0000006009027810 */ /* 0x000fc60007ffe0ff */
[----:B------:R-:W1:Y:S01]  /*3500*/  S2R R24, SR_TID.X ;  /* 0x0000000000187919 */ /* 0x000e620000002100 */
[----:B------:R-:W-:Y:S02]  /*3510*/  ISETP.GE.AND P0, PT, R2, R10, PT ;  /* 0x0000000a0200720c */ /* 0x000fe40003f06270 */
[----:B------:R-:W-:Y:S01]  /*3520*/  SHF.R.S32.HI R9, RZ, 0x1f, R96 ;  /* 0x0000001fff097819 */ /* 0x000fe20000011460 */
[----:B------:R-:W2:Y:S01]  /*3530*/  LDL R241, [R1+0x10] ;  /* 0x0000100001f17983 */ /* 0x000ea20000100800 */
[----:B------:R-:W-:Y:S02]  /*3540*/  MOV R98, R246 ;  /* 0x000000f600627202 */ /* 0x000fe40000000f00 */
[----:B-1----:R-:W-:-:S04]  /*3550*/  SHF.R.S32.HI R132, RZ, 0x1f, R24 ;  /* 0x0000001fff847819 */ /* 0x002fc80000011418 */
[----:B------:R-:W-:-:S04]  /*3560*/  LEA.HI R132, R132, R24, RZ, 0x2 ;  /* 0x0000001884847211 */ /* 0x000fc800078f10ff */
[----:B------:R-:W-:Y:S02]  /*3570*/  SHF.R.S32.HI R132, RZ, 0x2, R132 ;  /* 0x00000002ff847819 */ /* 0x000fe40000011484 */
[----:B------:R-:W-:Y:S02]  /*3580*/  MOV R99, R252 ;  /* 0x000000fc00637202 */ /* 0x000fe40000000f00 */
[C---:B------:R-:W-:Y:S02]  /*3590*/  LOP3.LUT P6, RZ, R198.reuse, 0x80, RZ, 0xc0, !PT ;  /* 0x00000080c6ff7812 */ /* 0x040fe400078cc0ff */
[----:B------:R-:W-:Y:S02]  /*35a0*/  LOP3.LUT P5, RZ, R198, 0x40, RZ, 0xc0, !PT ;  /* 0x00000040c6ff7812 */ /* 0x000fe400078ac0ff */
[----:B-----5:R-:W-:-:S04]  /*35b0*/  @!P0 LEA R4, P1, R16, R0, 0x1 ;  /* 0x0000000010048211 */ /* 0x020fc800078208ff */
[----:B------:R-:W-:Y:S02]  /*35c0*/  @!P0 LEA.HI.X R5, R16, R7, R17, 0x1, P1 ;  /* 0x0000000710058211 */ /* 0x000fe400008f0c11 */
[----:B----4-:R-:W-:-:S04]  /*35d0*/  @!P0 LEA R2, P1, R6, R0, 0x1 ;  /* 0x0000000006028211 */ /* 0x010fc800078208ff */
[----:B---3--:R-:W-:Y:S02]  /*35e0*/  @!P0 LEA.HI.X R3, R6, R7, R14, 0x1, P1 ;  /* 0x0000000706038211 */ /* 0x008fe400008f0c0e */
[----:B--2---:R-:W-:Y:S02]  /*35f0*/  @!P0 LEA R6, P1, R11, R0, 0x1 ;  /* 0x000000000b068211 */ /* 0x004fe400078208ff */
[----:B------:R-:W-:Y:S02]  /*3600*/  MOV R0, 0x30 ;  /* 0x0000003000007802 */ /* 0x000fe40000000f00 */
[----:B------:R-:W-:-:S03]  /*3610*/  SHF.L.U32 R199, R8, 0x1, RZ ;  /* 0x0000000108c77819 */ /* 0x000fc600000006ff */
[----:B------:R-:W-:Y:S02]  /*3620*/  IMAD R0, R200, -0x30, R0 ;  /* 0xffffffd0c8007824 */ /* 0x000fe400078e0200 */
[----:B------:R-:W-:Y:S01]  /*3630*/  @!PT LDS RZ, [RZ] ;  /* 0x00000000fffff984 */ /* 0x000fe20000000800 */
[----:B------:R-:W-:Y:S01]  /*3640*/  @!PT LDS RZ, [RZ] ;  /* 0x00000000fffff984 */ /* 0x000fe20000000800 */
[----:B------:R-:W-:Y:S01]  /*3650*/  @!PT LDS RZ, [RZ] ;  /* 0x00000000fffff984 */ /* 0x000fe20000000800 */
[----:B------:R1:W-:Y:S03]  /*3660*/  @!P0 LDGSTS.E.BYPASS.LTC128B.128 [R199+0x7880], [R4.64], !P4 ;  /* 0x0788000004c78fae */ /* 0x0003e6000e101d46 */
[----:B------:R-:W-:Y:S01]  /*3670*/  IADD3 R97, R227, R0, RZ ;  /* 0x00000000e3617210 */ /* 0x000fe20007ffe0ff */
[----:B------:R2:W-:Y:S01]  /*3680*/  @!P0 LDGSTS.E.BYPASS.LTC128B.128 [R199+0x9880], [R2.64], !P3 ;  /* 0x0988000002c78fae */ /* 0x0005e2000d901d46 */
[----:B------:R-:W-:-:S05]  /*3690*/  @!P0 LEA.HI.X R7, R11, R7, R12, 0x1, P1 ;  /* 0x000000070b078211 */ /* 0x000fca00008f0c0c */
[----:B------:R3:W-:Y:S04]  /*36a0*/  @!P0 LDGSTS.E.BYPASS.LTC128B.128 [R199+0xb880], [R6.64], !P2 ;  /* 0x0b88000006c78fae */ /* 0x0007e8000d101d46 */
[----:B------:R-:W0:Y:S01]  /*36b0*/  LDGDEPBAR ;  /* 0x00000000000079af */ /* 0x000e220000000000 */
[----:B------:R-:W-:Y:S03]  /*36c0*/  WARPSYNC 0xffffffff ;  /* 0xffffffff00007948 */ /* 0x000fe60003800000 */
[----:B------:R-:W-:Y:S01]  /*36d0*/  BAR.SYNC.DEFER_BLOCKING 0x0 ;  /* 0x0000000000007b1d */ /* 0x000fe20000010000 */
[----:B-1----:R-:W-:Y:S01]  /*36e0*/  IMNMX R4, R97, 0x30, PT ;  /* 0x0000003061047817 */ /* 0x002fe20003800200 */
[----:B------:R-:W-:-:S03]  /*36f0*/  IMAD R5, R9, c[0x0][0x1e0], RZ ;  /* 0x0000780009057a24 */ /* 0x000fc600078e02ff */
[----:B------:R-:W-:Y:S01]  /*3700*/  IADD3 R8, -R132, R4, RZ ;  /* 0x0000000484087210 */ /* 0x000fe20007ffe1ff */
[----:B--2---:R-:W-:-:S04]  /*3710*/  IMAD.WIDE.U32 R2, R96, c[0x0][0x1e0], RZ ;  /* 0x0000780060027a25 */ /* 0x004fc800078e00ff */
[----:B------:R-:W-:Y:S01]  /*3720*/  IMAD R4, R96, c[0x0][0x1e4], R5 ;  /* 0x0000790060047a24 */ /* 0x000fe200078e0205 */
[----:B------:R-:W-:-:S04]  /*3730*/  ISETP.GE.AND P1, PT, R8, 0x1, PT ;  /* 0x000000010800780c */ /* 0x000fc80003f26270 */
[----:B------:R-:W-:Y:S01]  /*3740*/  IADD3 R4, R3, R4, RZ ;  /* 0x0000000403047210 */ /* 0x000fe20007ffe0ff */
[----:B------:R-:W-:-:S04]  /*3750*/  IMAD.WIDE.U32 R2, R2, 0x30, R98 ;  /* 0x0000003002027825 */ /* 0x000fc800078e0062 */
[----:B------:R-:W-:Y:S01]  /*3760*/  IMAD R4, R4, 0x30, RZ ;  /* 0x0000003004047824 */ /* 0x000fe200078e02ff */
[----:B------:R-:W-:-:S04]  /*3770*/  LOP3.LUT P4, RZ, R198, 0x100, RZ, 0xc0, !PT ;  /* 0x00000100c6ff7812 */ /* 0x000fc8000788c0ff */
[----:B------:R-:W-:Y:S02]  /*3780*/  IADD3 R3, R3, R4, RZ ;  /* 0x0000000403037210 */ /* 0x000fe40007ffe0ff */
[----:B------:R-:W-:-:S04]  /*3790*/  @P1 LEA R4, P0, R2, c[0x0][0x1c8], 0x1 ;  /* 0x0000720002041a11 */ /* 0x000fc800078008ff */
[----:B------:R-:W-:Y:S02]  /*37a0*/  @P1 LEA.HI.X R5, R2, c[0x0][0x1cc], R3, 0x1, P0 ;  /* 0x0000730002051a11 */ /* 0x000fe400000f0c03 */
[----:B------:R-:W-:Y:S02]  /*37b0*/  ISETP.GE.AND P0, PT, R8, 0x21, PT ;  /* 0x000000210800780c */ /* 0x000fe40003f06270 */
[----:B---3--:R-:W-:Y:S01]  /*37c0*/  MOV R6, 0x20 ;  /* 0x0000002000067802 */ /* 0x008fe20000000f00 */
[----:B------:R-:W-:Y:S01]  /*37d0*/  @!PT LDS RZ, [RZ] ;  /* 0x00000000fffff984 */ /* 0x000fe20000000800 */
[----:B------:R-:W-:Y:S01]  /*37e0*/  @!PT LDS RZ, [RZ] ;  /* 0x00000000fffff984 */ /* 0x000fe20000000800 */
[----:B------:R-:W-:Y:S01]  /*37f0*/  @!PT LDS RZ, [RZ] ;  /* 0x00000000fffff984 */ /* 0x000fe20000000800 */
[----:B------:R1:W-:Y:S04]  /*3800*/  @P1 LDGSTS.E.BYPASS.LTC128B.128 [R199+0x3c80], [R4.64], !P4 ;  /* 0x03c8000004c71fae */ /* 0x0003e8000e101d46 */
[C---:B------:R-:W-:Y:S01]  /*3810*/  IMAD.WIDE.U32 R10, R6.reuse, c[0x0][0x1e0], RZ ;  /* 0x00007800060a7a25 */ /* 0x040fe200078e00ff */
[----:B------:R1:W-:Y:S04]  /*3820*/  @P1 LDGSTS.E.BYPASS.LTC128B.128 [R199+0x4880], [R4.64+0x40], !P6 ;  /* 0x0488004004c71fae */ /* 0x0003e8000f101d46 */
[----:B------:R1:W-:Y:S02]  /*3830*/  @P1 LDGSTS.E.BYPASS.LTC128B.128 [R199+0x5480], [R4.64+0x80], !P5 ;  /* 0x0548008004c71fae */ /* 0x0003e4000e901d46 */
[----:B-1----:R-:W-:Y:S01]  /*3840*/  IMAD R4, R6, c[0x0][0x1e4], RZ ;  /* 0x0000790006047a24 */ /* 0x002fe200078e02ff */
[----:B------:R-:W-:-:S04]  /*3850*/  @P0 IADD3 R6, P1, R2, R10, RZ ;  /* 0x0000000a02060210 */ /* 0x000fc80007f3e0ff */
[----:B------:R-:W-:Y:S02]  /*3860*/  @P0 IADD3.X R3, R3, R11, R4, P1, !PT ;  /* 0x0000000b03030210 */ /* 0x000fe40000ffe404 */
[----:B------:R-:W-:-:S04]  /*3870*/  @P0 LEA R2, P1, R6, c[0x0][0x1c8], 0x1 ;  /* 0x0000720006020a11 */ /* 0x000fc800078208ff */
[----:B------:R-:W-:-:S05]  /*3880*/  @P0 LEA.HI.X R3, R6, c[0x0][0x1cc], R3, 0x1, P1 ;  /* 0x0000730006030a11 */ /* 0x000fca00008f0c03 */
        /* <DEDUP_REMOVED lines=8> */
[----:B------:R-:W-:Y:S02]  /*3910*/  IADD3 R7, R5, R7, RZ ;  /* 0x0000000705077210 */ /* 0x000fe40007ffe0ff */
[----:B-1----:R-:W-:Y:S01]  /*3920*/  MOV R2, R228 ;  /* 0x000000e400027202 */ /* 0x002fe20000000f00 */
[----:B------:R-:W-:-:S04]  /*3930*/  DEPBAR.LE SB0, 0x1 ;  /* 0x000080400000791a */ /* 0x000fc80000000000 */
[----:B------:R-:W-:Y:S01]  /*3940*/  MOV R3, R232 ;  /* 0x000000e800037202 */ /* 0x000fe20000000f00 */
[----:B------:R-:W-:-:S04]  /*3950*/  DEPBAR.LE SB0, 0x0 ;  /* 0x000080000000791a */ /* 0x000fc80000000000 */
[----:B------:R-:W-:Y:S01]  /*3960*/  IMAD.WIDE.U32 R4, R4, 0x30, R2 ;  /* 0x0000003004047825 */ /* 0x000fe200078e0002 */
[----:B------:R-:W-:Y:S03]  /*3970*/  BAR.SYNC.DEFER_BLOCKING 0x0 ;  /* 0x0000000000007b1d */ /* 0x000fe60000010000 */
[----:B------:R-:W-:Y:S01]  /*3980*/  IMAD R3, R7, 0x30, RZ ;  /* 0x0000003007037824 */ /* 0x000fe200078e02ff */
[----:B------:R-:W-:-:S04]  /*3990*/  LEA R2, P0, R4, c[0x0][0x1f8], 0x1 ;  /* 0x00007e0004027a11 */ /* 0x000fc800078008ff */
[----:B------:R-:W-:Y:S02]  /*39a0*/  IADD3 R3, R5, R3, RZ ;  /* 0x0000000305037210 */ /* 0x000fe40007ffe0ff */
[----:B------:R-:W-:Y:S02]  /*39b0*/  @!P3 MOV R5, c[0x0][0x208] ;  /* 0x000082000005ba02 */ /* 0x000fe40000000f00 */
[----:B------:R-:W-:Y:S02]  /*39c0*/  LEA.HI.X R3, R4, c[0x0][0x1fc], R3, 0x1, P0 ;  /* 0x00007f0004037a11 */ /* 0x000fe400000f0c03 */
[----:B------:R-:W-:Y:S02]  /*39d0*/  @!P3 MOV R4, c[0x0][0x20c] ;  /* 0x000083000004ba02 */ /* 0x000fe40000000f00 */
[----:B------:R-:W-:Y:S02]  /*39e0*/  @!P3 LEA R14, P0, R5, R2, 0x6 ;  /* 0x00000002050eb211 */ /* 0x000fe400078030ff */
[----:B------:R-:W-:-:S02]  /*39f0*/  LOP3.LUT P2, RZ, R13, 0x1, RZ, 0xc0, !PT ;  /* 0x000000010dff7812 */ /* 0x000fc4000784c0ff */
[----:B------:R-:W-:Y:S02]  /*3a00*/  IADD3 R12, R0, R227, -R132 ;  /* 0x000000e3000c7210 */ /* 0x000fe40007ffe884 */
[----:B------:R-:W-:Y:S02]  /*3a10*/  @!P3 LEA.HI.X R15, R5, R3, R4, 0x6, P0 ;  /* 0x00000003050fb211 */ /* 0x000fe400000f3404 */
[----:B------:R-:W-:Y:S01]  /*3a20*/  ISETP.LT.OR P0, PT, R12, 0x1, !P2 ;  /* 0x000000010c00780c */ /* 0x000fe20005701670 */
        /* <DEDUP_REMOVED lines=14> */
[----:B------:R-:W-:-:S04]  /*3b10*/  LOP3.LUT P0, RZ, R13, 0x2, RZ, 0xc0, !PT ;  /* 0x000000020dff7812 */ /* 0x000fc8000780c0ff */
[----:B------:R-:W-:Y:S02]  /*3b20*/  ISETP.LT.OR P1, PT, R12, 0x1, !P0 ;  /* 0x000000010c00780c */ /* 0x000fe40004721670 */
[----:B------:R-:W-:-:S04]  /*3b30*/  LOP3.LUT R198, R198, 0xfffffdff, RZ, 0xc0, !PT ;  /* 0xfffffdffc6c67812 */ /* 0x000fc800078ec0ff */
[----:B------:R-:W-:-:S07]  /*3b40*/  @P3 LOP3.LUT R198, R198, 0x200, RZ, 0xfc, !PT ;  /* 0x00000200c6c63812 */ /* 0x000fce00078efcff */
[----:B------:R5:W-:Y:S01]  /*3b50*/  LDGSTS.E.BYPASS.LTC128B.128 [R199+0x2480], [R2.64+0x40], !P1 ;  /* 0x0248004002c77fae */ /* 0x000be2000c901d46 */
[----:B------:R-:W-:-:S04]  /*3b60*/  LOP3.LUT P1, RZ, R13, 0x4, RZ, 0xc0, !PT ;  /* 0x000000040dff7812 */ /* 0x000fc8000782c0ff */
[----:B------:R-:W-:-:S13]  /*3b70*/  ISETP.LT.OR P3, PT, R12, 0x1, !P1 ;  /* 0x000000010c00780c */ /* 0x000fda0004f61670 */
[----:B------:R5:W-:Y:S01]  /*3b80*/  LDGSTS.E.BYPASS.LTC128B.128 [R199+0x3080], [R2.64+0x80], !P3 ;  /* 0x0308008002c77fae */ /* 0x000be2000d901d46 */
[----:B------:R-:W-:-:S13]  /*3b90*/  ISETP.GT.AND P3, PT, R24, 0x3f, PT ;  /* 0x0000003f1800780c */ /* 0x000fda0003f64270 */
[C---:B------:R-:W-:Y:S02]  /*3ba0*/  @!P3 ISETP.LT.OR P2, PT, R12.reuse, 0x21, !P2 ;  /* 0x000000210c00b80c */ /* 0x040fe40005741670 */
[C---:B------:R-:W-:Y:S01]  /*3bb0*/  @!P3 ISETP.LT.OR P0, PT, R12.reuse, 0x21, !P0 ;  /* 0x000000210c00b80c */ /* 0x040fe20004701670 */
[-C--:B-1----:R-:W-:Y:S10]  /*3bc0*/  HMMA.16816.F32.BF16 R24, R8, R16.reuse, RZ ;  /* 0x000000100818723c */ /* 0x082ff400000418ff */
[----:B------:R1:W-:Y:S04]  /*3bd0*/  @!P3 LDGSTS.E.BYPASS.LTC128B.128 [R199+0x2080], [R14.64], !P2 ;  /* 0x020800000ec7bfae */ /* 0x0003e8000d101d46 */
[----:B------:R1:W-:Y:S01]  /*3be0*/  @!P3 LDGSTS.E.BYPASS.LTC128B.128 [R199+0x2c80], [R14.64+0x40], !P0 ;  /* 0x02c800400ec7bfae */ /* 0x0003e2000c101d46 */
[----:B------:R-:W-:Y:S01]  /*3bf0*/  @!P3 ISETP.LT.OR P0, PT, R12, 0x21, !P1 ;  /* 0x000000210c00b80c */ /* 0x000fe20004f01670 */
[C---:B------:R-:W-:Y:S11]  /*3c00*/  HMMA.16816.F32.BF16 R52, R4.reuse, R16, RZ ;  /* 0x000000100434723c */ /* 0x040ff600000418ff */
[----:B------:R-:W-:Y:S01]  /*3c10*/  @!UPT UIADD3 URZ, URZ, URZ, URZ ;  /* 0x0000003f3f3ff290 */ /* 0x000fe2000fffe03f */
[----:B------:R1:W-:Y:S04]  /*3c20*/  @!P3 LDGSTS.E.BYPASS.LTC128B.128 [R199+0x3880], [R14.64+0x80], !P0 ;  /* 0x038800800ec7bfae */ /* 0x0003e8000c101d46 */
[----:B------:R-:W-:Y:S04]  /*3c30*/  LDSM.16.M88.4 R60, [R184+0xc00] ;  /* 0x000c0000b83c783b */ /* 0x000fe80000000200 */
[----:B------:R-:W4:Y:S01]  /*3c40*/  LDSM.16.M88.4 R36, [R187+0x2000] ;  /* 0x00200000bb24783b */ /* 0x000f220000000200 */
[C---:B--2---:R-:W-:Y:S03]  /*3c50*/  HMMA.16816.F32.BF16 R76, R4.reuse, R20, RZ ;  /* 0x00000014044c723c */ /* 0x044fe600000418ff */
[----:B------:R-:W2:Y:S04]  /*3c60*/  LDSM.16.M88.4 R28, [R187+0x3000] ;  /* 0x00300000bb1c783b */ /* 0x000ea80000000200 */
[----:B------:R-:W-:Y:S01]  /*3c70*/  LDSM.16.M88.4 R56, [R195] ;  /* 0x00000000c338783b */ /* 0x000fe20000000200 */
[C---:B---3--:R-:W-:Y:S03]  /*3c80*/  HMMA.16816.F32.BF16 R64, R4.reuse, R44, RZ ;  /* 0x0000002c0440723c */ /* 0x048fe600000418ff */
[----:B------:R-:W0:Y:S05]  /*3c90*/  LDGDEPBAR ;  /* 0x00000000000079af */ /* 0x000e2a0000000000 */
[C---:B------:R-:W-:Y:S08]  /*3ca0*/  HMMA.16816.F32.BF16 R68, R4.reuse, R22, RZ ;  /* 0x000000160444723c */ /* 0x040ff000000418ff */
[C---:B-1----:R-:W-:Y:S08]  /*3cb0*/  HMMA.16816.F32.BF16 R12, R4.reuse, R18, RZ ;  /* 0x00000012040c723c */ /* 0x042ff000000418ff */
[----:B------:R-:W-:Y:S08]  /*3cc0*/  HMMA.16816.F32.BF16 R80, R4, R46, RZ ;  /* 0x0000002e0450723c */ /* 0x000ff000000418ff */
[----:B----4-:R-:W-:Y:S01]  /*3cd0*/  HMMA.16816.F32.BF16 R4, R40, R48, R24 ;  /* 0x000000302804723c */ /* 0x010fe20000041818 */
        /* <DEDUP_REMOVED lines=10> */
[----:B------:R-:W4:Y:S07]  /*3d80*/  LDSM.16.M88.4 R52, [R184+0x1800] ;  /* 0x00180000b834783b */ /* 0x000f2e0000000200 */
[----:B------:R-:W-:Y:S08]  /*3d90*/  HMMA.16816.F32.BF16 R4, R36, R60, R4 ;  /* 0x0000003c2404723c */ /* 0x000ff00000041804 */
[-C--:B------:R-:W-:Y:S01]  /*3da0*/  HMMA.16816.F32.BF16 R100, R32, R50.reuse, R12 ;  /* 0x000000322064723c */ /* 0x080fe2000004180c */
[----:B------:R-:W3:Y:S07]  /*3db0*/  LDSM.16.M88.4 R12, [R187+0x5000] ;  /* 0x00500000bb0c783b */ /* 0x000eee0000000200 */
[----:B------:R-:W-:Y:S08]  /*3dc0*/  HMMA.16816.F32.BF16 R72, R40, R50, R72 ;  /* 0x000000322848723c */ /* 0x000ff00000041848 */
[----:B--2---:R-:W-:Y:S01]  /*3dd0*/  HMMA.16816.F32.BF16 R48, R28, R60, R8 ;  /* 0x0000003c1c30723c */ /* 0x004fe20000041808 */
[----:B------:R-:W2:Y:S07]  /*3de0*/  LDSM.16.M88.4 R8, [R188+0x4000] ;  /* 0x00400000bc08783b */ /* 0x000eae0000000200 */
        /* <DEDUP_REMOVED lines=8> */
[-C--:B------:R-:W-:Y:S08]  /*3e70*/  HMMA.16816.F32.BF16 R72, R36, R62.reuse, R72 ;  /* 0x0000003e2448723c */ /* 0x080ff00000041848 */
[----:B------:R-:W-:Y:S01]  /*3e80*/  HMMA.16816.F32.BF16 R76, R28, R62, R100 ;  /* 0x0000003e1c4c723c */ /* 0x000fe20000041864 */
[----:B------:R-:W3:Y:S07]  /*3e90*/  LDSM.16.M88.4 R60, [R194] ;  /* 0x00000000c23c783b */ /* 0x000eee0000000200 */
[----:B----4-:R-:W-:Y:S08]  /*3ea0*/  HMMA.16816.F32.BF16 R68, R16, R52, R64 ;  /* 0x000000341044723c */ /* 0x010ff00000041840 */
[----:B------:R-:W-:Y:S08]  /*3eb0*/  HMMA.16816.F32.BF16 R92, R40, R88, R92 ;  /* 0x00000058285c723c */ /* 0x000ff0000004185c */
[----:B------:R-:W-:Y:S08]  /*3ec0*/  HMMA.16816.F32.BF16 R32, R12, R52, R32 ;  /* 0x000000340c20723c */ /* 0x000ff00000041820 */
[-C--:B------:R-:W-:Y:S08]  /*3ed0*/  HMMA.16816.F32.BF16 R64, R24, R58.reuse, R72 ;  /* 0x0000003a1840723c */ /* 0x080ff00000041848 */
[----:B------:R-:W-:Y:S08]  /*3ee0*/  HMMA.16816.F32.BF16 R72, R20, R58, R76 ;  /* 0x0000003a1448723c */ /* 0x000ff0000004184c */
[----:B--2---:R-:W-:Y:S08]  /*3ef0*/  HMMA.16816.F32.BF16 R80, R8, R44, R68 ;  /* 0x0000002c0850723c */ /* 0x004ff00000041844 */
[----:B-1----:R-:W-:Y:S08]  /*3f00*/  HMMA.16816.F32.BF16 R68, R36, R48, R92 ;  /* 0x000000302444723c */ /* 0x002ff0000004185c */
[C---:B------:R-:W-:Y:S08]  /*3f10*/  HMMA.16816.F32.BF16 R104, R40.reuse, R84, R104 ;  /* 0x000000542868723c */ /* 0x040ff00000041868 */
[----:B------:R-:W-:Y:S08]  /*3f20*/  HMMA.16816.F32.BF16 R112, R40, R86, R112 ;  /* 0x000000562870723c */ /* 0x000ff00000041870 */
[----:B------:R-:W-:Y:S01]  /*3f30*/  HMMA.16816.F32.BF16 R84, R4, R44, R32 ;  /* 0x0000002c0454723c */ /* 0x000fe20000041820 */
[----:B------:R-:W1:Y:S07]  /*3f40*/  LDSM.16.M88.4 R32, [R184+0x1c00] ;  /* 0x001c0000b820783b */ /* 0x000e6e0000000200 */
[----:B------:R-:W-:Y:S01]  /*3f50*/  HMMA.16816.F32.BF16 R56, R16, R54, R64 ;  /* 0x000000361038723c */ /* 0x000fe20000041840 */
[----:B-----5:R-:W-:-:S07]  /*3f60*/  FMUL.FTZ R2, R80, c[0x0][0x320] ;  /* 0x0000c80050027a20 */ /* 0x020fce0000410000 */
[----:B------:R-:W-:Y:S01]  /*3f70*/  HMMA.16816.F32.BF16 R100, R40, R90, R116 ;  /* 0x0000005a2864723c */ /* 0x000fe20000041874 */
[----:B------:R2:W4:Y:S07]  /*3f80*/  MUFU.TANH R116, R2 ;  /* 0x0000000200747308 */ /* 0x00052e0000002400 */
[----:B------:R-:W-:Y:S08]  /*3f90*/  HMMA.16816.F32.BF16 R40, R28, R48, R108 ;  /* 0x000000301c28723c */ /* 0x000ff0000004186c */
[----:B------:R-:W-:Y:S01]  /*3fa0*/  HMMA.16816.F32.BF16 R52, R12, R54, R72 ;  /* 0x000000360c34723c */ /* 0x000fe20000041848 */
[----:B--2---:R-:W-:-:S04]  /*3fb0*/  FMUL.FTZ R2, R81, c[0x0][0x320] ;  /* 0x0000c80051027a20 */ /* 0x004fc80000410000 */
[----:B------:R2:W1:Y:S03]  /*3fc0*/  MUFU.TANH R108, R2 ;  /* 0x00000002006c7308 */ /* 0x0004660000002400 */
[----:B---3--:R-:W-:Y:S08]  /*3fd0*/  HMMA.16816.F32.BF16 R68, R24, R60, R68 ;  /* 0x0000003c1844723c */ /* 0x008ff00000041844 */
[----:B------:R-:W-:Y:S01]  /*3fe0*/  HMMA.16816.F32.BF16 R76, R8, R46, R56 ;  /* 0x0000002e084c723c */ /* 0x000fe20000041838 */
[----:B------:R-:W-:Y:S01]  /*3ff0*/  LDSM.16.M88.4 R56, [R191] ;  /* 0x00000000bf38783b */ /* 0x000fe20000000200 */
[----:B--2---:R-:W-:-:S04]  /*4000*/  FMUL.FTZ R2, R82, c[0x0][0x320] ;  /* 0x0000c80052027a20 */ /* 0x004fc80000410000 */
[----:B------:R2:W3:Y:S02]  /*4010*/  MUFU.TANH R111, R2 ;  /* 0x00000002006f7308 */ /* 0x0004e40000002400 */
[----:B------:R-:W-:Y:S01]  /*4020*/  HMMA.16816.F32.BF16 R40, R20, R60, R40 ;  /* 0x0000003c1428723c */ /* 0x000fe20000041828 */
[----:B--2---:R-:W-:-:S05]  /*4030*/  FMUL.FTZ R2, R83, c[0x0][0x320] ;  /* 0x0000c80053027a20 */ /* 0x004fca0000410000 */
[----:B------:R2:W1:Y:S02]  /*4040*/  MUFU.TANH R109, R2 ;  /* 0x00000002006d7308 */ /* 0x0004640000002400 */
        /* <DEDUP_REMOVED lines=127> */
[----:B------:R-:W-:Y:S02]  /*4840*/  IADD3 R4, R200, -0x2, RZ ;  /* 0xfffffffec8047810 */ /* 0x000fe40007ffe0ff */
[----:B------:R-:W-:-:S02]  /*4850*/  ISETP.GE.AND P0, PT, R6, 0x21, PT ;  /* 0x000000210600780c */ /* 0x000fc40003f06270 */
[----:B-1----:R-:W-:-:S05]  /*4860*/  SHF.R.S32.HI R2, RZ, 0x1f, R4 ;  /* 0x0000001fff027819 */ /* 0x002fca0000011404 */
[----:B------:R-:W-:-:S04]  /*4870*/  IMAD R2, R2, c[0x0][0x1e0], RZ ;  /* 0x0000780002027a24 */ /* 0x000fc800078e02ff */
[----:B------:R-:W-:Y:S02]  /*4880*/  IMAD R7, R4, c[0x0][0x1e4], R2 ;  /* 0x0000790004077a24 */ /* 0x000fe400078e0202 */
[----:B------:R-:W-:Y:S02]  /*4890*/  @P0 IMAD.MOV.U32 R5, RZ, RZ, c[0x0][0x1e0] ;  /* 0x00007800ff050624 */ /* 0x000fe400078e00ff */
[----:B------:R-:W-:Y:S02]  /*48a0*/  @P0 IMAD.MOV.U32 R3, RZ, RZ, 0x5 ;  /* 0x00000005ff030424 */ /* 0x000fe400078e00ff */
[----:B------:R-:W-:-:S03]  /*48b0*/  @P0 IMAD.SHL.U32 R2, R5, 0x20, RZ ;  /* 0x0000002005020824 */ /* 0x000fc600078e00ff */
[----:B------:R-:W-:Y:S01]  /*48c0*/  @P0 SHF.L.U64.HI R3, R5, R3, c[0x0][0x1e4] ;  /* 0x0000790005030619 */ /* 0x000fe20000010203 */
[----:B------:R-:W-:-:S04]  /*48d0*/  IMAD.WIDE.U32 R4, R4, c[0x0][0x1e0], RZ ;  /* 0x0000780004047a25 */ /* 0x000fc800078e00ff */
[----:B------:R-:W-:Y:S02]  /*48e0*/  IMAD.IADD R5, R5, 0x1, R7 ;  /* 0x0000000105057824 */ /* 0x000fe400078e0207 */
[----:B------:R-:W-:-:S04]  /*48f0*/  @P0 IMAD.WIDE.U32 R2, R4, 0x30, R2 ;  /* 0x0000003004020825 */ /* 0x000fc800078e0002 */
[----:B------:R-:W-:Y:S01]  /*4900*/  @P0 IMAD R8, R5, 0x30, RZ ;  /* 0x0000003005080824 */ /* 0x000fe200078e02ff */
[----:B------:R-:W-:-:S04]  /*4910*/  @P0 IADD3 R7, P1, R246, R2, RZ ;  /* 0x00000002f6070210 */ /* 0x000fc80007f3e0ff */
[----:B------:R-:W-:Y:S02]  /*4920*/  @P0 IADD3.X R8, R252, R8, R3, P1, !PT ;  /* 0x00000008fc080210 */ /* 0x000fe40000ffe403 */
[----:B------:R-:W-:-:S13]  /*4930*/  ISETP.GE.AND P1, PT, R6, 0x1, PT ;  /* 0x000000010600780c */ /* 0x000fda0003f26270 */
[----:B------:R-:W-:-:S04]  /*4940*/  @P1 IMAD.WIDE.U32 R2, R4, 0x30, R98 ;  /* 0x0000003004021825 */ /* 0x000fc800078e0062 */
[----:B------:R-:W-:Y:S01]  /*4950*/  @P1 IMAD R5, R5, 0x30, RZ ;  /* 0x0000003005051824 */ /* 0x000fe200078e02ff */
[----:B------:R-:W-:-:S03]  /*4960*/  @P1 LEA R4, P2, R2, c[0x0][0x1c8], 0x1 ;  /* 0x0000720002041a11 */ /* 0x000fc600078408ff */
[----:B------:R-:W-:-:S05]  /*4970*/  @P1 IMAD.IADD R3, R3, 0x1, R5 ;  /* 0x0000000103031824 */ /* 0x000fca00078e0205 */
[----:B------:R-:W-:Y:S02]  /*4980*/  @P1 LEA.HI.X R5, R2, c[0x0][0x1cc], R3, 0x1, P2 ;  /* 0x0000730002051a11 */ /* 0x000fe400010f0c03 */
[----:B------:R-:W-:-:S03]  /*4990*/  @P0 LEA R2, P2, R7, c[0x0][0x1c8], 0x1 ;  /* 0x0000720007020a11 */ /* 0x000fc600078408ff */
[----:B------:R-:W-:Y:S01]  /*49a0*/  @!PT LDS RZ, [RZ] ;  /* 0x00000000fffff984 */ /* 0x000fe20000000800 */
[----:B------:R-:W-:Y:S01]  /*49b0*/  @!PT LDS RZ, [RZ] ;  /* 0x00000000fffff984 */ /* 0x000fe20000000800 */
[----:B------:R-:W-:Y:S01]  /*49c0*/  @!PT LDS RZ, [RZ] ;  /* 0x00000000fffff984 */ /* 0x000fe20000000800 */
[----:B------:R1:W-:Y:S01]  /*49d0*/  @P1 LDGSTS.E.BYPASS.LTC128B.128 [R199+0x3c80], [R4.64], !P4 ;  /* 0x03c8000004c71fae */ /* 0x0003e2000e101d46 */
[----:B------:R-:W-:-:S03]  /*49e0*/  @P0 LEA.HI.X R3, R7, c[0x0][0x1cc], R8, 0x1, P2 ;  /* 0x0000730007030a11 */ /* 0x000fc600010f0c08 */
[----:B------:R1:W-:Y:S04]  /*49f0*/  @P1 LDGSTS.E.BYPASS.LTC128B.128 [R199+0x4880], [R4.64+0x40], !P6 ;  /* 0x0488004004c71fae */ /* 0x0003e8000f101d46 */
[----:B------:R1:W-:Y:S04]  /*4a00*/  @P1 LDGSTS.E.BYPASS.LTC128B.128 [R199+0x5480], [R4.64+0x80], !P5 ;  /* 0x0548008004c71fae */ /* 0x0003e8000e901d46 */
[----:B------:R1:W-:Y:S04]  /*4a10*/  @P0 LDGSTS.E.BYPASS.LTC128B.128 [R199+0x4480], [R2.64], !P4 ;  /* 0x0448000002c70fae */ /* 0x0003e8000e101d46 */
[----:B------:R1:W-:Y:S04]  /*4a20*/  @P0 LDGSTS.E.BYPASS.LTC128B.128 [R199+0x5080], [R2.64+0x40], !P6 ;  /* 0x0508004002c70fae */ /* 0x0003e8000f101d46 */
[----:B------:R1:W-:Y:S02]  /*4a30*/  @P0 LDGSTS.E.BYPASS.LTC128B.128 [R199+0x5c80], [R2.64+0x80], !P5 ;  /* 0x05c8008002c70fae */ /* 0x0003e4000e901d46 */
.L_x_502:
[----:B--234-:R-:W-:Y:S05]  /*4a40*/  BSYNC B0 ;  /* 0x0000000000007941 */ /* 0x01cfea0003800000 */
.L_x_501:
[----:B-1----:R-:W2:Y:S01]  /*4a50*/  LDL R2, [R1+0x3c] ;  /* 0x00003c0001027983 */ /* 0x002ea20000100800 */
[----:B------:R-:W-:-:S03]  /*4a60*/  IMAD.MOV.U32 R244, RZ, RZ, c[0x0][0x2c4] ;  /* 0x0000b100fff47624 */ /* 0x000fc600078e00ff */
[----:B------:R-:W2:Y:S01]  /*4a70*/  LDL R243, [R1+0x18] ;  /* 0x0000180001f37983 */ /* 0x000ea20000100800 */
[----:B------:R-:W-:Y:S01]  /*4a80*/  IMAD.MOV.U32 R242, RZ, RZ, c[0x0][0x32c] ;  /* 0x0000cb00fff27624 */ /* 0x000fe200078e00ff */
[----:B------:R-:W-:Y:S01]  /*4a90*/  ISETP.NE.AND P0, PT, R244, 0x1, PT ;  /* 0x00000001f400780c */ /* 0x000fe20003f05270 */
[----:B------:R-:W-:Y:S01]  /*4aa0*/  ULDC UR4, c[0x0][0x324] ;  /* 0x0000c90000047ab9 */ /* 0x000fe20000000800 */
[--C-:B------:R-:W-:Y:S01]  /*4ab0*/  IMAD.IADD R8, R97, 0x1, -R236.reuse ;  /* 0x0000000161087824 */ /* 0x100fe200078e0aec */
[----:B------:R-:W-:Y:S01]  /*4ac0*/  ULOP3.LUT UR4, URZ, UR4, URZ, 0x33, !UPT ;  /* 0x000000043f047292 */ /* 0x000fe2000f8e333f */
[----:B------:R-:W0:Y:S01]  /*4ad0*/  LDGDEPBAR ;  /* 0x00000000000079af */ /* 0x000e220000000000 */
[----:B------:R-:W-:Y:S02]  /*4ae0*/  IMAD.IADD R9, R0, 0x1, -R236 ;  /* 0x0000000100097824 */ /* 0x000fe400078e0aec */
[----:B--2---:R-:W-:-:S06]  /*4af0*/  IMAD.IADD R2, R2, 0x1, R243 ;  /* 0x0000000102027824 */ /* 0x004fcc00078e02f3 */
[----:B------:R-:W-:-:S04]  /*4b00*/  @P0 IMAD.HI.U32 R3, R2, c[0x0][0x2c8], RZ ;  /* 0x0000b20002030a27 */ /* 0x000fc800078e00ff */
[----:B------:R-:W-:Y:S01]  /*4b10*/  IMAD.MOV.U32 R5, RZ, RZ, R2 ;  /* 0x000000ffff057224 */ /* 0x000fe200078e0002 */
[----:B------:R-:W-:Y:S02]  /*4b20*/  @P0 SHF.R.U32.HI R5, RZ, c[0x0][0x2cc], R3 ;  /* 0x0000b300ff050a19 */ /* 0x000fe40000011603 */
[----:B------:R-:W-:Y:S02]  /*4b30*/  IADD3 R2, -R236, 0x1, R97 ;  /* 0x00000001ec027810 */ /* 0x000fe40007ffe161 */
[----:B------:R-:W-:Y:S01]  /*4b40*/  ISETP.GE.AND P0, PT, R242, 0x1, PT ;  /* 0x00000001f200780c */ /* 0x000fe20003f06270 */
[----:B------:R-:W1:Y:S01]  /*4b50*/  SHFL.IDX PT, R4, R5, RZ, 0x1c1f ;  /* 0x001c1fff05047589 */ /* 0x000e6200000e0000 */
[----:B------:R-:W-:-:S04]  /*4b60*/  IADD3 R2, R2, -R226, RZ ;  /* 0x800000e202027210 */ /* 0x000fc80007ffe0ff */
[C---:B------:R-:W-:Y:S02]  /*4b70*/  IADD3 R6, R2.reuse, c[0x0][0x328], RZ ;  /* 0x0000ca0002067a10 */ /* 0x040fe40007ffe0ff */
[----:B------:R-:W-:Y:S02]  /*4b80*/  IADD3 R7, R2, UR4, RZ ;  /* 0x0000000402077c10 */ /* 0x000fe4000fffe0ff */
[-C--:B-1----:R-:W-:Y:S02]  /*4b90*/  IADD3 R3, R6, R4.reuse, RZ ;  /* 0x0000000406037210 */ /* 0x082fe40007ffe0ff */
[----:B------:R-:W-:Y:S02]  /*4ba0*/  IADD3 R2, R7, R4, RZ ;  /* 0x0000000407027210 */ /* 0x000fe40007ffe0ff */
[----:B------:R-:W-:Y:S01]  /*4bb0*/  IMNMX R3, R8, R3, PT ;  /* 0x0000000308037217 */ /* 0x000fe20003800200 */
[----:B------:R-:W-:Y:S05]  /*4bc0*/  @!P0 BRA `(.L_x_503) ;  /* 0x0000014000008947 */ /* 0x000fea0003800000 */
[----:B------:R-:W-:Y:S01]  /*4bd0*/  IADD3 R4, -R226, R227, R4 ;  /* 0x000000e3e2047210 */ /* 0x000fe20007ffe104 */
[----:B------:R-:W-:Y:S03]  /*4be0*/  BSSY B0, `(.L_x_504) ;  /* 0x000000e000007945 */ /* 0x000fe60003800000 */
        /* <DEDUP_REMOVED lines=9> */
.L_x_505:
[----:B------:R-:W-:-:S04]  /*4c80*/  MOV R10, c[0x0][0x32c] ;  /* 0x0000cb00000a7a02 */ /* 0x000fc80000000f00 */
[----:B------:R-:W-:-:S13]  /*4c90*/  ISETP.NE.AND P0, PT, R10, 0x1, PT ;  /* 0x000000010a00780c */ /* 0x000fda0003f05270 */
[----:B------:R-:W-:-:S05]  /*4ca0*/  @P0 IMAD.HI.U32 R10, R4, c[0x0][0x330], RZ ;  /* 0x0000cc00040a0a27 */ /* 0x000fca00078e00ff */
[----:B------:R-:W-:Y:S02]  /*4cb0*/  @P0 SHF.R.U32.HI R4, RZ, c[0x0][0x334], R10 ;  /* 0x0000cd00ff040a19 */ /* 0x000fe4000001160a */
.L_x_506:
[----:B------:R-:W-:Y:S05]  /*4cc0*/  BSYNC B0 ;  /* 0x0000000000007941 */ /* 0x000fea0003800000 */
.L_x_504:
[----:B------:R-:W-:-:S05]  /*4cd0*/  IMAD R4, R4, c[0x0][0x32c], R9 ;  /* 0x0000cb0004047a24 */ /* 0x000fca00078e0209 */
[----:B------:R-:W-:Y:S02]  /*4ce0*/  IADD3 R10, R4, c[0x0][0x32c], RZ ;  /* 0x0000cb00040a7a10 */ /* 0x000fe40007ffe0ff */
[----:B------:R-:W-:Y:S02]  /*4cf0*/  IMNMX R2, R2, R4, !PT ;  /* 0x0000000402027217 */ /* 0x000fe40007800200 */
[----:B------:R-:W-:Y:S02]  /*4d00*/  IMNMX R3, R3, R10, PT ;  /* 0x0000000a03037217 */ /* 0x000fe40003800200 */
.L_x_503:
[C---:B------:R-:W-:Y:S02]  /*4d10*/  ISETP.GE.AND P0, PT, R0.reuse, 0x2, PT ;  /* 0x000000020000780c */ /* 0x040fe40003f06270 */
[----:B------:R-:W-:Y:S02]  /*4d20*/  ISETP.GE.AND P1, PT, R0, 0x9, PT ;  /* 0x000000090000780c */ /* 0x000fe40003f26270 */
[----:B------:R-:W-:Y:S02]  /*4d30*/  P2R R13, PR, RZ, 0x1 ;  /* 0x00000001ff0d7803 */ /* 0x000fe40000000000 */
[----:B------:R-:W-:-:S02]  /*4d40*/  ISETP.GT.AND P0, PT, R2, 0x1, !P0 ;  /* 0x000000010200780c */ /* 0x000fc40004704270 */
[----:B------:R-:W-:Y:S02]  /*4d50*/  P2R R12, PR, RZ, 0x2 ;  /* 0x00000002ff0c7803 */ /* 0x000fe40000000000 */
[----:B------:R-:W-:Y:S02]  /*4d60*/  ISETP.LT.OR P0, PT, R3, 0x2, P0 ;  /* 0x000000020300780c */ /* 0x000fe40000701670 */
[----:B------:R-:W-:Y:S02]  /*4d70*/  ISETP.GE.AND P6, PT, R0, 0x12, PT ;  /* 0x000000120000780c */ /* 0x000fe40003fc6270 */
[----:B------:R-:W-:Y:S02]  /*4d80*/  FSEL R17, R108, -INF , !P0 ;  /* 0xff8000006c117808 */ /* 0x000fe40004000000 */
[----:B------:R-:W-:Y:S02]  /*4d90*/  ISETP.GT.AND P0, PT, R2, 0x8, !P1 ;  /* 0x000000080200780c */ /* 0x000fe40004f04270 */
[----:B------:R-:W-:-:S02]  /*4da0*/  ISETP.GE.AND P1, PT, R0, 0xa, PT ;  /* 0x0000000a0000780c */ /* 0x000fc40003f26270 */
[----:B------:R-:W-:Y:S02]  /*4db0*/  ISETP.LT.OR P0, PT, R3, 0x9, P0 ;  /* 0x000000090300780c */ /* 0x000fe40000701670 */
[----:B------:R-:W-:Y:S02]  /*4dc0*/  P2R R11, PR, RZ, 0x2 ;  /* 0x00000002ff0b7803 */ /* 0x000fe40000000000 */
[----:B------:R-:W-:Y:S02]  /*4dd0*/  FSEL R18, R93, -INF , !P0 ;  /* 0xff8000005d127808 */ /* 0x000fe40004000000 */
[----:B------:R-:W-:Y:S02]  /*4de0*/  ISETP.GT.AND P0, PT, R2, 0x9, !P1 ;  /* 0x000000090200780c */ /* 0x000fe40004f04270 */
[----:B------:R-:W-:Y:S02]  /*4df0*/  ISETP.GE.AND P1, PT, R0, 0x11, PT ;  /* 0x000000110000780c */ /* 0x000fe40003f26270 */
[----:B------:R-:W-:-:S02]  /*4e00*/  ISETP.LT.OR P0, PT, R3, 0xa, P0 ;  /* 0x0000000a0300780c */ /* 0x000fc40000701670 */
[----:B------:R-:W-:Y:S02]  /*4e10*/  ISETP.GE.AND P5, PT, R0, 0x19, PT ;  /* 0x000000190000780c */ /* 0x000fe40003fa6270 */
[----:B------:R-:W-:Y:S02]  /*4e20*/  FSEL R19, R92, -INF , !P0 ;  /* 0xff8000005c137808 */ /* 0x000fe40004000000 */
[----:B------:R-:W-:Y:S02]  /*4e30*/  ISETP.GT.AND P0, PT, R2, 0x10, !P1 ;  /* 0x000000100200780c */ /* 0x000fe40004f04270 */
[C---:B------:R-:W-:Y:S02]  /*4e40*/  ISETP.GE.AND P4, PT, R0.reuse, 0x1a, PT ;  /* 0x0000001a0000780c */ /* 0x040fe40003f86270 */
[----:B------:R-:W-:Y:S02]  /*4e50*/  ISETP.LT.OR P0, PT, R3, 0x11, P0 ;  /* 0x000000110300780c */ /* 0x000fe40000701670 */
[----:B------:R-:W-:-:S02]  /*4e60*/  ISETP.GE.AND P3, PT, R0, 0x21, PT ;  /* 0x000000210000780c */ /* 0x000fc40003f66270 */
[----:B------:R-:W-:Y:S02]  /*4e70*/  FSEL R21, R85, -INF , !P0 ;  /* 0xff80000055157808 */ /* 0x000fe40004000000 */
[----:B------:R-:W-:Y:S02]  /*4e80*/  ISETP.GT.AND P0, PT, R2, 0x11, !P6 ;  /* 0x000000110200780c */ /* 0x000fe40007704270 */
[----:B------:R-:W-:Y:S02]  /*4e90*/  ISETP.GE.AND P2, PT, R0, 0x22, PT ;  /* 0x000000220000780c */ /* 0x000fe40003f46270 */
[----:B------:R-:W-:Y:S02]  /*4ea0*/  ISETP.LT.OR P0, PT, R3, 0x12, P0 ;  /* 0x000000120300780c */ /* 0x000fe40000701670 */
[----:B------:R-:W-:Y:S02]  /*4eb0*/  P2R R10, PR, RZ, 0x2 ;  /* 0x00000002ff0a7803 */ /* 0x000fe40000000000 */
[----:B------:R-:W-:-:S02]  /*4ec0*/  FSEL R23, R84, -INF , !P0 ;  /* 0xff80000054177808 */ /* 0x000fc40004000000 */
[----:B------:R-:W-:Y:S02]  /*4ed0*/  ISETP.GT.AND P0, PT, R2, 0x18, !P5 ;  /* 0x000000180200780c */ /* 0x000fe40006f04270 */
[----:B------:R-:W-:Y:S02]  /*4ee0*/  ISETP.GE.AND P1, PT, R0, 0x29, PT ;  /* 0x000000290000780c */ /* 0x000fe40003f26270 */
[----:B------:R-:W-:-:S04]  /*4ef0*/  ISETP.LT.OR P0, PT, R3, 0x19, P0 ;  /* 0x000000190300780c */ /* 0x000fc80000701670 */
[----:B------:R-:W-:Y:S02]  /*4f00*/  FSEL R25, R53, -INF , !P0 ;  /* 0xff80000035197808 */ /* 0x000fe40004000000 */
[----:B------:R-:W-:-:S04]  /*4f10*/  ISETP.GT.AND P0, PT, R2, 0x19, !P4 ;  /* 0x000000190200780c */ /* 0x000fc80006704270 */
        /* <DEDUP_REMOVED lines=11> */
[----:B------:R-:W-:-:S04]  /*4fd0*/  ISETP.GE.AND P0, PT, R0, 0x1, PT ;  /* 0x000000010000780c */ /* 0x000fc80003f06270 */
[----:B------:R-:W-:Y:S02]  /*4fe0*/  P2R R14, PR, RZ, 0x1 ;  /* 0x00000001ff0e7803 */ /* 0x000fe40000000000 */
[----:B------:R-:W-:-:S04]  /*4ff0*/  ISETP.GT.AND P0, PT, R2, RZ, !P0 ;  /* 0x000000ff0200720c */ /* 0x000fc80004704270 */
[----:B------:R-:W-:-:S04]  /*5000*/  ISETP.LT.OR P0, PT, R3, 0x1, P0 ;  /* 0x000000010300780c */ /* 0x000fc80000701670 */
[----:B------:R-:W-:Y:S02]  /*5010*/  FSEL R16, R116, -INF , !P0 ;  /* 0xff80000074107808 */ /* 0x000fe40004000000 */
[----:B------:R-:W-:-:S04]  /*5020*/  ISETP.GE.AND P0, PT, R0, 0x2a, PT ;  /* 0x0000002a0000780c */ /* 0x000fc80003f06270 */
[----:B------:R-:W-:Y:S02]  /*5030*/  P2R R4, PR, RZ, 0x1 ;  /* 0x00000001ff047803 */ /* 0x000fe40000000000 */
[----:B------:R-:W-:-:S04]  /*5040*/  ISETP.GT.AND P0, PT, R2, 0x29, !P0 ;  /* 0x000000290200780c */ /* 0x000fc80004704270 */
[----:B------:R-:W-:Y:S02]  /*5050*/  ISETP.LT.OR P0, PT, R3, 0x2a, P0 ;  /* 0x0000002a0300780c */ /* 0x000fe40000701670 */
[----:B------:R-:W1:Y:S02]  /*5060*/  SHFL.IDX PT, R3, R5, 0x1, 0x1c1f ;  /* 0x003c1f0005037f89 */ /* 0x000e6400000e0000 */
[----:B------:R-:W-:Y:S02]  /*5070*/  FSEL R123, R15, -INF , !P0 ;  /* 0xff8000000f7b7808 */ /* 0x000fe40004000000 */
[----:B------:R-:W-:Y:S01]  /*5080*/  ISETP.GE.AND P0, PT, R242, 0x1, PT ;  /* 0x00000001f200780c */ /* 0x000fe20003f06270 */
[--C-:B-1----:R-:W-:Y:S02]  /*5090*/  IMAD.IADD R2, R6, 0x1, R3.reuse ;  /* 0x0000000106027824 */ /* 0x102fe400078e0203 */
[----:B------:R-:W-:-:S03]  /*50a0*/  IMAD.IADD R0, R7, 0x1, R3 ;  /* 0x0000000107007824 */ /* 0x000fc600078e0203 */
[----:B------:R-:W-:-:S07]  /*50b0*/  IMNMX R2, R8, R2, PT ;  /* 0x0000000208027217 */ /* 0x000fce0003800200 */
        /* <DEDUP_REMOVED lines=12> */
.L_x_509:
[----:B------:R-:W-:-:S04]  /*5180*/  MOV R15, c[0x0][0x32c] ;  /* 0x0000cb00000f7a02 */ /* 0x000fc80000000f00 */
[----:B------:R-:W-:-:S13]  /*5190*/  ISETP.NE.AND P0, PT, R15, 0x1, PT ;  /* 0x000000010f00780c */ /* 0x000fda0003f05270 */
[----:B------:R-:W-:-:S05]  /*51a0*/  @P0 IMAD.HI.U32 R15, R3, c[0x0][0x330], RZ ;  /* 0x0000cc00030f0a27 */ /* 0x000fca00078e00ff */
[----:B------:R-:W-:Y:S02]  /*51b0*/  @P0 SHF.R.U32.HI R3, RZ, c[0x0][0x334], R15 ;  /* 0x0000cd00ff030a19 */ /* 0x000fe4000001160f */
.L_x_510:
[----:B------:R-:W-:Y:S05]  /*51c0*/  BSYNC B0 ;  /* 0x0000000000007941 */ /* 0x000fea0003800000 */
.L_x_508:
[----:B------:R-:W-:-:S05]  /*51d0*/  IMAD R3, R3, c[0x0][0x32c], R9 ;  /* 0x0000cb0003037a24 */ /* 0x000fca00078e0209 */
[----:B------:R-:W-:Y:S02]  /*51e0*/  IADD3 R15, R3, c[0x0][0x32c], RZ ;  /* 0x0000cb00030f7a10 */ /* 0x000fe40007ffe0ff */
[----:B------:R-:W-:Y:S02]  /*51f0*/  IMNMX R0, R0, R3, !PT ;  /* 0x0000000300007217 */ /* 0x000fe40007800200 */
[----:B------:R-:W-:Y:S02]  /*5200*/  IMNMX R2, R2, R15, PT ;  /* 0x0000000f02027217 */ /* 0x000fe40003800200 */
.L_x_507:
[----:B------:R-:W-:Y:S01]  /*5210*/  ISETP.NE.AND P0, PT, R13, RZ, PT ;  /* 0x000000ff0d00720c */ /* 0x000fe20003f05270 */
[----:B------:R-:W1:Y:S03]  /*5220*/  SHFL.IDX PT, R3, R5, 0x2, 0x1c1f ;  /* 0x005c1f0005037f89 */ /* 0x000e6600000e0000 */
[----:B------:R-:W-:-:S04]  /*5230*/  ISETP.GT.AND P0, PT, R0, 0x1, !P0 ;  /* 0x000000010000780c */ /* 0x000fc80004704270 */
[----:B------:R-:W-:-:S04]  /*5240*/  ISETP.LT.OR P0, PT, R2, 0x2, P0 ;  /* 0x000000020200780c */ /* 0x000fc80000701670 */
[----:B------:R-:W-:Y:S02]  /*5250*/  FSEL R24, R109, -INF , !P0 ;  /* 0xff8000006d187808 */ /* 0x000fe40004000000 */
        /* <DEDUP_REMOVED lines=34> */
[----:B------:R-:W-:-:S04]  /*5480*/  ISETP.NE.AND P0, PT, R4, RZ, PT ;  /* 0x000000ff0400720c */ /* 0x000fc80003f05270 */
[----:B------:R-:W-:Y:S01]  /*5490*/  ISETP.GT.AND P0, PT, R0, 0x29, !P0 ;  /* 0x000000290000780c */ /* 0x000fe20004704270 */
[----:B-1----:R-:W-:-:S03]  /*54a0*/  IMAD.IADD R0, R7, 0x1, R3 ;  /* 0x0000000107007824 */ /* 0x002fc600078e0203 */
[----:B------:R-:W-:Y:S01]  /*54b0*/  ISETP.LT.OR P0, PT, R2, 0x2a, P0 ;  /* 0x0000002a0200780c */ /* 0x000fe20000701670 */
[----:B------:R-:W-:-:S03]  /*54c0*/  IMAD.IADD R2, R6, 0x1, R3 ;  /* 0x0000000106027824 */ /* 0x000fc600078e0203 */
[----:B------:R-:W-:Y:S02]  /*54d0*/  FSEL R111, R20, -INF , !P0 ;  /* 0xff800000146f7808 */ /* 0x000fe40004000000 */
[----:B------:R-:W-:Y:S02]  /*54e0*/  ISETP.GE.AND P0, PT, R242, 0x1, PT ;  /* 0x00000001f200780c */ /* 0x000fe40003f06270 */
[----:B------:R-:W-:-:S11]  /*54f0*/  IMNMX R2, R8, R2, PT ;  /* 0x0000000208027217 */ /* 0x000fd60003800200 */
        /* <DEDUP_REMOVED lines=12> */
.L_x_513:
[----:B------:R-:W-:-:S04]  /*55c0*/  MOV R15, c[0x0][0x32c] ;  /* 0x0000cb00000f7a02 */ /* 0x000fc80000000f00 */
[----:B------:R-:W-:-:S13]  /*55d0*/  ISETP.NE.AND P0, PT, R15, 0x1, PT ;  /* 0x000000010f00780c */ /* 0x000fda0003f05270 */
[----:B------:R-:W-:-:S05]  /*55e0*/  @P0 IMAD.HI.U32 R15, R3, c[0x0][0x330], RZ ;  /* 0x0000cc00030f0a27 */ /* 0x000fca00078e00ff */
[----:B------:R-:W-:Y:S02]  /*55f0*/  @P0 SHF.R.U32.HI R3, RZ, c[0x0][0x334], R15 ;  /* 0x0000cd00ff030a19 */ /* 0x000fe4000001160f */
.L_x_514:
[----:B------:R-:W-:Y:S05]  /*5600*/  BSYNC B0 ;  /* 0x0000000000007941 */ /* 0x000fea0003800000 */
.L_x_512:
[----:B------:R-:W-:-:S05]  /*5610*/  IMAD R3, R3, c[0x0][0x32c], R9 ;  /* 0x0000cb0003037a24 */ /* 0x000fca00078e0209 */
[----:B------:R-:W-:Y:S02]  /*5620*/  IADD3 R15, R3, c[0x0][0x32c], RZ ;  /* 0x0000cb00030f7a10 */ /* 0x000fe40007ffe0ff */
[----:B------:R-:W-:Y:S02]  /*5630*/  IMNMX R0, R0, R3, !PT ;  /* 0x0000000300007217 */ /* 0x000fe40007800200 */
[----:B------:R-:W-:Y:S02]  /*5640*/  IMNMX R2, R2, R15, PT ;  /* 0x0000000f02027217 */ /* 0x000fe40003800200 */
.L_x_511:
        /* <DEDUP_REMOVED lines=59> */
.L_x_517:
[----:B------:R-:W-:-:S04]  /*5a00*/  MOV R5, c[0x0][0x32c] ;  /* 0x0000cb0000057a02 */ /* 0x000fc80000000f00 */
[----:B------:R-:W-:-:S13]  /*5a10*/  ISETP.NE.AND P0, PT, R5, 0x1, PT ;  /* 0x000000010500780c */ /* 0x000fda0003f05270 */
[----:B------:R-:W-:-:S05]  /*5a20*/  @P0 IMAD.HI.U32 R5, R3, c[0x0][0x330], RZ ;  /* 0x0000cc0003050a27 */ /* 0x000fca00078e00ff */
[----:B------:R-:W-:Y:S02]  /*5a30*/  @P0 SHF.R.U32.HI R3, RZ, c[0x0][0x334], R5 ;  /* 0x0000cd00ff030a19 */ /* 0x000fe40000011605 */
.L_x_518:
[----:B------:R-:W-:Y:S05]  /*5a40*/  BSYNC B0 ;  /* 0x0000000000007941 */ /* 0x000fea0003800000 */
.L_x_516:
[----:B------:R-:W-:-:S05]  /*5a50*/  IMAD R3, R3, c[0x0][0x32c], R9 ;  /* 0x0000cb0003037a24 */ /* 0x000fca00078e0209 */
[----:B------:R-:W-:Y:S02]  /*5a60*/  IADD3 R5, R3, c[0x0][0x32c], RZ ;  /* 0x0000cb0003057a10 */ /* 0x000fe40007ffe0ff */
[----:B------:R-:W-:Y:S02]  /*5a70*/  IMNMX R0, R0, R3, !PT ;  /* 0x0000000300007217 */ /* 0x000fe40007800200 */
[----:B------:R-:W-:Y:S02]  /*5a80*/  IMNMX R2, R2, R5, PT ;  /* 0x0000000502027217 */ /* 0x000fe40003800200 */
.L_x_515:
[----:B------:R-:W-:Y:S01]  /*5a90*/  ISETP.NE.AND P0, PT, R13, RZ, PT ;  /* 0x000000ff0d00720c */ /* 0x000fe20003f05270 */
[----:B------:R-:W-:Y:S01]  /*5aa0*/  LDSM.16.MT88.4 R64, [R186+0xc00] ;  /* 0x000c0000ba40783b */ /* 0x000fe20000004200 */
[----:B------:R-:W-:Y:S02]  /*5ab0*/  FMNMX.FTZ R3, R16, R17, !PT ;  /* 0x0000001110037209 */ /* 0x000fe40007810000 */
[----:B------:R-:W-:Y:S01]  /*5ac0*/  ISETP.GT.AND P0, PT, R0, 0x1, !P0 ;  /* 0x000000010000780c */ /* 0x000fe20004704270 */
[----:B------:R-:W-:Y:S01]  /*5ad0*/  LDSM.16.MT88.4 R60, [R185+0x1800] ;  /* 0x00180000b93c783b */ /* 0x000fe20000004200 */
[----:B------:R-:W-:-:S02]  /*5ae0*/  FMNMX.FTZ R3, R18, R3, !PT ;  /* 0x0000000312037209 */ /* 0x000fc40007810000 */
[----:B------:R-:W-:Y:S01]  /*5af0*/  ISETP.LT.OR P0, PT, R2, 0x2, P0 ;  /* 0x000000020200780c */ /* 0x000fe20000701670 */
[----:B------:R-:W-:Y:S01]  /*5b00*/  LDSM.16.MT88.4 R152, [R185+0x1400] ;  /* 0x00140000b998783b */ /* 0x000fe20000004200 */
[----:B------:R-:W-:Y:S02]  /*5b10*/  FMNMX.FTZ R3, R19, R3, !PT ;  /* 0x0000000313037209 */ /* 0x000fe40007810000 */
[----:B------:R-:W-:Y:S01]  /*5b20*/  FSEL R9, R102, -INF , !P0 ;  /* 0xff80000066097808 */ /* 0x000fe20004000000 */
[----:B------:R-:W-:Y:S01]  /*5b30*/  LDSM.16.MT88.4 R136, [R186+0x800] ;  /* 0x00080000ba88783b */ /* 0x000fe20000004200 */
        /* <DEDUP_REMOVED lines=15> */
[----:B------:R-:W-:Y:S02]  /*5c30*/  FMNMX.FTZ R3, R128, R3, !PT ;  /* 0x0000000380037209 */ /* 0x000fe40007810000 */
[----:B------:R-:W-:Y:S02]  /*5c40*/  ISETP.GT.AND P0, PT, R0, 0x10, !P0 ;  /* 0x000000100000780c */ /* 0x000fe40004704270 */
[----:B------:R-:W-:Y:S02]  /*5c50*/  FMNMX.FTZ R3, R123, R3, !PT ;  /* 0x000000037b037209 */ /* 0x000fe40007810000 */
[----:B------:R-:W-:Y:S02]  /*5c60*/  ISETP.LT.OR P0, PT, R2, 0x11, P0 ;  /* 0x000000110200780c */ /* 0x000fe40000701670 */
[----:B------:R-:W-:Y:S02]  /*5c70*/  IADD3 R200, R200, -0x2, RZ ;  /* 0xfffffffec8c87810 */ /* 0x000fe40007ffe0ff */
[----:B------:R-:W-:-:S02]  /*5c80*/  FSEL R37, R72, -INF , !P0 ;  /* 0xff80000048257808 */ /* 0x000fc40004000000 */
[----:B------:R-:W-:Y:S02]  /*5c90*/  ISETP.GT.AND P0, PT, R0, 0x11, !P6 ;  /* 0x000000110000780c */ /* 0x000fe40007704270 */
[----:B------:R-:W-:Y:S02]  /*5ca0*/  ISETP.NE.AND P6, PT, R14, RZ, PT ;  /* 0x000000ff0e00720c */ /* 0x000fe40003fc5270 */
[----:B------:R-:W-:-:S04]  /*5cb0*/  ISETP.LT.OR P0, PT, R2, 0x12, P0 ;  /* 0x000000120200780c */ /* 0x000fc80000701670 */
[----:B------:R-:W-:Y:S02]  /*5cc0*/  FSEL R10, R59, -INF , !P0 ;  /* 0xff8000003b0a7808 */ /* 0x000fe40004000000 */
[----:B------:R-:W-:-:S04]  /*5cd0*/  ISETP.GT.AND P0, PT, R0, 0x18, !P5 ;  /* 0x000000180000780c */ /* 0x000fc80006f04270 */
[----:B------:R-:W-:-:S04]  /*5ce0*/  ISETP.LT.OR P0, PT, R2, 0x19, P0 ;  /* 0x000000190200780c */ /* 0x000fc80000701670 */
[----:B------:R-:W-:Y:S02]  /*5cf0*/  FSEL R68, R58, -INF , !P0 ;  /* 0xff8000003a447808 */ /* 0x000fe40004000000 */
[----:B------:R-:W-:Y:S01]  /*5d00*/  ISETP.GT.AND P0, PT, R0, 0x19, !P4 ;  /* 0x000000190000780c */ /* 0x000fe20006704270 */
[----:B------:R-:W-:Y:S03]  /*5d10*/  LDSM.16.MT88.4 R56, [R185+0xc00] ;  /* 0x000c0000b938783b */ /* 0x000fe60000004200 */
[----:B------:R-:W-:-:S04]  /*5d20*/  ISETP.LT.OR P0, PT, R2, 0x1a, P0 ;  /* 0x0000001a0200780c */ /* 0x000fc80000701670 */
[----:B------:R-:W-:Y:S02]  /*5d30*/  FSEL R69, R54, -INF , !P0 ;  /* 0xff80000036457808 */ /* 0x000fe40004000000 */
[----:B------:R-:W-:Y:S01]  /*5d40*/  ISETP.GT.AND P0, PT, R0, 0x20, !P3 ;  /* 0x000000200000780c */ /* 0x000fe20005f04270 */
[----:B------:R-:W-:Y:S03]  /*5d50*/  LDSM.16.MT88.4 R52, [R185+0x400] ;  /* 0x00040000b934783b */ /* 0x000fe60000004200 */
        /* <DEDUP_REMOVED lines=8> */
[----:B------:R-:W-:Y:S01]  /*5de0*/  ISETP.GT.AND P0, PT, R0, RZ, !P6 ;  /* 0x000000ff0000720c */ /* 0x000fe20007704270 */
[----:B------:R-:W-:Y:S01]  /*5df0*/  LDSM.16.MT88.4 R40, [R186] ;  /* 0x00000000ba28783b */ /* 0x000fe20000004200 */
[----:B------:R-:W-:Y:S02]  /*5e00*/  ISETP.NE.AND P6, PT, R4, RZ, PT ;  /* 0x000000ff0400720c */ /* 0x000fe40003fc5270 */
[----:B------:R-:W-:Y:S01]  /*5e10*/  ISETP.LT.OR P0, PT, R2, 0x1, P0 ;  /* 0x000000010200780c */ /* 0x000fe20000701670 */
[----:B------:R-:W1:Y:S03]  /*5e20*/  SHFL.BFLY PT, R4, R3, 0x2, 0x1f ;  /* 0x0c401f0003047f89 */ /* 0x000e6600000e0000 */
[----:B------:R-:W-:-:S02]  /*5e30*/  FSEL R8, R118, -INF , !P0 ;  /* 0xff80000076087808 */ /* 0x000fc40004000000 */
[----:B-1----:R-:W-:-:S05]  /*5e40*/  FMNMX.FTZ R3, R3, R4, !PT ;  /* 0x0000000403037209 */ /* 0x002fca0007810000 */
[----:B------:R-:W1:Y:S02]  /*5e50*/  SHFL.BFLY PT, R4, R3, 0x1, 0x1f ;  /* 0x0c201f0003047f89 */ /* 0x000e6400000e0000 */
[----:B-1----:R-:W-:-:S04]  /*5e60*/  FMNMX.FTZ R108, R3, R4, !PT ;  /* 0x00000004036c7209 */ /* 0x002fc80007810000 */
[C---:B------:R-:W-:Y:S01]  /*5e70*/  FSETP.NEU.FTZ.AND P0, PT, R108.reuse, -INF , PT ;  /* 0xff8000006c00780b */ /* 0x040fe20003f1d000 */
[----:B------:R-:W-:-:S05]  /*5e80*/  FMUL.FTZ R3, R108, c[0x0][0x2d0] ;  /* 0x0000b4006c037a20 */ /* 0x000fca0000410000 */
[----:B------:R-:W-:Y:S02]  /*5e90*/  FSEL R20, R3, RZ, P0 ;  /* 0x000000ff03147208 */ /* 0x000fe40000000000 */
[----:B------:R-:W-:-:S03]  /*5ea0*/  FMNMX.FTZ R3, R22, R24, !PT ;  /* 0x0000001816037209 */ /* 0x000fc60007810000 */
[--C-:B------:R-:W-:Y:S01]  /*5eb0*/  FFMA.FTZ R5, R16, c[0x0][0x2d0], -R20.reuse ;  /* 0x0000b40010057a23 */ /* 0x100fe20000010814 */
[----:B------:R-:W-:Y:S01]  /*5ec0*/  FMNMX.FTZ R3, R26, R3, !PT ;  /* 0x000000031a037209 */ /* 0x000fe20007810000 */
[----:B------:R-:W-:Y:S02]  /*5ed0*/  FFMA.FTZ R6, R21, c[0x0][0x2d0], -R20 ;  /* 0x0000b40015067a23 */ /* 0x000fe40000010814 */
[----:B------:R1:W-:Y:S01]  /*5ee0*/  MUFU.EX2 R237, R5 ;  /* 0x0000000500ed7308 */ /* 0x0003e20000000800 */
[----:B------:R-:W-:-:S04]  /*5ef0*/  FMNMX.FTZ R3, R27, R3, !PT ;  /* 0x000000031b037209 */ /* 0x000fc80007810000 */
[----:B------:R-:W-:-:S03]  /*5f00*/  FMNMX.FTZ R3, R29, R3, !PT ;  /* 0x000000031d037209 */ /* 0x000fc60007810000 */
[----:B------:R-:W-:Y:S01]  /*5f10*/  MUFU.EX2 R235, R6 ;  /* 0x0000000600eb7308 */ /* 0x000fe20000000800 */
[----:B------:R-:W-:-:S04]  /*5f20*/  FMNMX.FTZ R3, R31, R3, !PT ;  /* 0x000000031f037209 */ /* 0x000fc80007810000 */
[----:B------:R-:W-:Y:S01]  /*5f30*/  FMNMX.FTZ R3, R32, R3, !PT ;  /* 0x0000000320037209 */ /* 0x000fe20007810000 */
[----:B-1----:R-:W-:-:S03]  /*5f40*/  FFMA.FTZ R5, R17, c[0x0][0x2d0], -R20 ;  /* 0x0000b40011057a23 */ /* 0x002fc60000010814 */
[----:B------:R-:W-:Y:S01]  /*5f50*/  FMNMX.FTZ R3, R34, R3, !PT ;  /* 0x0000000322037209 */ /* 0x000fe20007810000 */
[----:B------:R1:W2:Y:S03]  /*5f60*/  MUFU.EX2 R233, R5 ;  /* 0x0000000500e97308 */ /* 0x0002a60000000800 */
[----:B------:R-:W-:-:S04]  /*5f70*/  FMNMX.FTZ R3, R122, R3, !PT ;  /* 0x000000037a037209 */ /* 0x000fc80007810000 */
[----:B------:R-:W-:-:S04]  /*5f80*/  FMNMX.FTZ R3, R121, R3, !PT ;  /* 0x0000000379037209 */ /* 0x000fc80007810000 */
[----:B------:R-:W-:-:S04]  /*5f90*/  FMNMX.FTZ R3, R120, R3, !PT ;  /* 0x0000000378037209 */ /* 0x000fc80007810000 */
[----:B------:R-:W-:Y:S01]  /*5fa0*/  FMNMX.FTZ R3, R111, R3, !PT ;  /* 0x000000036f037209 */ /* 0x000fe20007810000 */
[----:B-1----:R-:W-:Y:S01]  /*5fb0*/  FFMA.FTZ R5, R18, c[0x0][0x2d0], -R20 ;  /* 0x0000b40012057a23 */ /* 0x002fe20000010814 */
[----:B--2---:R-:W-:-:S03]  /*5fc0*/  F2FP.BF16.PACK_AB R16, R233, R237 ;  /* 0x000000ede910723e */ /* 0x004fc600000010ff */
[----:B------:R-:W1:Y:S01]  /*5fd0*/  SHFL.BFLY PT, R4, R3, 0x2, 0x1f ;  /* 0x0c401f0003047f89 */ /* 0x000e6200000e0000 */
[----:B------:R2:W-:Y:S02]  /*5fe0*/  MUFU.EX2 R231, R5 ;  /* 0x0000000500e77308 */ /* 0x0005e40000000800 */
[----:B--2---:R-:W-:-:S06]  /*5ff0*/  FFMA.FTZ R5, R19, c[0x0][0x2d0], -R20 ;  /* 0x0000b40013057a23 */ /* 0x004fcc0000010814 */
[----:B------:R2:W3:Y:S01]  /*6000*/  MUFU.EX2 R230, R5 ;  /* 0x0000000500e67308 */ /* 0x0004e20000000800 */
[----:B-1----:R-:W-:-:S05]  /*6010*/  FMNMX.FTZ R3, R3, R4, !PT ;  /* 0x0000000403037209 */ /* 0x002fca0007810000 */
[----:B------:R-:W1:Y:S01]  /*6020*/  SHFL.BFLY PT, R4, R3, 0x1, 0x1f ;  /* 0x0c201f0003047f89 */ /* 0x000e6200000e0000 */
[----:B--2---:R-:W-:Y:S02]  /*6030*/  FMNMX.FTZ R5, R8, R9, !PT ;  /* 0x0000000908057209 */ /* 0x004fe40007810000 */
[----:B---3--:R-:W-:Y:S02]  /*6040*/  F2FP.BF16.PACK_AB R18, R230, R231 ;  /* 0x000000e7e612723e */ /* 0x008fe400000010ff */
[----:B------:R-:W-:-:S04]  /*6050*/  FMNMX.FTZ R5, R12, R5, !PT ;  /* 0x000000050c057209 */ /* 0x000fc80007810000 */
[----:B------:R-:W-:Y:S01]  /*6060*/  FMNMX.FTZ R6, R11, R5, !PT ;  /* 0x000000050b067209 */ /* 0x000fe20007810000 */
[----:B------:R-:W-:-:S03]  /*6070*/  FFMA.FTZ R5, R23, c[0x0][0x2d0], -R20 ;  /* 0x0000b40017057a23 */ /* 0x000fc60000010814 */
[----:B------:R-:W-:Y:S01]  /*6080*/  FMNMX.FTZ R6, R37, R6, !PT ;  /* 0x0000000625067209 */ /* 0x000fe20007810000 */
[----:B------:R2:W-:Y:S01]  /*6090*/  MUFU.EX2 R234, R5 ;  /* 0x0000000500ea7308 */ /* 0x0005e20000000800 */
[----:B-1----:R-:W-:Y:S02]  /*60a0*/  FMNMX.FTZ R107, R3, R4, !PT ;  /* 0x00000004036b7209 */ /* 0x002fe40007810000 */
[----:B------:R-:W-:Y:S02]  /*60b0*/  FMNMX.FTZ R4, R15, R30, !PT ;  /* 0x0000001e0f047209 */ /* 0x000fe40007810000 */
[----:B------:R-:W-:Y:S01]  /*60c0*/  FMNMX.FTZ R6, R10, R6, !PT ;  /* 0x000000060a067209 */ /* 0x000fe20007810000 */
[----:B------:R-:W-:Y:S01]  /*60d0*/  FMUL.FTZ R3, R107, c[0x0][0x2d0] ;  /* 0x0000b4006b037a20 */ /* 0x000fe20000410000 */
[----:B------:R-:W-:Y:S02]  /*60e0*/  FMNMX.FTZ R4, R33, R4, !PT ;  /* 0x0000000421047209 */ /* 0x000fe40007810000 */
[----:B------:R-:W-:-:S02]  /*60f0*/  FMNMX.FTZ R6, R68, R6, !PT ;  /* 0x0000000644067209 */ /* 0x000fc40007810000 */
[----:B------:R-:W-:Y:S02]  /*6100*/  FMNMX.FTZ R4, R35, R4, !PT ;  /* 0x0000000423047209 */ /* 0x000fe40007810000 */
[----:B------:R-:W-:Y:S02]  /*6110*/  FSETP.NEU.FTZ.AND P0, PT, R107, -INF , PT ;  /* 0xff8000006b00780b */ /* 0x000fe40003f1d000 */
[----:B------:R-:W-:Y:S01]  /*6120*/  FMNMX.FTZ R4, R36, R4, !PT ;  /* 0x0000000424047209 */ /* 0x000fe20007810000 */
[----:B--2---:R-:W-:Y:S01]  /*6130*/  FFMA.FTZ R5, R25, c[0x0][0x2d0], -R20 ;  /* 0x0000b40019057a23 */ /* 0x004fe20000010814 */
[----:B------:R-:W-:Y:S02]  /*6140*/  FMNMX.FTZ R6, R69, R6, !PT ;  /* 0x0000000645067209 */ /* 0x000fe40007810000 */
[----:B------:R-:W-:Y:S01]  /*6150*/  FMNMX.FTZ R4, R38, R4, !PT ;  /* 0x0000000426047209 */ /* 0x000fe20007810000 */
[----:B------:R1:W-:Y:S01]  /*6160*/  MUFU.EX2 R238, R5 ;  /* 0x0000000500ee7308 */ /* 0x0003e20000000800 */
[----:B------:R-:W-:-:S02]  /*6170*/  FSEL R3, R3, RZ, P0 ;  /* 0x000000ff03037208 */ /* 0x000fc40000000000 */
[----:B------:R-:W-:Y:S02]  /*6180*/  FMNMX.FTZ R4, R48, R4, !PT ;  /* 0x0000000430047209 */ /* 0x000fe40007810000 */
[----:B------:R-:W-:Y:S02]  /*6190*/  ISETP.GT.AND P0, PT, R0, 0x29, !P6 ;  /* 0x000000290000780c */ /* 0x000fe40007704270 */
[----:B------:R-:W-:Y:S02]  /*61a0*/  FMNMX.FTZ R4, R49, R4, !PT ;  /* 0x0000000431047209 */ /* 0x000fe40007810000 */
[----:B------:R-:W-:Y:S02]  /*61b0*/  FMNMX.FTZ R0, R100, R6, !PT ;  /* 0x0000000664007209 */ /* 0x000fe40007810000 */
[----:B------:R-:W-:Y:S02]  /*61c0*/  FMNMX.FTZ R4, R110, R4, !PT ;  /* 0x000000046e047209 */ /* 0x000fe40007810000 */
[----:B------:R-:W-:-:S02]  /*61d0*/  ISETP.LT.OR P0, PT, R2, 0x2a, P0 ;  /* 0x0000002a0200780c */ /* 0x000fc40000701670 */
[----:B------:R-:W-:Y:S01]  /*61e0*/  FMNMX.FTZ R4, R109, R4, !PT ;  /* 0x000000046d047209 */ /* 0x000fe20007810000 */
[----:B-1----:R-:W-:Y:S01]  /*61f0*/  FFMA.FTZ R5, R28, c[0x0][0x2d0], -R20 ;  /* 0x0000b4001c057a23 */ /* 0x002fe20000010814 */
[----:B------:R-:W-:Y:S01]  /*6200*/  FMNMX.FTZ R2, R101, R0, !PT ;  /* 0x0000000065027209 */ /* 0x000fe20007810000 */
[----:B------:R-:W-:Y:S01]  /*6210*/  FFMA.FTZ R0, R22, c[0x0][0x2d0], -R3 ;  /* 0x0000b40016007a23 */ /* 0x000fe20000010803 */
[----:B------:R-:W-:Y:S01]  /*6220*/  FMNMX.FTZ R4, R105, R4, !PT ;  /* 0x0000000469047209 */ /* 0x000fe20007810000 */
[----:B------:R1:W-:Y:S01]  /*6230*/  MUFU.EX2 R239, R5 ;  /* 0x0000000500ef7308 */ /* 0x0003e20000000800 */
[----:B------:R-:W-:Y:S02]  /*6240*/  FSEL R21, R46, -INF , !P0 ;  /* 0xff8000002e157808 */ /* 0x000fe40004000000 */
[----:B------:R-:W-:Y:S01]  /*6250*/  FMNMX.FTZ R4, R104, R4, !PT ;  /* 0x0000000468047209 */ /* 0x000fe20007810000 */
[----:B------:R-:W-:Y:S01]  /*6260*/  LDSM.16.MT88.4 R44, [R185] ;  /* 0x00000000b92c783b */ /* 0x000fe20000004200 */
[----:B------:R-:W-:-:S02]  /*6270*/  FMNMX.FTZ R2, R103, R2, !PT ;  /* 0x0000000267027209 */ /* 0x000fc40007810000 */
[----:B------:R-:W-:Y:S01]  /*6280*/  ISETP.NE.AND P6, PT, R244, 0x1, PT ;  /* 0x00000001f400780c */ /* 0x000fe20003fc5270 */
[----:B------:R-:W2:Y:S01]  /*6290*/  SHFL.BFLY PT, R7, R4, 0x2, 0x1f ;  /* 0x0c401f0004077f89 */ /* 0x000ea200000e0000 */
[----:B------:R2:W-:Y:S01]  /*62a0*/  MUFU.EX2 R221, R0 ;  /* 0x0000000000dd7308 */ /* 0x0005e20000000800 */
[----:B------:R-:W-:-:S05]  /*62b0*/  FMNMX.FTZ R2, R21, R2, !PT ;  /* 0x0000000215027209 */ /* 0x000fca0007810000 */
[----:B-1----:R-:W-:Y:S01]  /*62c0*/  SHFL.BFLY PT, R5, R2, 0x2, 0x1f ;  /* 0x0c401f0002057f89 */ /* 0x002fe200000e0000 */
[----:B--2---:R-:W-:Y:S01]  /*62d0*/  FMNMX.FTZ R0, R4, R7, !PT ;  /* 0x0000000704007209 */ /* 0x004fe20007810000 */
[----:B------:R-:W-:-:S04]  /*62e0*/  FFMA.FTZ R4, R24, c[0x0][0x2d0], -R3 ;  /* 0x0000b40018047a23 */ /* 0x000fc80000010803 */
[----:B------:R-:W1:Y:S01]  /*62f0*/  SHFL.BFLY PT, R6, R0, 0x1, 0x1f ;  /* 0x0c201f0000067f89 */ /* 0x000e6200000e0000 */
[----:B------:R2:W3:Y:S02]  /*6300*/  MUFU.EX2 R218, R4 ;  /* 0x0000000400da7308 */ /* 0x0004e40000000800 */
[----:B--2---:R-:W-:Y:S01]  /*6310*/  FFMA.FTZ R4, R26, c[0x0][0x2d0], -R3 ;  /* 0x0000b4001a047a23 */ /* 0x004fe20000010803 */
[----:B---3--:R-:W-:-:S05]  /*6320*/  F2FP.BF16.PACK_AB R17, R218, R221 ;  /* 0x000000ddda11723e */ /* 0x008fca00000010ff */
[----:B------:R2:W-:Y:S01]  /*6330*/  MUFU.EX2 R219, R4 ;  /* 0x0000000400db7308 */ /* 0x0005e20000000800 */
[----:B-1----:R-:W-:Y:S02]  /*6340*/  FMNMX.FTZ R106, R0, R6, !PT ;  /* 0x00000006006a7209 */ /* 0x002fe40007810000 */
[----:B------:R-:W-:Y:S02]  /*6350*/  FMNMX.FTZ R0, R2, R5, !PT ;  /* 0x0000000502007209 */ /* 0x000fe40007810000 */
[C---:B------:R-:W-:Y:S01]  /*6360*/  FSETP.NEU.FTZ.AND P0, PT, R106.reuse, -INF , PT ;  /* 0xff8000006a00780b */ /* 0x040fe20003f1d000 */
[----:B------:R-:W-:Y:S02]  /*6370*/  FMUL.FTZ R2, R106, c[0x0][0x2d0] ;  /* 0x0000b4006a027a20 */ /* 0x000fe40000410000 */
[----:B------:R-:W1:Y:S03]  /*6380*/  SHFL.BFLY PT, R5, R0, 0x1, 0x1f ;  /* 0x0c201f0000057f89 */ /* 0x000e6600000e0000 */
[----:B------:R-:W-:Y:S01]  /*6390*/  FSEL R2, R2, RZ, P0 ;  /* 0x000000ff02027208 */ /* 0x000fe20000000000 */
[----:B--2---:R-:W-:-:S02]  /*63a0*/  FFMA.FTZ R4, R27, c[0x0][0x2d0], -R3 ;  /* 0x0000b4001b047a23 */ /* 0x004fc40000010803 */
[----:B------:R-:W-:Y:S02]  /*63b0*/  LDSM.16.MT88.4 R24, [R186+0x1800] ;  /* 0x00180000ba18783b */ /* 0x000fe40000004200 */
[----:B------:R-:W2:Y:S01]  /*63c0*/  MUFU.EX2 R220, R4 ;  /* 0x0000000400dc7308 */ /* 0x000ea20000000800 */
[----:B-1----:R-:W-:Y:S01]  /*63d0*/  FMNMX.FTZ R102, R0, R5, !PT ;  /* 0x0000000500667209 */ /* 0x002fe20007810000 */
[----:B------:R-:W-:Y:S01]  /*63e0*/  FFMA.FTZ R0, R35, c[0x0][0x2d0], -R2 ;  /* 0x0000b40023007a23 */ /* 0x000fe20000010802 */
[----:B--2---:R-:W-:Y:S01]  /*63f0*/  F2FP.BF16.PACK_AB R19, R220, R219 ;  /* 0x000000dbdc13723e */ /* 0x004fe200000010ff */
[----:B------:R-:W-:Y:S01]  /*6400*/  FFMA.FTZ R4, R29, c[0x0][0x2d0], -R3 ;  /* 0x0000b4001d047a23 */ /* 0x000fe20000010803 */
[----:B------:R-:W-:-:S03]  /*6410*/  FSETP.NEU.FTZ.AND P0, PT, R102, -INF , PT ;  /* 0xff8000006600780b */ /* 0x000fc60003f1d000 */
[----:B------:R1:W-:Y:S01]  /*6420*/  MUFU.EX2 R215, R0 ;  /* 0x0000000000d77308 */ /* 0x0003e20000000800 */
[----:B------:R-:W-:Y:S01]  /*6430*/  FFMA.FTZ R5, R49, c[0x0][0x2d0], -R2 ;  /* 0x0000b40031057a23 */ /* 0x000fe20000010802 */
[C---:B------:R-:W-:Y:S06]  /*6440*/  HMMA.16816.F32.BF16 R96, R16.reuse, R56, RZ ;  /* 0x000000381060723c */ /* 0x040fec00000418ff */
[----:B------:R2:W-:Y:S02]  /*6450*/  MUFU.EX2 R222, R4 ;  /* 0x0000000400de7308 */ /* 0x0005e40000000800 */
[----:B------:R-:W-:Y:S01]  /*6460*/  HMMA.16816.F32.BF16 R92, R16, R64, RZ ;  /* 0x00000040105c723c */ /* 0x000fe200000418ff */
[----:B-1----:R-:W-:-:S05]  /*6470*/  FMUL.FTZ R0, R102, c[0x0][0x2d0] ;  /* 0x0000b40066007a20 */ /* 0x002fca0000410000 */
[----:B------:R-:W-:Y:S02]  /*6480*/  MUFU.EX2 R217, R5 ;  /* 0x0000000500d97308 */ /* 0x000fe40000000800 */
[----:B------:R-:W-:Y:S01]  /*6490*/  HMMA.16816.F32.BF16 R88, R16, R60, RZ ;  /* 0x0000003c1058723c */ /* 0x000fe200000418ff */
[----:B------:R-:W-:Y:S01]  /*64a0*/  FSEL R0, R0, RZ, P0 ;  /* 0x000000ff00007208 */ /* 0x000fe20000000000 */
[----:B--2---:R-:W-:-:S04]  /*64b0*/  FFMA.FTZ R4, R31, c[0x0][0x2d0], -R3 ;  /* 0x0000b4001f047a23 */ /* 0x004fc80000010803 */
[----:B------:R1:W-:Y:S02]  /*64c0*/  MUFU.EX2 R224, R4 ;  /* 0x0000000400e07308 */ /* 0x0003e40000000800 */
[C---:B------:R-:W-:Y:S08]  /*64d0*/  HMMA.16816.F32.BF16 R116, R16.reuse, R44, RZ ;  /* 0x0000002c1074723c */ /* 0x040ff000000418ff */
[----:B------:R-:W-:Y:S01]  /*64e0*/  HMMA.16816.F32.BF16 R112, R16, R40, RZ ;  /* 0x000000281070723c */ /* 0x000fe200000418ff */
[----:B-1----:R-:W-:-:S04]  /*64f0*/  FFMA.FTZ R4, R32, c[0x0][0x2d0], -R3 ;  /* 0x0000b40020047a23 */ /* 0x002fc80000010803 */
[----:B------:R1:W-:Y:S02]  /*6500*/  MUFU.EX2 R223, R4 ;  /* 0x0000000400df7308 */ /* 0x0003e40000000800 */
[----:B-1----:R-:W-:-:S06]  /*6510*/  FFMA.FTZ R4, R34, c[0x0][0x2d0], -R3 ;  /* 0x0000b40022047a23 */ /* 0x002fcc0000010803 */
[----:B------:R1:W-:Y:S02]  /*6520*/  MUFU.EX2 R225, R4 ;  /* 0x0000000400e17308 */ /* 0x0003e40000000800 */
[----:B-1----:R-:W-:-:S06]  /*6530*/  FFMA.FTZ R4, R15, c[0x0][0x2d0], -R2 ;  /* 0x0000b4000f047a23 */ /* 0x002fcc0000010802 */
[----:B------:R1:W-:Y:S02]  /*6540*/  MUFU.EX2 R212, R4 ;  /* 0x0000000400d47308 */ /* 0x0003e40000000800 */
[--C-:B-1----:R-:W-:Y:S02]  /*6550*/  FFMA.FTZ R4, R30, c[0x0][0x2d0], -R2.reuse ;  /* 0x0000b4001e047a23 */ /* 0x102fe40000010802 */
[----:B------:R-:W1:Y:S04]  /*6560*/  LDSM.16.MT88.4 R28, [R185+0x1000] ;  /* 0x00100000b91c783b */ /* 0x000e680000004200 */
[----:B------:R2:W-:Y:S02]  /*6570*/  MUFU.EX2 R210, R4 ;  /* 0x0000000400d27308 */ /* 0x0005e40000000800 */
[----:B--2---:R-:W-:-:S02]  /*6580*/  FFMA.FTZ R4, R33, c[0x0][0x2d0], -R2 ;  /* 0x0000b40021047a23 */ /* 0x004fc40000010802 */
[----:B------:R-:W-:Y:S04]  /*6590*/  LDSM.16.MT88.4 R32, [R186+0x400] ;  /* 0x00040000ba20783b */ /* 0x000fe80000004200 */
[----:B------:R2:W3:Y:S02]  /*65a0*/  MUFU.EX2 R211, R4 ;  /* 0x0000000400d37308 */ /* 0x0004e40000000800 */
[----:B--2---:R-:W-:Y:S01]  /*65b0*/  FFMA.FTZ R4, R36, c[0x0][0x2d0], -R2 ;  /* 0x0000b40024047a23 */ /* 0x004fe20000010802 */
[----:B---3--:R-:W-:-:S05]  /*65c0*/  F2FP.BF16.PACK_AB R14, R215, R211 ;  /* 0x000000d3d70e723e */ /* 0x008fca00000010ff */
[----:B------:R2:W-:Y:S02]  /*65d0*/  MUFU.EX2 R216, R4 ;  /* 0x0000000400d87308 */ /* 0x0005e40000000800 */
[----:B--2---:R-:W-:Y:S01]  /*65e0*/  FFMA.FTZ R4, R8, c[0x0][0x2d0], -R0 ;  /* 0x0000b40008047a23 */ /* 0x004fe20000010800 */
[----:B------:R-:W-:-:S05]  /*65f0*/  F2FP.BF16.PACK_AB R8, R234, R235 ;  /* 0x000000ebea08723e */ /* 0x000fca00000010ff */
[----:B------:R2:W-:Y:S02]  /*6600*/  MUFU.EX2 R22, R4 ;  /* 0x0000000400167308 */ /* 0x0005e40000000800 */
[----:B--2---:R-:W-:Y:S01]  /*6610*/  FFMA.FTZ R4, R9, c[0x0][0x2d0], -R0 ;  /* 0x0000b40009047a23 */ /* 0x004fe20000010800 */
[----:B------:R-:W-:-:S05]  /*6620*/  F2FP.BF16.PACK_AB R9, R224, R222 ;  /* 0x000000dee009723e */ /* 0x000fca00000010ff */
        /* <DEDUP_REMOVED lines=8> */
[----:B--2---:R-:W-:Y:S01]  /*66b0*/  FFMA.FTZ R4, R38, c[0x0][0x2d0], -R2 ;  /* 0x0000b40026047a23 */ /* 0x004fe20000010802 */
[----:B---3--:R-:W-:-:S05]  /*66c0*/  F2FP.BF16.PACK_AB R15, R209, R208 ;  /* 0x000000d0d10f723e */ /* 0x008fca00000010ff */
[----:B------:R2:W-:Y:S02]  /*66d0*/  MUFU.EX2 R213, R4 ;  /* 0x0000000400d57308 */ /* 0x0005e40000000800 */
[C---:B------:R-:W-:Y:S08]  /*66e0*/  HMMA.16816.F32.BF16 R84, R12.reuse, R44, RZ ;  /* 0x0000002c0c54723c */ /* 0x040ff000000418ff */
[----:B------:R-:W-:Y:S01]  /*66f0*/  HMMA.16816.F32.BF16 R80, R12, R40, RZ ;  /* 0x000000280c50723c */ /* 0x000fe200000418ff */
[----:B--2---:R-:W-:-:S02]  /*6700*/  FFMA.FTZ R4, R48, c[0x0][0x2d0], -R2 ;  /* 0x0000b40030047a23 */ /* 0x004fc40000010802 */
[----:B------:R-:W2:Y:S02]  /*6710*/  LDSM.16.MT88.4 R48, [R185+0x1c00] ;  /* 0x001c0000b930783b */ /* 0x000ea40000004200 */
[----:B------:R3:W4:Y:S03]  /*6720*/  MUFU.EX2 R214, R4 ;  /* 0x0000000400d67308 */ /* 0x0007260000000800 */
[C---:B------:R-:W-:Y:S08]  /*6730*/  HMMA.16816.F32.BF16 R76, R12.reuse, R56, RZ ;  /* 0x000000380c4c723c */ /* 0x040ff000000418ff */
[----:B------:R-:W-:Y:S01]  /*6740*/  HMMA.16816.F32.BF16 R72, R12, R64, RZ ;  /* 0x000000400c48723c */ /* 0x000fe200000418ff */
[--C-:B---3--:R-:W-:Y:S01]  /*6750*/  FFMA.FTZ R4, R37, c[0x0][0x2d0], -R0.reuse ;  /* 0x0000b40025047a23 */ /* 0x108fe20000010800 */
[----:B----4-:R-:W-:Y:S01]  /*6760*/  F2FP.BF16.PACK_AB R6, R217, R214 ;  /* 0x000000d6d906723e */ /* 0x010fe200000010ff */
[----:B------:R-:W3:Y:S02]  /*6770*/  LDSM.16.MT88.4 R36, [R186+0x1000] ;  /* 0x00100000ba24783b */ /* 0x000ee40000004200 */
[----:B------:R4:W-:Y:S02]  /*6780*/  MUFU.EX2 R160, R4 ;  /* 0x0000000400a07308 */ /* 0x0009e40000000800 */
[----:B----4-:R-:W-:Y:S01]  /*6790*/  FFMA.FTZ R4, R10, c[0x0][0x2d0], -R0 ;  /* 0x0000b4000a047a23 */ /* 0x010fe20000010800 */
[----:B------:R-:W-:-:S05]  /*67a0*/  F2FP.BF16.PACK_AB R10, R239, R238 ;  /* 0x000000eeef0a723e */ /* 0x000fca00000010ff */
[----:B------:R4:W5:Y:S02]  /*67b0*/  MUFU.EX2 R23, R4 ;  /* 0x0000000400177308 */ /* 0x0009640000000800 */
[C---:B-1----:R-:W-:Y:S08]  /*67c0*/  HMMA.16816.F32.BF16 R144, R8.reuse, R28, R96 ;  /* 0x0000001c0890723c */ /* 0x042ff00000041860 */
[----:B--2---:R-:W-:Y:S01]  /*67d0*/  HMMA.16816.F32.BF16 R168, R8, R48, R88 ;  /* 0x0000003008a8723c */ /* 0x004fe20000041858 */
[----:B----4-:R-:W-:Y:S01]  /*67e0*/  FFMA.FTZ R4, R68, c[0x0][0x2d0], -R0 ;  /* 0x0000b40044047a23 */ /* 0x010fe20000010800 */
[----:B-----5:R-:W-:-:S03]  /*67f0*/  F2FP.BF16.PACK_AB R5, R23, R160 ;  /* 0x000000a01705723e */ /* 0x020fc600000010ff */
[----:B------:R1:W-:Y:S03]  /*6800*/  MUFU.EX2 R162, R4 ;  /* 0x0000000400a27308 */ /* 0x0003e60000000800 */
[----:B---3--:R-:W-:Y:S08]  /*6810*/  HMMA.16816.F32.BF16 R172, R8, R36, R92 ;  /* 0x0000002408ac723c */ /* 0x008ff0000004185c */
[----:B------:R-:W-:Y:S01]  /*6820*/  HMMA.16816.F32.BF16 R88, R12, R66, RZ ;  /* 0x000000420c58723c */ /* 0x000fe200000418ff */
[----:B-1----:R-:W-:-:S07]  /*6830*/  FFMA.FTZ R4, R69, c[0x0][0x2d0], -R0 ;  /* 0x0000b40045047a23 */ /* 0x002fce0000010800 */
[C---:B------:R-:W-:Y:S01]  /*6840*/  HMMA.16816.F32.BF16 R96, R12.reuse, R62, RZ ;  /* 0x0000003e0c60723c */ /* 0x040fe200000418ff */
[----:B------:R1:W2:Y:S07]  /*6850*/  MUFU.EX2 R161, R4 ;  /* 0x0000000400a17308 */ /* 0x0002ae0000000800 */
[C---:B------:R-:W-:Y:S08]  /*6860*/  HMMA.16816.F32.BF16 R68, R12.reuse, R60, RZ ;  /* 0x0000003c0c44723c */ /* 0x040ff000000418ff */
[----:B------:R-:W-:Y:S01]  /*6870*/  HMMA.16816.F32.BF16 R92, R12, R26, RZ ;  /* 0x0000001a0c5c723c */ /* 0x000fe200000418ff */
[----:B-1----:R-:W-:-:S02]  /*6880*/  F2FP.BF16.PACK_AB R4, R213, R216 ;  /* 0x000000d8d504723e */ /* 0x002fc400000010ff */
[----:B--2---:R-:W-:-:S05]  /*6890*/  F2FP.BF16.PACK_AB R7, R161, R162 ;  /* 0x000000a2a107723e */ /* 0x004fca00000010ff */
[----:B------:R-:W-:Y:S08]  /*68a0*/  HMMA.16816.F32.BF16 R64, R16, R66, RZ ;  /* 0x000000421040723c */ /* 0x000ff000000418ff */
[C---:B------:R-:W-:Y:S08]  /*68b0*/  HMMA.16816.F32.BF16 R124, R4.reuse, R52, R84 ;  /* 0x00000034047c723c */ /* 0x040ff00000041854 */
[C---:B------:R-:W-:Y:S08]  /*68c0*/  HMMA.16816.F32.BF16 R132, R4.reuse, R32, R80 ;  /* 0x000000200484723c */ /* 0x040ff00000041850 */
[C---:B------:R-:W-:Y:S08]  /*68d0*/  HMMA.16816.F32.BF16 R148, R4.reuse, R28, R76 ;  /* 0x0000001c0494723c */ /* 0x040ff0000004184c */
[----:B------:R-:W-:Y:S08]  /*68e0*/  HMMA.16816.F32.BF16 R180, R4, R36, R72 ;  /* 0x0000002404b4723c */ /* 0x000ff00000041848 */
[C---:B------:R-:W-:Y:S08]  /*68f0*/  HMMA.16816.F32.BF16 R72, R12.reuse, R24, RZ ;  /* 0x000000180c48723c */ /* 0x040ff000000418ff */
[C---:B------:R-:W-:Y:S08]  /*6900*/  HMMA.16816.F32.BF16 R76, R12.reuse, R46, RZ ;  /* 0x0000002e0c4c723c */ /* 0x040ff000000418ff */
[C---:B------:R-:W-:Y:S08]  /*6910*/  HMMA.16816.F32.BF16 R80, R12.reuse, R42, RZ ;  /* 0x0000002a0c50723c */ /* 0x040ff000000418ff */
[----:B------:R-:W-:Y:S01]  /*6920*/  HMMA.16816.F32.BF16 R84, R12, R58, RZ ;  /* 0x0000003a0c54723c */ /* 0x000fe200000418ff */
[----:B------:R-:W1:Y:S07]  /*6930*/  LDSM.16.MT88.4 R12, [R186+0x1c00] ;  /* 0x001c0000ba0c783b */ /* 0x000e6e0000004200 */
[----:B------:R-:W-:Y:S08]  /*6940*/  HMMA.16816.F32.BF16 R176, R4, R48, R68 ;  /* 0x0000003004b0723c */ /* 0x000ff00000041844 */
[C---:B------:R-:W-:Y:S08]  /*6950*/  HMMA.16816.F32.BF16 R68, R16.reuse, R46, RZ ;  /* 0x0000002e1044723c */ /* 0x040ff000000418ff */
[C---:B------:R-:W-:Y:S08]  /*6960*/  HMMA.16816.F32.BF16 R44, R16.reuse, R42, RZ ;  /* 0x0000002a102c723c */ /* 0x040ff000000418ff */
[C---:B------:R-:W-:Y:S08]  /*6970*/  HMMA.16816.F32.BF16 R56, R16.reuse, R58, RZ ;  /* 0x0000003a1038723c */ /* 0x040ff000000418ff */
[C---:B------:R-:W-:Y:S08]  /*6980*/  HMMA.16816.F32.BF16 R60, R16.reuse, R62, RZ ;  /* 0x0000003e103c723c */ /* 0x040ff000000418ff */
[C---:B------:R-:W-:Y:S08]  /*6990*/  HMMA.16816.F32.BF16 R40, R16.reuse, R24, RZ ;  /* 0x000000181028723c */ /* 0x040ff000000418ff */
[----:B------:R-:W-:Y:S08]  /*69a0*/  HMMA.16816.F32.BF16 R16, R16, R26, RZ ;  /* 0x0000001a1010723c */ /* 0x000ff000000418ff */
[C---:B------:R-:W-:Y:S08]  /*69b0*/  HMMA.16816.F32.BF16 R116, R8.reuse, R52, R116 ;  /* 0x000000340874723c */ /* 0x040ff00000041874 */
[C---:B-1----:R-:W-:Y:S08]  /*69c0*/  HMMA.16816.F32.BF16 R156, R8.reuse, R12, R40 ;  /* 0x0000000c089c723c */ /* 0x042ff00000041828 */
[C---:B------:R-:W-:Y:S08]  /*69d0*/  HMMA.16816.F32.BF16 R140, R8.reuse, R32, R112 ;  /* 0x00000020088c723c */ /* 0x040ff00000041870 */
[C---:B------:R-:W-:Y:S08]  /*69e0*/  HMMA.16816.F32.BF16 R68, R8.reuse, R54, R68 ;  /* 0x000000360844723c */ /* 0x040ff00000041844 */
[C---:B------:R-:W-:Y:S08]  /*69f0*/  HMMA.16816.F32.BF16 R44, R8.reuse, R34, R44 ;  /* 0x00000022082c723c */ /* 0x040ff0000004182c */
[C---:B------:R-:W-:Y:S08]  /*6a00*/  HMMA.16816.F32.BF16 R56, R8.reuse, R30, R56 ;  /* 0x0000001e0838723c */ /* 0x040ff00000041838 */
[C---:B------:R-:W-:Y:S08]  /*6a10*/  HMMA.16816.F32.BF16 R64, R8.reuse, R38, R64 ;  /* 0x000000260840723c */ /* 0x040ff00000041840 */
[C---:B------:R-:W-:Y:S01]  /*6a20*/  HMMA.16816.F32.BF16 R40, R8.reuse, R50, R60 ;  /* 0x000000320828723c */ /* 0x040fe2000004183c */
[----:B------:R-:W-:Y:S07]  /*6a30*/  LDSM.16.MT88.4 R60, [R186+0x1400] ;  /* 0x00140000ba3c783b */ /* 0x000fee0000004200 */
[----:B------:R-:W-:Y:S07]  /*6a40*/  HMMA.16816.F32.BF16 R24, R8, R14, R16 ;  /* 0x0000000e0818723c */ /* 0x000fee0000041810 */
[----:B------:R-:W-:Y:S01]  /*6a50*/  FFMA.FTZ R8, R130, c[0x0][0x2d0], -R20 ;  /* 0x0000b40082087a23 */ /* 0x000fe20000010814 */
[----:B------:R-:W-:Y:S01]  /*6a60*/  HMMA.16816.F32.BF16 R88, R4, R38, R88 ;  /* 0x000000260458723c */ /* 0x000fe20000041858 */
[----:B------:R-:W-:-:S02]  /*6a70*/  FADD.FTZ R11, R237, R233 ;  /* 0x000000e9ed0b7221 */ /* 0x000fc40000010000 */
[----:B------:R1:W-:Y:S02]  /*6a80*/  MUFU.EX2 R204, R8 ;  /* 0x0000000800cc7308 */ /* 0x0003e40000000800 */
[----:B------:R-:W-:-:S03]  /*6a90*/  FADD.FTZ R11, R231, R11 ;  /* 0x0000000be70b7221 */ /* 0x000fc60000010000 */
[----:B------:R-:W-:Y:S01]  /*6aa0*/  HMMA.16816.F32.BF16 R164, R4, R12, R72 ;  /* 0x0000000c04a4723c */ /* 0x000fe20000041848 */
[----:B------:R-:W-:-:S04]  /*6ab0*/  FADD.FTZ R11, R230, R11 ;  /* 0x0000000be60b7221 */ /* 0x000fc80000010000 */
[----:B------:R-:W-:Y:S02]  /*6ac0*/  FADD.FTZ R11, R235, R11 ;  /* 0x0000000beb0b7221 */ /* 0x000fe40000010000 */
[----:B------:R-:W-:Y:S01]  /*6ad0*/  FADD.FTZ R13, R221, R218 ;  /* 0x000000dadd0d7221 */ /* 0x000fe20000010000 */
[C---:B------:R-:W-:Y:S01]  /*6ae0*/  HMMA.16816.F32.BF16 R52, R4.reuse, R54, R76 ;  /* 0x000000360434723c */ /* 0x040fe2000004184c */
[----:B------:R-:W-:Y:S01]  /*6af0*/  LDSM.16.MT88.4 R76, [R185+0x2000] ;  /* 0x00200000b94c783b */ /* 0x000fe20000004200 */
[----:B------:R-:W-:Y:S02]  /*6b00*/  FADD.FTZ R12, R212, R210 ;  /* 0x000000d2d40c7221 */ /* 0x000fe40000010000 */
[----:B-1----:R-:W-:Y:S02]  /*6b10*/  FFMA.FTZ R8, R129, c[0x0][0x2d0], -R20 ;  /* 0x0000b40081087a23 */ /* 0x002fe40000010814 */
[----:B------:R-:W-:Y:S02]  /*6b20*/  FADD.FTZ R13, R219, R13 ;  /* 0x0000000ddb0d7221 */ /* 0x000fe40000010000 */
[----:B------:R1:W2:Y:S01]  /*6b30*/  MUFU.EX2 R205, R8 ;  /* 0x0000000800cd7308 */ /* 0x0002a20000000800 */
        /* <DEDUP_REMOVED lines=8> */
[----:B-1----:R-:W-:-:S03]  /*6bc0*/  FFMA.FTZ R8, R128, c[0x0][0x2d0], -R20 ;  /* 0x0000b40080087a23 */ /* 0x002fc60000010814 */
[C---:B------:R-:W-:Y:S01]  /*6bd0*/  HMMA.16816.F32.BF16 R48, R4.reuse, R50, R96 ;  /* 0x000000320430723c */ /* 0x040fe20000041860 */
[----:B------:R1:W-:Y:S06]  /*6be0*/  MUFU.EX2 R206, R8 ;  /* 0x0000000800ce7308 */ /* 0x0003ec0000000800 */
[----:B--2---:R-:W-:Y:S01]  /*6bf0*/  F2FP.BF16.PACK_AB R96, R205, R204 ;  /* 0x000000cccd60723e */ /* 0x004fe200000010ff */
[----:B------:R-:W-:Y:S01]  /*6c00*/  HMMA.16816.F32.BF16 R16, R4, R14, R92 ;  /* 0x0000000e0410723c */ /* 0x000fe2000004185c */
[----:B------:R-:W2:Y:S01]  /*6c10*/  LDSM.16.MT88.4 R4, [R186+0x2000] ;  /* 0x00200000ba04783b */ /* 0x000ea20000004200 */
[----:B-1----:R-:W-:-:S04]  /*6c20*/  FFMA.FTZ R8, R123, c[0x0][0x2d0], -R20 ;  /* 0x0000b4007b087a23 */ /* 0x002fc80000010814 */
[----:B------:R1:W3:Y:S02]  /*6c30*/  MUFU.EX2 R203, R8 ;  /* 0x0000000800cb7308 */ /* 0x0002e40000000800 */
[----:B-1----:R-:W-:Y:S01]  /*6c40*/  FFMA.FTZ R8, R122, c[0x0][0x2d0], -R3 ;  /* 0x0000b4007a087a23 */ /* 0x002fe20000010803 */
[----:B---3--:R-:W-:-:S05]  /*6c50*/  F2FP.BF16.PACK_AB R98, R203, R206 ;  /* 0x000000cecb62723e */ /* 0x008fca00000010ff */
[----:B------:R1:W-:Y:S02]  /*6c60*/  MUFU.EX2 R163, R8 ;  /* 0x0000000800a37308 */ /* 0x0003e40000000800 */
[----:B-1----:R-:W-:-:S06]  /*6c70*/  FFMA.FTZ R8, R121, c[0x0][0x2d0], -R3 ;  /* 0x0000b40079087a23 */ /* 0x002fcc0000010803 */
[----:B------:R1:W3:Y:S02]  /*6c80*/  MUFU.EX2 R201, R8 ;  /* 0x0000000800c97308 */ /* 0x0002e40000000800 */
[--C-:B-1----:R-:W-:Y:S01]  /*6c90*/  FFMA.FTZ R8, R120, c[0x0][0x2d0], -R3.reuse ;  /* 0x0000b40078087a23 */ /* 0x102fe20000010803 */
[----:B---3--:R-:W-:Y:S01]  /*6ca0*/  F2FP.BF16.PACK_AB R97, R201, R163 ;  /* 0x000000a3c961723e */ /* 0x008fe200000010ff */
[----:B------:R-:W-:Y:S01]  /*6cb0*/  FFMA.FTZ R3, R111, c[0x0][0x2d0], -R3 ;  /* 0x0000b4006f037a23 */ /* 0x000fe20000010803 */
[----:B------:R-:W1:Y:S03]  /*6cc0*/  LDSM.16.MT88.4 R120, [R185+0x800] ;  /* 0x00080000b978783b */ /* 0x000e660000004200 */
[----:B------:R-:W-:Y:S08]  /*6cd0*/  MUFU.EX2 R202, R8 ;  /* 0x0000000800ca7308 */ /* 0x000ff00000000800 */
[----:B------:R3:W4:Y:S02]  /*6ce0*/  MUFU.EX2 R39, R3 ;  /* 0x0000000300277308 */ /* 0x0007240000000800 */
[----:B---3--:R-:W-:Y:S01]  /*6cf0*/  FFMA.FTZ R3, R110, c[0x0][0x2d0], -R2 ;  /* 0x0000b4006e037a23 */ /* 0x008fe20000010802 */
[----:B----4-:R-:W-:-:S05]  /*6d00*/  F2FP.BF16.PACK_AB R99, R39, R202 ;  /* 0x000000ca2763723e */ /* 0x010fca00000010ff */
[----:B------:R3:W-:Y:S02]  /*6d10*/  MUFU.EX2 R20, R3 ;  /* 0x0000000300147308 */ /* 0x0007e40000000800 */
[C---:B--2---:R-:W-:Y:S08]  /*6d20*/  HMMA.16816.F32.BF16 R84, R96.reuse, R4, R156 ;  /* 0x000000046054723c */ /* 0x044ff0000004189c */
[----:B-1----:R-:W-:Y:S01]  /*6d30*/  HMMA.16816.F32.BF16 R112, R96, R120, R116 ;  /* 0x000000786070723c */ /* 0x002fe20000041874 */
[----:B---3--:R-:W-:-:S04]  /*6d40*/  FFMA.FTZ R3, R109, c[0x0][0x2d0], -R2 ;  /* 0x0000b4006d037a23 */ /* 0x008fc80000010802 */
[----:B------:R1:W2:Y:S03]  /*6d50*/  MUFU.EX2 R36, R3 ;  /* 0x0000000300247308 */ /* 0x0002a60000000800 */
[C---:B------:R-:W-:Y:S08]  /*6d60*/  HMMA.16816.F32.BF16 R156, R96.reuse, R154, R56 ;  /* 0x0000009a609c723c */ /* 0x040ff00000041838 */
[----:B------:R-:W-:Y:S01]  /*6d70*/  HMMA.16816.F32.BF16 R64, R96, R62, R64 ;  /* 0x0000003e6040723c */ /* 0x000fe20000041840 */
[--C-:B-1----:R-:W-:Y:S01]  /*6d80*/  FFMA.FTZ R3, R105, c[0x0][0x2d0], -R2.reuse ;  /* 0x0000b40069037a23 */ /* 0x102fe20000010802 */
[----:B--2---:R-:W-:Y:S01]  /*6d90*/  F2FP.BF16.PACK_AB R92, R36, R20 ;  /* 0x00000014245c723e */ /* 0x004fe200000010ff */
[----:B------:R-:W-:-:S05]  /*6da0*/  FFMA.FTZ R2, R104, c[0x0][0x2d0], -R2 ;  /* 0x0000b40068027a23 */ /* 0x000fca0000010802 */
[C---:B------:R-:W-:Y:S01]  /*6db0*/  HMMA.16816.F32.BF16 R128, R96.reuse, R136, R140 ;  /* 0x000000886080723c */ /* 0x040fe2000004188c */
[----:B------:R-:W-:Y:S07]  /*6dc0*/  MUFU.EX2 R37, R3 ;  /* 0x0000000300257308 */ /* 0x000fee0000000800 */
[C---:B------:R-:W-:Y:S01]  /*6dd0*/  HMMA.16816.F32.BF16 R140, R96.reuse, R138, R44 ;  /* 0x0000008a608c723c */ /* 0x040fe2000004182c */
[----:B------:R1:W2:Y:S07]  /*6de0*/  MUFU.EX2 R38, R2 ;  /* 0x0000000200267308 */ /* 0x0002ae0000000800 */
[C---:B------:R-:W-:Y:S08]  /*6df0*/  HMMA.16816.F32.BF16 R144, R96.reuse, R152, R144 ;  /* 0x000000986090723c */ /* 0x040ff00000041890 */
[----:B------:R-:W-:Y:S01]  /*6e00*/  HMMA.16816.F32.BF16 R80, R96, R78, R40 ;  /* 0x0000004e6050723c */ /* 0x000fe20000041828 */
[----:B-1----:R-:W-:Y:S01]  /*6e10*/  FFMA.FTZ R2, R100, c[0x0][0x2d0], -R0 ;  /* 0x0000b40064027a23 */ /* 0x002fe20000010800 */
[----:B--2---:R-:W-:-:S03]  /*6e20*/  F2FP.BF16.PACK_AB R94, R38, R37 ;  /* 0x00000025265e723e */ /* 0x004fc600000010ff */
[----:B------:R1:W-:Y:S02]  /*6e30*/  MUFU.EX2 R10, R2 ;  /* 0x00000002000a7308 */ /* 0x0003e40000000800 */
[----:B-1----:R-:W-:-:S06]  /*6e40*/  FFMA.FTZ R2, R101, c[0x0][0x2d0], -R0 ;  /* 0x0000b40065027a23 */ /* 0x002fcc0000010800 */
[----:B------:R1:W2:Y:S02]  /*6e50*/  MUFU.EX2 R9, R2 ;  /* 0x0000000200097308 */ /* 0x0002a40000000800 */
[--C-:B-1----:R-:W-:Y:S01]  /*6e60*/  FFMA.FTZ R2, R103, c[0x0][0x2d0], -R0.reuse ;  /* 0x0000b40067027a23 */ /* 0x102fe20000010800 */
[----:B--2---:R-:W-:Y:S01]  /*6e70*/  F2FP.BF16.PACK_AB R93, R9, R10 ;  /* 0x0000000a095d723e */ /* 0x004fe200000010ff */
[----:B------:R-:W-:-:S04]  /*6e80*/  FFMA.FTZ R0, R21, c[0x0][0x2d0], -R0 ;  /* 0x0000b40015007a23 */ /* 0x000fc80000010800 */
[----:B------:R1:W-:Y:S08]  /*6e90*/  MUFU.EX2 R3, R2 ;  /* 0x0000000200037308 */ /* 0x0003f00000000800 */
[----:B------:R2:W3:Y:S01]  /*6ea0*/  MUFU.EX2 R8, R0 ;  /* 0x0000000000087308 */ /* 0x0004e20000000800 */
[----:B-1----:R-:W-:-:S04]  /*6eb0*/  @P6 IMAD.HI.U32 R2, R243, c[0x0][0x2c8], RZ ;  /* 0x0000b200f3026a27 */ /* 0x002fc800078e00ff */
[----:B--2---:R-:W-:Y:S01]  /*6ec0*/  IMAD.MOV.U32 R0, RZ, RZ, R243 ;  /* 0x000000ffff007224 */ /* 0x004fe200078e00f3 */
[----:B------:R-:W-:Y:S02]  /*6ed0*/  @P6 SHF.R.U32.HI R0, RZ, c[0x0][0x2cc], R2 ;  /* 0x0000b300ff006a19 */ /* 0x000fe40000011602 */
[----:B---3--:R-:W-:Y:S02]  /*6ee0*/  F2FP.BF16.PACK_AB R95, R8, R3 ;  /* 0x00000003085f723e */ /* 0x008fe400000010ff */
[----:B------:R-:W-:Y:S01]  /*6ef0*/  ISETP.GE.AND P6, PT, R242, 0x1, PT ;  /* 0x00000001f200780c */ /* 0x000fe20003fc6270 */
[----:B------:R-:W-:Y:S02]  /*6f00*/  IMAD.IADD R2, R240, 0x1, R0 ;  /* 0x00000001f0027824 */ /* 0x000fe400078e0200 */
[----:B------:R-:W-:Y:S02]  /*6f10*/  FADD.FTZ R0, R22, R207 ;  /* 0x000000cf16007221 */ /* 0x000fe40000010000 */
[----:B------:R-:W-:Y:S02]  /*6f20*/  HMMA.16816.F32.BF16 R116, R92, R120, R124 ;  /* 0x000000785c74723c */ /* 0x000fe4000004187c */
[----:B------:R-:W-:-:S04]  /*6f30*/  FADD.FTZ R0, R208, R0 ;  /* 0x00000000d0007221 */ /* 0x000fc80000010000 */
[----:B------:R-:W-:Y:S02]  /*6f40*/  FADD.FTZ R0, R209, R0 ;  /* 0x00000000d1007221 */ /* 0x000fe40000010000 */
[-C--:B------:R-:W-:Y:S08]  /*6f50*/  HMMA.16816.F32.BF16 R124, R96, R122.reuse, R68 ;  /* 0x0000007a607c723c */ /* 0x080ff00000041844 */
[----:B------:R-:W-:Y:S08]  /*6f60*/  HMMA.16816.F32.BF16 R120, R92, R122, R52 ;  /* 0x0000007a5c78723c */ /* 0x000ff00000041834 */
[-C--:B------:R-:W-:Y:S08]  /*6f70*/  HMMA.16816.F32.BF16 R52, R96, R60.reuse, R172 ;  /* 0x0000003c6034723c */ /* 0x080ff000000418ac */
[C---:B------:R-:W-:Y:S08]  /*6f80*/  HMMA.16816.F32.BF16 R56, R92.reuse, R60, R180 ;  /* 0x0000003c5c38723c */ /* 0x040ff000000418b4 */
[C---:B------:R-:W-:Y:S08]  /*6f90*/  HMMA.16816.F32.BF16 R60, R92.reuse, R62, R88 ;  /* 0x0000003e5c3c723c */ /* 0x040ff00000041858 */
        /* <DEDUP_REMOVED lines=12> */
[-C--:B------:R-:W-:Y:S01]  /*7060*/  HMMA.16816.F32.BF16 R68, R96, R76.reuse, R168 ;  /* 0x0000004c6044723c */ /* 0x080fe200000418a8 */
[----:B------:R-:W-:Y:S02]  /*7070*/  FADD.FTZ R0, R161, R0 ;  /* 0x00000000a1007221 */ /* 0x000fe40000010000 */
[----:B------:R-:W-:Y:S02]  /*7080*/  FADD.FTZ R5, R204, R5 ;  /* 0x00000005cc057221 */ /* 0x000fe40000010000 */
[----:B------:R-:W-:Y:S02]  /*7090*/  FADD.FTZ R0, R10, R0 ;  /* 0x000000000a007221 */ /* 0x000fe40000010000 */
[----:B------:R-:W-:Y:S01]  /*70a0*/  FADD.FTZ R5, R205, R5 ;  /* 0x00000005cd057221 */ /* 0x000fe20000010000 */
[C---:B------:R-:W-:Y:S08]  /*70b0*/  HMMA.16816.F32.BF16 R72, R92.reuse, R76, R176 ;  /* 0x0000004c5c48723c */ /* 0x040ff000000418b0 */
[C---:B------:R-:W-:Y:S08]  /*70c0*/  HMMA.16816.F32.BF16 R136, R92.reuse, R138, R32 ;  /* 0x0000008a5c88723c */ /* 0x040ff00000041820 */
[C---:B------:R-:W-:Y:S08]  /*70d0*/  HMMA.16816.F32.BF16 R152, R92.reuse, R154, R28 ;  /* 0x0000009a5c98723c */ /* 0x040ff0000004181c */
[----:B------:R-:W-:Y:S08]  /*70e0*/  HMMA.16816.F32.BF16 R76, R92, R78, R48 ;  /* 0x0000004e5c4c723c */ /* 0x000ff00000041830 */
[-C--:B------:R-:W-:Y:S08]  /*70f0*/  HMMA.16816.F32.BF16 R96, R96, R6.reuse, R24 ;  /* 0x000000066060723c */ /* 0x080ff00000041818 */
[----:B------:R-:W-:Y:S07]  /*7100*/  HMMA.16816.F32.BF16 R92, R92, R6, R16 ;  /* 0x000000065c5c723c */ /* 0x000fee0000041810 */
        /* <DEDUP_REMOVED lines=12> */
[----:B------:R-:W-:Y:S01]  /*71d0*/  FADD.FTZ R3, R3, R4 ;  /* 0x0000000403037221 */ /* 0x000fe20000010000 */
[----:B------:R-:W-:Y:S01]  /*71e0*/  STL [R1+0x4], R7 ;  /* 0x0000040701007387 */ /* 0x000fe20000100800 */
[----:B------:R-:W-:-:S03]  /*71f0*/  FADD.FTZ R4, R38, R6 ;  /* 0x0000000626047221 */ /* 0x000fc60000010000 */
[----:B------:R1:W-:Y:S04]  /*7200*/  STL [R1], R0 ;  /* 0x0000000001007387 */ /* 0x0003e80000100800 */
[----:B------:R2:W-:Y:S01]  /*7210*/  STL [R1+0x8], R4 ;  /* 0x0000080401007387 */ /* 0x0005e20000100800 */
[----:B-1----:R-:W-:Y:S01]  /*7220*/  FADD.FTZ R0, R8, R3 ;  /* 0x0000000308007221 */ /* 0x002fe20000010000 */
[----:B------:R-:W-:-:S04]  /*7230*/  IADD3 R3, R2, c[0x0][0x328], RZ ;  /* 0x0000ca0002037a10 */ /* 0x000fc80007ffe0ff */
[----:B------:R2:W-:Y:S01]  /*7240*/  STL [R1+0xc], R0 ;  /* 0x00000c0001007387 */ /* 0x0005e20000100800 */
[----:B------:R-:W-:Y:S05]  /*7250*/  @!P6 BRA `(.L_x_519) ;  /* 0x000001100000e947 */ /* 0x000fea0003800000 */
[C---:B------:R-:W-:Y:S01]  /*7260*/  ISETP.GT.AND P0, PT, R2.reuse, RZ, PT ;  /* 0x000000ff0200720c */ /* 0x040fe20003f04270 */
[----:B------:R-:W-:Y:S01]  /*7270*/  BSSY B0, `(.L_x_520) ;  /* 0x000000d000007945 */ /* 0x000fe20003800000 */
[----:B--2---:R-:W-:Y:S01]  /*7280*/  IADD3 R0, R2, -0x1, RZ ;  /* 0xffffffff02007810 */ /* 0x004fe20007ffe0ff */
[----:B------:R-:W-:-:S10]  /*7290*/  IMAD.MOV.U32 R4, RZ, RZ, c[0x0][0x32c] ;  /* 0x0000cb00ff047624 */ /* 0x000fd400078e00ff */
[----:B------:R-:W-:Y:S05]  /*72a0*/  @P0 BRA `(.L_x_521) ;  /* 0x0000006000000947 */ /* 0x000fea0003800000 */
[----:B------:R-:W-:Y:S01]  /*72b0*/  ISETP.NE.AND P0, PT, R4, 0x1, PT ;  /* 0x000000010400780c */ /* 0x000fe20003f05270 */
[----:B------:R-:W-:-:S12]  /*72c0*/  IMAD.MOV R0, RZ, RZ, -R2 ;  /* 0x000000ffff007224 */ /* 0x000fd800078e0a02 */
[----:B------:R-:W-:-:S05]  /*72d0*/  @P0 IMAD.HI.U32 R2, R0, c[0x0][0x330], RZ ;  /* 0x0000cc0000020a27 */ /* 0x000fca00078e00ff */
[----:B------:R-:W-:-:S04]  /*72e0*/  @P0 SHF.R.U32.HI R0, RZ, c[0x0][0x334], R2 ;  /* 0x0000cd00ff000a19 */ /* 0x000fc80000011602 */
[----:B------:R-:W-:Y:S01]  /*72f0*/  LOP3.LUT R0, RZ, R0, RZ, 0x33, !PT ;  /* 0x00000000ff007212 */ /* 0x000fe200078e33ff */
[----:B------:R-:W-:Y:S05]  /*7300*/  BRA `(.L_x_522) ;  /* 0x0000003000007947 */ /* 0x000fea0003800000 */
.L_x_521:
[----:B------:R-:W-:-:S13]  /*7310*/  ISETP.NE.AND P0, PT, R4, 0x1, PT ;  /* 0x000000010400780c */ /* 0x000fda0003f05270 */
[----:B------:R-:W-:-:S05]  /*7320*/  @P0 IMAD.HI.U32 R2, R0, c[0x0][0x330], RZ ;  /* 0x0000cc0000020a27 */ /* 0x000fca00078e00ff */
[----:B------:R-:W-:Y:S02]  /*7330*/  @P0 SHF.R.U32.HI R0, RZ, c[0x0][0x334], R2 ;  /* 0x0000cd00ff000a19 */ /* 0x000fe40000011602 */
.L_x_522:
[----:B------:R-:W-:Y:S05]  /*7340*/  BSYNC B0 ;  /* 0x0000000000007941 */ /* 0x000fea0003800000 */
.L_x_520:
[----:B------:R-:W-:-:S05]  /*7350*/  IMAD R0, R0, R4, c[0x0][0x32c] ;  /* 0x0000cb0000007624 */ /* 0x000fca00078e0204 */
[----:B------:R-:W-:-:S05]  /*7360*/  IMNMX R3, R3, R0, PT ;  /* 0x0000000003037217 */ /* 0x000fca0003800200 */
.L_x_519:
[----:B------:R-:W-:-:S05]  /*7370*/  IMAD.HI R3, R3, 0x2aaaaaab, RZ ;  /* 0x2aaaaaab03037827 */ /* 0x000fca00078e02ff */
[----:B--2---:R-:W-:-:S04]  /*7380*/  SHF.R.U32.HI R0, RZ, 0x1f, R3 ;  /* 0x0000001fff007819 */ /* 0x004fc80000011603 */
[----:B------:R-:W-:-:S04]  /*7390*/  LEA.HI.SX32 R3, R3, R0, 0x1d ;  /* 0x0000000003037211 */ /* 0x000fc800078feaff */
[----:B------:R-:W-:-:S04]  /*73a0*/  IMNMX R2, R241, R3, !PT ;  /* 0x00000003f1027217 */ /* 0x000fc80007800200 */
[----:B------:R-:W-:Y:S01]  /*73b0*/  ISETP.GE.AND P0, PT, R200, R2, PT ;  /* 0x00000002c800720c */ /* 0x000fe20003f06270 */
[----:B------:R1:W-:-:S12]  /*73c0*/  STL [R1+0x14], R2 ;  /* 0x0000140201007387 */ /* 0x0003d80000100800 */
[----:B------:R-:W-:Y:S05]  /*73d0*/  @!P0 BRA `(.L_x_523) ;  /* 0x0000439000008947 */ /* 0x000fea0003800000 */
[----:B------:R-:W-:Y:S01]  /*73e0*/  IMAD.MOV.U32 R101, RZ, RZ, R107 ;  /* 0x000000ffff657224 */ /* 0x000fe200078e006b */
[----:B------:R-:W-:Y:S01]  /*73f0*/  MOV R104, R102 ;  /* 0x0000006600687202 */ /* 0x000fe20000000f00 */
[----:B------:R-:W-:Y:S01]  /*7400*/  IMAD.MOV.U32 R100, RZ, RZ, R108 ;  /* 0x000000ffff647224 */ /* 0x000fe200078e006c */
[----:B------:R-:W-:Y:S02]  /*7410*/  MOV R103, R106 ;  /* 0x0000006a00677202 */ /* 0x000fe40000000f00 */
.L_x_544:
[----:B------:R-:W2:Y:S01]  /*7420*/  LDL R180, [R1+0x10] ;  /* 0x0000100001b47983 */ /* 0x000ea20000100800 */
[----:B------:R-:W-:Y:S04]  /*7430*/  DEPBAR.LE SB0, 0x0 ;  /* 0x000080000000791a */ /* 0x000fe80000000000 */
[----:B------:R-:W3:Y:S01]  /*7440*/  S2R R181, SR_TID.X ;  /* 0x0000000000b57919 */ /* 0x000ee20000002100 */
[----:B------:R-:W-:Y:S01]  /*7450*/  WARPSYNC 0xffffffff ;  /* 0xffffffff00007948 */ /* 0x000fe20003800000 */
[----:B------:R-:W-:Y:S02]  /*7460*/  BSSY B0, `(.L_x_524) ;  /* 0x0000030000007945 */ /* 0x000fe40003800000 */
[----:B------:R-:W-:Y:S01]  /*7470*/  BAR.SYNC.DEFER_BLOCKING 0x0 ;  /* 0x0000000000007b1d */ /* 0x000fe20000010000 */
[C---:B------:R-:W-:Y:S02]  /*7480*/  LOP3.LUT P5, RZ, R198.reuse, 0x100, RZ, 0xc0, !PT ;  /* 0x00000100c6ff7812 */ /* 0x040fe400078ac0ff */
[C---:B------:R-:W-:Y:S02]  /*7490*/  LOP3.LUT P4, RZ, R198.reuse, 0x80, RZ, 0xc0, !PT ;  /* 0x00000080c6ff7812 */ /* 0x040fe4000788c0ff */
[----:B------:R-:W-:Y:S01]  /*74a0*/  LOP3.LUT P3, RZ, R198, 0x40, RZ, 0xc0, !PT ;  /* 0x00000040c6ff7812 */ /* 0x000fe2000786c0ff */
[----:B------:R4:W1:Y:S04]  /*74b0*/  LDSM.16.M88.4 R48, [R187] ;  /* 0x00000000bb30783b */ /* 0x0008680000000200 */
[----:B------:R4:W1:Y:S04]  /*74c0*/  LDSM.16.M88.4 R44, [R187+0x1000] ;  /* 0x00100000bb2c783b */ /* 0x0008680000000200 */
[----:B------:R4:W1:Y:S04]  /*74d0*/  LDSM.16.M88.4 R16, [R184] ;  /* 0x00000000b810783b */ /* 0x0008680000000200 */
[----:B------:R4:W1:Y:S04]  /*74e0*/  LDSM.16.M88.4 R32, [R184+0x400] ;  /* 0x00040000b820783b */ /* 0x0008680000000200 */
[----:B------:R4:W1:Y:S04]  /*74f0*/  LDSM.16.M88.4 R108, [R184+0x800] ;  /* 0x00080000b86c783b */ /* 0x0008680000000200 */
[----:B------:R4:W1:Y:S04]  /*7500*/  LDSM.16.M88.4 R160, [R188] ;  /* 0x00000000bca0783b */ /* 0x0008680000000200 */
[----:B------:R4:W1:Y:S04]  /*7510*/  LDSM.16.M88.4 R168, [R188+0x1000] ;  /* 0x00100000bca8783b */ /* 0x0008680000000200 */
[----:B------:R4:W1:Y:S04]  /*7520*/  LDSM.16.M88.4 R164, [R189] ;  /* 0x00000000bda4783b */ /* 0x0008680000000200 */
[----:B------:R4:W1:Y:S04]  /*7530*/  LDSM.16.M88.4 R172, [R197] ;  /* 0x00000000c5ac783b */ /* 0x0008680000000200 */
[----:B------:R4:W1:Y:S01]  /*7540*/  LDSM.16.M88.4 R176, [R196] ;  /* 0x00000000c4b0783b */ /* 0x0008620000000200 */
[----:B--2---:R-:W-:Y:S11]  /*7550*/  ISETP.GT.AND P0, PT, R180, R200, PT ;  /* 0x000000c8b400720c */ /* 0x004ff60003f04270 */
[----:B------:R-:W-:Y:S02]  /*7560*/  @!UPT UIADD3 URZ, URZ, URZ, URZ ;  /* 0x0000003f3f3ff290 */ /* 0x000fe4000fffe03f */
[----:B------:R-:W-:-:S05]  /*7570*/  @P0 BRA `(.L_x_525) ;  /* 0x000001e000000947 */ /* 0x000fca0003800000 */
[----:B-1-34-:R-:W-:Y:S01]  /*7580*/  SHF.R.S32.HI R0, RZ, 0x1f, R200 ;  /* 0x0000001fff007819 */ /* 0x01afe200000114c8 */
[----:B------:R-:W-:Y:S01]  /*7590*/  IMAD.WIDE.U32 R2, R200, c[0x0][0x208], RZ ;  /* 0x00008200c8027a25 */ /* 0x000fe200078e00ff */
[----:B------:R-:W-:Y:S03]  /*75a0*/  ISETP.GT.AND P1, PT, R181, 0x3f, PT ;  /* 0x0000003fb500780c */ /* 0x000fe60003f24270 */
[----:B------:R-:W-:Y:S04]  /*75b0*/  IMAD R0, R0, c[0x0][0x208], RZ ;  /* 0x0000820000007a24 */ /* 0x000fe800078e02ff */
[----:B------:R-:W-:Y:S04]  /*75c0*/  IMAD R0, R200, c[0x0][0x20c], R0 ;  /* 0x00008300c8007a24 */ /* 0x000fe800078e0200 */
[----:B------:R-:W-:Y:S02]  /*75d0*/  IMAD.IADD R0, R3, 0x1, R0 ;  /* 0x0000000103007824 */ /* 0x000fe400078e0200 */
[----:B------:R-:W-:Y:S02]  /*75e0*/  @!P1 IMAD.MOV.U32 R4, RZ, RZ, c[0x0][0x208] ;  /* 0x00008200ff049624 */ /* 0x000fe400078e00ff */
[----:B------:R-:W-:Y:S04]  /*75f0*/  IMAD.WIDE.U32 R2, R2, 0x30, RZ ;  /* 0x0000003002027825 */ /* 0x000fe800078e00ff */
[----:B------:R-:W-:Y:S01]  /*7600*/  IMAD R0, R0, 0x30, RZ ;  /* 0x0000003000007824 */ /* 0x000fe200078e02ff */
[C---:B------:R-:W-:Y:S01]  /*7610*/  @!P1 LEA R6, P0, R4.reuse, R2, 0x5 ;  /* 0x0000000204069211 */ /* 0x040fe200078028ff */
[----:B------:R-:W-:Y:S03]  /*7620*/  @!P1 IMAD.MOV.U32 R5, RZ, RZ, c[0x0][0x20c] ;  /* 0x00008300ff059624 */ /* 0x000fe600078e00ff */
[----:B------:R-:W-:Y:S04]  /*7630*/  IADD3 R0, R3, R0, RZ ;  /* 0x0000000003007210 */ /* 0x000fe80007ffe0ff */
[----:B------:R-:W-:Y:S02]  /*7640*/  @!P1 LEA.HI.X R3, R4, R0, R5, 0x5, P0 ;  /* 0x0000000004039211 */ /* 0x000fe400000f2c05 */
[----:B------:R-:W-:Y:S05]  /*7650*/  IADD3 R2, P0, R228, R2, RZ ;  /* 0x00000002e4027210 */ /* 0x000fea0007f1e0ff */
[----:B------:R-:W-:Y:S01]  /*7660*/  IMAD.X R0, R0, 0x1, R232, P0 ;  /* 0x0000000100007824 */ /* 0x000fe200000e06e8 */
[C---:B------:R-:W-:Y:S04]  /*7670*/  LEA R4, P0, R2.reuse, c[0x0][0x1f8], 0x1 ;  /* 0x00007e0002047a11 */ /* 0x040fe800078008ff */
[----:B------:R-:W-:Y:S02]  /*7680*/  LEA.HI.X R5, R2, c[0x0][0x1fc], R0, 0x1, P0 ;  /* 0x00007f0002057a11 */ /* 0x000fe400000f0c00 */
[----:B------:R-:W-:Y:S03]  /*7690*/  @!P1 IADD3 R0, P0, R6, R228, RZ ;  /* 0x000000e406009210 */ /* 0x000fe60007f1e0ff */
[----:B------:R-:W-:Y:S01]  /*76a0*/  @!PT LDS RZ, [RZ] ;  /* 0x00000000fffff984 */ /* 0x000fe20000000800 */
[----:B------:R-:W-:Y:S01]  /*76b0*/  @!PT LDS RZ, [RZ] ;  /* 0x00000000fffff984 */ /* 0x000fe20000000800 */
[----:B------:R-:W-:Y:S01]  /*76c0*/  @!PT LDS RZ, [RZ] ;  /* 0x00000000fffff984 */ /* 0x000fe20000000800 */
[----:B------:R1:W-:Y:S01]  /*76d0*/  LDGSTS.E.BYPASS.LTC128B.128 [R199+0x1880], [R4.64], !P5 ;  /* 0x0188000004c77fae */ /* 0x0003e2000e901d46 */
[----:B------:R-:W-:Y:S02]  /*76e0*/  @!P1 IADD3.X R3, R3, R232, RZ, P0, !PT ;  /* 0x000000e803039210 */ /* 0x000fe400007fe4ff */
[C---:B------:R-:W-:Y:S01]  /*76f0*/  @!P1 LEA R2, P0, R0.reuse, c[0x0][0x1f8], 0x1 ;  /* 0x00007e0000029a11 */ /* 0x040fe200078008ff */
[----:B------:R1:W-:Y:S03]  /*7700*/  LDGSTS.E.BYPASS.LTC128B.128 [R199+0x2480], [R4.64+0x40], !P4 ;  /* 0x0248004004c77fae */ /* 0x0003e6000e101d46 */
[----:B------:R-:W-:Y:S01]  /*7710*/  @!P1 LEA.HI.X R3, R0, c[0x0][0x1fc], R3, 0x1, P0 ;  /* 0x00007f0000039a11 */ /* 0x000fe200000f0c03 */
[----:B------:R1:W-:Y:S04]  /*7720*/  LDGSTS.E.BYPASS.LTC128B.128 [R199+0x3080], [R4.64+0x80], !P3 ;  /* 0x0308008004c77fae */ /* 0x0003e8000d901d46 */
[----:B------:R1:W-:Y:S04]  /*7730*/  @!P1 LDGSTS.E.BYPASS.LTC128B.128 [R199+0x2080], [R2.64], !P5 ;  /* 0x0208000002c79fae */ /* 0x0003e8000e901d46 */
[----:B------:R1:W-:Y:S04]  /*7740*/  @!P1 LDGSTS.E.BYPASS.LTC128B.128 [R199+0x2c80], [R2.64+0x40], !P4 ;  /* 0x02c8004002c79fae */ /* 0x0003e8000e101d46 */
[----:B------:R1:W-:Y:S02]  /*7750*/  @!P1 LDGSTS.E.BYPASS.LTC128B.128 [R199+0x3880], [R2.64+0x80], !P3 ;  /* 0x0388008002c79fae */ /* 0x0003e4000d901d46 */
.L_x_525:
[----:B-1-34-:R-:W-:Y:S05]  /*7760*/  BSYNC B0 ;  /* 0x0000000000007941 */ /* 0x01afea0003800000 */
.L_x_524:
[-C--:B------:R-:W-:Y:S01]  /*7770*/  HMMA.16816.F32.BF16 R4, R48, R16.reuse, RZ ;  /* 0x000000103004723c */ /* 0x080fe200000418ff */
[----:B------:R-:W0:Y:S01]  /*7780*/  LDGDEPBAR ;  /* 0x00000000000079af */ /* 0x000e220000000000 */
[----:B------:R-:W-:Y:S01]  /*7790*/  BSSY B0, `(.L_x_526) ;  /* 0x00000e7000007945 */ /* 0x000fe20003800000 */
[----:B------:R-:W-:Y:S05]  /*77a0*/  ISETP.GT.AND P0, PT, R200, R180, PT ;  /* 0x000000b4c800720c */ /* 0x000fea0003f04270 */
[C---:B------:R-:W-:Y:S08]  /*77b0*/  HMMA.16816.F32.BF16 R8, R44.reuse, R16, RZ ;  /* 0x000000102c08723c */ /* 0x040ff000000418ff */
[-C--:B------:R-:W-:Y:S08]  /*77c0*/  HMMA.16816.F32.BF16 R12, R44, R18.reuse, RZ ;  /* 0x000000122c0c723c */ /* 0x080ff000000418ff */
        /* <DEDUP_REMOVED lines=8> */
[----:B------:R-:W-:Y:S01]  /*7850*/  HMMA.16816.F32.BF16 R48, R48, R110, RZ ;  /* 0x0000006e3030723c */ /* 0x000fe200000418ff */
[----:B------:R-:W-:Y:S07]  /*7860*/  LDSM.16.M88.4 R108, [R187+0x2000] ;  /* 0x00200000bb6c783b */ /* 0x000fee0000000200 */
[-C--:B------:R-:W-:Y:S08]  /*7870*/  HMMA.16816.F32.BF16 R4, R160, R164.reuse, R4 ;  /* 0x000000a4a004723c */ /* 0x080ff00000041804 */
[C---:B------:R-:W-:Y:S08]  /*7880*/  HMMA.16816.F32.BF16 R8, R168.reuse, R164, R8 ;  /* 0x000000a4a808723c */ /* 0x040ff00000041808 */
[-C--:B------:R-:W-:Y:S08]  /*7890*/  HMMA.16816.F32.BF16 R12, R168, R166.reuse, R12 ;  /* 0x000000a6a80c723c */ /* 0x080ff0000004180c */
[C---:B------:R-:W-:Y:S01]  /*78a0*/  HMMA.16816.F32.BF16 R16, R160.reuse, R166, R16 ;  /* 0x000000a6a010723c */ /* 0x040fe20000041810 */
[----:B------:R-:W1:Y:S07]  /*78b0*/  LDSM.16.M88.4 R164, [R184+0xc00] ;  /* 0x000c0000b8a4783b */ /* 0x000e6e0000000200 */
        /* <DEDUP_REMOVED lines=24> */
[----:B------:R-:W2:Y:S07]  /*7a40*/  LDSM.16.M88.4 R168, [R188+0x3000] ;  /* 0x00300000bca8783b */ /* 0x000eae0000000200 */
        /* <DEDUP_REMOVED lines=44> */
[----:B------:R-:W3:Y:S01]  /*7d10*/  MUFU.TANH R211, R3 ;  /* 0x0000000300d37308 */ /* 0x000ee20000002400 */
[----:B-1----:R-:W-:Y:S02]  /*7d20*/  FMUL.FTZ R0, R5, c[0x0][0x320] ;  /* 0x0000c80005007a20 */ /* 0x002fe40000410000 */
[----:B------:R-:W-:Y:S07]  /*7d30*/  FMUL.FTZ R2, R11, c[0x0][0x320] ;  /* 0x0000c8000b027a20 */ /* 0x000fee0000410000 */
[----:B------:R1:W4:Y:S10]  /*7d40*/  MUFU.TANH R175, R0 ;  /* 0x0000000000af7308 */ /* 0x0003340000002400 */
[----:B------:R-:W2:Y:S01]  /*7d50*/  MUFU.TANH R210, R2 ;  /* 0x0000000200d27308 */ /* 0x000ea20000002400 */
[----:B-1----:R-:W-:Y:S09]  /*7d60*/  FMUL.FTZ R0, R6, c[0x0][0x320] ;  /* 0x0000c80006007a20 */ /* 0x002ff20000410000 */
[----:B------:R1:W1:Y:S02]  /*7d70*/  MUFU.TANH R201, R0 ;  /* 0x0000000000c97308 */ /* 0x0002640000002400 */
[----:B-1----:R-:W-:Y:S02]  /*7d80*/  FMUL.FTZ R0, R7, c[0x0][0x320] ;  /* 0x0000c80007007a20 */ /* 0x002fe40000410000 */
[----:B------:R-:W1:Y:S06]  /*7d90*/  LDSM.16.M88.4 R4, [R191] ;  /* 0x00000000bf04783b */ /* 0x000e6c0000000200 */
[----:B------:R5:W1:Y:S02]  /*7da0*/  MUFU.TANH R183, R0 ;  /* 0x0000000000b77308 */ /* 0x000a640000002400 */
[----:B-----5:R-:W-:Y:S08]  /*7db0*/  FMUL.FTZ R0, R8, c[0x0][0x320] ;  /* 0x0000c80008007a20 */ /* 0x020ff00000410000 */
[----:B------:R5:W2:Y:S01]  /*7dc0*/  MUFU.TANH R209, R0 ;  /* 0x0000000000d17308 */ /* 0x000aa20000002400 */
[-C--:B-1----:R-:W-:Y:S08]  /*7dd0*/  HMMA.16816.F32.BF16 R20, R160, R4.reuse, R20 ;  /* 0x00000004a014723c */ /* 0x082ff00000041814 */
[C---:B------:R-:W-:Y:S04]  /*7de0*/  HMMA.16816.F32.BF16 R24, R168.reuse, R4, R24 ;  /* 0x00000004a818723c */ /* 0x040fe80000041818 */
[----:B-----5:R-:W-:Y:S02]  /*7df0*/  FMUL.FTZ R0, R9, c[0x0][0x320] ;  /* 0x0000c80009007a20 */ /* 0x020fe40000410000 */
[----:B------:R-:W1:Y:S02]  /*7e00*/  LDSM.16.M88.4 R8, [R190] ;  /* 0x00000000be08783b */ /* 0x000e640000000200 */
[----:B------:R-:W-:Y:S04]  /*7e10*/  DEPBAR.LE SB0, 0x0 ;  /* 0x000080000000791a */ /* 0x000fe80000000000 */
[----:B------:R5:W1:Y:S01]  /*7e20*/  MUFU.TANH R202, R0 ;  /* 0x0000000000ca7308 */ /* 0x000a620000002400 */
[-C--:B------:R-:W-:Y:S01]  /*7e30*/  HMMA.16816.F32.BF16 R28, R168, R6.reuse, R28 ;  /* 0x00000006a81c723c */ /* 0x080fe2000004181c */
[----:B------:R-:W-:Y:S07]  /*7e40*/  BAR.SYNC.DEFER_BLOCKING 0x0 ;  /* 0x0000000000007b1d */ /* 0x000fee0000010000 */
[C---:B------:R-:W-:Y:S04]  /*7e50*/  HMMA.16816.F32.BF16 R32, R160.reuse, R6, R32 ;  /* 0x00000006a020723c */ /* 0x040fe80000041820 */
[----:B------:R-:W-:Y:S02]  /*7e60*/  FMUL.FTZ R2, R27, c[0x0][0x320] ;  /* 0x0000c8001b027a20 */ /* 0x000fe40000410000 */
[----:B------:R-:W-:Y:S02]  /*7e70*/  FMUL.FTZ R3, R26, c[0x0][0x320] ;  /* 0x0000c8001a037a20 */ /* 0x000fe40000410000 */
[----:B------:R-:W2:Y:S01]  /*7e80*/  MUFU.TANH R177, R2 ;  /* 0x0000000200b17308 */ /* 0x000ea20000002400 */
[----:B-----5:R-:W-:Y:S09]  /*7e90*/  FMUL.FTZ R0, R12, c[0x0][0x320] ;  /* 0x0000c8000c007a20 */ /* 0x020ff20000410000 */
[----:B------:R-:W2:Y:S01]  /*7ea0*/  MUFU.TANH R178, R3 ;  /* 0x0000000300b27308 */ /* 0x000ea20000002400 */
[-C--:B-1----:R-:W-:Y:S09]  /*7eb0*/  HMMA.16816.F32.BF16 R36, R160, R8.reuse, R36 ;  /* 0x00000008a024723c */ /* 0x082ff20000041824 */
[----:B------:R1:W1:Y:S01]  /*7ec0*/  MUFU.TANH R182, R0 ;  /* 0x0000000000b67308 */ /* 0x0002620000002400 */
[C---:B------:R-:W-:Y:S08]  /*7ed0*/  HMMA.16816.F32.BF16 R40, R168.reuse, R8, R40 ;  /* 0x00000008a828723c */ /* 0x040ff00000041828 */
[-C--:B------:R-:W-:Y:S08]  /*7ee0*/  HMMA.16816.F32.BF16 R44, R168, R10.reuse, R44 ;  /* 0x0000000aa82c723c */ /* 0x080ff0000004182c */
[----:B------:R-:W-:Y:S04]  /*7ef0*/  HMMA.16816.F32.BF16 R48, R160, R10, R48 ;  /* 0x0000000aa030723c */ /* 0x000fe80000041830 */
[----:B-1----:R-:W-:Y:S04]  /*7f00*/  FMUL.FTZ R0, R13, c[0x0][0x320] ;  /* 0x0000c8000d007a20 */ /* 0x002fe80000410000 */
[----:B------:R1:W1:Y:S04]  /*7f10*/  MUFU.TANH R179, R0 ;  /* 0x0000000000b37308 */ /* 0x0002680000002400 */
[----:B-1----:R-:W-:Y:S06]  /*7f20*/  FMUL.FTZ R0, R14, c[0x0][0x320] ;  /* 0x0000c8000e007a20 */ /* 0x002fec0000410000 */
        /* <DEDUP_REMOVED lines=70> */
[----:B------:R1:W1:Y:S01]  /*8390*/  MUFU.TANH R14, R0 ;  /* 0x00000000000e7308 */ /* 0x0002620000002400 */
[----:B------:R-:W-:-:S05]  /*83a0*/  @!P0 BRA `(.L_x_527) ;  /* 0x0000025000008947 */ /* 0x000fca0003800000 */
[----:B--234-:R-:W-:Y:S02]  /*83b0*/  SHF.R.S32.HI R180, RZ, 0x1f, R181 ;  /* 0x0000001fffb47819 */ /* 0x01cfe400000114b5 */
[----:B-1----:R-:W-:Y:S02]  /*83c0*/  IADD3 R0, R200, -0x1, RZ ;  /* 0xffffffffc8007810 */ /* 0x002fe40007ffe0ff */
[----:B------:R-:W-:Y:S02]  /*83d0*/  LEA.HI R180, R180, R181, RZ, 0x2 ;  /* 0x000000b5b4b47211 */ /* 0x000fe400078f10ff */
[----:B------:R-:W-:Y:S02]  /*83e0*/  SHF.R.S32.HI R2, RZ, 0x1f, R0 ;  /* 0x0000001fff027819 */ /* 0x000fe40000011400 */
[----:B------:R-:W-:Y:S03]  /*83f0*/  SHF.R.S32.HI R180, RZ, 0x2, R180 ;  /* 0x00000002ffb47819 */ /* 0x000fe600000114b4 */
[----:B------:R-:W-:Y:S01]  /*8400*/  IMAD R5, R2, c[0x0][0x1e0], RZ ;  /* 0x0000780002057a24 */ /* 0x000fe200078e02ff */
[----:B------:R-:W-:Y:S01]  /*8410*/  IADD3 R4, -R180, 0x30, RZ ;  /* 0x00000030b4047810 */ /* 0x000fe20007ffe1ff */
[----:B------:R-:W-:Y:S03]  /*8420*/  IMAD.WIDE.U32 R2, R0, c[0x0][0x1e0], RZ ;  /* 0x0000780000027a25 */ /* 0x000fe600078e00ff */
[----:B------:R-:W-:Y:S01]  /*8430*/  ISETP.GE.AND P0, PT, R4, 0x21, PT ;  /* 0x000000210400780c */ /* 0x000fe20003f06270 */
[----:B------:R-:W-:Y:S04]  /*8440*/  IMAD R0, R0, c[0x0][0x1e4], R5 ;  /* 0x0000790000007a24 */ /* 0x000fe800078e0205 */
[----:B------:R-:W-:Y:S02]  /*8450*/  IMAD.IADD R0, R3, 0x1, R0 ;  /* 0x0000000103007824 */ /* 0x000fe400078e0200 */
[----:B------:R-:W-:Y:S04]  /*8460*/  IMAD.WIDE.U32 R2, R2, 0x30, RZ ;  /* 0x0000003002027825 */ /* 0x000fe800078e00ff */
[----:B------:R-:W-:Y:S02]  /*8470*/  IMAD R0, R0, 0x30, RZ ;  /* 0x0000003000007824 */ /* 0x000fe400078e02ff */
[----:B------:R-:W-:Y:S02]  /*8480*/  @P0 IMAD.MOV.U32 R6, RZ, RZ, c[0x0][0x1e0] ;  /* 0x00007800ff060624 */ /* 0x000fe400078e00ff */
[----:B------:R-:W-:Y:S02]  /*8490*/  @P0 IMAD.MOV.U32 R5, RZ, RZ, c[0x0][0x1e4] ;  /* 0x00007900ff050624 */ /* 0x000fe400078e00ff */
[----:B------:R-:W-:Y:S01]  /*84a0*/  IMAD.IADD R0, R3, 0x1, R0 ;  /* 0x0000000103007824 */ /* 0x000fe200078e0200 */
[C---:B------:R-:W-:Y:S04]  /*84b0*/  @P0 LEA R3, P1, R6.reuse, R2, 0x5 ;  /* 0x0000000206030211 */ /* 0x040fe800078228ff */
[----:B------:R-:W-:Y:S02]  /*84c0*/  @P0 LEA.HI.X R6, R6, R0, R5, 0x5, P1 ;  /* 0x0000000006060211 */ /* 0x000fe400008f2c05 */
[----:B------:R-:W-:Y:S11]  /*84d0*/  ISETP.GE.AND P1, PT, R4, 0x1, PT ;  /* 0x000000010400780c */ /* 0x000ff60003f26270 */
[----:B------:R-:W-:Y:S02]  /*84e0*/  @!UPT UIADD3 URZ, URZ, URZ, URZ ;  /* 0x0000003f3f3ff290 */ /* 0x000fe4000fffe03f */
[----:B------:R-:W-:Y:S05]  /*84f0*/  @P1 IADD3 R2, P2, R246, R2, RZ ;  /* 0x00000002f6021210 */ /* 0x000fea0007f5e0ff */
[----:B------:R-:W-:Y:S01]  /*8500*/  @P1 IMAD.X R0, R0, 0x1, R252, P2 ;  /* 0x0000000100001824 */ /* 0x000fe200010e06fc */
[C---:B------:R-:W-:Y:S04]  /*8510*/  @P1 LEA R4, P2, R2.reuse, c[0x0][0x1c8], 0x1 ;  /* 0x0000720002041a11 */ /* 0x040fe800078408ff */
[----:B------:R-:W-:Y:S02]  /*8520*/  @P1 LEA.HI.X R5, R2, c[0x0][0x1cc], R0, 0x1, P2 ;  /* 0x0000730002051a11 */ /* 0x000fe400010f0c00 */
[----:B------:R-:W-:Y:S03]  /*8530*/  @P0 IADD3 R0, P2, R3, R246, RZ ;  /* 0x000000f603000210 */ /* 0x000fe60007f5e0ff */
[----:B------:R-:W-:Y:S01]  /*8540*/  @!PT LDS RZ, [RZ] ;  /* 0x00000000fffff984 */ /* 0x000fe20000000800 */
[----:B------:R-:W-:Y:S01]  /*8550*/  @!PT LDS RZ, [RZ] ;  /* 0x00000000fffff984 */ /* 0x000fe20000000800 */
[----:B------:R-:W-:Y:S01]  /*8560*/  @!PT LDS RZ, [RZ] ;  /* 0x00000000fffff984 */ /* 0x000fe20000000800 */
[----:B------:R1:W-:Y:S02]  /*8570*/  @P1 LDGSTS.E.BYPASS.LTC128B.128 [R199+0x3c80], [R4.64], !P5 ;  /* 0x03c8000004c71fae */ /* 0x0003e4000e901d46 */
[----:B------:R-:W-:Y:S01]  /*8580*/  @P0 IMAD.X R3, R6, 0x1, R252, P2 ;  /* 0x0000000106030824 */ /* 0x000fe200010e06fc */
[C---:B------:R-:W-:Y:S01]  /*8590*/  @P0 LEA R2, P2, R0.reuse, c[0x0][0x1c8], 0x1 ;  /* 0x0000720000020a11 */ /* 0x040fe200078408ff */
[----:B------:R1:W-:Y:S03]  /*85a0*/  @P1 LDGSTS.E.BYPASS.LTC128B.128 [R199+0x4880], [R4.64+0x40], !P4 ;  /* 0x0488004004c71fae */ /* 0x0003e6000e101d46 */
[----:B------:R-:W-:Y:S01]  /*85b0*/  @P0 LEA.HI.X R3, R0, c[0x0][0x1cc], R3, 0x1, P2 ;  /* 0x0000730000030a11 */ /* 0x000fe200010f0c03 */
[----:B------:R1:W-:Y:S04]  /*85c0*/  @P1 LDGSTS.E.BYPASS.LTC128B.128 [R199+0x5480], [R4.64+0x80], !P3 ;  /* 0x0548008004c71fae */ /* 0x0003e8000d901d46 */
[----:B------:R1:W-:Y:S04]  /*85d0*/  @P0 LDGSTS.E.BYPASS.LTC128B.128 [R199+0x4480], [R2.64], !P5 ;  /* 0x0448000002c70fae */ /* 0x0003e8000e901d46 */
[----:B------:R1:W-:Y:S04]  /*85e0*/  @P0 LDGSTS.E.BYPASS.LTC128B.128 [R199+0x5080], [R2.64+0x40], !P4 ;  /* 0x0508004002c70fae */ /* 0x0003e8000e101d46 */
[----:B------:R1:W-:Y:S02]  /*85f0*/  @P0 LDGSTS.E.BYPASS.LTC128B.128 [R199+0x5c80], [R2.64+0x80], !P3 ;  /* 0x05c8008002c70fae */ /* 0x0003e4000d901d46 */
.L_x_527:
[----:B--234-:R-:W-:Y:S05]  /*8600*/  BSYNC B0 ;  /* 0x0000000000007941 */ /* 0x01cfea0003800000 */
.L_x_526:
[----:B-1----:R-:W2:Y:S01]  /*8610*/  LDL R2, [R1+0x18] ;  /* 0x0000180001027983 */ /* 0x002ea20000100800 */
[----:B------:R-:W-:Y:S01]  /*8620*/  IMAD.MOV.U32 R3, RZ, RZ, c[0x0][0x2c4] ;  /* 0x0000b100ff037624 */ /* 0x000fe200078e00ff */
[----:B------:R-:W-:Y:S01]  /*8630*/  ULDC UR4, c[0x0][0x324] ;  /* 0x0000c90000047ab9 */ /* 0x000fe20000000800 */
[----:B------:R-:W-:Y:S01]  /*8640*/  IMAD.MOV.U32 R33, RZ, RZ, c[0x0][0x32c] ;  /* 0x0000cb00ff217624 */ /* 0x000fe200078e00ff */
[----:B------:R-:W2:Y:S01]  /*8650*/  LDL R0, [R1+0x3c] ;  /* 0x00003c0001007983 */ /* 0x000ea20000100800 */
[----:B------:R-:W-:Y:S01]  /*8660*/  ULOP3.LUT UR4, URZ, UR4, URZ, 0x33, !UPT ;  /* 0x000000043f047292 */ /* 0x000fe2000f8e333f */
[----:B------:R-:W-:Y:S02]  /*8670*/  ISETP.NE.AND P0, PT, R3, 0x1, PT ;  /* 0x000000010300780c */ /* 0x000fe40003f05270 */
[----:B------:R-:W0:Y:S01]  /*8680*/  LDGDEPBAR ;  /* 0x00000000000079af */ /* 0x000e220000000000 */
[----:B--2---:R-:W-:Y:S10]  /*8690*/  IMAD.IADD R5, R0, 0x1, R2 ;  /* 0x0000000100057824 */ /* 0x004ff400078e0202 */
[----:B------:R-:W-:Y:S05]  /*86a0*/  @P0 IMAD.HI.U32 R0, R5, c[0x0][0x2c8], RZ ;  /* 0x0000b20005000a27 */ /* 0x000fea00078e00ff */
[----:B------:R-:W-:Y:S01]  /*86b0*/  @P0 SHF.R.U32.HI R5, RZ, c[0x0][0x2cc], R0 ;  /* 0x0000b300ff050a19 */ /* 0x000fe20000011600 */
[----:B------:R-:W-:Y:S01]  /*86c0*/  IMAD R0, R200, -0x30, RZ ;  /* 0xffffffd0c8007824 */ /* 0x000fe200078e02ff */
[----:B------:R-:W-:Y:S03]  /*86d0*/  ISETP.GE.AND P0, PT, R33, 0x1, PT ;  /* 0x000000012100780c */ /* 0x000fe60003f06270 */
[----:B------:R-:W1:Y:S01]  /*86e0*/  SHFL.IDX PT, R4, R5, RZ, 0x1c1f ;  /* 0x001c1fff05047589 */ /* 0x000e6200000e0000 */
[----:B------:R-:W-:Y:S04]  /*86f0*/  IADD3 R2, -R236, 0x1, R0 ;  /* 0x00000001ec027810 */ /* 0x000fe80007ffe100 */
[----:B------:R-:W-:Y:S04]  /*8700*/  IADD3 R2, -R226, R2, R227 ;  /* 0x00000002e2027210 */ /* 0x000fe80007ffe1e3 */
[C---:B------:R-:W-:Y:S02]  /*8710*/  IADD3 R6, R2.reuse, c[0x0][0x328], RZ ;  /* 0x0000ca0002067a10 */ /* 0x040fe40007ffe0ff */
[----:B------:R-:W-:Y:S03]  /*8720*/  IADD3 R7, R2, UR4, RZ ;  /* 0x0000000402077c10 */ /* 0x000fe6000fffe0ff */
[----:B-1----:R-:W-:Y:S02]  /*8730*/  IMAD.IADD R3, R6, 0x1, R4 ;  /* 0x0000000106037824 */ /* 0x002fe400078e0204 */
[----:B------:R-:W-:Y:S01]  /*8740*/  IMAD.IADD R2, R4, 0x1, R7 ;  /* 0x0000000104027824 */ /* 0x000fe200078e0207 */
[----:B------:R-:W-:-:S05]  /*8750*/  @!P0 BRA `(.L_x_528) ;  /* 0x0000018000008947 */ /* 0x000fca0003800000 */
[----:B------:R-:W-:Y:S01]  /*8760*/  IADD3 R4, -R226, R227, R4 ;  /* 0x000000e3e2047210 */ /* 0x000fe20007ffe104 */
[----:B------:R-:W-:Y:S03]  /*8770*/  BSSY B0, `(.L_x_529) ;  /* 0x0000011000007945 */ /* 0x000fe60003800000 */
        /* <DEDUP_REMOVED lines=11> */
.L_x_530:
[----:B------:R-:W-:Y:S04]  /*8830*/  MOV R8, c[0x0][0x32c] ;  /* 0x0000cb0000087a02 */ /* 0x000fe80000000f00 */
[----:B------:R-:W-:Y:S11]  /*8840*/  ISETP.NE.AND P0, PT, R8, 0x1, PT ;  /* 0x000000010800780c */ /* 0x000ff60003f05270 */
[----:B------:R-:W-:Y:S02]  /*8850*/  @!UPT UIADD3 URZ, URZ, URZ, URZ ;  /* 0x0000003f3f3ff290 */ /* 0x000fe4000fffe03f */
[----:B------:R-:W-:Y:S05]  /*8860*/  @P0 IMAD.HI.U32 R8, R4, c[0x0][0x330], RZ ;  /* 0x0000cc0004080a27 */ /* 0x000fea00078e00ff */
[----:B------:R-:W-:Y:S02]  /*8870*/  @P0 SHF.R.U32.HI R4, RZ, c[0x0][0x334], R8 ;  /* 0x0000cd00ff040a19 */ /* 0x000fe40000011608 */
.L_x_531:
[----:B------:R-:W-:Y:S05]  /*8880*/  BSYNC B0 ;  /* 0x0000000000007941 */ /* 0x000fea0003800000 */
.L_x_529:
[----:B------:R-:W-:Y:S04]  /*8890*/  IMAD.IADD R8, R0, 0x1, -R236 ;  /* 0x0000000100087824 */ /* 0x000fe800078e0aec */
[----:B------:R-:W-:Y:S05]  /*88a0*/  IMAD R4, R4, c[0x0][0x32c], R8 ;  /* 0x0000cb0004047a24 */ /* 0x000fea00078e0208 */
[----:B------:R-:W-:Y:S02]  /*88b0*/  IADD3 R8, R4, c[0x0][0x32c], RZ ;  /* 0x0000cb0004087a10 */ /* 0x000fe40007ffe0ff */
[----:B------:R-:W-:Y:S02]  /*88c0*/  IMNMX R2, R2, R4, !PT ;  /* 0x0000000402027217 */ /* 0x000fe40007800200 */
[----:B------:R-:W-:Y:S02]  /*88d0*/  IMNMX R3, R3, R8, PT ;  /* 0x0000000803037217 */ /* 0x000fe40003800200 */
.L_x_528:
[C---:B------:R-:W-:Y:S01]  /*88e0*/  ISETP.GE.AND P0, PT, R0.reuse, 0x1, PT ;  /* 0x000000010000780c */ /* 0x040fe20003f06270 */
[----:B------:R-:W1:Y:S01]  /*88f0*/  SHFL.IDX PT, R4, R5, 0x1, 0x1c1f ;  /* 0x003c1f0005047f89 */ /* 0x000e6200000e0000 */
[----:B------:R-:W-:Y:S02]  /*8900*/  ISETP.GE.AND P1, PT, R0, 0x2, PT ;  /* 0x000000020000780c */ /* 0x000fe40003f26270 */
[----:B------:R-:W-:Y:S02]  /*8910*/  LOP3.LUT R198, R198, 0xffffffef, RZ, 0xc0, !PT ;  /* 0xffffffefc6c67812 */ /* 0x000fe400078ec0ff */
[C---:B------:R-:W-:Y:S02]  /*8920*/  ISETP.GE.AND P6, PT, R0.reuse, 0x12, PT ;  /* 0x000000120000780c */ /* 0x040fe40003fc6270 */
[C---:B------:R-:W-:Y:S02]  /*8930*/  ISETP.GE.AND P5, PT, R0.reuse, 0x19, PT ;  /* 0x000000190000780c */ /* 0x040fe40003fa6270 */
[C---:B------:R-:W-:Y:S02]  /*8940*/  ISETP.GE.AND P4, PT, R0.reuse, 0x1a, PT ;  /* 0x0000001a0000780c */ /* 0x040fe40003f86270 */
[----:B------:R-:W-:Y:S02]  /*8950*/  ISETP.GE.AND P3, PT, R0, 0x21, PT ;  /* 0x000000210000780c */ /* 0x000fe40003f66270 */
[----:B------:R-:W-:Y:S02]  /*8960*/  @P0 LOP3.LUT R198, R198, 0x10, RZ, 0xfc, !PT ;  /* 0x00000010c6c60812 */ /* 0x000fe400078efcff */
[----:B------:R-:W-:Y:S02]  /*8970*/  ISETP.GT.AND P0, PT, R2, RZ, !P0 ;  /* 0x000000ff0200720c */ /* 0x000fe40004704270 */
[----:B------:R-:W-:Y:S02]  /*8980*/  LOP3.LUT R198, R198, 0xfffffff7, RZ, 0xc0, !PT ;  /* 0xfffffff7c6c67812 */ /* 0x000fe400078ec0ff */
[C---:B------:R-:W-:Y:S02]  /*8990*/  ISETP.LT.OR P0, PT, R3.reuse, 0x1, P0 ;  /* 0x000000010300780c */ /* 0x040fe40000701670 */
[----:B------:R-:W-:Y:S02]  /*89a0*/  @P1 LOP3.LUT R198, R198, 0x8, RZ, 0xfc, !PT ;  /* 0x00000008c6c61812 */ /* 0x000fe400078efcff */
[----:B------:R-:W-:Y:S02]  /*89b0*/  FSEL R9, R176, -INF , !P0 ;  /* 0xff800000b0097808 */ /* 0x000fe40004000000 */
[----:B------:R-:W-:Y:S02]  /*89c0*/  ISETP.GT.AND P0, PT, R2, 0x1, !P1 ;  /* 0x000000010200780c */ /* 0x000fe40004f04270 */
[----:B------:R-:W-:Y:S02]  /*89d0*/  ISETP.GE.AND P1, PT, R0, 0x9, PT ;  /* 0x000000090000780c */ /* 0x000fe40003f26270 */
[----:B------:R-:W-:Y:S02]  /*89e0*/  ISETP.LT.OR P0, PT, R3, 0x2, P0 ;  /* 0x000000020300780c */ /* 0x000fe40000701670 */
[----:B------:R-:W-:Y:S02]  /*89f0*/  LOP3.LUT R198, R198, 0xfffffffb, RZ, 0xc0, !PT ;  /* 0xfffffffbc6c67812 */ /* 0x000fe400078ec0ff */
[----:B------:R-:W-:Y:S02]  /*8a00*/  FSEL R11, R175, -INF , !P0 ;  /* 0xff800000af0b7808 */ /* 0x000fe40004000000 */
[----:B------:R-:W-:Y:S02]  /*8a10*/  ISETP.GT.AND P0, PT, R2, 0x8, !P1 ;  /* 0x000000080200780c */ /* 0x000fe40004f04270 */
[----:B------:R-:W-:Y:S02]  /*8a20*/  ISETP.GE.AND P2, PT, R0, 0x22, PT ;  /* 0x000000220000780c */ /* 0x000fe40003f46270 */
[C---:B------:R-:W-:Y:S02]  /*8a30*/  ISETP.LT.OR P0, PT, R3.reuse, 0x9, P0 ;  /* 0x000000090300780c */ /* 0x040fe40000701670 */
[----:B------:R-:W-:Y:S02]  /*8a40*/  @P1 LOP3.LUT R198, R198, 0x4, RZ, 0xfc, !PT ;  /* 0x00000004c6c61812 */ /* 0x000fe400078efcff */
[----:B------:R-:W-:Y:S02]  /*8a50*/  ISETP.GE.AND P1, PT, R0, 0xa, PT ;  /* 0x0000000a0000780c */ /* 0x000fe40003f26270 */
[----:B------:R-:W-:Y:S02]  /*8a60*/  FSEL R12, R12, -INF , !P0 ;  /* 0xff8000000c0c7808 */ /* 0x000fe40004000000 */
[----:B------:R-:W-:Y:S02]  /*8a70*/  LOP3.LUT R198, R198, 0xfffffffd, RZ, 0xc0, !PT ;  /* 0xfffffffdc6c67812 */ /* 0x000fe400078ec0ff */
[----:B------:R-:W-:Y:S04]  /*8a80*/  ISETP.GT.AND P0, PT, R2, 0x9, !P1 ;  /* 0x000000090200780c */ /* 0x000fe80004f04270 */
[----:B------:R-:W-:Y:S03]  /*8a90*/  ISETP.LT.OR P0, PT, R3, 0xa, P0 ;  /* 0x0000000a0300780c */ /* 0x000fe60000701670 */
[----:B------:R-:W-:Y:S02]  /*8aa0*/  @P1 LOP3.LUT R198, R198, 0x2, RZ, 0xfc, !PT ;  /* 0x00000002c6c61812 */ /* 0x000fe400078efcff */
[----:B------:R-:W-:Y:S02]  /*8ab0*/  ISETP.GE.AND P1, PT, R0, 0x11, PT ;  /* 0x000000110000780c */ /* 0x000fe40003f26270 */
[----:B------:R-:W-:Y:S02]  /*8ac0*/  FSEL R18, R111, -INF , !P0 ;  /* 0xff8000006f127808 */ /* 0x000fe40004000000 */
[----:B------:R-:W-:Y:S02]  /*8ad0*/  ISETP.GT.AND P0, PT, R2, 0x10, !P1 ;  /* 0x000000100200780c */ /* 0x000fe40004f04270 */
[----:B------:R-:W-:Y:S02]  /*8ae0*/  LOP3.LUT R198, R198, 0xfffffffe, RZ, 0xc0, !PT ;  /* 0xfffffffec6c67812 */ /* 0x000fe400078ec0ff */
[C---:B------:R-:W-:Y:S04]  /*8af0*/  ISETP.LT.OR P0, PT, R3.reuse, 0x11, P0 ;  /* 0x000000110300780c */ /* 0x040fe80000701670 */
[----:B------:R-:W-:Y:S02]  /*8b00*/  FSEL R167, R106, -INF , !P0 ;  /* 0xff8000006aa77808 */ /* 0x000fe40004000000 */
[----:B------:R-:W-:Y:S02]  /*8b10*/  ISETP.GT.AND P0, PT, R2, 0x11, !P6 ;  /* 0x000000110200780c */ /* 0x000fe40007704270 */
[----:B------:R-:W-:Y:S02]  /*8b20*/  @P1 LOP3.LUT R198, R198, 0x1, RZ, 0xfc, !PT ;  /* 0x00000001c6c61812 */ /* 0x000fe400078efcff */
[C---:B------:R-:W-:Y:S02]  /*8b30*/  ISETP.LT.OR P0, PT, R3.reuse, 0x12, P0 ;  /* 0x000000120300780c */ /* 0x040fe40000701670 */
[----:B------:R-:W-:Y:S02]  /*8b40*/  ISETP.GE.AND P1, PT, R0, 0x29, PT ;  /* 0x000000290000780c */ /* 0x000fe40003f26270 */
[----:B------:R-:W-:Y:S02]  /*8b50*/  FSEL R166, R102, -INF , !P0 ;  /* 0xff80000066a67808 */ /* 0x000fe40004000000 */
[----:B------:R-:W-:Y:S02]  /*8b60*/  ISETP.GT.AND P0, PT, R2, 0x18, !P5 ;  /* 0x000000180200780c */ /* 0x000fe40006f04270 */
[----:B------:R-:W-:Y:S02]  /*8b70*/  LOP3.LUT R198, R198, 0xffffffdf, RZ, 0xc0, !PT ;  /* 0xffffffdfc6c67812 */ /* 0x000fe400078ec0ff */
[----:B------:R-:W-:Y:S04]  /*8b80*/  ISETP.LT.OR P0, PT, R3, 0x19, P0 ;  /* 0x000000190300780c */ /* 0x000fe80000701670 */
[----:B------:R-:W-:Y:S02]  /*8b90*/  FSEL R180, R21, -INF , !P0 ;  /* 0xff80000015b47808 */ /* 0x000fe40004000000 */
[C---:B------:R-:W-:Y:S04]  /*8ba0*/  ISETP.GT.AND P0, PT, R2.reuse, 0x19, !P4 ;  /* 0x000000190200780c */ /* 0x040fe80006704270 */
[----:B------:R-:W-:Y:S04]  /*8bb0*/  ISETP.LT.OR P0, PT, R3, 0x1a, P0 ;  /* 0x0000001a0300780c */ /* 0x000fe80000701670 */
[----:B------:R-:W-:Y:S02]  /*8bc0*/  FSEL R181, R19, -INF , !P0 ;  /* 0xff80000013b57808 */ /* 0x000fe40004000000 */
[C---:B------:R-:W-:Y:S04]  /*8bd0*/  ISETP.GT.AND P0, PT, R2.reuse, 0x20, !P3 ;  /* 0x000000200200780c */ /* 0x040fe80005f04270 */
[----:B------:R-:W-:Y:S04]  /*8be0*/  ISETP.LT.OR P0, PT, R3, 0x21, P0 ;  /* 0x000000210300780c */ /* 0x000fe80000701670 */
[----:B------:R-:W-:Y:S02]  /*8bf0*/  FSEL R205, R17, -INF , !P0 ;  /* 0xff80000011cd7808 */ /* 0x000fe40004000000 */
[----:B------:R-:W-:Y:S04]  /*8c00*/  ISETP.GT.AND P0, PT, R2, 0x21, !P2 ;  /* 0x000000210200780c */ /* 0x000fe80005704270 */
[C---:B------:R-:W-:Y:S04]  /*8c10*/  ISETP.LT.OR P0, PT, R3.reuse, 0x22, P0 ;  /* 0x000000220300780c */ /* 0x040fe80000701670 */
[----:B------:R-:W-:Y:S02]  /*8c20*/  FSEL R208, R16, -INF , !P0 ;  /* 0xff80000010d07808 */ /* 0x000fe40004000000 */
[----:B------:R-:W-:Y:S04]  /*8c30*/  ISETP.GT.AND P0, PT, R2, 0x28, !P1 ;  /* 0x000000280200780c */ /* 0x000fe80004f04270 */
[----:B------:R-:W-:Y:S04]  /*8c40*/  ISETP.LT.OR P0, PT, R3, 0x29, P0 ;  /* 0x000000290300780c */ /* 0x000fe80000701670 */
[----:B------:R-:W-:Y:S02]  /*8c50*/  FSEL R207, R13, -INF , !P0 ;  /* 0xff8000000dcf7808 */ /* 0x000fe40004000000 */
[----:B------:R-:W-:Y:S11]  /*8c60*/  ISETP.GE.AND P0, PT, R0, 0x2a, PT ;  /* 0x0000002a0000780c */ /* 0x000ff60003f06270 */
[----:B------:R-:W-:Y:S02]  /*8c70*/  @!UPT UIADD3 URZ, URZ, URZ, URZ ;  /* 0x0000003f3f3ff290 */ /* 0x000fe4000fffe03f */
[----:B------:R-:W-:Y:S02]  /*8c80*/  @P0 LOP3.LUT R198, R198, 0x20, RZ, 0xfc, !PT ;  /* 0x00000020c6c60812 */ /* 0x000fe400078efcff */
[----:B------:R-:W-:Y:S01]  /*8c90*/  ISETP.GT.AND P0, PT, R2, 0x29, !P0 ;  /* 0x000000290200780c */ /* 0x000fe20004704270 */
[--C-:B-1----:R-:W-:Y:S03]  /*8ca0*/  IMAD.IADD R2, R7, 0x1, R4.reuse ;  /* 0x0000000107027824 */ /* 0x102fe600078e0204 */
[----:B------:R-:W-:Y:S01]  /*8cb0*/  ISETP.LT.OR P0, PT, R3, 0x2a, P0 ;  /* 0x0000002a0300780c */ /* 0x000fe20000701670 */
[----:B------:R-:W-:Y:S03]  /*8cc0*/  IMAD.IADD R3, R6, 0x1, R4 ;  /* 0x0000000106037824 */ /* 0x000fe600078e0204 */
[----:B------:R-:W-:Y:S02]  /*8cd0*/  FSEL R206, R10, -INF , !P0 ;  /* 0xff8000000ace7808 */ /* 0x000fe40004000000 */
[----:B------:R-:W-:Y:S11]  /*8ce0*/  ISETP.GE.AND P0, PT, R33, 0x1, PT ;  /* 0x000000012100780c */ /* 0x000ff60003f06270 */
[----:B------:R-:W-:Y:S02]  /*8cf0*/  @!UPT UIADD3 URZ, URZ, URZ, URZ ;  /* 0x0000003f3f3ff290 */ /* 0x000fe4000fffe03f */
        /* <DEDUP_REMOVED lines=14> */
.L_x_534:
[----:B------:R-:W-:Y:S04]  /*8de0*/  MOV R8, c[0x0][0x32c] ;  /* 0x0000cb0000087a02 */ /* 0x000fe80000000f00 */
[----:B------:R-:W-:Y:S11]  /*8df0*/  ISETP.NE.AND P0, PT, R8, 0x1, PT ;  /* 0x000000010800780c */ /* 0x000ff60003f05270 */
[----:B------:R-:W-:Y:S02]  /*8e00*/  @!UPT UIADD3 URZ, URZ, URZ, URZ ;  /* 0x0000003f3f3ff290 */ /* 0x000fe4000fffe03f */
[----:B------:R-:W-:Y:S05]  /*8e10*/  @P0 IMAD.HI.U32 R8, R4, c[0x0][0x330], RZ ;  /* 0x0000cc0004080a27 */ /* 0x000fea00078e00ff */
[----:B------:R-:W-:Y:S02]  /*8e20*/  @P0 SHF.R.U32.HI R4, RZ, c[0x0][0x334], R8 ;  /* 0x0000cd00ff040a19 */ /* 0x000fe40000011608 */
.L_x_535:
[----:B------:R-:W-:Y:S05]  /*8e30*/  BSYNC B0 ;  /* 0x0000000000007941 */ /* 0x000fea0003800000 */
.L_x_533:
[----:B------:R-:W-:Y:S04]  /*8e40*/  IMAD.IADD R8, R0, 0x1, -R236 ;  /* 0x0000000100087824 */ /* 0x000fe800078e0aec */
[----:B------:R-:W-:Y:S05]  /*8e50*/  IMAD R4, R4, c[0x0][0x32c], R8 ;  /* 0x0000cb0004047a24 */ /* 0x000fea00078e0208 */
[----:B------:R-:W-:Y:S02]  /*8e60*/  IADD3 R8, R4, c[0x0][0x32c], RZ ;  /* 0x0000cb0004087a10 */ /* 0x000fe40007ffe0ff */
[----:B------:R-:W-:Y:S02]  /*8e70*/  IMNMX R2, R2, R4, !PT ;  /* 0x0000000402027217 */ /* 0x000fe40007800200 */
[----:B------:R-:W-:Y:S02]  /*8e80*/  IMNMX R3, R3, R8, PT ;  /* 0x0000000803037217 */ /* 0x000fe40003800200 */
.L_x_532:
[----:B------:R-:W-:Y:S01]  /*8e90*/  LOP3.LUT P0, RZ, R198, 0x8, RZ, 0xc0, !PT ;  /* 0x00000008c6ff7812 */ /* 0x000fe2000780c0ff */
[----:B------:R-:W1:Y:S03]  /*8ea0*/  SHFL.IDX PT, R4, R5, 0x2, 0x1c1f ;  /* 0x005c1f0005047f89 */ /* 0x000e6600000e0000 */
[----:B------:R-:W-:Y:S04]  /*8eb0*/  ISETP.GT.AND P0, PT, R2, 0x1, !P0 ;  /* 0x000000010200780c */ /* 0x000fe80004704270 */
[----:B------:R-:W-:Y:S04]  /*8ec0*/  ISETP.LT.OR P0, PT, R3, 0x2, P0 ;  /* 0x000000020300780c */ /* 0x000fe80000701670 */
[----:B------:R-:W-:Y:S02]  /*8ed0*/  FSEL R13, R183, -INF , !P0 ;  /* 0xff800000b70d7808 */ /* 0x000fe40004000000 */
[----:B------:R-:W-:Y:S04]  /*8ee0*/  LOP3.LUT P0, RZ, R198, 0x4, RZ, 0xc0, !PT ;  /* 0x00000004c6ff7812 */ /* 0x000fe8000780c0ff */
[----:B------:R-:W-:Y:S04]  /*8ef0*/  ISETP.GT.AND P0, PT, R2, 0x8, !P0 ;  /* 0x000000080200780c */ /* 0x000fe80004704270 */
[----:B------:R-:W-:Y:S04]  /*8f00*/  ISETP.LT.OR P0, PT, R3, 0x9, P0 ;  /* 0x000000090300780c */ /* 0x000fe80000701670 */
[----:B------:R-:W-:Y:S02]  /*8f10*/  FSEL R17, R165, -INF , !P0 ;  /* 0xff800000a5117808 */ /* 0x000fe40004000000 */
[----:B------:R-:W-:Y:S04]  /*8f20*/  LOP3.LUT P0, RZ, R198, 0x2, RZ, 0xc0, !PT ;  /* 0x00000002c6ff7812 */ /* 0x000fe8000780c0ff */
[----:B------:R-:W-:Y:S04]  /*8f30*/  ISETP.GT.AND P0, PT, R2, 0x9, !P0 ;  /* 0x000000090200780c */ /* 0x000fe80004704270 */
[C---:B------:R-:W-:Y:S04]  /*8f40*/  ISETP.LT.OR P0, PT, R3.reuse, 0xa, P0 ;  /* 0x0000000a0300780c */ /* 0x040fe80000701670 */
[----:B------:R-:W-:Y:S02]  /*8f50*/  FSEL R21, R164, -INF , !P0 ;  /* 0xff800000a4157808 */ /* 0x000fe40004000000 */
[----:B------:R-:W-:Y:S04]  /*8f60*/  LOP3.LUT P0, RZ, R198, 0x1, RZ, 0xc0, !PT ;  /* 0x00000001c6ff7812 */ /* 0x000fe8000780c0ff */
[C---:B------:R-:W-:Y:S04]  /*8f70*/  ISETP.GT.AND P0, PT, R2.reuse, 0x10, !P0 ;  /* 0x000000100200780c */ /* 0x040fe80004704270 */
[----:B------:R-:W-:Y:S04]  /*8f80*/  ISETP.LT.OR P0, PT, R3, 0x11, P0 ;  /* 0x000000110300780c */ /* 0x000fe80000701670 */
[----:B------:R-:W-:Y:S02]  /*8f90*/  FSEL R164, R109, -INF , !P0 ;  /* 0xff8000006da47808 */ /* 0x000fe40004000000 */
[----:B------:R-:W-:Y:S04]  /*8fa0*/  ISETP.GT.AND P0, PT, R2, 0x11, !P6 ;  /* 0x000000110200780c */ /* 0x000fe80007704270 */
[C---:B------:R-:W-:Y:S04]  /*8fb0*/  ISETP.LT.OR P0, PT, R3.reuse, 0x12, P0 ;  /* 0x000000120300780c */ /* 0x040fe80000701670 */
        /* <DEDUP_REMOVED lines=14> */
[----:B------:R-:W-:Y:S04]  /*90a0*/  ISETP.LT.OR P0, PT, R3, 0x29, P0 ;  /* 0x000000290300780c */ /* 0x000fe80000701670 */
[----:B------:R-:W-:Y:S02]  /*90b0*/  FSEL R218, R15, -INF , !P0 ;  /* 0xff8000000fda7808 */ /* 0x000fe40004000000 */
[----:B------:R-:W-:Y:S04]  /*90c0*/  LOP3.LUT P0, RZ, R198, 0x10, RZ, 0xc0, !PT ;  /* 0x00000010c6ff7812 */ /* 0x000fe8000780c0ff */
[----:B------:R-:W-:Y:S04]  /*90d0*/  ISETP.GT.AND P0, PT, R2, RZ, !P0 ;  /* 0x000000ff0200720c */ /* 0x000fe80004704270 */
[----:B------:R-:W-:Y:S04]  /*90e0*/  ISETP.LT.OR P0, PT, R3, 0x1, P0 ;  /* 0x000000010300780c */ /* 0x000fe80000701670 */
[----:B------:R-:W-:Y:S02]  /*90f0*/  FSEL R10, R201, -INF , !P0 ;  /* 0xff800000c90a7808 */ /* 0x000fe40004000000 */
[----:B------:R-:W-:Y:S04]  /*9100*/  LOP3.LUT P0, RZ, R198, 0x20, RZ, 0xc0, !PT ;  /* 0x00000020c6ff7812 */ /* 0x000fe8000780c0ff */
        /* <DEDUP_REMOVED lines=21> */
.L_x_538:
[----:B------:R-:W-:Y:S04]  /*9260*/  MOV R8, c[0x0][0x32c] ;  /* 0x0000cb0000087a02 */ /* 0x000fe80000000f00 */
[----:B------:R-:W-:Y:S11]  /*9270*/  ISETP.NE.AND P0, PT, R8, 0x1, PT ;  /* 0x000000010800780c */ /* 0x000ff60003f05270 */
[----:B------:R-:W-:Y:S02]  /*9280*/  @!UPT UIADD3 URZ, URZ, URZ, URZ ;  /* 0x0000003f3f3ff290 */ /* 0x000fe4000fffe03f */
[----:B------:R-:W-:Y:S05]  /*9290*/  @P0 IMAD.HI.U32 R8, R4, c[0x0][0x330], RZ ;  /* 0x0000cc0004080a27 */ /* 0x000fea00078e00ff */
[----:B------:R-:W-:Y:S02]  /*92a0*/  @P0 SHF.R.U32.HI R4, RZ, c[0x0][0x334], R8 ;  /* 0x0000cd00ff040a19 */ /* 0x000fe40000011608 */
.L_x_539:
[----:B------:R-:W-:Y:S05]  /*92b0*/  BSYNC B0 ;  /* 0x0000000000007941 */ /* 0x000fea0003800000 */
.L_x_537:
[----:B------:R-:W-:Y:S04]  /*92c0*/  IMAD.IADD R8, R0, 0x1, -R236 ;  /* 0x0000000100087824 */ /* 0x000fe800078e0aec */
[----:B------:R-:W-:Y:S05]  /*92d0*/  IMAD R4, R4, c[0x0][0x32c], R8 ;  /* 0x0000cb0004047a24 */ /* 0x000fea00078e0208 */
[----:B------:R-:W-:Y:S02]  /*92e0*/  IADD3 R8, R4, c[0x0][0x32c], RZ ;  /* 0x0000cb0004087a10 */ /* 0x000fe40007ffe0ff */
[----:B------:R-:W-:Y:S02]  /*92f0*/  IMNMX R2, R2, R4, !PT ;  /* 0x0000000402027217 */ /* 0x000fe40007800200 */
[----:B------:R-:W-:Y:S02]  /*9300*/  IMNMX R3, R3, R8, PT ;  /* 0x0000000803037217 */ /* 0x000fe40003800200 */
.L_x_536:
[----:B------:R-:W-:Y:S01]  /*9310*/  LOP3.LUT P0, RZ, R198, 0x8, RZ, 0xc0, !PT ;  /* 0x00000008c6ff7812 */ /* 0x000fe2000780c0ff */
[----:B------:R-:W1:Y:S03]  /*9320*/  SHFL.IDX PT, R4, R5, 0x3, 0x1c1f ;  /* 0x007c1f0005047f89 */ /* 0x000e6600000e0000 */
[----:B------:R-:W-:Y:S04]  /*9330*/  ISETP.GT.AND P0, PT, R2, 0x1, !P0 ;  /* 0x000000010200780c */ /* 0x000fe80004704270 */
[C---:B------:R-:W-:Y:S04]  /*9340*/  ISETP.LT.OR P0, PT, R3.reuse, 0x2, P0 ;  /* 0x000000020300780c */ /* 0x040fe80000701670 */
[----:B------:R-:W-:Y:S02]  /*9350*/  FSEL R15, R202, -INF , !P0 ;  /* 0xff800000ca0f7808 */ /* 0x000fe40004000000 */
[----:B------:R-:W-:Y:S04]  /*9360*/  LOP3.LUT P0, RZ, R198, 0x4, RZ, 0xc0, !PT ;  /* 0x00000004c6ff7812 */ /* 0x000fe8000780c0ff */
[----:B------:R-:W-:Y:S04]  /*9370*/  ISETP.GT.AND P0, PT, R2, 0x8, !P0 ;  /* 0x000000080200780c */ /* 0x000fe80004704270 */
[C---:B------:R-:W-:Y:S04]  /*9380*/  ISETP.LT.OR P0, PT, R3.reuse, 0x9, P0 ;  /* 0x000000090300780c */ /* 0x040fe80000701670 */
        /* <DEDUP_REMOVED lines=9> */
[C---:B------:R-:W-:Y:S04]  /*9420*/  ISETP.GT.AND P0, PT, R2.reuse, 0x11, !P6 ;  /* 0x000000110200780c */ /* 0x040fe80007704270 */
        /* <DEDUP_REMOVED lines=43> */
.L_x_542:
[----:B------:R-:W-:Y:S04]  /*96e0*/  MOV R5, c[0x0][0x32c] ;  /* 0x0000cb0000057a02 */ /* 0x000fe80000000f00 */
[----:B------:R-:W-:Y:S11]  /*96f0*/  ISETP.NE.AND P0, PT, R5, 0x1, PT ;  /* 0x000000010500780c */ /* 0x000ff60003f05270 */
[----:B------:R-:W-:Y:S02]  /*9700*/  @!UPT UIADD3 URZ, URZ, URZ, URZ ;  /* 0x0000003f3f3ff290 */ /* 0x000fe4000fffe03f */
[----:B------:R-:W-:Y:S05]  /*9710*/  @P0 IMAD.HI.U32 R5, R4, c[0x0][0x330], RZ ;  /* 0x0000cc0004050a27 */ /* 0x000fea00078e00ff */
[----:B------:R-:W-:Y:S02]  /*9720*/  @P0 SHF.R.U32.HI R4, RZ, c[0x0][0x334], R5 ;  /* 0x0000cd00ff040a19 */ /* 0x000fe40000011605 */
.L_x_543:
[----:B------:R-:W-:Y:S05]  /*9730*/  BSYNC B0 ;  /* 0x0000000000007941 */ /* 0x000fea0003800000 */
.L_x_541:
[----:B------:R-:W-:Y:S04]  /*9740*/  IMAD.IADD R0, R0, 0x1, -R236 ;  /* 0x0000000100007824 */ /* 0x000fe800078e0aec */
[----:B------:R-:W-:Y:S05]  /*9750*/  IMAD R0, R4, c[0x0][0x32c], R0 ;  /* 0x0000cb0004007a24 */ /* 0x000fea00078e0200 */
[----:B------:R-:W-:Y:S02]  /*9760*/  IADD3 R4, R0, c[0x0][0x32c], RZ ;  /* 0x0000cb0000047a10 */ /* 0x000fe40007ffe0ff */
[----:B------:R-:W-:Y:S02]  /*9770*/  IMNMX R2, R2, R0, !PT ;  /* 0x0000000002027217 */ /* 0x000fe40007800200 */
[----:B------:R-:W-:Y:S02]  /*9780*/  IMNMX R3, R3, R4, PT ;  /* 0x0000000403037217 */ /* 0x000fe40003800200 */
.L_x_540:
[----:B------:R-:W-:Y:S01]  /*9790*/  LOP3.LUT P0, RZ, R198, 0x10, RZ, 0xc0, !PT ;  /* 0x00000010c6ff7812 */ /* 0x000fe2000780c0ff */
[----:B------:R-:W-:Y:S01]  /*97a0*/  LDSM.16.MT88.4 R36, [R186] ;  /* 0x00000000ba24783b */ /* 0x000fe20000004200 */
[----:B------:R-:W-:Y:S02]  /*97b0*/  FMNMX.FTZ R0, R9, R100, !PT ;  /* 0x0000006409007209 */ /* 0x000fe40007810000 */
[----:B------:R-:W-:Y:S02]  /*97c0*/  ISETP.GT.AND P0, PT, R2, RZ, !P0 ;  /* 0x000000ff0200720c */ /* 0x000fe40004704270 */
[----:B------:R-:W-:Y:S02]  /*97d0*/  FMNMX.FTZ R0, R11, R0, !PT ;  /* 0x000000000b007209 */ /* 0x000fe40007810000 */
[----:B------:R-:W-:Y:S02]  /*97e0*/  ISETP.LT.OR P0, PT, R3, 0x1, P0 ;  /* 0x000000010300780c */ /* 0x000fe40000701670 */
[----:B------:R-:W-:Y:S02]  /*97f0*/  FMNMX.FTZ R0, R12, R0, !PT ;  /* 0x000000000c007209 */ /* 0x000fe40007810000 */
[----:B------:R-:W-:Y:S02]  /*9800*/  FSEL R14, R211, -INF , !P0 ;  /* 0xff800000d30e7808 */ /* 0x000fe40004000000 */
[----:B------:R-:W-:Y:S02]  /*9810*/  LOP3.LUT P0, RZ, R198, 0x8, RZ, 0xc0, !PT ;  /* 0x00000008c6ff7812 */ /* 0x000fe4000780c0ff */
[----:B------:R-:W-:Y:S02]  /*9820*/  FMNMX.FTZ R0, R18, R0, !PT ;  /* 0x0000000012007209 */ /* 0x000fe40007810000 */
[----:B------:R-:W-:Y:S02]  /*9830*/  ISETP.GT.AND P0, PT, R2, 0x1, !P0 ;  /* 0x000000010200780c */ /* 0x000fe40004704270 */
        /* <DEDUP_REMOVED lines=21> */
[----:B------:R-:W-:Y:S01]  /*9990*/  FMNMX.FTZ R4, R13, R4, !PT ;  /* 0x000000040d047209 */ /* 0x000fe20007810000 */
[----:B------:R-:W1:Y:S01]  /*99a0*/  SHFL.BFLY PT, R6, R0, 0x2, 0x1f ;  /* 0x0c401f0000067f89 */ /* 0x000e6200000e0000 */
[----:B------:R-:W-:Y:S02]  /*99b0*/  ISETP.LT.OR P0, PT, R3, 0x11, P0 ;  /* 0x000000110300780c */ /* 0x000fe40000701670 */
[----:B------:R-:W-:Y:S02]  /*99c0*/  FMNMX.FTZ R4, R17, R4, !PT ;  /* 0x0000000411047209 */ /* 0x000fe40007810000 */
[----:B------:R-:W-:Y:S02]  /*99d0*/  FSEL R171, R178, -INF , !P0 ;  /* 0xff800000b2ab7808 */ /* 0x000fe40004000000 */
[----:B------:R-:W-:Y:S02]  /*99e0*/  ISETP.GT.AND P0, PT, R2, 0x11, !P6 ;  /* 0x000000110200780c */ /* 0x000fe40007704270 */
[----:B------:R-:W-:Y:S02]  /*99f0*/  FMNMX.FTZ R4, R21, R4, !PT ;  /* 0x0000000415047209 */ /* 0x000fe40007810000 */
        /* <DEDUP_REMOVED lines=11> */
[----:B-1----:R-:W-:Y:S02]  /*9ab0*/  FMNMX.FTZ R0, R0, R6, !PT ;  /* 0x0000000600007209 */ /* 0x002fe40007810000 */
[----:B------:R-:W-:Y:S02]  /*9ac0*/  FSEL R179, R110, -INF , !P0 ;  /* 0xff8000006eb37808 */ /* 0x000fe40004000000 */
[----:B------:R-:W-:Y:S01]  /*9ad0*/  ISETP.GT.AND P0, PT, R2, 0x20, !P3 ;  /* 0x000000200200780c */ /* 0x000fe20005f04270 */
[----:B------:R-:W1:Y:S01]  /*9ae0*/  SHFL.BFLY PT, R6, R0, 0x1, 0x1f ;  /* 0x0c201f0000067f89 */ /* 0x000e6200000e0000 */
[----:B------:R-:W-:Y:S02]  /*9af0*/  FMNMX.FTZ R4, R215, R4, !PT ;  /* 0x00000004d7047209 */ /* 0x000fe40007810000 */
[----:B------:R-:W-:Y:S02]  /*9b00*/  ISETP.LT.OR P0, PT, R3, 0x21, P0 ;  /* 0x000000210300780c */ /* 0x000fe40000701670 */
[----:B------:R-:W-:Y:S02]  /*9b10*/  FMNMX.FTZ R4, R216, R4, !PT ;  /* 0x00000004d8047209 */ /* 0x000fe40007810000 */
[----:B------:R-:W-:Y:S02]  /*9b20*/  FSEL R182, R31, -INF , !P0 ;  /* 0xff8000001fb67808 */ /* 0x000fe40004000000 */
[----:B------:R-:W-:Y:S02]  /*9b30*/  FMNMX.FTZ R4, R218, R4, !PT ;  /* 0x00000004da047209 */ /* 0x000fe40007810000 */
[----:B------:R-:W-:Y:S02]  /*9b40*/  ISETP.GT.AND P0, PT, R2, 0x21, !P2 ;  /* 0x000000210200780c */ /* 0x000fe40005704270 */
[----:B------:R-:W-:Y:S02]  /*9b50*/  FMNMX.FTZ R4, R217, R4, !PT ;  /* 0x00000004d9047209 */ /* 0x000fe40007810000 */
[C---:B------:R-:W-:Y:S02]  /*9b60*/  ISETP.LT.OR P0, PT, R3.reuse, 0x22, P0 ;  /* 0x000000220300780c */ /* 0x040fe40000701670 */
[----:B------:R-:W-:Y:S01]  /*9b70*/  LOP3.LUT P6, RZ, R198, 0x20, RZ, 0xc0, !PT ;  /* 0x00000020c6ff7812 */ /* 0x000fe200078cc0ff */
[----:B------:R-:W2:Y:S01]  /*9b80*/  SHFL.BFLY PT, R7, R4, 0x2, 0x1f ;  /* 0x0c401f0004077f89 */ /* 0x000ea200000e0000 */
[----:B------:R-:W-:Y:S02]  /*9b90*/  FSEL R183, R30, -INF , !P0 ;  /* 0xff8000001eb77808 */ /* 0x000fe40004000000 */
[----:B------:R-:W-:Y:S02]  /*9ba0*/  ISETP.GT.AND P0, PT, R2, 0x28, !P1 ;  /* 0x000000280200780c */ /* 0x000fe40004f04270 */
[----:B------:R-:W-:Y:S02]  /*9bb0*/  FMNMX.FTZ R5, R8, R103, !PT ;  /* 0x0000006708057209 */ /* 0x000fe40007810000 */
[----:B------:R-:W-:Y:S02]  /*9bc0*/  ISETP.LT.OR P0, PT, R3, 0x29, P0 ;  /* 0x000000290300780c */ /* 0x000fe40000701670 */
[----:B------:R-:W-:Y:S02]  /*9bd0*/  FMNMX.FTZ R5, R15, R5, !PT ;  /* 0x000000050f057209 */ /* 0x000fe40007810000 */
[----:B------:R-:W-:Y:S02]  /*9be0*/  FSEL R201, R26, -INF , !P0 ;  /* 0xff8000001ac97808 */ /* 0x000fe40004000000 */
[----:B------:R-:W-:Y:S02]  /*9bf0*/  ISETP.GT.AND P0, PT, R2, 0x29, !P6 ;  /* 0x000000290200780c */ /* 0x000fe40007704270 */
[----:B-1----:R-:W-:Y:S02]  /*9c00*/  FMNMX.FTZ R108, R0, R6, !PT ;  /* 0x00000006006c7209 */ /* 0x002fe40007810000 */
[----:B------:R-:W-:Y:S02]  /*9c10*/  ISETP.LT.OR P0, PT, R3, 0x2a, P0 ;  /* 0x0000002a0300780c */ /* 0x000fe40000701670 */
[----:B------:R-:W-:Y:S01]  /*9c20*/  FMNMX.FTZ R5, R16, R5, !PT ;  /* 0x0000000510057209 */ /* 0x000fe20007810000 */
[----:B------:R-:W-:Y:S01]  /*9c30*/  FMUL.FTZ R3, R108, c[0x0][0x2d0] ;  /* 0x0000b4006c037a20 */ /* 0x000fe20000410000 */
[----:B------:R-:W-:Y:S02]  /*9c40*/  FSEL R105, R32, -INF , !P0 ;  /* 0xff80000020697808 */ /* 0x000fe40004000000 */
[----:B------:R-:W-:Y:S02]  /*9c50*/  FSETP.NEU.FTZ.AND P0, PT, R108, -INF , PT ;  /* 0xff8000006c00780b */ /* 0x000fe40003f1d000 */
[----:B------:R-:W-:Y:S02]  /*9c60*/  FMNMX.FTZ R5, R19, R5, !PT ;  /* 0x0000000513057209 */ /* 0x000fe40007810000 */
[----:B------:R-:W-:Y:S02]  /*9c70*/  FSEL R109, R3, RZ, P0 ;  /* 0x000000ff036d7208 */ /* 0x000fe40000000000 */
[----:B------:R-:W-:Y:S02]  /*9c80*/  FMNMX.FTZ R5, R170, R5, !PT ;  /* 0x00000005aa057209 */ /* 0x000fe40007810000 */
[----:B--2---:R-:W-:Y:S01]  /*9c90*/  FMNMX.FTZ R0, R4, R7, !PT ;  /* 0x0000000704007209 */ /* 0x004fe20007810000 */
[--C-:B------:R-:W-:Y:S01]  /*9ca0*/  FFMA.FTZ R4, R11, c[0x0][0x2d0], -R109.reuse ;  /* 0x0000b4000b047a23 */ /* 0x100fe2000001086d */
[----:B------:R-:W-:Y:S01]  /*9cb0*/  FMNMX.FTZ R5, R169, R5, !PT ;  /* 0x00000005a9057209 */ /* 0x000fe20007810000 */
[--C-:B------:R-:W-:Y:S02]  /*9cc0*/  FFMA.FTZ R3, R9, c[0x0][0x2d0], -R109.reuse ;  /* 0x0000b40009037a23 */ /* 0x100fe4000001086d */
[----:B------:R1:W-:Y:S01]  /*9cd0*/  MUFU.EX2 R251, R4 ;  /* 0x0000000400fb7308 */ /* 0x0003e20000000800 */
[----:B------:R-:W-:Y:S04]  /*9ce0*/  FMNMX.FTZ R5, R168, R5, !PT ;  /* 0x00000005a8057209 */ /* 0x000fe80007810000 */
[----:B------:R-:W-:Y:S04]  /*9cf0*/  FMNMX.FTZ R5, R173, R5, !PT ;  /* 0x00000005ad057209 */ /* 0x000fe80007810000 */
[----:B------:R-:W-:Y:S01]  /*9d00*/  FMNMX.FTZ R5, R214, R5, !PT ;  /* 0x00000005d6057209 */ /* 0x000fe20007810000 */
[----:B------:R2:W3:Y:S03]  /*9d10*/  MUFU.EX2 R248, R3 ;  /* 0x0000000300f87308 */ /* 0x0004e60000000800 */
[----:B------:R-:W-:Y:S02]  /*9d20*/  FMNMX.FTZ R2, R213, R5, !PT ;  /* 0x00000005d5027209 */ /* 0x000fe40007810000 */
[----:B------:R-:W4:Y:S02]  /*9d30*/  SHFL.BFLY PT, R5, R0, 0x1, 0x1f ;  /* 0x0c201f0000057f89 */ /* 0x000f2400000e0000 */
[----:B------:R-:W-:Y:S04]  /*9d40*/  FMNMX.FTZ R2, R212, R2, !PT ;  /* 0x00000002d4027209 */ /* 0x000fe80007810000 */
[----:B------:R-:W-:Y:S01]  /*9d50*/  FMNMX.FTZ R2, R202, R2, !PT ;  /* 0x00000002ca027209 */ /* 0x000fe20007810000 */
[--C-:B-1----:R-:W-:Y:S04]  /*9d60*/  FFMA.FTZ R4, R12, c[0x0][0x2d0], -R109.reuse ;  /* 0x0000b4000c047a23 */ /* 0x102fe8000001086d */
[----:B------:R-:W1:Y:S01]  /*9d70*/  SHFL.BFLY PT, R6, R2, 0x2, 0x1f ;  /* 0x0c401f0002067f89 */ /* 0x000e6200000e0000 */
[----:B------:R5:W-:Y:S01]  /*9d80*/  MUFU.EX2 R249, R4 ;  /* 0x0000000400f97308 */ /* 0x000be20000000800 */
[----:B--2---:R-:W-:Y:S02]  /*9d90*/  FMNMX.FTZ R3, R14, R104, !PT ;  /* 0x000000680e037209 */ /* 0x004fe40007810000 */
[----:B---3--:R-:W-:Y:S02]  /*9da0*/  F2FP.BF16.PACK_AB R160, R251, R248 ;  /* 0x000000f8fba0723e */ /* 0x008fe400000010ff */
[----:B------:R-:W-:Y:S02]  /*9db0*/  FMNMX.FTZ R3, R20, R3, !PT ;  /* 0x0000000314037209 */ /* 0x000fe40007810000 */
[----:B----4-:R-:W-:Y:S02]  /*9dc0*/  FMNMX.FTZ R107, R0, R5, !PT ;  /* 0x00000005006b7209 */ /* 0x010fe40007810000 */
[----:B------:R-:W-:Y:S04]  /*9dd0*/  FMNMX.FTZ R3, R24, R3, !PT ;  /* 0x0000000318037209 */ /* 0x000fe80007810000 */
[----:B------:R-:W-:Y:S02]  /*9de0*/  FMNMX.FTZ R0, R25, R3, !PT ;  /* 0x0000000319007209 */ /* 0x000fe40007810000 */
[----:B------:R-:W-:Y:S02]  /*9df0*/  FSEL R3, R108, RZ, P0 ;  /* 0x000000ff6c037208 */ /* 0x000fe40000000000 */
[----:B-1----:R-:W-:Y:S02]  /*9e00*/  FMNMX.FTZ R2, R2, R6, !PT ;  /* 0x0000000602027209 */ /* 0x002fe40007810000 */
[----:B------:R-:W-:Y:S01]  /*9e10*/  FMNMX.FTZ R6, R171, R0, !PT ;  /* 0x00000000ab067209 */ /* 0x000fe20007810000 */
[C---:B------:R-:W-:Y:S01]  /*9e20*/  FMUL.FTZ R0, R107.reuse, c[0x0][0x2d0] ;  /* 0x0000b4006b007a20 */ /* 0x040fe20000410000 */
[----:B------:R-:W-:Y:S01]  /*9e30*/  FSETP.NEU.FTZ.AND P0, PT, R107, -INF , PT ;  /* 0xff8000006b00780b */ /* 0x000fe20003f1d000 */
[----:B-----5:R-:W-:Y:S01]  /*9e40*/  FFMA.FTZ R4, R18, c[0x0][0x2d0], -R109 ;  /* 0x0000b40012047a23 */ /* 0x020fe2000001086d */
[----:B------:R-:W-:Y:S01]  /*9e50*/  FMNMX.FTZ R6, R174, R6, !PT ;  /* 0x00000006ae067209 */ /* 0x000fe20007810000 */
[----:B------:R-:W1:Y:S01]  /*9e60*/  SHFL.BFLY PT, R5, R2, 0x1, 0x1f ;  /* 0x0c201f0002057f89 */ /* 0x000e6200000e0000 */
[----:B------:R-:W-:Y:S01]  /*9e70*/  FSEL R111, R0, RZ, P0 ;  /* 0x000000ff006f7208 */ /* 0x000fe20000000000 */
[----:B------:R2:W3:Y:S04]  /*9e80*/  MUFU.EX2 R28, R4 ;  /* 0x00000004001c7308 */ /* 0x0004e80000000800 */
[--C-:B------:R-:W-:Y:S06]  /*9e90*/  FFMA.FTZ R0, R10, c[0x0][0x2d0], -R111.reuse ;  /* 0x0000b4000a007a23 */ /* 0x100fec000001086f */
[----:B------:R4:W-:Y:S01]  /*9ea0*/  MUFU.EX2 R240, R0 ;  /* 0x0000000000f07308 */ /* 0x0009e20000000800 */
[----:B-1----:R-:W-:Y:S02]  /*9eb0*/  FMNMX.FTZ R106, R2, R5, !PT ;  /* 0x00000005026a7209 */ /* 0x002fe40007810000 */
[----:B--2---:R-:W-:Y:S01]  /*9ec0*/  FMNMX.FTZ R4, R172, R6, !PT ;  /* 0x00000006ac047209 */ /* 0x004fe20007810000 */
[--C-:B------:R-:W-:Y:S01]  /*9ed0*/  FFMA.FTZ R6, R21, c[0x0][0x2d0], -R111.reuse ;  /* 0x0000b40015067a23 */ /* 0x100fe2000001086f */
[----:B------:R-:W-:Y:S02]  /*9ee0*/  FSEL R5, R107, RZ, P0 ;  /* 0x000000ff6b057208 */ /* 0x000fe40000000000 */
[----:B------:R-:W-:Y:S03]  /*9ef0*/  FMNMX.FTZ R4, R179, R4, !PT ;  /* 0x00000004b3047209 */ /* 0x000fe60007810000 */
[----:B------:R-:W-:Y:S01]  /*9f00*/  MUFU.EX2 R27, R6 ;  /* 0x00000006001b7308 */ /* 0x000fe20000000800 */
[----:B------:R-:W-:Y:S02]  /*9f10*/  FSETP.NEU.FTZ.AND P0, PT, R106, -INF , PT ;  /* 0xff8000006a00780b */ /* 0x000fe40003f1d000 */
[----:B---3--:R-:W-:Y:S02]  /*9f20*/  F2FP.BF16.PACK_AB R162, R28, R249 ;  /* 0x000000f91ca2723e */ /* 0x008fe400000010ff */
[----:B----4-:R-:W-:Y:S01]  /*9f30*/  FMNMX.FTZ R0, R182, R4, !PT ;  /* 0x00000004b6007209 */ /* 0x010fe20007810000 */
[--C-:B------:R-:W-:Y:S03]  /*9f40*/  FFMA.FTZ R4, R13, c[0x0][0x2d0], -R111.reuse ;  /* 0x0000b4000d047a23 */ /* 0x100fe6000001086f */
[----:B------:R-:W-:Y:S01]  /*9f50*/  FMNMX.FTZ R0, R183, R0, !PT ;  /* 0x00000000b7007209 */ /* 0x000fe20007810000 */
[----:B------:R1:W2:Y:S03]  /*9f60*/  MUFU.EX2 R241, R4 ;  /* 0x0000000400f17308 */ /* 0x0002a60000000800 */
[----:B------:R-:W-:Y:S04]  /*9f70*/  FMNMX.FTZ R0, R201, R0, !PT ;  /* 0x00000000c9007209 */ /* 0x000fe80007810000 */
[----:B------:R-:W-:Y:S05]  /*9f80*/  FMNMX.FTZ R0, R105, R0, !PT ;  /* 0x0000000069007209 */ /* 0x000fea0007810000 */
[----:B------:R-:W3:Y:S01]  /*9f90*/  SHFL.BFLY PT, R2, R0, 0x2, 0x1f ;  /* 0x0c401f0000027f89 */ /* 0x000ee200000e0000 */
[----:B-1----:R-:W-:Y:S01]  /*9fa0*/  FFMA.FTZ R4, R17, c[0x0][0x2d0], -R111 ;  /* 0x0000b40011047a23 */ /* 0x002fe2000001086f */
[----:B--2---:R-:W-:Y:S03]  /*9fb0*/  F2FP.BF16.PACK_AB R161, R241, R240 ;  /* 0x000000f0f1a1723e */ /* 0x004fe600000010ff */
[----:B------:R1:W2:Y:S02]  /*9fc0*/  MUFU.EX2 R242, R4 ;  /* 0x0000000400f27308 */ /* 0x0002a40000000800 */
[----:B-1----:R-:W-:Y:S01]  /*9fd0*/  FMUL.FTZ R4, R106, c[0x0][0x2d0] ;  /* 0x0000b4006a047a20 */ /* 0x002fe20000410000 */
[----:B--2---:R-:W-:Y:S04]  /*9fe0*/  F2FP.BF16.PACK_AB R163, R27, R242 ;  /* 0x000000f21ba3723e */ /* 0x004fe800000010ff */
[----:B------:R-:W-:Y:S05]  /*9ff0*/  FSEL R110, R4, RZ, P0 ;  /* 0x000000ff046e7208 */ /* 0x000fea0000000000 */
[--C-:B------:R-:W-:Y:S04]  /*a000*/  FFMA.FTZ R4, R8, c[0x0][0x2d0], -R110.reuse ;  /* 0x0000b40008047a23 */ /* 0x100fe8000001086e */
[----:B------:R1:W-:Y:S02]  /*a010*/  MUFU.EX2 R237, R4 ;  /* 0x0000000400ed7308 */ /* 0x0003e40000000800 */
[--C-:B-1----:R-:W-:Y:S08]  /*a020*/  FFMA.FTZ R4, R15, c[0x0][0x2d0], -R110.reuse ;  /* 0x0000b4000f047a23 */ /* 0x102ff0000001086e */
[----:B------:R3:W-:Y:S02]  /*a030*/  MUFU.EX2 R239, R4 ;  /* 0x0000000400ef7308 */ /* 0x0007e40000000800 */
[----:B---3--:R-:W-:Y:S01]  /*a040*/  FMNMX.FTZ R4, R0, R2, !PT ;  /* 0x0000000200047209 */ /* 0x008fe20007810000 */
[--C-:B------:R-:W-:Y:S02]  /*a050*/  FFMA.FTZ R0, R16, c[0x0][0x2d0], -R110.reuse ;  /* 0x0000b40010007a23 */ /* 0x100fe4000001086e */
[----:B------:R-:W-:Y:S05]  /*a060*/  FADD.FTZ R2, -R5, R101 ;  /* 0x0000006505027221 */ /* 0x000fea0000010100 */
[----:B------:R1:W-:Y:S01]  /*a070*/  MUFU.EX2 R250, R0 ;  /* 0x0000000000fa7308 */ /* 0x0003e20000000800 */
[----:B------:R-:W2:Y:S01]  /*a080*/  SHFL.BFLY PT, R6, R4, 0x1, 0x1f ;  /* 0x0c201f0004067f89 */ /* 0x000ea200000e0000 */
[----:B------:R-:W-:Y:S02]  /*a090*/  FMUL.FTZ R2, R2, c[0x0][0x2d0] ;  /* 0x0000b40002027a20 */ /* 0x000fe40000410000 */
[----:B-1----:R-:W-:Y:S01]  /*a0a0*/  FFMA.FTZ R0, R19, c[0x0][0x2d0], -R110 ;  /* 0x0000b40013007a23 */ /* 0x002fe2000001086e */
[----:B--2---:R-:W-:Y:S05]  /*a0b0*/  FMNMX.FTZ R102, R4, R6, !PT ;  /* 0x0000000604667209 */ /* 0x004fea0007810000 */
[----:B------:R1:W-:Y:S01]  /*a0c0*/  MUFU.EX2 R29, R0 ;  /* 0x00000000001d7308 */ /* 0x0003e20000000800 */
[----:B------:R-:W-:Y:S02]  /*a0d0*/  FMUL.FTZ R4, R102, c[0x0][0x2d0] ;  /* 0x0000b40066047a20 */ /* 0x000fe40000410000 */
[----:B-1----:R-:W-:Y:S07]  /*a0e0*/  FADD.FTZ R0, -R3, R100 ;  /* 0x0000006403007221 */ /* 0x002fee0000010100 */
[----:B------:R-:W1:Y:S01]  /*a0f0*/  MUFU.EX2 R3, R2 ;  /* 0x0000000200037308 */ /* 0x000e620000000800 */
[----:B------:R-:W-:Y:S09]  /*a100*/  FMUL.FTZ R0, R0, c[0x0][0x2d0] ;  /* 0x0000b40000007a20 */ /* 0x000ff20000410000 */
[----:B------:R2:W3:Y:S01]  /*a110*/  MUFU.EX2 R100, R0 ;  /* 0x0000000000647308 */ /* 0x0004e20000000800 */
[----:B-1----:R-:W-:Y:S01]  /*a120*/  FMUL.FTZ R6, R3, R114 ;  /* 0x0000007203067220 */ /* 0x002fe20000410000 */
[----:B------:R-:W-:Y:S01]  /*a130*/  F2FP.BF16.PACK_AB R114, R29, R250 ;  /* 0x000000fa1d72723e */ /* 0x000fe200000010ff */
[C---:B------:R-:W-:Y:S02]  /*a140*/  FMUL.FTZ R7, R3.reuse, R115 ;  /* 0x0000007303077220 */ /* 0x040fe40000410000 */
[C---:B------:R-:W-:Y:S02]  /*a150*/  FMUL.FTZ R18, R3.reuse, R126 ;  /* 0x0000007e03127220 */ /* 0x040fe40000410000 */
[C---:B------:R-:W-:Y:S02]  /*a160*/  FMUL.FTZ R19, R3.reuse, R127 ;  /* 0x0000007f03137220 */ /* 0x040fe40000410000 */
[----:B------:R-:W-:Y:S01]  /*a170*/  FMUL.FTZ R34, R3, R142 ;  /* 0x0000008e03227220 */ /* 0x000fe20000410000 */
[----:B--2---:R-:W-:Y:S01]  /*a180*/  FSEL R0, R106, RZ, P0 ;  /* 0x000000ff6a007208 */ /* 0x004fe20000000000 */
[----:B---3--:R-:W-:Y:S01]  /*a190*/  FMUL.FTZ R17, R100, R125 ;  /* 0x0000007d64117220 */ /* 0x008fe20000410000 */
[----:B------:R-:W-:Y:S01]  /*a1a0*/  FSETP.NEU.FTZ.AND P0, PT, R102, -INF , PT ;  /* 0xff8000006600780b */ /* 0x000fe20003f1d000 */
[----:B------:R-:W-:Y:S02]  /*a1b0*/  FMUL.FTZ R16, R100, R124 ;  /* 0x0000007c64107220 */ /* 0x000fe40000410000 */
[----:B------:R-:W-:Y:S01]  /*a1c0*/  FADD.FTZ R0, -R0, R103 ;  /* 0x0000006700007221 */ /* 0x000fe20000010100 */
[----:B------:R-:W-:Y:S01]  /*a1d0*/  FSEL R101, R4, RZ, P0 ;  /* 0x000000ff04657208 */ /* 0x000fe20000000000 */
[----:B------:R-:W-:Y:S02]  /*a1e0*/  FFMA.FTZ R103, R167, c[0x0][0x2d0], -R109 ;  /* 0x0000b400a7677a23 */ /* 0x000fe4000001086d */
[----:B------:R-:W-:Y:S02]  /*a1f0*/  FMUL.FTZ R0, R0, c[0x0][0x2d0] ;  /* 0x0000b40000007a20 */ /* 0x000fe40000410000 */
[----:B------:R1:W-:Y:S01]  /*a200*/  MUFU.EX2 R234, R103 ;  /* 0x0000006700ea7308 */ /* 0x0003e20000000800 */
[--C-:B------:R-:W-:Y:S02]  /*a210*/  FFMA.FTZ R5, R24, c[0x0][0x2d0], -R101.reuse ;  /* 0x0000b40018057a23 */ /* 0x100fe40000010865 */
[----:B------:R-:W-:Y:S02]  /*a220*/  FFMA.FTZ R4, R25, c[0x0][0x2d0], -R101 ;  /* 0x0000b40019047a23 */ /* 0x000fe40000010865 */
[C---:B------:R-:W-:Y:S02]  /*a230*/  FMUL.FTZ R32, R100.reuse, R140 ;  /* 0x0000008c64207220 */ /* 0x040fe40000410000 */
[C---:B------:R-:W-:Y:S02]  /*a240*/  FMUL.FTZ R33, R100.reuse, R141 ;  /* 0x0000008d64217220 */ /* 0x040fe40000410000 */
[C---:B------:R-:W-:Y:S01]  /*a250*/  FMUL.FTZ R35, R3.reuse, R143 ;  /* 0x0000008f03237220 */ /* 0x040fe20000410000 */
[----:B------:R2:W3:Y:S01]  /*a260*/  MUFU.EX2 R2, R0 ;  /* 0x0000000000027308 */ /* 0x0004e20000000800 */
[C---:B------:R-:W-:Y:S01]  /*a270*/  FMUL.FTZ R48, R100.reuse, R156 ;  /* 0x0000009c64307220 */ /* 0x040fe20000410000 */
[----:B------:R-:W-:Y:S01]  /*a280*/  LDSM.16.MT88.4 R140, [R186+0x800] ;  /* 0x00080000ba8c783b */ /* 0x000fe20000004200 */
[C---:B------:R-:W-:Y:S02]  /*a290*/  FMUL.FTZ R49, R100.reuse, R157 ;  /* 0x0000009d64317220 */ /* 0x040fe40000410000 */
[C---:B------:R-:W-:Y:S02]  /*a2a0*/  FMUL.FTZ R50, R3.reuse, R158 ;  /* 0x0000009e03327220 */ /* 0x040fe40000410000 */
[C---:B------:R-:W-:Y:S02]  /*a2b0*/  FMUL.FTZ R51, R3.reuse, R159 ;  /* 0x0000009f03337220 */ /* 0x040fe40000410000 */
[C---:B------:R-:W-:Y:S01]  /*a2c0*/  FMUL.FTZ R52, R100.reuse, R52 ;  /* 0x0000003464347220 */ /* 0x040fe20000410000 */
[----:B------:R4:W-:Y:S01]  /*a2d0*/  MUFU.EX2 R244, R5 ;  /* 0x0000000500f47308 */ /* 0x0009e20000000800 */
[----:B------:R-:W-:Y:S01]  /*a2e0*/  FMUL.FTZ R53, R100, R53 ;  /* 0x0000003564357220 */ /* 0x000fe20000410000 */
[----:B------:R-:W-:Y:S01]  /*a2f0*/  LDSM.16.MT88.4 R156, [R185+0x1400] ;  /* 0x00140000b99c783b */ /* 0x000fe20000004200 */
[C---:B------:R-:W-:Y:S02]  /*a300*/  FMUL.FTZ R54, R3.reuse, R54 ;  /* 0x0000003603367220 */ /* 0x040fe40000410000 */
[----:B-1----:R-:W-:Y:S02]  /*a310*/  FFMA.FTZ R103, R166, c[0x0][0x2d0], -R109 ;  /* 0x0000b400a6677a23 */ /* 0x002fe4000001086d */
[C---:B------:R-:W-:Y:S02]  /*a320*/  FMUL.FTZ R55, R3.reuse, R55 ;  /* 0x0000003703377220 */ /* 0x040fe40000410000 */
[C---:B------:R-:W-:Y:S01]  /*a330*/  FMUL.FTZ R64, R100.reuse, R64 ;  /* 0x0000004064407220 */ /* 0x040fe20000410000 */
[----:B------:R1:W-:Y:S01]  /*a340*/  MUFU.EX2 R235, R103 ;  /* 0x0000006700eb7308 */ /* 0x0003e20000000800 */
[----:B------:R-:W-:Y:S02]  /*a350*/  FMUL.FTZ R65, R100, R65 ;  /* 0x0000004164417220 */ /* 0x000fe40000410000 */
[C---:B------:R-:W-:Y:S02]  /*a360*/  FMUL.FTZ R66, R3.reuse, R66 ;  /* 0x0000004203427220 */ /* 0x040fe40000410000 */
[----:B--2---:R-:W-:Y:S02]  /*a370*/  FFMA.FTZ R0, R14, c[0x0][0x2d0], -R101 ;  /* 0x0000b4000e007a23 */ /* 0x004fe40000010865 */
[C---:B---3--:R-:W-:Y:S02]  /*a380*/  FMUL.FTZ R8, R2.reuse, R116 ;  /* 0x0000007402087220 */ /* 0x048fe40000410000 */
[C---:B------:R-:W-:Y:S01]  /*a390*/  FMUL.FTZ R9, R2.reuse, R117 ;  /* 0x0000007502097220 */ /* 0x040fe20000410000 */
[----:B------:R2:W-:Y:S01]  /*a3a0*/  MUFU.EX2 R238, R0 ;  /* 0x0000000000ee7308 */ /* 0x0005e20000000800 */
[C---:B------:R-:W-:Y:S02]  /*a3b0*/  FMUL.FTZ R12, R2.reuse, R120 ;  /* 0x00000078020c7220 */ /* 0x040fe40000410000 */
[----:B------:R-:W-:Y:S02]  /*a3c0*/  FMUL.FTZ R13, R2, R121 ;  /* 0x00000079020d7220 */ /* 0x000fe40000410000 */
[----:B----4-:R-:W-:Y:S02]  /*a3d0*/  FMUL.FTZ R5, R100, R113 ;  /* 0x0000007164057220 */ /* 0x010fe40000410000 */
[C---:B------:R-:W-:Y:S02]  /*a3e0*/  FMUL.FTZ R24, R2.reuse, R132 ;  /* 0x0000008402187220 */ /* 0x040fe40000410000 */
[C---:B------:R-:W-:Y:S01]  /*a3f0*/  FMUL.FTZ R25, R2.reuse, R133 ;  /* 0x0000008502197220 */ /* 0x040fe20000410000 */
[----:B------:R-:W3:Y:S01]  /*a400*/  MUFU.EX2 R245, R4 ;  /* 0x0000000400f57308 */ /* 0x000ee20000000800 */
[C---:B------:R-:W-:Y:S02]  /*a410*/  FMUL.FTZ R40, R2.reuse, R148 ;  /* 0x0000009402287220 */ /* 0x040fe40000410000 */
[----:B------:R-:W-:Y:S02]  /*a420*/  FMUL.FTZ R41, R2, R149 ;  /* 0x0000009502297220 */ /* 0x000fe40000410000 */
[----:B-1----:R-:W-:Y:S02]  /*a430*/  FFMA.FTZ R103, R164, c[0x0][0x2d0], -R111 ;  /* 0x0000b400a4677a23 */ /* 0x002fe4000001086f */
[C---:B------:R-:W-:Y:S02]  /*a440*/  FMUL.FTZ R44, R2.reuse, R152 ;  /* 0x00000098022c7220 */ /* 0x040fe40000410000 */
[C---:B------:R-:W-:Y:S01]  /*a450*/  FMUL.FTZ R45, R2.reuse, R153 ;  /* 0x00000099022d7220 */ /* 0x040fe20000410000 */
[----:B------:R1:W-:Y:S01]  /*a460*/  MUFU.EX2 R233, R103 ;  /* 0x0000006700e97308 */ /* 0x0003e20000000800 */
[C---:B------:R-:W-:Y:S02]  /*a470*/  FMUL.FTZ R56, R2.reuse, R56 ;  /* 0x0000003802387220 */ /* 0x040fe40000410000 */
[----:B------:R-:W-:Y:S02]  /*a480*/  FMUL.FTZ R57, R2, R57 ;  /* 0x0000003902397220 */ /* 0x000fe40000410000 */
[----:B--2---:R-:W-:Y:S02]  /*a490*/  FFMA.FTZ R0, R20, c[0x0][0x2d0], -R101 ;  /* 0x0000b40014007a23 */ /* 0x004fe40000010865 */
[----:B------:R-:W2:Y:S01]  /*a4a0*/  LDSM.16.MT88.4 R20, [R185] ;  /* 0x00000000b914783b */ /* 0x000ea20000004200 */
[C---:B------:R-:W-:Y:S02]  /*a4b0*/  FMUL.FTZ R60, R2.reuse, R60 ;  /* 0x0000003c023c7220 */ /* 0x040fe40000410000 */
[----:B------:R4:W5:Y:S01]  /*a4c0*/  MUFU.EX2 R243, R0 ;  /* 0x0000000000f37308 */ /* 0x0009620000000800 */
[----:B------:R-:W-:Y:S02]  /*a4d0*/  FMUL.FTZ R61, R2, R61 ;  /* 0x0000003d023d7220 */ /* 0x000fe40000410000 */
[----:B------:R-:W-:Y:S01]  /*a4e0*/  FMUL.FTZ R67, R3, R67 ;  /* 0x0000004303437220 */ /* 0x000fe20000410000 */
[----:B---3--:R-:W-:Y:S01]  /*a4f0*/  F2FP.BF16.PACK_AB R115, R245, R244 ;  /* 0x000000f4f573723e */ /* 0x008fe200000010ff */
[C---:B------:R-:W-:Y:S01]  /*a500*/  FMUL.FTZ R4, R100.reuse, R112 ;  /* 0x0000007064047220 */ /* 0x040fe20000410000 */
[----:B------:R-:W-:Y:S01]  /*a510*/  F2FP.BF16.PACK_AB R112, R239, R237 ;  /* 0x000000edef70723e */ /* 0x000fe200000010ff */
[----:B------:R-:W-:Y:S02]  /*a520*/  FFMA.FTZ R124, R207, c[0x0][0x2d0], -R109 ;  /* 0x0000b400cf7c7a23 */ /* 0x000fe4000001086d */
[C---:B------:R-:W-:Y:S02]  /*a530*/  FMUL.FTZ R68, R100.reuse, R68 ;  /* 0x0000004464447220 */ /* 0x040fe40000410000 */
[----:B------:R-:W-:Y:S02]  /*a540*/  FMUL.FTZ R69, R100, R69 ;  /* 0x0000004564457220 */ /* 0x000fe40000410000 */
[----:B------:R-:W-:Y:S02]  /*a550*/  FMUL.FTZ R70, R3, R70 ;  /* 0x0000004603467220 */ /* 0x000fe40000410000 */
[----:B-1----:R-:W-:Y:S02]  /*a560*/  FFMA.FTZ R103, R165, c[0x0][0x2d0], -R111 ;  /* 0x0000b400a5677a23 */ /* 0x002fe4000001086f */
[----:B------:R-:W-:Y:S02]  /*a570*/  FMUL.FTZ R71, R3, R71 ;  /* 0x0000004703477220 */ /* 0x000fe40000410000 */
[----:B------:R1:W-:Y:S01]  /*a580*/  MUFU.EX2 R231, R103 ;  /* 0x0000006700e77308 */ /* 0x0003e20000000800 */
[C---:B------:R-:W-:Y:S02]  /*a590*/  FMUL.FTZ R72, R2.reuse, R72 ;  /* 0x0000004802487220 */ /* 0x040fe40000410000 */
[----:B------:R-:W-:Y:S01]  /*a5a0*/  FMUL.FTZ R73, R2, R73 ;  /* 0x0000004902497220 */ /* 0x000fe20000410000 */
[----:B----4-:R-:W-:Y:S01]  /*a5b0*/  FSEL R0, R102, RZ, P0 ;  /* 0x000000ff66007208 */ /* 0x010fe20000000000 */
[C---:B------:R-:W-:Y:S01]  /*a5c0*/  FMUL.FTZ R76, R2.reuse, R76 ;  /* 0x0000004c024c7220 */ /* 0x040fe20000410000 */
[----:B-----5:R-:W-:Y:S01]  /*a5d0*/  F2FP.BF16.PACK_AB R113, R243, R238 ;  /* 0x000000eef371723e */ /* 0x020fe200000010ff */
[----:B------:R-:W-:Y:S02]  /*a5e0*/  FMUL.FTZ R77, R2, R77 ;  /* 0x0000004d024d7220 */ /* 0x000fe40000410000 */
[----:B------:R-:W-:Y:S02]  /*a5f0*/  FADD.FTZ R0, -R0, R104 ;  /* 0x0000006800007221 */ /* 0x000fe40000010100 */
[----:B------:R-:W-:Y:S02]  /*a600*/  FMUL.FTZ R80, R100, R80 ;  /* 0x0000005064507220 */ /* 0x000fe40000410000 */
[----:B------:R-:W-:Y:S02]  /*a610*/  FMUL.FTZ R0, R0, c[0x0][0x2d0] ;  /* 0x0000b40000007a20 */ /* 0x000fe40000410000 */
[C---:B------:R-:W-:Y:S01]  /*a620*/  FMUL.FTZ R81, R100.reuse, R81 ;  /* 0x0000005164517220 */ /* 0x040fe20000410000 */
[-C--:B--2---:R-:W-:Y:S01]  /*a630*/  HMMA.16816.F32.BF16 R4, R160, R20.reuse, R4 ;  /* 0x00000014a004723c */ /* 0x084fe20000041804 */
[C---:B------:R-:W-:Y:S02]  /*a640*/  FMUL.FTZ R82, R3.reuse, R82 ;  /* 0x0000005203527220 */ /* 0x040fe40000410000 */
[----:B------:R-:W2:Y:S01]  /*a650*/  MUFU.EX2 R0, R0 ;  /* 0x0000000000007308 */ /* 0x000ea20000000800 */
[C---:B------:R-:W-:Y:S02]  /*a660*/  FMUL.FTZ R83, R3.reuse, R83 ;  /* 0x0000005303537220 */ /* 0x040fe40000410000 */
[----:B------:R-:W-:Y:S02]  /*a670*/  FMUL.FTZ R84, R100, R84 ;  /* 0x0000005464547220 */ /* 0x000fe40000410000 */
[--C-:B-1----:R-:W-:Y:S04]  /*a680*/  FFMA.FTZ R103, R180, c[0x0][0x2d0], -R109.reuse ;  /* 0x0000b400b4677a23 */ /* 0x102fe8000001086d */
[----:B------:R-:W-:Y:S01]  /*a690*/  FMUL.FTZ R85, R100, R85 ;  /* 0x0000005564557220 */ /* 0x000fe20000410000 */
[----:B------:R1:W-:Y:S01]  /*a6a0*/  MUFU.EX2 R230, R103 ;  /* 0x0000006700e67308 */ /* 0x0003e20000000800 */
[C---:B------:R-:W-:Y:S02]  /*a6b0*/  FMUL.FTZ R86, R3.reuse, R86 ;  /* 0x0000005603567220 */ /* 0x040fe40000410000 */
[----:B------:R-:W-:Y:S02]  /*a6c0*/  FMUL.FTZ R87, R3, R87 ;  /* 0x0000005703577220 */ /* 0x000fe40000410000 */
[----:B------:R-:W-:Y:S02]  /*a6d0*/  FFMA.FTZ R104, R181, c[0x0][0x2d0], -R109 ;  /* 0x0000b400b5687a23 */ /* 0x000fe4000001086d */
[C---:B------:R-:W-:Y:S02]  /*a6e0*/  FMUL.FTZ R88, R2.reuse, R88 ;  /* 0x0000005802587220 */ /* 0x040fe40000410000 */
[C---:B------:R-:W-:Y:S01]  /*a6f0*/  FMUL.FTZ R89, R2.reuse, R89 ;  /* 0x0000005902597220 */ /* 0x040fe20000410000 */
[----:B------:R-:W-:Y:S01]  /*a700*/  MUFU.EX2 R225, R104 ;  /* 0x0000006800e17308 */ /* 0x000fe20000000800 */
[C---:B------:R-:W-:Y:S02]  /*a710*/  FMUL.FTZ R92, R2.reuse, R92 ;  /* 0x0000005c025c7220 */ /* 0x040fe40000410000 */
[----:B------:R-:W-:Y:S02]  /*a720*/  FMUL.FTZ R93, R2, R93 ;  /* 0x0000005d025d7220 */ /* 0x000fe40000410000 */
[C---:B--2---:R-:W-:Y:S02]  /*a730*/  FMUL.FTZ R10, R0.reuse, R118 ;  /* 0x00000076000a7220 */ /* 0x044fe40000410000 */
[C---:B------:R-:W-:Y:S02]  /*a740*/  FMUL.FTZ R11, R0.reuse, R119 ;  /* 0x00000077000b7220 */ /* 0x040fe40000410000 */
[----:B------:R-:W2:Y:S01]  /*a750*/  LDSM.16.MT88.4 R116, [R185+0xc00] ;  /* 0x000c0000b974783b */ /* 0x000ea20000004200 */
[C---:B------:R-:W-:Y:S02]  /*a760*/  FMUL.FTZ R14, R0.reuse, R122 ;  /* 0x0000007a000e7220 */ /* 0x040fe40000410000 */
[C---:B------:R-:W-:Y:S02]  /*a770*/  FMUL.FTZ R15, R0.reuse, R123 ;  /* 0x0000007b000f7220 */ /* 0x040fe40000410000 */
[C---:B------:R-:W-:Y:S01]  /*a780*/  HMMA.16816.F32.BF16 R8, R112.reuse, R20, R8 ;  /* 0x000000147008723c */ /* 0x040fe20000041808 */
[----:B------:R-:W-:Y:S02]  /*a790*/  FMUL.FTZ R26, R0, R134 ;  /* 0x00000086001a7220 */ /* 0x000fe40000410000 */
[----:B------:R-:W-:Y:S01]  /*a7a0*/  LDSM.16.MT88.4 R120, [R185+0x400] ;  /* 0x00040000b978783b */ /* 0x000fe20000004200 */
[--C-:B-1----:R-:W-:Y:S02]  /*a7b0*/  FFMA.FTZ R103, R176, c[0x0][0x2d0], -R111.reuse ;  /* 0x0000b400b0677a23 */ /* 0x102fe4000001086f */
[----:B------:R-:W-:Y:S02]  /*a7c0*/  FMUL.FTZ R42, R0, R150 ;  /* 0x00000096002a7220 */ /* 0x000fe40000410000 */
[-C--:B------:R-:W-:Y:S01]  /*a7d0*/  HMMA.16816.F32.BF16 R12, R112, R22.reuse, R12 ;  /* 0x00000016700c723c */ /* 0x080fe2000004180c */
[----:B------:R-:W-:Y:S01]  /*a7e0*/  FMUL.FTZ R21, R100, R129 ;  /* 0x0000008164157220 */ /* 0x000fe20000410000 */
[----:B------:R1:W-:Y:S01]  /*a7f0*/  MUFU.EX2 R223, R103 ;  /* 0x0000006700df7308 */ /* 0x0003e20000000800 */
[----:B------:R-:W3:Y:S01]  /*a800*/  LDL.LU R129, [R1+0xc] ;  /* 0x00000c0001817983 */ /* 0x000ee20000300800 */
[C---:B------:R-:W-:Y:S02]  /*a810*/  FMUL.FTZ R43, R0.reuse, R151 ;  /* 0x00000097002b7220 */ /* 0x040fe40000410000 */
[----:B------:R-:W-:Y:S01]  /*a820*/  FMUL.FTZ R46, R0, R154 ;  /* 0x0000009a002e7220 */ /* 0x000fe20000410000 */
[----:B------:R-:W4:Y:S01]  /*a830*/  LDL.LU R132, [R1+0x8] ;  /* 0x0000080001847983 */ /* 0x000f220000300800 */
[C---:B------:R-:W-:Y:S01]  /*a840*/  HMMA.16816.F32.BF16 R16, R160.reuse, R22, R16 ;  /* 0x00000016a010723c */ /* 0x040fe20000041810 */
[----:B------:R-:W-:Y:S02]  /*a850*/  FMUL.FTZ R20, R100, R128 ;  /* 0x0000008064147220 */ /* 0x000fe40000410000 */
[----:B------:R-:W5:Y:S01]  /*a860*/  LDL.LU R133, [R1] ;  /* 0x0000000001857983 */ /* 0x000f620000300800 */
[----:B------:R-:W-:Y:S01]  /*a870*/  FMUL.FTZ R30, R0, R138 ;  /* 0x0000008a001e7220 */ /* 0x000fe20000410000 */
[----:B------:R-:W-:Y:S01]  /*a880*/  MOV R128, R29 ;  /* 0x0000001d00807202 */ /* 0x000fe20000000f00 */
[----:B------:R-:W-:Y:S01]  /*a890*/  FMUL.FTZ R29, R2, R137 ;  /* 0x00000089021d7220 */ /* 0x000fe20000410000 */
[----:B------:R-:W3:Y:S01]  /*a8a0*/  LDL.LU R134, [R1+0x4] ;  /* 0x0000040001867983 */ /* 0x000ee20000300800 */
[C---:B------:R-:W-:Y:S01]  /*a8b0*/  FMUL.FTZ R22, R3.reuse, R130 ;  /* 0x0000008203167220 */ /* 0x040fe20000410000 */
[----:B------:R-:W-:Y:S03]  /*a8c0*/  MOV R130, R28 ;  /* 0x0000001c00827202 */ /* 0x000fe60000000f00 */
[----:B------:R-:W-:Y:S01]  /*a8d0*/  FMUL.FTZ R23, R3, R131 ;  /* 0x0000008303177220 */ /* 0x000fe20000410000 */
[----:B------:R-:W-:Y:S01]  /*a8e0*/  MOV R131, R27 ;  /* 0x0000001b00837202 */ /* 0x000fe20000000f00 */
[C---:B------:R-:W-:Y:S02]  /*a8f0*/  FMUL.FTZ R47, R0.reuse, R155 ;  /* 0x0000009b002f7220 */ /* 0x040fe40000410000 */
[C---:B------:R-:W-:Y:S02]  /*a900*/  FMUL.FTZ R58, R0.reuse, R58 ;  /* 0x0000003a003a7220 */ /* 0x040fe40000410000 */
[----:B-1----:R-:W-:Y:S01]  /*a910*/  FFMA.FTZ R103, R175, c[0x0][0x2d0], -R111 ;  /* 0x0000b400af677a23 */ /* 0x002fe2000001086f */
[-C--:B------:R-:W-:Y:S01]  /*a920*/  HMMA.16816.F32.BF16 R20, R160, R36.reuse, R20 ;  /* 0x00000024a014723c */ /* 0x080fe20000041814 */
[C---:B------:R-:W-:Y:S02]  /*a930*/  FMUL.FTZ R27, R0.reuse, R135 ;  /* 0x00000087001b7220 */ /* 0x040fe40000410000 */
[----:B------:R1:W-:Y:S01]  /*a940*/  MUFU.EX2 R224, R103 ;  /* 0x0000006700e07308 */ /* 0x0003e20000000800 */
[C---:B------:R-:W-:Y:S02]  /*a950*/  FMUL.FTZ R59, R0.reuse, R59 ;  /* 0x0000003b003b7220 */ /* 0x040fe40000410000 */
[----:B------:R-:W-:Y:S02]  /*a960*/  FMUL.FTZ R62, R0, R62 ;  /* 0x0000003e003e7220 */ /* 0x000fe40000410000 */
[C---:B------:R-:W-:Y:S01]  /*a970*/  HMMA.16816.F32.BF16 R24, R112.reuse, R36, R24 ;  /* 0x000000247018723c */ /* 0x040fe20000041818 */
[----:B------:R-:W-:Y:S03]  /*a980*/  FMUL.FTZ R28, R2, R136 ;  /* 0x00000088021c7220 */ /* 0x000fe60000410000 */
[C---:B------:R-:W-:Y:S02]  /*a990*/  FMUL.FTZ R31, R0.reuse, R139 ;  /* 0x0000008b001f7220 */ /* 0x040fe40000410000 */
[----:B------:R-:W-:Y:S02]  /*a9a0*/  FMUL.FTZ R63, R0, R63 ;  /* 0x0000003f003f7220 */ /* 0x000fe40000410000 */
[C---:B------:R-:W-:Y:S03]  /*a9b0*/  FMUL.FTZ R36, R100.reuse, R144 ;  /* 0x0000009064247220 */ /* 0x040fe60000410000 */
[-C--:B------:R-:W-:Y:S01]  /*a9c0*/  HMMA.16816.F32.BF16 R28, R112, R38.reuse, R28 ;  /* 0x00000026701c723c */ /* 0x080fe2000004181c */
[----:B------:R-:W-:Y:S02]  /*a9d0*/  FMUL.FTZ R37, R100, R145 ;  /* 0x0000009164257220 */ /* 0x000fe40000410000 */
[C---:B------:R-:W-:Y:S02]  /*a9e0*/  FMUL.FTZ R74, R0.reuse, R74 ;  /* 0x0000004a004a7220 */ /* 0x040fe40000410000 */
[C---:B------:R-:W-:Y:S02]  /*a9f0*/  FMUL.FTZ R75, R0.reuse, R75 ;  /* 0x0000004b004b7220 */ /* 0x040fe40000410000 */
[----:B------:R-:W-:Y:S01]  /*aa00*/  FMUL.FTZ R78, R0, R78 ;  /* 0x0000004e004e7220 */ /* 0x000fe20000410000 */
[C---:B------:R-:W-:Y:S01]  /*aa10*/  HMMA.16816.F32.BF16 R32, R160.reuse, R38, R32 ;  /* 0x00000026a020723c */ /* 0x040fe20000041820 */
[--C-:B-1----:R-:W-:Y:S03]  /*aa20*/  FFMA.FTZ R103, R170, c[0x0][0x2d0], -R110.reuse ;  /* 0x0000b400aa677a23 */ /* 0x102fe6000001086e */
[C---:B------:R-:W-:Y:S01]  /*aa30*/  FMUL.FTZ R79, R0.reuse, R79 ;  /* 0x0000004f004f7220 */ /* 0x040fe20000410000 */
[----:B------:R1:W-:Y:S01]  /*aa40*/  MUFU.EX2 R220, R103 ;  /* 0x0000006700dc7308 */ /* 0x0003e20000000800 */
[----:B------:R-:W-:Y:S02]  /*aa50*/  FMUL.FTZ R90, R0, R90 ;  /* 0x0000005a005a7220 */ /* 0x000fe40000410000 */
[C---:B------:R-:W-:Y:S04]  /*aa60*/  FMUL.FTZ R38, R3.reuse, R146 ;  /* 0x0000009203267220 */ /* 0x040fe80000410000 */
[C---:B------:R-:W-:Y:S02]  /*aa70*/  FMUL.FTZ R39, R3.reuse, R147 ;  /* 0x0000009303277220 */ /* 0x040fe40000410000 */
[C---:B------:R-:W-:Y:S02]  /*aa80*/  FMUL.FTZ R96, R100.reuse, R96 ;  /* 0x0000006064607220 */ /* 0x040fe40000410000 */
[----:B------:R-:W-:Y:S02]  /*aa90*/  FMUL.FTZ R97, R100, R97 ;  /* 0x0000006164617220 */ /* 0x000fe40000410000 */
[C---:B------:R-:W-:Y:S01]  /*aaa0*/  FMUL.FTZ R98, R3.reuse, R98 ;  /* 0x0000006203627220 */ /* 0x040fe20000410000 */
[-C--:B--2---:R-:W-:Y:S01]  /*aab0*/  HMMA.16816.F32.BF16 R36, R160, R116.reuse, R36 ;  /* 0x00000074a024723c */ /* 0x084fe20000041824 */
[----:B------:R-:W-:Y:S02]  /*aac0*/  FMUL.FTZ R99, R3, R99 ;  /* 0x0000006303637220 */ /* 0x000fe40000410000 */
[----:B------:R-:W-:Y:S02]  /*aad0*/  FFMA.FTZ R104, R205, c[0x0][0x2d0], -R109 ;  /* 0x0000b400cd687a23 */ /* 0x000fe4000001086d */
[C---:B------:R-:W-:Y:S02]  /*aae0*/  FMUL.FTZ R91, R0.reuse, R91 ;  /* 0x0000005b005b7220 */ /* 0x040fe40000410000 */
[----:B------:R-:W-:Y:S01]  /*aaf0*/  MUFU.EX2 R210, R104 ;  /* 0x0000006800d27308 */ /* 0x000fe20000000800 */
[C---:B------:R-:W-:Y:S01]  /*ab00*/  HMMA.16816.F32.BF16 R40, R112.reuse, R116, R40 ;  /* 0x000000747028723c */ /* 0x040fe20000041828 */
[C---:B------:R-:W-:Y:S03]  /*ab10*/  FMUL.FTZ R94, R0.reuse, R94 ;  /* 0x0000005e005e7220 */ /* 0x040fe60000410000 */
[--C-:B-1----:R-:W-:Y:S02]  /*ab20*/  FFMA.FTZ R103, R169, c[0x0][0x2d0], -R110.reuse ;  /* 0x0000b400a9677a23 */ /* 0x102fe4000001086e */
[----:B------:R-:W-:Y:S02]  /*ab30*/  FMUL.FTZ R95, R0, R95 ;  /* 0x0000005f005f7220 */ /* 0x000fe40000410000 */
[-C--:B------:R-:W-:Y:S01]  /*ab40*/  HMMA.16816.F32.BF16 R44, R112, R118.reuse, R44 ;  /* 0x00000076702c723c */ /* 0x080fe2000004182c */
[----:B------:R1:W2:Y:S07]  /*ab50*/  MUFU.EX2 R221, R103 ;  /* 0x0000006700dd7308 */ /* 0x0002ae0000000800 */
[C---:B------:R-:W-:Y:S01]  /*ab60*/  HMMA.16816.F32.BF16 R48, R160.reuse, R118, R48 ;  /* 0x00000076a030723c */ /* 0x040fe20000041830 */
[----:B------:R-:W2:Y:S03]  /*ab70*/  LDSM.16.MT88.4 R116, [R186+0xc00] ;  /* 0x000c0000ba74783b */ /* 0x000ea60000004200 */
[--C-:B-1----:R-:W-:Y:S04]  /*ab80*/  FFMA.FTZ R103, R168, c[0x0][0x2d0], -R110.reuse ;  /* 0x0000b400a8677a23 */ /* 0x102fe8000001086e */
[----:B------:R1:W-:Y:S01]  /*ab90*/  MUFU.EX2 R222, R103 ;  /* 0x0000006700de7308 */ /* 0x0003e20000000800 */
[-C--:B--2---:R-:W-:Y:S03]  /*aba0*/  HMMA.16816.F32.BF16 R52, R160, R116.reuse, R52 ;  /* 0x00000074a034723c */ /* 0x084fe60000041834 */
[----:B-1----:R-:W-:Y:S05]  /*abb0*/  FFMA.FTZ R103, R173, c[0x0][0x2d0], -R110 ;  /* 0x0000b400ad677a23 */ /* 0x002fea000001086e */
[C---:B------:R-:W-:Y:S01]  /*abc0*/  HMMA.16816.F32.BF16 R56, R112.reuse, R116, R56 ;  /* 0x000000747038723c */ /* 0x040fe20000041838 */
[----:B------:R1:W-:Y:S07]  /*abd0*/  MUFU.EX2 R219, R103 ;  /* 0x0000006700db7308 */ /* 0x0003ee0000000800 */
[-C--:B------:R-:W-:Y:S08]  /*abe0*/  HMMA.16816.F32.BF16 R60, R112, R118.reuse, R60 ;  /* 0x00000076703c723c */ /* 0x080ff0000004183c */
[C---:B------:R-:W-:Y:S01]  /*abf0*/  HMMA.16816.F32.BF16 R64, R160.reuse, R118, R64 ;  /* 0x00000076a040723c */ /* 0x040fe20000041840 */
[----:B------:R-:W2:Y:S03]  /*ac00*/  LDSM.16.MT88.4 R116, [R185+0x1800] ;  /* 0x00180000b974783b */ /* 0x000ea60000004200 */
[--C-:B-1----:R-:W-:Y:S05]  /*ac10*/  FFMA.FTZ R103, R171, c[0x0][0x2d0], -R101.reuse ;  /* 0x0000b400ab677a23 */ /* 0x102fea0000010865 */
[----:B------:R-:W-:Y:S01]  /*ac20*/  LDSM.16.MT88.4 R168, [R186+0x1400] ;  /* 0x00140000baa8783b */ /* 0x000fe20000004200 */
[----:B------:R1:W-:Y:S02]  /*ac30*/  MUFU.EX2 R177, R103 ;  /* 0x0000006700b17308 */ /* 0x0003e40000000800 */
[--C-:B-1----:R-:W-:Y:S01]  /*ac40*/  FFMA.FTZ R103, R174, c[0x0][0x2d0], -R101.reuse ;  /* 0x0000b400ae677a23 */ /* 0x102fe20000010865 */
[-C--:B--2---:R-:W-:Y:S07]  /*ac50*/  HMMA.16816.F32.BF16 R68, R160, R116.reuse, R68 ;  /* 0x00000074a044723c */ /* 0x084fee0000041844 */
[----:B------:R1:W2:Y:S01]  /*ac60*/  MUFU.EX2 R176, R103 ;  /* 0x0000006700b07308 */ /* 0x0002a20000000800 */
[C---:B------:R-:W-:Y:S08]  /*ac70*/  HMMA.16816.F32.BF16 R72, R112.reuse, R116, R72 ;  /* 0x000000747048723c */ /* 0x040ff00000041848 */
[-C--:B------:R-:W-:Y:S08]  /*ac80*/  HMMA.16816.F32.BF16 R76, R112, R118.reuse, R76 ;  /* 0x00000076704c723c */ /* 0x080ff0000004184c */
[C---:B------:R-:W-:Y:S01]  /*ac90*/  HMMA.16816.F32.BF16 R80, R160.reuse, R118, R80 ;  /* 0x00000076a050723c */ /* 0x040fe20000041850 */
[----:B------:R-:W2:Y:S03]  /*aca0*/  LDSM.16.MT88.4 R116, [R186+0x1800] ;  /* 0x00180000ba74783b */ /* 0x000ea60000004200 */
[--C-:B-1----:R-:W-:Y:S04]  /*acb0*/  FFMA.FTZ R103, R172, c[0x0][0x2d0], -R101.reuse ;  /* 0x0000b400ac677a23 */ /* 0x102fe80000010865 */
[----:B------:R1:W-:Y:S01]  /*acc0*/  MUFU.EX2 R178, R103 ;  /* 0x0000006700b27308 */ /* 0x0003e20000000800 */
[----:B------:R-:W-:Y:S03]  /*acd0*/  LDSM.16.MT88.4 R172, [R185+0x2000] ;  /* 0x00200000b9ac783b */ /* 0x000fe60000004200 */
[----:B-1----:R-:W-:Y:S06]  /*ace0*/  FFMA.FTZ R103, R179, c[0x0][0x2d0], -R101 ;  /* 0x0000b400b3677a23 */ /* 0x002fec0000010865 */
[----:B------:R1:W1:Y:S01]  /*acf0*/  MUFU.EX2 R179, R103 ;  /* 0x0000006700b37308 */ /* 0x0002620000000800 */
[-C--:B--2---:R-:W-:Y:S08]  /*ad00*/  HMMA.16816.F32.BF16 R84, R160, R116.reuse, R84 ;  /* 0x00000074a054723c */ /* 0x084ff00000041854 */
[C---:B------:R-:W-:Y:S07]  /*ad10*/  HMMA.16816.F32.BF16 R88, R112.reuse, R116, R88 ;  /* 0x000000747058723c */ /* 0x040fee0000041858 */
[----:B------:R-:W-:Y:S01]  /*ad20*/  F2FP.BF16.PACK_AB R116, R221, R220 ;  /* 0x000000dcdd74723e */ /* 0x000fe200000010ff */
[-C--:B------:R-:W-:Y:S01]  /*ad30*/  HMMA.16816.F32.BF16 R92, R112, R118.reuse, R92 ;  /* 0x00000076705c723c */ /* 0x080fe2000004185c */
[----:B------:R-:W-:Y:S03]  /*ad40*/  F2FP.BF16.PACK_AB R117, R176, R177 ;  /* 0x000000b1b075723e */ /* 0x000fe600000010ff */
[--C-:B-1----:R-:W-:Y:S02]  /*ad50*/  FFMA.FTZ R103, R208, c[0x0][0x2d0], -R109.reuse ;  /* 0x0000b400d0677a23 */ /* 0x102fe4000001086d */
[----:B------:R-:W-:Y:S01]  /*ad60*/  FFMA.FTZ R109, R206, c[0x0][0x2d0], -R109 ;  /* 0x0000b400ce6d7a23 */ /* 0x000fe2000001086d */
[----:B------:R-:W-:Y:S01]  /*ad70*/  F2FP.BF16.PACK_AB R112, R235, R234 ;  /* 0x000000eaeb70723e */ /* 0x000fe200000010ff */
[----:B------:R-:W-:Y:S01]  /*ad80*/  HMMA.16816.F32.BF16 R96, R160, R118, R96 ;  /* 0x00000076a060723c */ /* 0x000fe20000041860 */
[----:B------:R-:W-:Y:S01]  /*ad90*/  F2FP.BF16.PACK_AB R113, R231, R233 ;  /* 0x000000e9e771723e */ /* 0x000fe200000010ff */
[----:B------:R-:W1:Y:S02]  /*ada0*/  MUFU.EX2 R211, R103 ;  /* 0x0000006700d37308 */ /* 0x000e640000000800 */
[----:B------:R-:W-:Y:S02]  /*adb0*/  F2FP.BF16.PACK_AB R114, R225, R230 ;  /* 0x000000e6e172723e */ /* 0x000fe400000010ff */
[----:B------:R-:W-:Y:S02]  /*adc0*/  F2FP.BF16.PACK_AB R115, R224, R223 ;  /* 0x000000dfe073723e */ /* 0x000fe400000010ff */
[----:B------:R-:W-:Y:S04]  /*add0*/  F2FP.BF16.PACK_AB R118, R219, R222 ;  /* 0x000000dedb76723e */ /* 0x000fe800000010ff */
[----:B------:R2:W-:Y:S01]  /*ade0*/  MUFU.EX2 R206, R124 ;  /* 0x0000007c00ce7308 */ /* 0x0005e20000000800 */
[-C--:B------:R-:W-:Y:S01]  /*adf0*/  HMMA.16816.F32.BF16 R4, R112, R120.reuse, R4 ;  /* 0x000000787004723c */ /* 0x080fe20000041804 */
[----:B------:R-:W-:Y:S01]  /*ae00*/  F2FP.BF16.PACK_AB R119, R179, R178 ;  /* 0x000000b2b377723e */ /* 0x000fe200000010ff */
[----:B-----5:R-:W-:Y:S06]  /*ae10*/  FFMA.FTZ R3, R3, R133, R240 ;  /* 0x0000008503037223 */ /* 0x020fec00000100f0 */
[C---:B------:R-:W-:Y:S01]  /*ae20*/  HMMA.16816.F32.BF16 R8, R116.reuse, R120, R8 ;  /* 0x000000787408723c */ /* 0x040fe20000041808 */
[----:B------:R-:W5:Y:S03]  /*ae30*/  MUFU.EX2 R207, R109 ;  /* 0x0000006d00cf7308 */ /* 0x000f660000000800 */
[----:B------:R-:W-:Y:S01]  /*ae40*/  FADD.FTZ R3, R241, R3 ;  /* 0x00000003f1037221 */ /* 0x000fe20000010000 */
[----:B-1----:R-:W-:Y:S01]  /*ae50*/  F2FP.BF16.PACK_AB R160, R211, R210 ;  /* 0x000000d2d3a0723e */ /* 0x002fe200000010ff */
[--C-:B------:R-:W-:Y:S01]  /*ae60*/  FFMA.FTZ R103, R215, c[0x0][0x2d0], -R111.reuse ;  /* 0x0000b400d7677a23 */ /* 0x100fe2000001086f */
[----:B------:R-:W-:Y:S01]  /*ae70*/  MOV R215, R128 ;  /* 0x0000008000d77202 */ /* 0x000fe20000000f00 */
[-C--:B------:R-:W-:Y:S03]  /*ae80*/  HMMA.16816.F32.BF16 R12, R116, R122.reuse, R12 ;  /* 0x0000007a740c723c */ /* 0x080fe6000004180c */
[----:B------:R1:W-:Y:S01]  /*ae90*/  MUFU.EX2 R209, R103 ;  /* 0x0000006700d17308 */ /* 0x0003e20000000800 */
[----:B--2---:R-:W-:Y:S04]  /*aea0*/  LDSM.16.MT88.4 R124, [R185+0x800] ;  /* 0x00080000b97c783b */ /* 0x004fe80000004200 */
[C---:B------:R-:W-:Y:S04]  /*aeb0*/  HMMA.16816.F32.BF16 R16, R112.reuse, R122, R16 ;  /* 0x0000007a7010723c */ /* 0x040fe80000041810 */
[----:B------:R-:W2:Y:S01]  /*aec0*/  LDSM.16.MT88.4 R120, [R186+0x400] ;  /* 0x00040000ba78783b */ /* 0x000ea20000004200 */
[----:B-----5:R-:W-:Y:S01]  /*aed0*/  F2FP.BF16.PACK_AB R162, R207, R206 ;  /* 0x000000cecfa2723e */ /* 0x020fe200000010ff */
[--C-:B-1----:R-:W-:Y:S01]  /*aee0*/  FFMA.FTZ R103, R216, c[0x0][0x2d0], -R111.reuse ;  /* 0x0000b400d8677a23 */ /* 0x102fe2000001086f */
[----:B------:R-:W-:Y:S03]  /*aef0*/  MOV R216, R131 ;  /* 0x0000008300d87202 */ /* 0x000fe60000000f00 */
[----:B------:R-:W1:Y:S01]  /*af00*/  MUFU.EX2 R208, R103 ;  /* 0x0000006700d07308 */ /* 0x000e620000000800 */
[-C--:B--2---:R-:W-:Y:S01]  /*af10*/  HMMA.16816.F32.BF16 R20, R112, R120.reuse, R20 ;  /* 0x000000787014723c */ /* 0x084fe20000041814 */
[----:B-1----:R-:W-:Y:S01]  /*af20*/  F2FP.BF16.PACK_AB R161, R208, R209 ;  /* 0x000000d1d0a1723e */ /* 0x002fe200000010ff */
[--C-:B------:R-:W-:Y:S01]  /*af30*/  FFMA.FTZ R103, R218, c[0x0][0x2d0], -R111.reuse ;  /* 0x0000b400da677a23 */ /* 0x100fe2000001086f */
[----:B------:R-:W-:Y:S01]  /*af40*/  MOV R218, R130 ;  /* 0x0000008200da7202 */ /* 0x000fe20000000f00 */
[----:B------:R-:W-:Y:S05]  /*af50*/  FFMA.FTZ R111, R217, c[0x0][0x2d0], -R111 ;  /* 0x0000b400d96f7a23 */ /* 0x000fea000001086f */
[----:B------:R1:W-:Y:S01]  /*af60*/  MUFU.EX2 R204, R103 ;  /* 0x0000006700cc7308 */ /* 0x0003e20000000800 */
[C---:B------:R-:W-:Y:S08]  /*af70*/  HMMA.16816.F32.BF16 R24, R116.reuse, R120, R24 ;  /* 0x000000787418723c */ /* 0x040ff00000041818 */
[-C--:B------:R-:W-:Y:S01]  /*af80*/  HMMA.16816.F32.BF16 R28, R116, R122.reuse, R28 ;  /* 0x0000007a741c723c */ /* 0x080fe2000004181c */
[----:B------:R-:W2:Y:S07]  /*af90*/  MUFU.EX2 R205, R111 ;  /* 0x0000006f00cd7308 */ /* 0x000eae0000000800 */
[C---:B------:R-:W-:Y:S01]  /*afa0*/  HMMA.16816.F32.BF16 R32, R112.reuse, R122, R32 ;  /* 0x0000007a7020723c */ /* 0x040fe20000041820 */
[----:B------:R-:W5:Y:S03]  /*afb0*/  LDSM.16.MT88.4 R120, [R185+0x1000] ;  /* 0x00100000b978783b */ /* 0x000f660000004200 */
[--C-:B-1----:R-:W-:Y:S04]  /*afc0*/  FFMA.FTZ R103, R214, c[0x0][0x2d0], -R110.reuse ;  /* 0x0000b400d6677a23 */ /* 0x102fe8000001086e */
[----:B------:R1:W-:Y:S01]  /*afd0*/  MUFU.EX2 R111, R103 ;  /* 0x00000067006f7308 */ /* 0x0003e20000000800 */
[----:B--2---:R-:W-:Y:S03]  /*afe0*/  F2FP.BF16.PACK_AB R163, R205, R204 ;  /* 0x000000cccda3723e */ /* 0x004fe600000010ff */
[--C-:B-1----:R-:W-:Y:S06]  /*aff0*/  FFMA.FTZ R103, R213, c[0x0][0x2d0], -R110.reuse ;  /* 0x0000b400d5677a23 */ /* 0x102fec000001086e */
[----:B------:R-:W1:Y:S01]  /*b000*/  MUFU.EX2 R180, R103 ;  /* 0x0000006700b47308 */ /* 0x000e620000000800 */
[-C--:B-----5:R-:W-:Y:S08]  /*b010*/  HMMA.16816.F32.BF16 R36, R112, R120.reuse, R36 ;  /* 0x000000787024723c */ /* 0x0a0ff00000041824 */
[C---:B------:R-:W-:Y:S08]  /*b020*/  HMMA.16816.F32.BF16 R40, R116.reuse, R120, R40 ;  /* 0x000000787428723c */ /* 0x040ff00000041828 */
[-C--:B------:R-:W-:Y:S01]  /*b030*/  HMMA.16816.F32.BF16 R44, R116, R122.reuse, R44 ;  /* 0x0000007a742c723c */ /* 0x080fe2000004182c */
[----:B-1----:R-:W-:Y:S03]  /*b040*/  F2FP.BF16.PACK_AB R164, R180, R111 ;  /* 0x0000006fb4a4723e */ /* 0x002fe600000010ff */
[--C-:B------:R-:W-:Y:S04]  /*b050*/  FFMA.FTZ R103, R212, c[0x0][0x2d0], -R110.reuse ;  /* 0x0000b400d4677a23 */ /* 0x100fe8000001086e */
[C---:B------:R-:W-:Y:S01]  /*b060*/  HMMA.16816.F32.BF16 R48, R112.reuse, R122, R48 ;  /* 0x0000007a7030723c */ /* 0x040fe20000041830 */
[----:B------:R-:W1:Y:S01]  /*b070*/  LDSM.16.MT88.4 R120, [R186+0x1000] ;  /* 0x00100000ba78783b */ /* 0x000e620000004200 */
[----:B------:R2:W-:Y:S02]  /*b080*/  MUFU.EX2 R203, R103 ;  /* 0x0000006700cb7308 */ /* 0x0005e40000000800 */
[----:B------:R-:W-:Y:S08]  /*b090*/  FFMA.FTZ R110, R202, c[0x0][0x2d0], -R110 ;  /* 0x0000b400ca6e7a23 */ /* 0x000ff0000001086e */
[----:B------:R-:W5:Y:S01]  /*b0a0*/  MUFU.EX2 R181, R110 ;  /* 0x0000006e00b57308 */ /* 0x000f620000000800 */
[--C-:B--2---:R-:W-:Y:S09]  /*b0b0*/  FFMA.FTZ R103, R182, c[0x0][0x2d0], -R101.reuse ;  /* 0x0000b400b6677a23 */ /* 0x104ff20000010865 */
[----:B------:R2:W-:Y:S01]  /*b0c0*/  MUFU.EX2 R109, R103 ;  /* 0x00000067006d7308 */ /* 0x0005e20000000800 */
[----:B-----5:R-:W-:Y:S01]  /*b0d0*/  F2FP.BF16.PACK_AB R166, R181, R203 ;  /* 0x000000cbb5a6723e */ /* 0x020fe200000010ff */
[-C--:B-1----:R-:W-:Y:S08]  /*b0e0*/  HMMA.16816.F32.BF16 R52, R112, R120.reuse, R52 ;  /* 0x000000787034723c */ /* 0x082ff00000041834 */
[C---:B------:R-:W-:Y:S01]  /*b0f0*/  HMMA.16816.F32.BF16 R56, R116.reuse, R120, R56 ;  /* 0x000000787438723c */ /* 0x040fe20000041838 */
[--C-:B--2---:R-:W-:Y:S07]  /*b100*/  FFMA.FTZ R103, R183, c[0x0][0x2d0], -R101.reuse ;  /* 0x0000b400b7677a23 */ /* 0x104fee0000010865 */
[-C--:B------:R-:W-:Y:S01]  /*b110*/  HMMA.16816.F32.BF16 R60, R116, R122.reuse, R60 ;  /* 0x0000007a743c723c */ /* 0x080fe2000004183c */
[----:B------:R-:W1:Y:S07]  /*b120*/  MUFU.EX2 R104, R103 ;  /* 0x0000006700687308 */ /* 0x000e6e0000000800 */
[C---:B------:R-:W-:Y:S01]  /*b130*/  HMMA.16816.F32.BF16 R64, R112.reuse, R122, R64 ;  /* 0x0000007a7040723c */ /* 0x040fe20000041840 */
[----:B------:R-:W2:Y:S03]  /*b140*/  LDSM.16.MT88.4 R120, [R185+0x1c00] ;  /* 0x001c0000b978783b */ /* 0x000ea60000004200 */
[----:B-1----:R-:W-:Y:S01]  /*b150*/  F2FP.BF16.PACK_AB R165, R104, R109 ;  /* 0x0000006d68a5723e */ /* 0x002fe200000010ff */
[--C-:B------:R-:W-:Y:S02]  /*b160*/  FFMA.FTZ R103, R201, c[0x0][0x2d0], -R101.reuse ;  /* 0x0000b400c9677a23 */ /* 0x100fe40000010865 */
[----:B------:R-:W-:Y:S02]  /*b170*/  FFMA.FTZ R101, R105, c[0x0][0x2d0], -R101 ;  /* 0x0000b40069657a23 */ /* 0x000fe40000010865 */
[----:B------:R3:W-:Y:S10]  /*b180*/  MUFU.EX2 R110, R103 ;  /* 0x00000067006e7308 */ /* 0x0007f40000000800 */
[----:B------:R-:W1:Y:S01]  /*b190*/  MUFU.EX2 R101, R101 ;  /* 0x0000006500657308 */ /* 0x000e620000000800 */
[-C--:B--2---:R-:W-:Y:S01]  /*b1a0*/  HMMA.16816.F32.BF16 R68, R112, R120.reuse, R68 ;  /* 0x000000787044723c */ /* 0x084fe20000041844 */
[----:B---3--:R-:W-:Y:S02]  /*b1b0*/  FFMA.FTZ R103, R100, R134, R248 ;  /* 0x0000008664677223 */ /* 0x008fe400000100f8 */
[----:B----4-:R-:W-:Y:S05]  /*b1c0*/  FFMA.FTZ R100, R2, R132, R237 ;  /* 0x0000008402647223 */ /* 0x010fea00000100ed */
[C---:B------:R-:W-:Y:S01]  /*b1d0*/  HMMA.16816.F32.BF16 R72, R116.reuse, R120, R72 ;  /* 0x000000787448723c */ /* 0x040fe20000041848 */
[----:B------:R-:W-:Y:S03]  /*b1e0*/  FADD.FTZ R2, R251, R103 ;  /* 0x00000067fb027221 */ /* 0x000fe60000010000 */
[----:B------:R-:W-:Y:S02]  /*b1f0*/  FADD.FTZ R103, R242, R3 ;  /* 0x00000003f2677221 */ /* 0x000fe40000010000 */
[----:B------:R-:W-:Y:S01]  /*b200*/  FADD.FTZ R2, R249, R2 ;  /* 0x00000002f9027221 */ /* 0x000fe20000010000 */
[----:B-1----:R-:W-:Y:S01]  /*b210*/  F2FP.BF16.PACK_AB R167, R101, R110 ;  /* 0x0000006e65a7723e */ /* 0x002fe200000010ff */
[-C--:B------:R-:W-:Y:S01]  /*b220*/  HMMA.16816.F32.BF16 R76, R116, R122.reuse, R76 ;  /* 0x0000007a744c723c */ /* 0x080fe2000004184c */
[----:B------:R-:W-:Y:S03]  /*b230*/  FFMA.FTZ R3, R0, R129, R238 ;  /* 0x0000008100037223 */ /* 0x000fe600000100ee */
[----:B------:R-:W-:Y:S02]  /*b240*/  FADD.FTZ R100, R239, R100 ;  /* 0x00000064ef647221 */ /* 0x000fe40000010000 */
[----:B------:R-:W-:Y:S02]  /*b250*/  FADD.FTZ R3, R243, R3 ;  /* 0x00000003f3037221 */ /* 0x000fe40000010000 */
[C---:B------:R-:W-:Y:S01]  /*b260*/  HMMA.16816.F32.BF16 R80, R112.reuse, R122, R80 ;  /* 0x0000007a7050723c */ /* 0x040fe20000041850 */
[----:B------:R-:W1:Y:S03]  /*b270*/  LDSM.16.MT88.4 R120, [R186+0x1c00] ;  /* 0x001c0000ba78783b */ /* 0x000e660000004200 */
[----:B------:R-:W-:Y:S01]  /*b280*/  FADD.FTZ R0, R250, R100 ;  /* 0x00000064fa007221 */ /* 0x000fe20000010000 */
[----:B------:R-:W-:Y:S01]  /*b290*/  MOV R100, R108 ;  /* 0x0000006c00647202 */ /* 0x000fe20000000f00 */
[----:B------:R-:W-:Y:S02]  /*b2a0*/  FADD.FTZ R3, R244, R3 ;  /* 0x00000003f4037221 */ /* 0x000fe40000010000 */
[----:B------:R-:W-:Y:S04]  /*b2b0*/  FADD.FTZ R0, R215, R0 ;  /* 0x00000000d7007221 */ /* 0x000fe80000010000 */
[----:B------:R-:W-:Y:S04]  /*b2c0*/  FADD.FTZ R3, R245, R3 ;  /* 0x00000003f5037221 */ /* 0x000fe80000010000 */
[----:B------:R-:W-:Y:S04]  /*b2d0*/  FADD.FTZ R3, R177, R3 ;  /* 0x00000003b1037221 */ /* 0x000fe80000010000 */
[----:B------:R-:W-:Y:S04]  /*b2e0*/  FADD.FTZ R3, R176, R3 ;  /* 0x00000003b0037221 */ /* 0x000fe80000010000 */
[----:B------:R-:W-:Y:S04]  /*b2f0*/  FADD.FTZ R3, R178, R3 ;  /* 0x00000003b2037221 */ /* 0x000fe80000010000 */
[----:B------:R-:W-:Y:S01]  /*b300*/  FADD.FTZ R3, R179, R3 ;  /* 0x00000003b3037221 */ /* 0x000fe20000010000 */
[-C--:B-1----:R-:W-:Y:S08]  /*b310*/  HMMA.16816.F32.BF16 R84, R112, R120.reuse, R84 ;  /* 0x000000787054723c */ /* 0x082ff00000041854 */
[C---:B------:R-:W-:Y:S08]  /*b320*/  HMMA.16816.F32.BF16 R88, R116.reuse, R120, R88 ;  /* 0x000000787458723c */ /* 0x040ff00000041858 */
[-C--:B------:R-:W-:Y:S08]  /*b330*/  HMMA.16816.F32.BF16 R92, R116, R122.reuse, R92 ;  /* 0x0000007a745c723c */ /* 0x080ff0000004185c */
[----:B------:R-:W-:Y:S08]  /*b340*/  HMMA.16816.F32.BF16 R96, R112, R122, R96 ;  /* 0x0000007a7060723c */ /* 0x000ff00000041860 */
[-C--:B------:R-:W-:Y:S01]  /*b350*/  HMMA.16816.F32.BF16 R112, R160, R124.reuse, R4 ;  /* 0x0000007ca070723c */ /* 0x080fe20000041804 */
[----:B------:R-:W1:Y:S07]  /*b360*/  LDSM.16.MT88.4 R4, [R186+0x2000] ;  /* 0x00200000ba04783b */ /* 0x000e6e0000004200 */
[C---:B------:R-:W-:Y:S01]  /*b370*/  HMMA.16816.F32.BF16 R116, R164.reuse, R124, R8 ;  /* 0x0000007ca474723c */ /* 0x040fe20000041808 */
[----:B------:R-:W2:Y:S06]  /*b380*/  LDL R11, [R1+0x14] ;  /* 0x00001400010b7983 */ /* 0x000eac0000100800 */
[----:B------:R-:W-:Y:S01]  /*b390*/  FADD.FTZ R8, R220, R0 ;  /* 0x00000000dc087221 */ /* 0x000fe20000010000 */
[-C--:B------:R-:W-:Y:S01]  /*b3a0*/  HMMA.16816.F32.BF16 R120, R164, R126.reuse, R12 ;  /* 0x0000007ea478723c */ /* 0x080fe2000004180c */
[----:B------:R-:W-:Y:S03]  /*b3b0*/  FADD.FTZ R9, R218, R2 ;  /* 0x00000002da097221 */ /* 0x000fe60000010000 */
[----:B------:R-:W-:Y:S01]  /*b3c0*/  FADD.FTZ R2, R216, R103 ;  /* 0x00000067d8027221 */ /* 0x000fe20000010000 */
[----:B------:R-:W-:Y:S01]  /*b3d0*/  MOV R103, R106 ;  /* 0x0000006a00677202 */ /* 0x000fe20000000f00 */
[----:B------:R-:W-:Y:S02]  /*b3e0*/  FADD.FTZ R9, R234, R9 ;  /* 0x00000009ea097221 */ /* 0x000fe40000010000 */
[C---:B------:R-:W-:Y:S01]  /*b3f0*/  HMMA.16816.F32.BF16 R124, R160.reuse, R126, R16 ;  /* 0x0000007ea07c723c */ /* 0x040fe20000041810 */
[----:B------:R-:W-:Y:S03]  /*b400*/  FADD.FTZ R10, R233, R2 ;  /* 0x00000002e90a7221 */ /* 0x000fe60000010000 */
[----:B------:R-:W-:Y:S02]  /*b410*/  FADD.FTZ R2, R235, R9 ;  /* 0x00000009eb027221 */ /* 0x000fe40000010000 */
[----:B------:R-:W-:Y:S02]  /*b420*/  FADD.FTZ R0, R231, R10 ;  /* 0x0000000ae7007221 */ /* 0x000fe40000010000 */
[-C--:B------:R-:W-:Y:S01]  /*b430*/  HMMA.16816.F32.BF16 R128, R160, R140.reuse, R20 ;  /* 0x0000008ca080723c */ /* 0x080fe20000041814 */
[----:B------:R-:W-:Y:S03]  /*b440*/  FADD.FTZ R9, R221, R8 ;  /* 0x00000008dd097221 */ /* 0x000fe60000010000 */
[----:B------:R-:W-:Y:S02]  /*b450*/  FADD.FTZ R8, R223, R0 ;  /* 0x00000000df087221 */ /* 0x000fe40000010000 */
[----:B------:R-:W-:Y:S02]  /*b460*/  FADD.FTZ R10, R230, R2 ;  /* 0x00000002e60a7221 */ /* 0x000fe40000010000 */
[C---:B------:R-:W-:Y:S01]  /*b470*/  HMMA.16816.F32.BF16 R132, R164.reuse, R140, R24 ;  /* 0x0000008ca484723c */ /* 0x040fe20000041818 */
[----:B------:R-:W-:Y:S03]  /*b480*/  FADD.FTZ R2, R222, R9 ;  /* 0x00000009de027221 */ /* 0x000fe60000010000 */
[----:B------:R-:W-:Y:S04]  /*b490*/  FADD.FTZ R0, R225, R10 ;  /* 0x0000000ae1007221 */ /* 0x000fe80000010000 */
        /* <DEDUP_REMOVED lines=17> */
[-C--:B------:R-:W-:Y:S01]  /*b5b0*/  HMMA.16816.F32.BF16 R92, R164, R6.reuse, R92 ;  /* 0x00000006a45c723c */ /* 0x080fe2000004185c */
[----:B------:R-:W-:Y:S03]  /*b5c0*/  FADD.FTZ R8, R219, R2 ;  /* 0x00000002db087221 */ /* 0x000fe60000010000 */
[----:B------:R-:W-:Y:S02]  /*b5d0*/  FADD.FTZ R4, R210, R0 ;  /* 0x00000000d2047221 */ /* 0x000fe40000010000 */
[----:B------:R-:W-:Y:S02]  /*b5e0*/  FADD.FTZ R2, R209, R5 ;  /* 0x00000005d1027221 */ /* 0x000fe40000010000 */
[----:B------:R-:W-:Y:S01]  /*b5f0*/  FADD.FTZ R0, R111, R8 ;  /* 0x000000086f007221 */ /* 0x000fe20000010000 */
[----:B------:R-:W-:Y:S03]  /*b600*/  HMMA.16816.F32.BF16 R96, R160, R6, R96 ;  /* 0x00000006a060723c */ /* 0x000fe60000041860 */
[----:B------:R-:W-:Y:S02]  /*b610*/  FADD.FTZ R4, R211, R4 ;  /* 0x00000004d3047221 */ /* 0x000fe40000010000 */
[----:B------:R-:W-:Y:S02]  /*b620*/  FADD.FTZ R5, R208, R2 ;  /* 0x00000002d0057221 */ /* 0x000fe40000010000 */
[----:B------:R-:W-:Y:S02]  /*b630*/  FADD.FTZ R2, R109, R3 ;  /* 0x000000036d027221 */ /* 0x000fe40000010000 */
[----:B------:R-:W-:Y:S03]  /*b640*/  FADD.FTZ R3, R180, R0 ;  /* 0x00000000b4037221 */ /* 0x000fe60000010000 */
[----:B------:R-:W-:Y:S02]  /*b650*/  FADD.FTZ R0, R206, R4 ;  /* 0x00000004ce007221 */ /* 0x000fe40000010000 */
[----:B------:R-:W-:Y:S02]  /*b660*/  FADD.FTZ R4, R204, R5 ;  /* 0x00000005cc047221 */ /* 0x000fe40000010000 */
[----:B------:R-:W-:Y:S02]  /*b670*/  FADD.FTZ R5, R207, R0 ;  /* 0x00000000cf057221 */ /* 0x000fe40000010000 */
[----:B------:R-:W-:Y:S02]  /*b680*/  FADD.FTZ R4, R205, R4 ;  /* 0x00000004cd047221 */ /* 0x000fe40000010000 */
[----:B------:R-:W-:Y:S01]  /*b690*/  FADD.FTZ R2, R104, R2 ;  /* 0x0000000268027221 */ /* 0x000fe20000010000 */
[----:B------:R1:W-:Y:S01]  /*b6a0*/  STL [R1+0x4], R5 ;  /* 0x0000040501007387 */ /* 0x0003e20000100800 */
[----:B------:R-:W-:Y:S01]  /*b6b0*/  FADD.FTZ R3, R203, R3 ;  /* 0x00000003cb037221 */ /* 0x000fe20000010000 */
[----:B------:R-:W-:Y:S01]  /*b6c0*/  MOV R104, R102 ;  /* 0x0000006600687202 */ /* 0x000fe20000000f00 */
[----:B------:R-:W-:Y:S01]  /*b6d0*/  FADD.FTZ R0, R110, R2 ;  /* 0x000000026e007221 */ /* 0x000fe20000010000 */
[----:B------:R1:W-:Y:S01]  /*b6e0*/  STL [R1], R4 ;  /* 0x0000000401007387 */ /* 0x0003e20000100800 */
[----:B------:R-:W-:Y:S02]  /*b6f0*/  FADD.FTZ R2, R181, R3 ;  /* 0x00000003b5027221 */ /* 0x000fe40000010000 */
[----:B------:R-:W-:Y:S01]  /*b700*/  FADD.FTZ R0, R101, R0 ;  /* 0x0000000065007221 */ /* 0x000fe20000010000 */
[----:B------:R-:W-:Y:S02]  /*b710*/  MOV R101, R107 ;  /* 0x0000006b00657202 */ /* 0x000fe40000000f00 */
[----:B------:R1:W-:Y:S04]  /*b720*/  STL [R1+0x8], R2 ;  /* 0x0000080201007387 */ /* 0x0003e80000100800 */
[----:B------:R1:W-:Y:S01]  /*b730*/  STL [R1+0xc], R0 ;  /* 0x00000c0001007387 */ /* 0x0003e20000100800 */
[C---:B--2---:R-:W-:Y:S02]  /*b740*/  ISETP.GT.AND P0, PT, R200.reuse, R11, PT ;  /* 0x0000000bc800720c */ /* 0x044fe40003f04270 */
[----:B------:R-:W-:Y:S11]  /*b750*/  IADD3 R200, R200, -0x1, RZ ;  /* 0xffffffffc8c87810 */ /* 0x000ff60007ffe0ff */
[----:B-1----:R-:W-:-:S05]  /*b760*/  @P0 BRA `(.L_x_544) ;  /* 0xffffbcb000000947 */ /* 0x002fca000383ffff */
.L_x_523:
[----:B------:R-:W2:Y:S01]  /*b770*/  LDL R0, [R1+0x18] ;  /* 0x0000180001007983 */ /* 0x000ea20000100800 */
[----:B-1----:R-:W-:-:S02]  /*b780*/  IMAD.MOV.U32 R2, RZ, RZ, c[0x0][0x2c4] ;  /* 0x0000b100ff027624 */ /* 0x002fc400078e00ff */
[----:B------:R-:W-:-:S03]  /*b790*/  IMAD.MOV.U32 R4, RZ, RZ, c[0x0][0x32c] ;  /* 0x0000cb00ff047624 */ /* 0x000fc600078e00ff */
[----:B------:R-:W-:Y:S02]  /*b7a0*/  ISETP.NE.AND P1, PT, R2, 0x1, PT ;  /* 0x000000010200780c */ /* 0x000fe40003f25270 */
[----:B------:R-:W-:Y:S02]  /*b7b0*/  ISETP.GE.AND P0, PT, R4, 0x1, PT ;  /* 0x000000010400780c */ /* 0x000fe40003f06270 */
[----:B------:R-:W-:Y:S02]  /*b7c0*/  IADD3 R2, R227, 0x1, -R226 ;  /* 0x00000001e3027810 */ /* 0x000fe40007ffe8e2 */
[----:B--2---:R-:W-:-:S07]  /*b7d0*/  IADD3 R0, R0, 0x7f, RZ ;  /* 0x0000007f00007810 */ /* 0x004fce0007ffe0ff */
[----:B------:R-:W-:-:S05]  /*b7e0*/  @P1 IMAD.HI.U32 R3, R0, c[0x0][0x2c8], RZ ;  /* 0x0000b20000031a27 */ /* 0x000fca00078e00ff */
[----:B------:R-:W-:-:S05]  /*b7f0*/  @P1 SHF.R.U32.HI R0, RZ, c[0x0][0x2cc], R3 ;  /* 0x0000b300ff001a19 */ /* 0x000fca0000011603 */
[----:B------:R-:W-:-:S05]  /*b800*/  IMAD.IADD R0, R2, 0x1, R0 ;  /* 0x0000000102007824 */ /* 0x000fca00078e0200 */
[----:B------:R-:W-:Y:S01]  /*b810*/  IADD3 R2, R0, -c[0x0][0x324], RZ ;  /* 0x8000c90000027a10 */ /* 0x000fe20007ffe0ff */
[----:B------:R-:W-:Y:S05]  /*b820*/  @!P0 BRA `(.L_x_545) ;  /* 0x0000011000008947 */ /* 0x000fea0003800000 */
[----:B------:R-:W-:Y:S01]  /*b830*/  ISETP.GT.AND P0, PT, R0, -0x1, PT ;  /* 0xffffffff0000780c */ /* 0x000fe20003f04270 */
[----:B------:R-:W-:-:S12]  /*b840*/  BSSY B0, `(.L_x_546) ;  /* 0x000000d000007945 */ /* 0x000fd80003800000 */
        /* <DEDUP_REMOVED lines=8> */
.L_x_547:
[----:B------:R-:W-:-:S04]  /*b8d0*/  MOV R3, c[0x0][0x32c] ;  /* 0x0000cb0000037a02 */ /* 0x000fc80000000f00 */
[----:B------:R-:W-:-:S13]  /*b8e0*/  ISETP.NE.AND P0, PT, R3, 0x1, PT ;  /* 0x000000010300780c */ /* 0x000fda0003f05270 */
[----:B------:R-:W-:-:S05]  /*b8f0*/  @P0 IMAD.HI.U32 R3, R0, c[0x0][0x330], RZ ;  /* 0x0000cc0000030a27 */ /* 0x000fca00078e00ff */
[----:B------:R-:W-:Y:S02]  /*b900*/  @P0 SHF.R.U32.HI R0, RZ, c[0x0][0x334], R3 ;  /* 0x0000cd00ff000a19 */ /* 0x000fe40000011603 */
.L_x_548:
[----:B------:R-:W-:Y:S05]  /*b910*/  BSYNC B0 ;  /* 0x0000000000007941 */ /* 0x000fea0003800000 */
.L_x_546:
[----:B------:R-:W-:-:S05]  /*b920*/  IMAD R0, R0, c[0x0][0x32c], RZ ;  /* 0x0000cb0000007a24 */ /* 0x000fca00078e02ff */
[----:B------:R-:W-:-:S03]  /*b930*/  IMNMX R2, R2, R0, !PT ;  /* 0x0000000002027217 */ /* 0x000fc60007800200 */
.L_x_545:
[----:B------:R-:W2:Y:S01]  /*b940*/  LDL R3, [R1+0x10] ;  /* 0x0000100001037983 */ /* 0x000ea20000100800 */
[----:B------:R-:W-:-:S05]  /*b950*/  IADD3 R2, R2, 0x2f, RZ ;  /* 0x0000002f02027810 */ /* 0x000fca0007ffe0ff */
[----:B------:R-:W-:-:S05]  /*b960*/  IMAD.HI R2, R2, 0x2aaaaaab, RZ ;  /* 0x2aaaaaab02027827 */ /* 0x000fca00078e02ff */
[----:B------:R-:W-:-:S04]  /*b970*/  SHF.R.U32.HI R0, RZ, 0x1f, R2 ;  /* 0x0000001fff007819 */ /* 0x000fc80000011602 */
[----:B------:R-:W-:-:S04]  /*b980*/  LEA.HI.SX32 R0, R2, R0, 0x1d ;  /* 0x0000000002007211 */ /* 0x000fc800078feaff */
[----:B--2---:R-:W-:-:S04]  /*b990*/  IMNMX R245, R3, R0, !PT ;  /* 0x0000000003f57217 */ /* 0x004fc80007800200 */
[----:B------:R-:W-:-:S13]  /*b9a0*/  ISETP.GE.AND P0, PT, R200, R245, PT ;  /* 0x000000f5c800720c */ /* 0x000fda0003f06270 */
[----:B------:R-:W-:Y:S05]  /*b9b0*/  @!P0 BRA `(.L_x_549) ;  /* 0x000030c000008947 */ /* 0x000fea0003800000 */
.L_x_554:
[----:B------:R-:W2:Y:S01]  /*b9c0*/  LDL R100, [R1+0x10] ;  /* 0x0000100001647983 */ /* 0x000ea20000100800 */
[----:B------:R-:W-:Y:S04]  /*b9d0*/  DEPBAR.LE SB0, 0x0 ;  /* 0x000080000000791a */ /* 0x000fe80000000000 */
[----:B-1----:R-:W1:Y:S01]  /*b9e0*/  S2R R101, SR_TID.X ;  /* 0x0000000000657919 */ /* 0x002e620000002100 */
[----:B------:R-:W-:Y:S01]  /*b9f0*/  WARPSYNC 0xffffffff ;  /* 0xffffffff00007948 */ /* 0x000fe20003800000 */
[----:B------:R-:W-:Y:S02]  /*ba00*/  BSSY B0, `(.L_x_550) ;  /* 0x0000043000007945 */ /* 0x000fe40003800000 */
[----:B------:R-:W-:Y:S01]  /*ba10*/  BAR.SYNC.DEFER_BLOCKING 0x0 ;  /* 0x0000000000007b1d */ /* 0x000fe20000010000 */
[C---:B------:R-:W-:Y:S01]  /*ba20*/  LOP3.LUT P6, RZ, R198.reuse, 0x100, RZ, 0xc0, !PT ;  /* 0x00000100c6ff7812 */ /* 0x040fe200078cc0ff */
[----:B------:R-:W-:Y:S01]  /*ba30*/  IMAD.MOV.U32 R2, RZ, RZ, R108 ;  /* 0x000000ffff027224 */ /* 0x000fe200078e006c */
[C---:B------:R-:W-:Y:S01]  /*ba40*/  LOP3.LUT P5, RZ, R198.reuse, 0x80, RZ, 0xc0, !PT ;  /* 0x00000080c6ff7812 */ /* 0x040fe200078ac0ff */
[----:B------:R-:W-:Y:S01]  /*ba50*/  IMAD.MOV.U32 R3, RZ, RZ, R107 ;  /* 0x000000ffff037224 */ /* 0x000fe200078e006b */
[----:B------:R-:W-:Y:S01]  /*ba60*/  LOP3.LUT P4, RZ, R198, 0x40, RZ, 0xc0, !PT ;  /* 0x00000040c6ff7812 */ /* 0x000fe2000788c0ff */
[----:B------:R-:W-:Y:S01]  /*ba70*/  IMAD.MOV.U32 R103, RZ, RZ, R106 ;  /* 0x000000ffff677224 */ /* 0x000fe200078e006a */
[----:B------:R3:W4:Y:S04]  /*ba80*/  LDSM.16.M88.4 R48, [R187] ;  /* 0x00000000bb30783b */ /* 0x0007280000000200 */
        /* <DEDUP_REMOVED lines=18> */
[----:B------:R-:W-:Y:S04]  /*bbb0*/  IMAD.WIDE.U32 R4, R4, 0x30, RZ ;  /* 0x0000003004047825 */ /* 0x000fe800078e00ff */
[----:B------:R-:W-:Y:S01]  /*bbc0*/  IMAD R0, R0, 0x30, RZ ;  /* 0x0000003000007824 */ /* 0x000fe200078e02ff */
[----:B------:R-:W-:Y:S01]  /*bbd0*/  IADD3 R7, P1, P0, R4, 0x20, R228 ;  /* 0x0000002004077810 */ /* 0x000fe2000783e0e4 */
[----:B------:R-:W-:Y:S02]  /*bbe0*/  @!P2 IMAD.MOV.U32 R9, RZ, RZ, c[0x0][0x20c] ;  /* 0x00008300ff09a624 */ /* 0x000fe400078e00ff */
[----:B------:R-:W-:Y:S02]  /*bbf0*/  IMAD.IADD R0, R5, 0x1, R0 ;  /* 0x0000000105007824 */ /* 0x000fe400078e0200 */
[----:B------:R-:W-:Y:S03]  /*bc00*/  @!P2 IMAD.MOV.U32 R5, RZ, RZ, c[0x0][0x208] ;  /* 0x00008200ff05a624 */ /* 0x000fe600078e00ff */
[----:B------:R-:W-:Y:S02]  /*bc10*/  IADD3.X R10, R0, RZ, R232, P1, P0 ;  /* 0x000000ff000a7210 */ /* 0x000fe40000fe04e8 */
[----:B------:R-:W-:Y:S04]  /*bc20*/  IADD3 R8, P1, P0, R4, 0x40, R228 ;  /* 0x0000004004087810 */ /* 0x000fe8000783e0e4 */
[----:B------:R-:W-:Y:S02]  /*bc30*/  IADD3.X R11, R0, RZ, R232, P1, P0 ;  /* 0x000000ff000b7210 */ /* 0x000fe40000fe04e8 */
[C---:B------:R-:W-:Y:S04]  /*bc40*/  @!P2 LEA R6, P0, R5.reuse, R4, 0x5 ;  /* 0x000000040506a211 */ /* 0x040fe800078028ff */
[----:B------:R-:W-:Y:S02]  /*bc50*/  @!P2 LEA.HI.X R5, R5, R0, R9, 0x5, P0 ;  /* 0x000000000505a211 */ /* 0x000fe400000f2c09 */
[C---:B------:R-:W-:Y:S04]  /*bc60*/  @!P2 IADD3 R20, P1, P0, R6.reuse, 0x20, R228 ;  /* 0x000000200614a810 */ /* 0x040fe8000783e0e4 */
[C---:B------:R-:W-:Y:S02]  /*bc70*/  @!P2 IADD3.X R22, R5.reuse, RZ, R232, P1, P0 ;  /* 0x000000ff0516a210 */ /* 0x040fe40000fe04e8 */
[----:B------:R-:W-:Y:S04]  /*bc80*/  @!P2 IADD3 R21, P1, P0, R6, 0x40, R228 ;  /* 0x000000400615a810 */ /* 0x000fe8000783e0e4 */
[--C-:B------:R-:W-:Y:S02]  /*bc90*/  @!P2 IADD3.X R23, R5, RZ, R232.reuse, P1, P0 ;  /* 0x000000ff0517a210 */ /* 0x100fe40000fe04e8 */
[----:B------:R-:W-:Y:S05]  /*bca0*/  IADD3 R4, P0, R228, R4, RZ ;  /* 0x00000004e4047210 */ /* 0x000fea0007f1e0ff */
[----:B------:R-:W-:Y:S01]  /*bcb0*/  IMAD.X R0, R0, 0x1, R232, P0 ;  /* 0x0000000100007824 */ /* 0x000fe200000e06e8 */
[C---:B------:R-:W-:Y:S04]  /*bcc0*/  LEA R14, P0, R4.reuse, c[0x0][0x1f8], 0x1 ;  /* 0x00007e00040e7a11 */ /* 0x040fe800078008ff */
[----:B------:R-:W-:Y:S02]  /*bcd0*/  LEA.HI.X R15, R4, c[0x0][0x1fc], R0, 0x1, P0 ;  /* 0x00007f00040f7a11 */ /* 0x000fe400000f0c00 */
[C---:B------:R-:W-:Y:S03]  /*bce0*/  LEA R12, P0, R7.reuse, c[0x0][0x1f8], 0x1 ;  /* 0x00007e00070c7a11 */ /* 0x040fe600078008ff */
[----:B------:R-:W-:Y:S01]  /*bcf0*/  @!PT LDS RZ, [RZ] ;  /* 0x00000000fffff984 */ /* 0x000fe20000000800 */
[----:B------:R-:W-:Y:S01]  /*bd00*/  @!PT LDS RZ, [RZ] ;  /* 0x00000000fffff984 */ /* 0x000fe20000000800 */
[----:B------:R-:W-:Y:S01]  /*bd10*/  @!PT LDS RZ, [RZ] ;  /* 0x00000000fffff984 */ /* 0x000fe20000000800 */
[----:B------:R1:W-:Y:S01]  /*bd20*/  LDGSTS.E.BYPASS.LTC128B.128 [R199+0x1880], [R14.64], !P6 ;  /* 0x018800000ec77fae */ /* 0x0003e2000f101d46 */
[----:B------:R-:W-:Y:S02]  /*bd30*/  LEA.HI.X R13, R7, c[0x0][0x1fc], R10, 0x1, P0 ;  /* 0x00007f00070d7a11 */ /* 0x000fe400000f0c0a */
[C---:B------:R-:W-:Y:S03]  /*bd40*/  LEA R10, P0, R8.reuse, c[0x0][0x1f8], 0x1 ;  /* 0x00007e00080a7a11 */ /* 0x040fe600078008ff */
[----:B------:R1:W-:Y:S01]  /*bd50*/  LDGSTS.E.BYPASS.LTC128B.128 [R199+0x2480], [R12.64], !P5 ;  /* 0x024800000cc77fae */ /* 0x0003e2000e901d46 */
[----:B------:R-:W-:Y:S02]  /*bd60*/  LEA.HI.X R11, R8, c[0x0][0x1fc], R11, 0x1, P0 ;  /* 0x00007f00080b7a11 */ /* 0x000fe400000f0c0b */
[----:B------:R-:W-:Y:S03]  /*bd70*/  @!P2 IADD3 R0, P0, R6, R228, RZ ;  /* 0x000000e40600a210 */ /* 0x000fe60007f1e0ff */
[----:B------:R1:W-:Y:S02]  /*bd80*/  LDGSTS.E.BYPASS.LTC128B.128 [R199+0x3080], [R10.64], !P4 ;  /* 0x030800000ac77fae */ /* 0x0003e4000e101d46 */
[----:B------:R-:W-:Y:S01]  /*bd90*/  @!P2 IMAD.X R5, R5, 0x1, R232, P0 ;  /* 0x000000010505a824 */ /* 0x000fe200000e06e8 */
[C---:B------:R-:W-:Y:S04]  /*bda0*/  @!P2 LEA R8, P0, R0.reuse, c[0x0][0x1f8], 0x1 ;  /* 0x00007e000008aa11 */ /* 0x040fe800078008ff */
[----:B------:R-:W-:Y:S02]  /*bdb0*/  @!P2 LEA.HI.X R9, R0, c[0x0][0x1fc], R5, 0x1, P0 ;  /* 0x00007f000009aa11 */ /* 0x000fe400000f0c05 */
[C---:B------:R-:W-:Y:S03]  /*bdc0*/  @!P2 LEA R6, P0, R20.reuse, c[0x0][0x1f8], 0x1 ;  /* 0x00007e001406aa11 */ /* 0x040fe600078008ff */
[----:B------:R1:W-:Y:S01]  /*bdd0*/  @!P2 LDGSTS.E.BYPASS.LTC128B.128 [R199+0x2080], [R8.64], !P6 ;  /* 0x0208000008c7afae */ /* 0x0003e2000f101d46 */
[----:B------:R-:W-:Y:S02]  /*bde0*/  @!P2 LEA.HI.X R7, R20, c[0x0][0x1fc], R22, 0x1, P0 ;  /* 0x00007f001407aa11 */ /* 0x000fe400000f0c16 */
[C---:B------:R-:W-:Y:S03]  /*bdf0*/  @!P2 LEA R4, P0, R21.reuse, c[0x0][0x1f8], 0x1 ;  /* 0x00007e001504aa11 */ /* 0x040fe600078008ff */
[----:B------:R1:W-:Y:S01]  /*be00*/  @!P2 LDGSTS.E.BYPASS.LTC128B.128 [R199+0x2c80], [R6.64], !P5 ;  /* 0x02c8000006c7afae */ /* 0x0003e2000e901d46 */
[----:B------:R-:W-:Y:S05]  /*be10*/  @!P2 LEA.HI.X R5, R21, c[0x0][0x1fc], R23, 0x1, P0 ;  /* 0x00007f001505aa11 */ /* 0x000fea00000f0c17 */
[----:B------:R1:W-:Y:S04]  /*be20*/  @!P2 LDGSTS.E.BYPASS.LTC128B.128 [R199+0x3880], [R4.64], !P4 ;  /* 0x0388000004c7afae */ /* 0x0003e8000e101d46 */
.L_x_551:
[----:B-1-34-:R-:W-:Y:S05]  /*be30*/  BSYNC B0 ;  /* 0x0000000000007941 */ /* 0x01afea0003800000 */
.L_x_550:
        /* <DEDUP_REMOVED lines=94> */
[----:B------:R-:W2:Y:S01]  /*c420*/  MUFU.TANH R179, R11 ;  /* 0x0000000b00b37308 */ /* 0x000ea20000002400 */
[----:B---3--:R-:W-:Y:S09]  /*c430*/  FMUL.FTZ R10, R17, c[0x0][0x320] ;  /* 0x0000c800110a7a20 */ /* 0x008ff20000410000 */
[----:B------:R-:W3:Y:S01]  /*c440*/  MUFU.TANH R110, R10 ;  /* 0x0000000a006e7308 */ /* 0x000ee20000002400 */
[----:B-1----:R-:W-:Y:S09]  /*c450*/  FMUL.FTZ R0, R6, c[0x0][0x320] ;  /* 0x0000c80006007a20 */ /* 0x002ff20000410000 */
[----:B------:R1:W1:Y:S02]  /*c460*/  MUFU.TANH R168, R0 ;  /* 0x0000000000a87308 */ /* 0x0002640000002400 */
[----:B-1----:R-:W-:Y:S02]  /*c470*/  FMUL.FTZ R0, R7, c[0x0][0x320] ;  /* 0x0000c80007007a20 */ /* 0x002fe40000410000 */
[----:B------:R-:W1:Y:S06]  /*c480*/  LDSM.16.M88.4 R4, [R191] ;  /* 0x00000000bf04783b */ /* 0x000e6c0000000200 */
[----:B------:R5:W1:Y:S02]  /*c490*/  MUFU.TANH R176, R0 ;  /* 0x0000000000b07308 */ /* 0x000a640000002400 */
[----:B-----5:R-:W-:Y:S02]  /*c4a0*/  FMUL.FTZ R0, R8, c[0x0][0x320] ;  /* 0x0000c80008007a20 */ /* 0x020fe40000410000 */
[----:B------:R-:W-:Y:S06]  /*c4b0*/  FMUL.FTZ R8, R19, c[0x0][0x320] ;  /* 0x0000c80013087a20 */ /* 0x000fec0000410000 */
[----:B------:R5:W2:Y:S10]  /*c4c0*/  MUFU.TANH R178, R0 ;  /* 0x0000000000b27308 */ /* 0x000ab40000002400 */
[----:B------:R-:W2:Y:S01]  /*c4d0*/  MUFU.TANH R19, R8 ;  /* 0x0000000800137308 */ /* 0x000ea20000002400 */
[-C--:B-1----:R-:W-:Y:S08]  /*c4e0*/  HMMA.16816.F32.BF16 R20, R164, R4.reuse, R20 ;  /* 0x00000004a414723c */ /* 0x082ff00000041814 */
[C---:B------:R-:W-:Y:S04]  /*c4f0*/  HMMA.16816.F32.BF16 R24, R172.reuse, R4, R24 ;  /* 0x00000004ac18723c */ /* 0x040fe80000041818 */
[----:B-----5:R-:W-:Y:S02]  /*c500*/  FMUL.FTZ R0, R9, c[0x0][0x320] ;  /* 0x0000c80009007a20 */ /* 0x020fe40000410000 */
[----:B------:R-:W-:Y:S02]  /*c510*/  FMUL.FTZ R9, R18, c[0x0][0x320] ;  /* 0x0000c80012097a20 */ /* 0x000fe40000410000 */
[-C--:B------:R-:W-:Y:S01]  /*c520*/  HMMA.16816.F32.BF16 R28, R172, R6.reuse, R28 ;  /* 0x00000006ac1c723c */ /* 0x080fe2000004181c */
[----:B------:R1:W1:Y:S07]  /*c530*/  MUFU.TANH R177, R0 ;  /* 0x0000000000b17308 */ /* 0x00026e0000002400 */
[C---:B------:R-:W-:Y:S03]  /*c540*/  HMMA.16816.F32.BF16 R32, R164.reuse, R6, R32 ;  /* 0x00000006a420723c */ /* 0x040fe60000041820 */
[----:B------:R5:W2:Y:S05]  /*c550*/  MUFU.TANH R109, R9 ;  /* 0x00000009006d7308 */ /* 0x000aaa0000002400 */
[----:B------:R-:W-:Y:S04]  /*c560*/  FMUL.FTZ R4, R27, c[0x0][0x320] ;  /* 0x0000c8001b047a20 */ /* 0x000fe80000410000 */
[----:B------:R-:W-:Y:S01]  /*c570*/  FMUL.FTZ R5, R26, c[0x0][0x320] ;  /* 0x0000c8001a057a20 */ /* 0x000fe20000410000 */
[----:B------:R-:W2:Y:S01]  /*c580*/  MUFU.TANH R206, R4 ;  /* 0x0000000400ce7308 */ /* 0x000ea20000002400 */
[----:B-1----:R-:W-:Y:S09]  /*c590*/  FMUL.FTZ R0, R12, c[0x0][0x320] ;  /* 0x0000c8000c007a20 */ /* 0x002ff20000410000 */
[----:B------:R1:W1:Y:S01]  /*c5a0*/  MUFU.TANH R161, R0 ;  /* 0x0000000000a17308 */ /* 0x0002620000002400 */
[----:B-----5:R-:W5:Y:S01]  /*c5b0*/  LDSM.16.M88.4 R8, [R190] ;  /* 0x00000000be08783b */ /* 0x020f620000000200 */
[----:B------:R-:W-:Y:S08]  /*c5c0*/  DEPBAR.LE SB0, 0x0 ;  /* 0x000080000000791a */ /* 0x000ff00000000000 */
[----:B------:R-:W2:Y:S01]  /*c5d0*/  MUFU.TANH R207, R5 ;  /* 0x0000000500cf7308 */ /* 0x000ea20000002400 */
[----:B------:R-:W-:Y:S01]  /*c5e0*/  BAR.SYNC.DEFER_BLOCKING 0x0 ;  /* 0x0000000000007b1d */ /* 0x000fe20000010000 */
[----:B-1----:R-:W-:Y:S08]  /*c5f0*/  FMUL.FTZ R0, R13, c[0x0][0x320] ;  /* 0x0000c8000d007a20 */ /* 0x002ff00000410000 */
[----:B------:R1:W1:Y:S01]  /*c600*/  MUFU.TANH R160, R0 ;  /* 0x0000000000a07308 */ /* 0x0002620000002400 */
[-C--:B-----5:R-:W-:Y:S05]  /*c610*/  HMMA.16816.F32.BF16 R36, R164, R8.reuse, R36 ;  /* 0x00000008a424723c */ /* 0x0a0fea0000041824 */
[----:B-1----:R-:W-:Y:S03]  /*c620*/  FMUL.FTZ R0, R14, c[0x0][0x320] ;  /* 0x0000c8000e007a20 */ /* 0x002fe60000410000 */
[C---:B------:R-:W-:Y:S01]  /*c630*/  HMMA.16816.F32.BF16 R40, R172.reuse, R8, R40 ;  /* 0x00000008ac28723c */ /* 0x040fe20000041828 */
[----:B------:R1:W1:Y:S07]  /*c640*/  MUFU.TANH R171, R0 ;  /* 0x0000000000ab7308 */ /* 0x00026e0000002400 */
[-C--:B------:R-:W-:Y:S08]  /*c650*/  HMMA.16816.F32.BF16 R44, R172, R10.reuse, R44 ;  /* 0x0000000aac2c723c */ /* 0x080ff0000004182c */
[----:B------:R-:W-:Y:S04]  /*c660*/  HMMA.16816.F32.BF16 R48, R164, R10, R48 ;  /* 0x0000000aa430723c */ /* 0x000fe80000041830 */
[----:B-1----:R-:W-:Y:S04]  /*c670*/  FMUL.FTZ R0, R15, c[0x0][0x320] ;  /* 0x0000c8000f007a20 */ /* 0x002fe80000410000 */
[----:B------:R1:W1:Y:S11]  /*c680*/  MUFU.TANH R170, R0 ;  /* 0x0000000000aa7308 */ /* 0x0002760000002400 */
[----:B------:R-:W-:Y:S05]  /*c690*/  @!UPT UIADD3 URZ, URZ, URZ, URZ ;  /* 0x0000003f3f3ff290 */ /* 0x000fea000fffe03f */
[----:B------:R-:W-:Y:S04]  /*c6a0*/  FMUL.FTZ R4, R48, c[0x0][0x320] ;  /* 0x0000c80030047a20 */ /* 0x000fe80000410000 */
[----:B------:R-:W2:Y:S01]  /*c6b0*/  MUFU.TANH R165, R4 ;  /* 0x0000000400a57308 */ /* 0x000ea20000002400 */
[----:B-1----:R-:W-:Y:S09]  /*c6c0*/  FMUL.FTZ R0, R16, c[0x0][0x320] ;  /* 0x0000c80010007a20 */ /* 0x002ff20000410000 */
        /* <DEDUP_REMOVED lines=60> */
[----:B--234-:R-:W-:Y:S04]  /*ca90*/  SHF.R.S32.HI R100, RZ, 0x1f, R101 ;  /* 0x0000001fff647819 */ /* 0x01cfe80000011465 */
[----:B------:R-:W-:Y:S04]  /*caa0*/  LEA.HI R100, R100, R101, RZ, 0x2 ;  /* 0x0000006564647211 */ /* 0x000fe800078f10ff */
[----:B------:R-:W-:Y:S04]  /*cab0*/  SHF.R.S32.HI R100, RZ, 0x2, R100 ;  /* 0x00000002ff647819 */ /* 0x000fe80000011464 */
[----:B-1----:R-:W-:Y:S04]  /*cac0*/  IADD3 R0, -R100, 0x30, RZ ;  /* 0x0000003064007810 */ /* 0x002fe80007ffe1ff */
[----:B------:R-:W-:Y:S11]  /*cad0*/  ISETP.GE.AND P0, PT, R0, 0x21, PT ;  /* 0x000000210000780c */ /* 0x000ff60003f06270 */
[----:B------:R-:W-:Y:S02]  /*cae0*/  @!UPT UIADD3 URZ, URZ, URZ, URZ ;  /* 0x0000003f3f3ff290 */ /* 0x000fe4000fffe03f */
[----:B------:R-:W-:Y:S01]  /*caf0*/  @P0 IADD3 R4, R200, -0x1, RZ ;  /* 0xffffffffc8040810 */ /* 0x000fe20007ffe0ff */
[----:B------:R-:W-:Y:S02]  /*cb00*/  @P0 IMAD.MOV.U32 R9, RZ, RZ, c[0x0][0x1e0] ;  /* 0x00007800ff090624 */ /* 0x000fe400078e00ff */
[----:B------:R-:W-:Y:S01]  /*cb10*/  @P0 IMAD.MOV.U32 R10, RZ, RZ, c[0x0][0x1e4] ;  /* 0x00007900ff0a0624 */ /* 0x000fe200078e00ff */
[----:B------:R-:W-:Y:S01]  /*cb20*/  @P0 SHF.R.S32.HI R5, RZ, 0x1f, R4 ;  /* 0x0000001fff050819 */ /* 0x000fe20000011404 */
[C---:B------:R-:W-:Y:S04]  /*cb30*/  @P0 IMAD.WIDE.U32 R6, R4.reuse, c[0x0][0x1e0], RZ ;  /* 0x0000780004060a25 */ /* 0x040fe800078e00ff */
[----:B------:R-:W-:Y:S04]  /*cb40*/  @P0 IMAD R5, R5, c[0x0][0x1e0], RZ ;  /* 0x0000780005050a24 */ /* 0x000fe800078e02ff */
[----:B------:R-:W-:Y:S01]  /*cb50*/  @P0 IMAD R8, R4, c[0x0][0x1e4], R5 ;  /* 0x0000790004080a24 */ /* 0x000fe200078e0205 */
[C---:B------:R-:W-:Y:S01]  /*cb60*/  @P0 SHF.L.U64.HI R5, R9.reuse, 0x5, R10 ;  /* 0x0000000509050819 */ /* 0x040fe2000001020a */
[----:B------:R-:W-:Y:S02]  /*cb70*/  @P0 IMAD.SHL.U32 R4, R9, 0x20, RZ ;  /* 0x0000002009040824 */ /* 0x000fe400078e00ff */
[----:B------:R-:W-:Y:S02]  /*cb80*/  @P0 IMAD.IADD R7, R7, 0x1, R8 ;  /* 0x0000000107070824 */ /* 0x000fe400078e0208 */
[----:B------:R-:W-:Y:S04]  /*cb90*/  @P0 IMAD.WIDE.U32 R4, R6, 0x30, R4 ;  /* 0x0000003006040825 */ /* 0x000fe800078e0004 */
[----:B------:R-:W-:Y:S01]  /*cba0*/  @P0 IMAD R6, R7, 0x30, RZ ;  /* 0x0000003007060824 */ /* 0x000fe200078e02ff */
[----:B------:R-:W-:Y:S03]  /*cbb0*/  @P0 IADD3 R9, P2, P1, R4, 0x20, R246 ;  /* 0x0000002004090810 */ /* 0x000fe6000795e0f6 */
[----:B------:R-:W-:Y:S05]  /*cbc0*/  @P0 IMAD.IADD R8, R6, 0x1, R5 ;  /* 0x0000000106080824 */ /* 0x000fea00078e0205 */
[----:B------:R-:W-:Y:S02]  /*cbd0*/  @P0 IADD3.X R17, R8, RZ, R252, P2, P1 ;  /* 0x000000ff08110210 */ /* 0x000fe400017e24fc */
[----:B------:R-:W-:Y:S04]  /*cbe0*/  @P0 IADD3 R16, P2, P1, R4, 0x40, R246 ;  /* 0x0000004004100810 */ /* 0x000fe8000795e0f6 */
[----:B------:R-:W-:Y:S02]  /*cbf0*/  @P0 IADD3.X R18, R8, RZ, R252, P2, P1 ;  /* 0x000000ff08120210 */ /* 0x000fe400017e24fc */
[----:B------:R-:W-:Y:S11]  /*cc00*/  ISETP.GE.AND P1, PT, R0, 0x1, PT ;  /* 0x000000010000780c */ /* 0x000ff60003f26270 */
[----:B------:R-:W-:Y:S02]  /*cc10*/  @!UPT UIADD3 URZ, URZ, URZ, URZ ;  /* 0x0000003f3f3ff290 */ /* 0x000fe4000fffe03f */
[----:B------:R-:W-:Y:S01]  /*cc20*/  @P1 IADD3 R0, R200, -0x1, RZ ;  /* 0xffffffffc8001810 */ /* 0x000fe20007ffe0ff */
[----:B------:R-:W-:Y:S02]  /*cc30*/  @P1 IMAD.MOV.U32 R6, RZ, RZ, R246 ;  /* 0x000000ffff061224 */ /* 0x000fe400078e00f6 */
[----:B------:R-:W-:Y:S01]  /*cc40*/  @P1 IMAD.MOV.U32 R7, RZ, RZ, R252 ;  /* 0x000000ffff071224 */ /* 0x000fe200078e00fc */
[----:B------:R-:W-:Y:S01]  /*cc50*/  @P1 SHF.R.S32.HI R5, RZ, 0x1f, R0 ;  /* 0x0000001fff051819 */ /* 0x000fe20000011400 */
[----:B------:R-:W-:Y:S04]  /*cc60*/  @P1 IMAD.WIDE.U32 R10, R0, c[0x0][0x1e0], RZ ;  /* 0x00007800000a1a25 */ /* 0x000fe800078e00ff */
[----:B------:R-:W-:Y:S02]  /*cc70*/  @P1 IMAD R5, R5, c[0x0][0x1e0], RZ ;  /* 0x0000780005051a24 */ /* 0x000fe400078e02ff */
[----:B------:R-:W-:Y:S04]  /*cc80*/  @P1 IMAD.WIDE.U32 R6, R10, 0x30, R6 ;  /* 0x000000300a061825 */ /* 0x000fe800078e0006 */
[----:B------:R-:W-:Y:S04]  /*cc90*/  @P1 IMAD R5, R0, c[0x0][0x1e4], R5 ;  /* 0x0000790000051a24 */ /* 0x000fe800078e0205 */
[----:B------:R-:W-:Y:S02]  /*cca0*/  @P1 IMAD.IADD R0, R11, 0x1, R5 ;  /* 0x000000010b001824 */ /* 0x000fe400078e0205 */
[----:B------:R-:W-:Y:S02]  /*ccb0*/  @P1 IMAD.SHL.U32 R5, R6, 0x2, RZ ;  /* 0x0000000206051824 */ /* 0x000fe400078e00ff */
[----:B------:R-:W-:Y:S04]  /*ccc0*/  @P1 IMAD R0, R0, 0x30, RZ ;  /* 0x0000003000001824 */ /* 0x000fe800078e02ff */
[----:B------:R-:W-:Y:S05]  /*ccd0*/  @P1 IMAD.IADD R0, R7, 0x1, R0 ;  /* 0x0000000107001824 */ /* 0x000fea00078e0200 */
[----:B------:R-:W-:Y:S02]  /*cce0*/  @P1 SHF.L.U64.HI R0, R6, 0x1, R0 ;  /* 0x0000000106001819 */ /* 0x000fe40000010200 */
[C---:B------:R-:W-:Y:S04]  /*ccf0*/  @P1 IADD3 R6, P3, R5.reuse, 0x40, RZ ;  /* 0x0000004005061810 */ /* 0x040fe80007f7e0ff */
[----:B------:R-:W-:Y:S04]  /*cd00*/  @P1 IADD3 R14, P2, R6, c[0x0][0x1c8], RZ ;  /* 0x00007200060e1a10 */ /* 0x000fe80007f5e0ff */
[--C-:B------:R-:W-:Y:S02]  /*cd10*/  @P1 IADD3.X R15, RZ, c[0x0][0x1cc], R0.reuse, P2, P3 ;  /* 0x00007300ff0f1a10 */ /* 0x100fe400017e6400 */
[----:B------:R-:W-:Y:S04]  /*cd20*/  @P1 IADD3 R6, P3, R5, 0x80, RZ ;  /* 0x0000008005061810 */ /* 0x000fe80007f7e0ff */
[----:B------:R-:W-:Y:S04]  /*cd30*/  @P1 IADD3 R12, P2, R6, c[0x0][0x1c8], RZ ;  /* 0x00007200060c1a10 */ /* 0x000fe80007f5e0ff */
[----:B------:R-:W-:Y:S02]  /*cd40*/  @P1 IADD3.X R13, RZ, c[0x0][0x1cc], R0, P2, P3 ;  /* 0x00007300ff0d1a10 */ /* 0x000fe400017e6400 */
[----:B------:R-:W-:Y:S05]  /*cd50*/  @P0 IADD3 R4, P2, R246, R4, RZ ;  /* 0x00000004f6040210 */ /* 0x000fea0007f5e0ff */
[----:B------:R-:W-:Y:S01]  /*cd60*/  @P0 IMAD.X R6, R8, 0x1, R252, P2 ;  /* 0x0000000108060824 */ /* 0x000fe200010e06fc */
[C---:B------:R-:W-:Y:S04]  /*cd70*/  @P0 LEA R10, P2, R4.reuse, c[0x0][0x1c8], 0x1 ;  /* 0x00007200040a0a11 */ /* 0x040fe800078408ff */
[----:B------:R-:W-:Y:S02]  /*cd80*/  @P0 LEA.HI.X R11, R4, c[0x0][0x1cc], R6, 0x1, P2 ;  /* 0x00007300040b0a11 */ /* 0x000fe400010f0c06 */
[C---:B------:R-:W-:Y:S04]  /*cd90*/  @P0 LEA R8, P2, R9.reuse, c[0x0][0x1c8], 0x1 ;  /* 0x0000720009080a11 */ /* 0x040fe800078408ff */
[----:B------:R-:W-:Y:S02]  /*cda0*/  @P0 LEA.HI.X R9, R9, c[0x0][0x1cc], R17, 0x1, P2 ;  /* 0x0000730009090a11 */ /* 0x000fe400010f0c11 */
[----:B------:R-:W-:Y:S04]  /*cdb0*/  @P1 IADD3 R6, P2, R5, c[0x0][0x1c8], RZ ;  /* 0x0000720005061a10 */ /* 0x000fe80007f5e0ff */
[----:B------:R-:W-:Y:S02]  /*cdc0*/  @P1 IADD3.X R7, R0, c[0x0][0x1cc], RZ, P2, !PT ;  /* 0x0000730000071a10 */ /* 0x000fe400017fe4ff */
[C---:B------:R-:W-:Y:S03]  /*cdd0*/  @P0 LEA R4, P2, R16.reuse, c[0x0][0x1c8], 0x1 ;  /* 0x0000720010040a11 */ /* 0x040fe600078408ff */
[----:B------:R-:W-:Y:S01]  /*cde0*/  @!PT LDS RZ, [RZ] ;  /* 0x00000000fffff984 */ /* 0x000fe20000000800 */
[----:B------:R-:W-:Y:S01]  /*cdf0*/  @!PT LDS RZ, [RZ] ;  /* 0x00000000fffff984 */ /* 0x000fe20000000800 */
[----:B------:R-:W-:Y:S01]  /*ce00*/  @!PT LDS RZ, [RZ] ;  /* 0x00000000fffff984 */ /* 0x000fe20000000800 */
[----:B------:R1:W-:Y:S01]  /*ce10*/  @P1 LDGSTS.E.BYPASS.LTC128B.128 [R199+0x3c80], [R6.64], !P6 ;  /* 0x03c8000006c71fae */ /* 0x0003e2000f101d46 */
[----:B------:R-:W-:Y:S07]  /*ce20*/  @P0 LEA.HI.X R5, R16, c[0x0][0x1cc], R18, 0x1, P2 ;  /* 0x0000730010050a11 */ /* 0x000fee00010f0c12 */
[----:B------:R1:W-:Y:S08]  /*ce30*/  @P1 LDGSTS.E.BYPASS.LTC128B.128 [R199+0x4880], [R14.64], !P5 ;  /* 0x048800000ec71fae */ /* 0x0003f0000e901d46 */
[----:B------:R1:W-:Y:S08]  /*ce40*/  @P1 LDGSTS.E.BYPASS.LTC128B.128 [R199+0x5480], [R12.64], !P4 ;  /* 0x054800000cc71fae */ /* 0x0003f0000e101d46 */
[----:B------:R1:W-:Y:S08]  /*ce50*/  @P0 LDGSTS.E.BYPASS.LTC128B.128 [R199+0x4480], [R10.64], !P6 ;  /* 0x044800000ac70fae */ /* 0x0003f0000f101d46 */
[----:B------:R1:W-:Y:S08]  /*ce60*/  @P0 LDGSTS.E.BYPASS.LTC128B.128 [R199+0x5080], [R8.64], !P5 ;  /* 0x0508000008c70fae */ /* 0x0003f0000e901d46 */
[----:B------:R1:W-:Y:S02]  /*ce70*/  @P0 LDGSTS.E.BYPASS.LTC128B.128 [R199+0x5c80], [R4.64], !P4 ;  /* 0x05c8000004c70fae */ /* 0x0003e4000e101d46 */
.L_x_553:
[----:B--234-:R-:W-:Y:S05]  /*ce80*/  BSYNC B0 ;  /* 0x0000000000007941 */ /* 0x01cfea0003800000 */
.L_x_552:
[----:B-1----:R-:W-:Y:S01]  /*ce90*/  FMNMX.FTZ R0, R163, R108, !PT ;  /* 0x0000006ca3007209 */ /* 0x002fe20007810000 */
        /* <DEDUP_REMOVED lines=10> */
[----:B------:R-:W2:Y:S01]  /*cf40*/  LDL.LU R249, [R1+0x4] ;  /* 0x0000040001f97983 */ /* 0x000ea20000300800 */
[----:B------:R-:W-:Y:S02]  /*cf50*/  FMNMX.FTZ R4, R182, R4, !PT ;  /* 0x00000004b6047209 */ /* 0x000fe40007810000 */
[----:B------:R-:W-:Y:S01]  /*cf60*/  FMNMX.FTZ R0, R201, R0, !PT ;  /* 0x00000000c9007209 */ /* 0x000fe20007810000 */
[----:B------:R-:W3:Y:S01]  /*cf70*/  LDL.LU R248, [R1] ;  /* 0x0000000001f87983 */ /* 0x000ee20000300800 */
        /* <DEDUP_REMOVED lines=16> */
[C---:B------:R-:W-:Y:S02]  /*d080*/  ISETP.GT.AND P0, PT, R200.reuse, R245, PT ;  /* 0x000000f5c800720c */ /* 0x040fe40003f04270 */
[----:B------:R-:W-:Y:S02]  /*d090*/  FMNMX.FTZ R5, R177, R5, !PT ;  /* 0x00000005b1057209 */ /* 0x000fe40007810000 */
[----:B------:R-:W-:Y:S02]  /*d0a0*/  IADD3 R200, R200, -0x1, RZ ;  /* 0xffffffffc8c87810 */ /* 0x000fe40007ffe0ff */
[----:B------:R-:W-:Y:S01]  /*d0b0*/  FMNMX.FTZ R5, R161, R5, !PT ;  /* 0x00000005a1057209 */ /* 0x000fe20007810000 */
[----:B------:R-:W4:Y:S03]  /*d0c0*/  SHFL.BFLY PT, R7, R4, 0x2, 0x1f ;  /* 0x0c401f0004077f89 */ /* 0x000f2600000e0000 */
[----:B------:R-:W-:Y:S04]  /*d0d0*/  FMNMX.FTZ R5, R160, R5, !PT ;  /* 0x00000005a0057209 */ /* 0x000fe80007810000 */
[----:B------:R-:W-:Y:S04]  /*d0e0*/  FMNMX.FTZ R5, R215, R5, !PT ;  /* 0x00000005d7057209 */ /* 0x000fe80007810000 */
[----:B------:R-:W-:Y:S04]  /*d0f0*/  FMNMX.FTZ R5, R210, R5, !PT ;  /* 0x00000005d2057209 */ /* 0x000fe80007810000 */
[----:B------:R-:W-:Y:S04]  /*d100*/  FMNMX.FTZ R5, R216, R5, !PT ;  /* 0x00000005d8057209 */ /* 0x000fe80007810000 */
[----:B------:R-:W-:Y:S04]  /*d110*/  FMNMX.FTZ R5, R217, R5, !PT ;  /* 0x00000005d9057209 */ /* 0x000fe80007810000 */
[----:B------:R-:W-:Y:S04]  /*d120*/  FMNMX.FTZ R5, R212, R5, !PT ;  /* 0x00000005d4057209 */ /* 0x000fe80007810000 */
[----:B------:R-:W-:Y:S04]  /*d130*/  FMNMX.FTZ R5, R208, R5, !PT ;  /* 0x00000005d0057209 */ /* 0x000fe80007810000 */
[----:B------:R-:W-:Y:S04]  /*d140*/  FMNMX.FTZ R5, R174, R5, !PT ;  /* 0x00000005ae057209 */ /* 0x000fe80007810000 */
[----:B------:R-:W-:Y:S05]  /*d150*/  FMNMX.FTZ R5, R173, R5, !PT ;  /* 0x00000005ad057209 */ /* 0x000fea0007810000 */
[----:B------:R-:W5:Y:S01]  /*d160*/  SHFL.BFLY PT, R8, R5, 0x2, 0x1f ;  /* 0x0c401f0005087f89 */ /* 0x000f6200000e0000 */
[----:B-1----:R-:W-:Y:S02]  /*d170*/  FMNMX.FTZ R0, R0, R6, !PT ;  /* 0x0000000600007209 */ /* 0x002fe40007810000 */
[----:B------:R-:W-:Y:S02]  /*d180*/  FMNMX.FTZ R6, R169, R102, !PT ;  /* 0x00000066a9067209 */ /* 0x000fe40007810000 */
[----:B----4-:R-:W-:Y:S02]  /*d190*/  FMNMX.FTZ R4, R4, R7, !PT ;  /* 0x0000000704047209 */ /* 0x010fe40007810000 */
[----:B------:R-:W-:Y:S01]  /*d1a0*/  FMNMX.FTZ R6, R179, R6, !PT ;  /* 0x00000006b3067209 */ /* 0x000fe20007810000 */
[----:B------:R-:W1:Y:S03]  /*d1b0*/  SHFL.BFLY PT, R9, R0, 0x1, 0x1f ;  /* 0x0c201f0000097f89 */ /* 0x000e6600000e0000 */
[----:B------:R-:W-:Y:S04]  /*d1c0*/  FMNMX.FTZ R6, R171, R6, !PT ;  /* 0x00000006ab067209 */ /* 0x000fe80007810000 */
[----:B------:R-:W-:Y:S01]  /*d1d0*/  FMNMX.FTZ R6, R170, R6, !PT ;  /* 0x00000006aa067209 */ /* 0x000fe20007810000 */
[----:B------:R-:W4:Y:S03]  /*d1e0*/  SHFL.BFLY PT, R7, R4, 0x1, 0x1f ;  /* 0x0c201f0004077f89 */ /* 0x000f2600000e0000 */
[----:B------:R-:W-:Y:S04]  /*d1f0*/  FMNMX.FTZ R6, R207, R6, !PT ;  /* 0x00000006cf067209 */ /* 0x000fe80007810000 */
[----:B------:R-:W-:Y:S02]  /*d200*/  FMNMX.FTZ R6, R206, R6, !PT ;  /* 0x00000006ce067209 */ /* 0x000fe40007810000 */
[----:B-----5:R-:W-:Y:S05]  /*d210*/  FMNMX.FTZ R5, R5, R8, !PT ;  /* 0x0000000805057209 */ /* 0x020fea0007810000 */
[----:B------:R-:W5:Y:S01]  /*d220*/  SHFL.BFLY PT, R8, R5, 0x1, 0x1f ;  /* 0x0c201f0005087f89 */ /* 0x000f6200000e0000 */
[----:B-1----:R-:W-:Y:S02]  /*d230*/  FMNMX.FTZ R108, R0, R9, !PT ;  /* 0x00000009006c7209 */ /* 0x002fe40007810000 */
[----:B------:R-:W-:Y:S03]  /*d240*/  FMNMX.FTZ R0, R219, R6, !PT ;  /* 0x00000006db007209 */ /* 0x000fe60007810000 */
[----:B------:R-:W-:Y:S01]  /*d250*/  FMUL.FTZ R164, R108, c[0x0][0x2d0] ;  /* 0x0000b4006ca47a20 */ /* 0x000fe20000410000 */
[----:B------:R-:W-:Y:S01]  /*d260*/  FMNMX.FTZ R6, R218, R0, !PT ;  /* 0x00000000da067209 */ /* 0x000fe20007810000 */
[----:B------:R-:W-:Y:S01]  /*d270*/  FADD.FTZ R0, -R108, R2 ;  /* 0x000000026c007221 */ /* 0x000fe20000010100 */
[----:B----4-:R-:W-:Y:S02]  /*d280*/  FMNMX.FTZ R107, R4, R7, !PT ;  /* 0x00000007046b7209 */ /* 0x010fe40007810000 */
[----:B------:R-:W-:Y:S01]  /*d290*/  FMNMX.FTZ R4, R211, R6, !PT ;  /* 0x00000006d3047209 */ /* 0x000fe20007810000 */
[----:B------:R-:W-:Y:S03]  /*d2a0*/  FMUL.FTZ R2, R0, c[0x0][0x2d0] ;  /* 0x0000b40000027a20 */ /* 0x000fe60000410000 */
[----:B------:R-:W-:Y:S01]  /*d2b0*/  FMNMX.FTZ R0, R175, R4, !PT ;  /* 0x00000004af007209 */ /* 0x000fe20007810000 */
[----:B------:R1:W4:Y:S01]  /*d2c0*/  MUFU.EX2 R101, R2 ;  /* 0x0000000200657308 */ /* 0x0003220000000800 */
[--C-:B------:R-:W-:Y:S02]  /*d2d0*/  FFMA.FTZ R4, R163, c[0x0][0x2d0], -R164.reuse ;  /* 0x0000b400a3047a23 */ /* 0x100fe400000108a4 */
[----:B------:R-:W-:Y:S01]  /*d2e0*/  FMNMX.FTZ R0, R105, R0, !PT ;  /* 0x0000000069007209 */ /* 0x000fe20007810000 */
[----:B------:R-:W-:Y:S03]  /*d2f0*/  FMUL.FTZ R163, R107, c[0x0][0x2d0] ;  /* 0x0000b4006ba37a20 */ /* 0x000fe60000410000 */
[----:B------:R-:W-:Y:S02]  /*d300*/  FMNMX.FTZ R0, R104, R0, !PT ;  /* 0x0000000068007209 */ /* 0x000fe40007810000 */
[----:B-----5:R-:W-:Y:S01]  /*d310*/  FMNMX.FTZ R106, R5, R8, !PT ;  /* 0x00000008056a7209 */ /* 0x020fe20007810000 */
[----:B------:R-:W-:Y:S01]  /*d320*/  MUFU.EX2 R220, R4 ;  /* 0x0000000400dc7308 */ /* 0x000fe20000000800 */
[----:B-1----:R-:W-:Y:S02]  /*d330*/  FADD.FTZ R2, -R107, R3 ;  /* 0x000000036b027221 */ /* 0x002fe40000010100 */
[----:B------:R-:W1:Y:S01]  /*d340*/  SHFL.BFLY PT, R3, R0, 0x2, 0x1f ;  /* 0x0c401f0000037f89 */ /* 0x000e6200000e0000 */
[C---:B----4-:R-:W-:Y:S02]  /*d350*/  FMUL.FTZ R5, R101.reuse, R113 ;  /* 0x0000007165057220 */ /* 0x050fe40000410000 */
[----:B------:R-:W-:Y:S02]  /*d360*/  FMUL.FTZ R2, R2, c[0x0][0x2d0] ;  /* 0x0000b40002027a20 */ /* 0x000fe40000410000 */
[C---:B------:R-:W-:Y:S02]  /*d370*/  FMUL.FTZ R16, R101.reuse, R124 ;  /* 0x0000007c65107220 */ /* 0x040fe40000410000 */
[----:B------:R4:W5:Y:S01]  /*d380*/  MUFU.EX2 R100, R2 ;  /* 0x0000000200647308 */ /* 0x0009620000000800 */
[C---:B------:R-:W-:Y:S02]  /*d390*/  FMUL.FTZ R17, R101.reuse, R125 ;  /* 0x0000007d65117220 */ /* 0x040fe40000410000 */
[C---:B------:R-:W-:Y:S02]  /*d3a0*/  FMUL.FTZ R32, R101.reuse, R140 ;  /* 0x0000008c65207220 */ /* 0x040fe40000410000 */
[C---:B------:R-:W-:Y:S02]  /*d3b0*/  FMUL.FTZ R33, R101.reuse, R141 ;  /* 0x0000008d65217220 */ /* 0x040fe40000410000 */
[C---:B------:R-:W-:Y:S02]  /*d3c0*/  FMUL.FTZ R48, R101.reuse, R156 ;  /* 0x0000009c65307220 */ /* 0x040fe40000410000 */
[C---:B------:R-:W-:Y:S02]  /*d3d0*/  FMUL.FTZ R49, R101.reuse, R157 ;  /* 0x0000009d65317220 */ /* 0x040fe40000410000 */
[C---:B------:R-:W-:Y:S02]  /*d3e0*/  FMUL.FTZ R52, R101.reuse, R52 ;  /* 0x0000003465347220 */ /* 0x040fe40000410000 */
[C---:B------:R-:W-:Y:S02]  /*d3f0*/  FMUL.FTZ R53, R101.reuse, R53 ;  /* 0x0000003565357220 */ /* 0x040fe40000410000 */
[C---:B------:R-:W-:Y:S01]  /*d400*/  FMUL.FTZ R64, R101.reuse, R64 ;  /* 0x0000004065407220 */ /* 0x040fe20000410000 */
[----:B-1----:R-:W-:Y:S01]  /*d410*/  FMNMX.FTZ R0, R0, R3, !PT ;  /* 0x0000000300007209 */ /* 0x002fe20007810000 */
[----:B------:R-:W-:Y:S02]  /*d420*/  FFMA.FTZ R3, R176, c[0x0][0x2d0], -R163 ;  /* 0x0000b400b0037a23 */ /* 0x000fe400000108a3 */
[C---:B------:R-:W-:Y:S02]  /*d430*/  FMUL.FTZ R65, R101.reuse, R65 ;  /* 0x0000004165417220 */ /* 0x040fe40000410000 */
[----:B------:R1:W-:Y:S01]  /*d440*/  MUFU.EX2 R234, R3 ;  /* 0x0000000300ea7308 */ /* 0x0003e20000000800 */
[----:B------:R-:W-:Y:S02]  /*d450*/  FMUL.FTZ R68, R101, R68 ;  /* 0x0000004465447220 */ /* 0x000fe40000410000 */
[----:B----4-:R-:W-:Y:S02]  /*d460*/  FADD.FTZ R2, -R106, R103 ;  /* 0x000000676a027221 */ /* 0x010fe40000010100 */
[----:B-----5:R-:W-:Y:S02]  /*d470*/  FMUL.FTZ R6, R100, R114 ;  /* 0x0000007264067220 */ /* 0x020fe40000410000 */
[----:B------:R-:W-:Y:S02]  /*d480*/  FMUL.FTZ R2, R2, c[0x0][0x2d0] ;  /* 0x0000b40002027a20 */ /* 0x000fe40000410000 */
[C---:B------:R-:W-:Y:S02]  /*d490*/  FMUL.FTZ R7, R100.reuse, R115 ;  /* 0x0000007364077220 */ /* 0x040fe40000410000 */
[----:B------:R4:W5:Y:S01]  /*d4a0*/  MUFU.EX2 R103, R2 ;  /* 0x0000000200677308 */ /* 0x0009620000000800 */
[C---:B------:R-:W-:Y:S02]  /*d4b0*/  FMUL.FTZ R18, R100.reuse, R126 ;  /* 0x0000007e64127220 */ /* 0x040fe40000410000 */
[C---:B------:R-:W-:Y:S02]  /*d4c0*/  FMUL.FTZ R34, R100.reuse, R142 ;  /* 0x0000008e64227220 */ /* 0x040fe40000410000 */
[C---:B------:R-:W-:Y:S01]  /*d4d0*/  FMUL.FTZ R35, R100.reuse, R143 ;  /* 0x0000008f64237220 */ /* 0x040fe20000410000 */
[----:B------:R-:W2:Y:S01]  /*d4e0*/  LDL.LU R142, [R1+0x8] ;  /* 0x00000800018e7983 */ /* 0x000ea20000300800 */
[C---:B------:R-:W-:Y:S02]  /*d4f0*/  FMUL.FTZ R50, R100.reuse, R158 ;  /* 0x0000009e64327220 */ /* 0x040fe40000410000 */
[C---:B------:R-:W-:Y:S02]  /*d500*/  FMUL.FTZ R51, R100.reuse, R159 ;  /* 0x0000009f64337220 */ /* 0x040fe40000410000 */
[C---:B------:R-:W-:Y:S01]  /*d510*/  FMUL.FTZ R54, R100.reuse, R54 ;  /* 0x0000003664367220 */ /* 0x040fe20000410000 */
[----:B------:R-:W-:Y:S01]  /*d520*/  LDSM.16.MT88.4 R156, [R185+0x1400] ;  /* 0x00140000b99c783b */ /* 0x000fe20000004200 */
[--C-:B-1----:R-:W-:Y:S02]  /*d530*/  FFMA.FTZ R3, R111, c[0x0][0x2d0], -R164.reuse ;  /* 0x0000b4006f037a23 */ /* 0x102fe400000108a4 */
[C---:B------:R-:W-:Y:S02]  /*d540*/  FMUL.FTZ R55, R100.reuse, R55 ;  /* 0x0000003764377220 */ /* 0x040fe40000410000 */
[----:B------:R1:W-:Y:S01]  /*d550*/  MUFU.EX2 R238, R3 ;  /* 0x0000000300ee7308 */ /* 0x0003e20000000800 */
[C---:B------:R-:W-:Y:S02]  /*d560*/  FMUL.FTZ R66, R100.reuse, R66 ;  /* 0x0000004264427220 */ /* 0x040fe40000410000 */
[----:B------:R-:W-:Y:S02]  /*d570*/  FMUL.FTZ R67, R100, R67 ;  /* 0x0000004364437220 */ /* 0x000fe40000410000 */
[----:B------:R-:W-:Y:S02]  /*d580*/  FMUL.FTZ R69, R101, R69 ;  /* 0x0000004565457220 */ /* 0x000fe40000410000 */
[--C-:B----4-:R-:W-:Y:S02]  /*d590*/  FFMA.FTZ R2, R162, c[0x0][0x2d0], -R164.reuse ;  /* 0x0000b400a2027a23 */ /* 0x110fe400000108a4 */
[----:B------:R-:W-:Y:S02]  /*d5a0*/  FMUL.FTZ R162, R106, c[0x0][0x2d0] ;  /* 0x0000b4006aa27a20 */ /* 0x000fe40000410000 */
[----:B------:R4:W-:Y:S01]  /*d5b0*/  MUFU.EX2 R235, R2 ;  /* 0x0000000200eb7308 */ /* 0x0009e20000000800 */
[C---:B-----5:R-:W-:Y:S02]  /*d5c0*/  FMUL.FTZ R8, R103.reuse, R116 ;  /* 0x0000007467087220 */ /* 0x060fe40000410000 */
[C---:B------:R-:W-:Y:S02]  /*d5d0*/  FMUL.FTZ R9, R103.reuse, R117 ;  /* 0x0000007567097220 */ /* 0x040fe40000410000 */
[C---:B------:R-:W-:Y:S02]  /*d5e0*/  FMUL.FTZ R12, R103.reuse, R120 ;  /* 0x00000078670c7220 */ /* 0x040fe40000410000 */
[C---:B------:R-:W-:Y:S02]  /*d5f0*/  FMUL.FTZ R13, R103.reuse, R121 ;  /* 0x00000079670d7220 */ /* 0x040fe40000410000 */
[C---:B------:R-:W-:Y:S02]  /*d600*/  FMUL.FTZ R24, R103.reuse, R132 ;  /* 0x0000008467187220 */ /* 0x040fe40000410000 */
[C---:B------:R-:W-:Y:S02]  /*d610*/  FMUL.FTZ R25, R103.reuse, R133 ;  /* 0x0000008567197220 */ /* 0x040fe40000410000 */
[----:B-1----:R-:W-:Y:S02]  /*d620*/  FFMA.FTZ R3, R110, c[0x0][0x2d0], -R164 ;  /* 0x0000b4006e037a23 */ /* 0x002fe400000108a4 */
[C---:B------:R-:W-:Y:S02]  /*d630*/  FMUL.FTZ R28, R103.reuse, R136 ;  /* 0x00000088671c7220 */ /* 0x040fe40000410000 */
[----:B------:R1:W5:Y:S01]  /*d640*/  MUFU.EX2 R244, R3 ;  /* 0x0000000300f47308 */ /* 0x0003620000000800 */
[C---:B------:R-:W-:Y:S02]  /*d650*/  FMUL.FTZ R29, R103.reuse, R137 ;  /* 0x00000089671d7220 */ /* 0x040fe40000410000 */
[C---:B------:R-:W-:Y:S02]  /*d660*/  FMUL.FTZ R40, R103.reuse, R148 ;  /* 0x0000009467287220 */ /* 0x040fe40000410000 */
[C---:B------:R-:W-:Y:S02]  /*d670*/  FMUL.FTZ R41, R103.reuse, R149 ;  /* 0x0000009567297220 */ /* 0x040fe40000410000 */
[--C-:B----4-:R-:W-:Y:S02]  /*d680*/  FFMA.FTZ R2, R168, c[0x0][0x2d0], -R163.reuse ;  /* 0x0000b400a8027a23 */ /* 0x110fe400000108a3 */
[C---:B------:R-:W-:Y:S02]  /*d690*/  FMUL.FTZ R44, R103.reuse, R152 ;  /* 0x00000098672c7220 */ /* 0x040fe40000410000 */
[----:B------:R4:W4:Y:S01]  /*d6a0*/  MUFU.EX2 R168, R2 ;  /* 0x0000000200a87308 */ /* 0x0009220000000800 */
[C---:B------:R-:W-:Y:S02]  /*d6b0*/  FMUL.FTZ R45, R103.reuse, R153 ;  /* 0x00000099672d7220 */ /* 0x040fe40000410000 */
[C---:B------:R-:W-:Y:S02]  /*d6c0*/  FMUL.FTZ R56, R103.reuse, R56 ;  /* 0x0000003867387220 */ /* 0x040fe40000410000 */
[----:B------:R-:W-:Y:S02]  /*d6d0*/  FMUL.FTZ R57, R103, R57 ;  /* 0x0000003967397220 */ /* 0x000fe40000410000 */
[--C-:B------:R-:W-:Y:S02]  /*d6e0*/  FFMA.FTZ R133, R213, c[0x0][0x2d0], -R163.reuse ;  /* 0x0000b400d5857a23 */ /* 0x100fe400000108a3 */
[--C-:B------:R-:W-:Y:S02]  /*d6f0*/  FFMA.FTZ R132, R209, c[0x0][0x2d0], -R163.reuse ;  /* 0x0000b400d1847a23 */ /* 0x100fe400000108a3 */
[--C-:B------:R-:W-:Y:S02]  /*d700*/  FFMA.FTZ R141, R174, c[0x0][0x2d0], -R162.reuse ;  /* 0x0000b400ae8d7a23 */ /* 0x100fe400000108a2 */
[--C-:B-1----:R-:W-:Y:S01]  /*d710*/  FFMA.FTZ R3, R109, c[0x0][0x2d0], -R163.reuse ;  /* 0x0000b4006d037a23 */ /* 0x102fe200000108a3 */
[----:B-----5:R-:W-:Y:S01]  /*d720*/  F2FP.BF16.PACK_AB R114, R244, R238 ;  /* 0x000000eef472723e */ /* 0x020fe200000010ff */
[--C-:B------:R-:W-:Y:S02]  /*d730*/  FFMA.FTZ R109, R202, c[0x0][0x2d0], -R163.reuse ;  /* 0x0000b400ca6d7a23 */ /* 0x100fe400000108a3 */
[----:B------:R1:W-:Y:S01]  /*d740*/  MUFU.EX2 R237, R3 ;  /* 0x0000000300ed7308 */ /* 0x0003e20000000800 */
[--C-:B------:R-:W-:Y:S02]  /*d750*/  FFMA.FTZ R140, R173, c[0x0][0x2d0], -R162.reuse ;  /* 0x0000b400ad8c7a23 */ /* 0x100fe400000108a2 */
[C---:B------:R-:W-:Y:S02]  /*d760*/  FMUL.FTZ R60, R103.reuse, R60 ;  /* 0x0000003c673c7220 */ /* 0x040fe40000410000 */
[C---:B------:R-:W-:Y:S01]  /*d770*/  FMUL.FTZ R61, R103.reuse, R61 ;  /* 0x0000003d673d7220 */ /* 0x040fe20000410000 */
[----:B----4-:R-:W4:Y:S01]  /*d780*/  SHFL.BFLY PT, R2, R0, 0x1, 0x1f ;  /* 0x0c201f0000027f89 */ /* 0x010f2200000e0000 */
[----:B------:R-:W-:Y:S01]  /*d790*/  F2FP.BF16.PACK_AB R113, R234, R168 ;  /* 0x000000a8ea71723e */ /* 0x000fe200000010ff */
[C---:B------:R-:W-:Y:S02]  /*d7a0*/  FMUL.FTZ R70, R100.reuse, R70 ;  /* 0x0000004664467220 */ /* 0x040fe40000410000 */
[----:B------:R-:W-:Y:S02]  /*d7b0*/  FMUL.FTZ R71, R100, R71 ;  /* 0x0000004764477220 */ /* 0x000fe40000410000 */
[C---:B------:R-:W-:Y:S02]  /*d7c0*/  FMUL.FTZ R72, R103.reuse, R72 ;  /* 0x0000004867487220 */ /* 0x040fe40000410000 */
[C---:B------:R-:W-:Y:S02]  /*d7d0*/  FMUL.FTZ R73, R103.reuse, R73 ;  /* 0x0000004967497220 */ /* 0x040fe40000410000 */
[C---:B------:R-:W-:Y:S02]  /*d7e0*/  FMUL.FTZ R76, R103.reuse, R76 ;  /* 0x0000004c674c7220 */ /* 0x040fe40000410000 */
[----:B------:R-:W-:Y:S02]  /*d7f0*/  FMUL.FTZ R77, R103, R77 ;  /* 0x0000004d674d7220 */ /* 0x000fe40000410000 */
[C---:B------:R-:W-:Y:S02]  /*d800*/  FMUL.FTZ R80, R101.reuse, R80 ;  /* 0x0000005065507220 */ /* 0x040fe40000410000 */
[----:B------:R-:W-:Y:S02]  /*d810*/  FMUL.FTZ R81, R101, R81 ;  /* 0x0000005165517220 */ /* 0x000fe40000410000 */
[--C-:B-1----:R-:W-:Y:S02]  /*d820*/  FFMA.FTZ R3, R178, c[0x0][0x2d0], -R162.reuse ;  /* 0x0000b400b2037a23 */ /* 0x102fe400000108a2 */
[C---:B------:R-:W-:Y:S02]  /*d830*/  FMUL.FTZ R82, R100.reuse, R82 ;  /* 0x0000005264527220 */ /* 0x040fe40000410000 */
[----:B------:R1:W-:Y:S01]  /*d840*/  MUFU.EX2 R231, R3 ;  /* 0x0000000300e77308 */ /* 0x0003e20000000800 */
[----:B------:R-:W-:Y:S01]  /*d850*/  FMUL.FTZ R83, R100, R83 ;  /* 0x0000005364537220 */ /* 0x000fe20000410000 */
[----:B----4-:R-:W-:Y:S01]  /*d860*/  FMNMX.FTZ R2, R0, R2, !PT ;  /* 0x0000000200027209 */ /* 0x010fe20007810000 */
[--C-:B------:R-:W-:Y:S02]  /*d870*/  FFMA.FTZ R0, R19, c[0x0][0x2d0], -R163.reuse ;  /* 0x0000b40013007a23 */ /* 0x100fe400000108a3 */
[----:B------:R-:W-:Y:S02]  /*d880*/  FMUL.FTZ R19, R100, R127 ;  /* 0x0000007f64137220 */ /* 0x000fe40000410000 */
[----:B------:R-:W-:Y:S01]  /*d890*/  LDSM.16.MT88.4 R124, [R186+0x400] ;  /* 0x00040000ba7c783b */ /* 0x000fe20000004200 */
[C---:B------:R-:W-:Y:S02]  /*d8a0*/  FMUL.FTZ R88, R103.reuse, R88 ;  /* 0x0000005867587220 */ /* 0x040fe40000410000 */
[----:B------:R-:W4:Y:S01]  /*d8b0*/  MUFU.EX2 R243, R0 ;  /* 0x0000000000f37308 */ /* 0x000f220000000800 */
[C---:B------:R-:W-:Y:S02]  /*d8c0*/  FMUL.FTZ R89, R103.reuse, R89 ;  /* 0x0000005967597220 */ /* 0x040fe40000410000 */
[C---:B------:R-:W-:Y:S02]  /*d8d0*/  FMUL.FTZ R92, R103.reuse, R92 ;  /* 0x0000005c675c7220 */ /* 0x040fe40000410000 */
[----:B------:R-:W-:Y:S02]  /*d8e0*/  FMUL.FTZ R93, R103, R93 ;  /* 0x0000005d675d7220 */ /* 0x000fe40000410000 */
[--C-:B------:R-:W-:Y:S02]  /*d8f0*/  FFMA.FTZ R111, R172, c[0x0][0x2d0], -R163.reuse ;  /* 0x0000b400ac6f7a23 */ /* 0x100fe400000108a3 */
[--C-:B------:R-:W-:Y:S01]  /*d900*/  FFMA.FTZ R110, R166, c[0x0][0x2d0], -R163.reuse ;  /* 0x0000b400a66e7a23 */ /* 0x100fe200000108a3 */
[----:B------:R-:W-:Y:S01]  /*d910*/  MUFU.EX2 R172, R132 ;  /* 0x0000008400ac7308 */ /* 0x000fe20000000800 */
[C---:B------:R-:W-:Y:S02]  /*d920*/  FMUL.FTZ R84, R101.reuse, R84 ;  /* 0x0000005465547220 */ /* 0x040fe40000410000 */
[----:B------:R-:W-:Y:S02]  /*d930*/  FMUL.FTZ R85, R101, R85 ;  /* 0x0000005565557220 */ /* 0x000fe40000410000 */
[----:B-1----:R-:W-:Y:S02]  /*d940*/  FFMA.FTZ R3, R177, c[0x0][0x2d0], -R162 ;  /* 0x0000b400b1037a23 */ /* 0x002fe400000108a2 */
[C---:B------:R-:W-:Y:S02]  /*d950*/  FMUL.FTZ R86, R100.reuse, R86 ;  /* 0x0000005664567220 */ /* 0x040fe40000410000 */
[----:B------:R-:W-:Y:S01]  /*d960*/  FMUL.FTZ R87, R100, R87 ;  /* 0x0000005764577220 */ /* 0x000fe20000410000 */
[----:B------:R1:W5:Y:S01]  /*d970*/  MUFU.EX2 R233, R3 ;  /* 0x0000000300e97308 */ /* 0x0003620000000800 */
[C---:B------:R-:W-:Y:S02]  /*d980*/  FMUL.FTZ R96, R101.reuse, R96 ;  /* 0x0000006065607220 */ /* 0x040fe40000410000 */
[----:B------:R-:W-:Y:S01]  /*d990*/  FMUL.FTZ R97, R101, R97 ;  /* 0x0000006165617220 */ /* 0x000fe20000410000 */
[----:B----4-:R-:W-:Y:S01]  /*d9a0*/  F2FP.BF16.PACK_AB R115, R243, R237 ;  /* 0x000000edf373723e */ /* 0x010fe200000010ff */
[----:B------:R-:W-:Y:S02]  /*d9b0*/  FADD.FTZ R0, -R2, R102 ;  /* 0x0000006602007221 */ /* 0x000fe40000010100 */
[--C-:B------:R-:W-:Y:S02]  /*d9c0*/  FFMA.FTZ R102, R203, c[0x0][0x2d0], -R164.reuse ;  /* 0x0000b400cb667a23 */ /* 0x100fe400000108a4 */
[----:B------:R-:W-:Y:S01]  /*d9d0*/  FMUL.FTZ R0, R0, c[0x0][0x2d0] ;  /* 0x0000b40000007a20 */ /* 0x000fe20000410000 */
[----:B------:R-:W-:Y:S01]  /*d9e0*/  MUFU.EX2 R166, R141 ;  /* 0x0000008d00a67308 */ /* 0x000fe20000000800 */
[C---:B------:R-:W-:Y:S02]  /*d9f0*/  FMUL.FTZ R98, R100.reuse, R98 ;  /* 0x0000006264627220 */ /* 0x040fe40000410000 */
[----:B------:R-:W-:Y:S02]  /*da00*/  FMUL.FTZ R99, R100, R99 ;  /* 0x0000006364637220 */ /* 0x000fe40000410000 */
[--C-:B------:R-:W-:Y:S02]  /*da10*/  FFMA.FTZ R137, R214, c[0x0][0x2d0], -R164.reuse ;  /* 0x0000b400d6897a23 */ /* 0x100fe400000108a4 */
[----:B------:R-:W-:Y:S03]  /*da20*/  FFMA.FTZ R136, R205, c[0x0][0x2d0], -R164 ;  /* 0x0000b400cd887a23 */ /* 0x000fe600000108a4 */
[----:B------:R4:W-:Y:S01]  /*da30*/  MUFU.EX2 R225, R102 ;  /* 0x0000006600e17308 */ /* 0x0009e20000000800 */
[----:B-1----:R-:W-:Y:S01]  /*da40*/  FFMA.FTZ R3, R161, c[0x0][0x2d0], -R162 ;  /* 0x0000b400a1037a23 */ /* 0x002fe200000108a2 */
[----:B-----5:R-:W-:Y:S08]  /*da50*/  F2FP.BF16.PACK_AB R116, R233, R231 ;  /* 0x000000e7e974723e */ /* 0x020ff000000010ff */
[----:B------:R1:W-:Y:S10]  /*da60*/  MUFU.EX2 R241, R3 ;  /* 0x0000000300f17308 */ /* 0x0003f40000000800 */
[----:B------:R-:W5:Y:S01]  /*da70*/  MUFU.EX2 R0, R0 ;  /* 0x0000000000007308 */ /* 0x000f620000000800 */
[----:B----4-:R-:W-:Y:S09]  /*da80*/  FFMA.FTZ R102, R201, c[0x0][0x2d0], -R164 ;  /* 0x0000b400c9667a23 */ /* 0x010ff200000108a4 */
[----:B------:R4:W-:Y:S01]  /*da90*/  MUFU.EX2 R230, R102 ;  /* 0x0000006600e67308 */ /* 0x0009e20000000800 */
[----:B-1----:R-:W-:Y:S09]  /*daa0*/  FFMA.FTZ R3, R160, c[0x0][0x2d0], -R162 ;  /* 0x0000b400a0037a23 */ /* 0x002ff200000108a2 */
[----:B------:R1:W1:Y:S01]  /*dab0*/  MUFU.EX2 R242, R3 ;  /* 0x0000000300f27308 */ /* 0x0002620000000800 */
[C---:B-----5:R-:W-:Y:S02]  /*dac0*/  FMUL.FTZ R10, R0.reuse, R118 ;  /* 0x00000076000a7220 */ /* 0x060fe40000410000 */
[C---:B------:R-:W-:Y:S02]  /*dad0*/  FMUL.FTZ R11, R0.reuse, R119 ;  /* 0x00000077000b7220 */ /* 0x040fe40000410000 */
[C---:B------:R-:W-:Y:S02]  /*dae0*/  FMUL.FTZ R14, R0.reuse, R122 ;  /* 0x0000007a000e7220 */ /* 0x040fe40000410000 */
[C---:B------:R-:W-:Y:S03]  /*daf0*/  FMUL.FTZ R15, R0.reuse, R123 ;  /* 0x0000007b000f7220 */ /* 0x040fe60000410000 */
[----:B------:R-:W-:Y:S01]  /*db00*/  MUFU.EX2 R176, R110 ;  /* 0x0000006e00b07308 */ /* 0x000fe20000000800 */
[----:B------:R-:W5:Y:S01]  /*db10*/  LDSM.16.MT88.4 R120, [R185+0xc00] ;  /* 0x000c0000b978783b */ /* 0x000f620000004200 */
[----:B------:R-:W-:Y:S02]  /*db20*/  FMUL.FTZ R26, R0, R134 ;  /* 0x00000086001a7220 */ /* 0x000fe40000410000 */
[----:B----4-:R-:W-:Y:S02]  /*db30*/  FFMA.FTZ R102, R182, c[0x0][0x2d0], -R163 ;  /* 0x0000b400b6667a23 */ /* 0x010fe400000108a3 */
[C---:B------:R-:W-:Y:S02]  /*db40*/  FMUL.FTZ R27, R0.reuse, R135 ;  /* 0x00000087001b7220 */ /* 0x040fe40000410000 */
[C---:B------:R-:W-:Y:S02]  /*db50*/  FMUL.FTZ R30, R0.reuse, R138 ;  /* 0x0000008a001e7220 */ /* 0x040fe40000410000 */
[----:B------:R4:W-:Y:S01]  /*db60*/  MUFU.EX2 R224, R102 ;  /* 0x0000006600e07308 */ /* 0x0009e20000000800 */
[----:B------:R-:W-:Y:S02]  /*db70*/  FMUL.FTZ R31, R0, R139 ;  /* 0x0000008b001f7220 */ /* 0x000fe40000410000 */
[----:B-1----:R-:W-:Y:S01]  /*db80*/  FMUL.FTZ R3, R2, c[0x0][0x2d0] ;  /* 0x0000b40002037a20 */ /* 0x002fe20000410000 */
[----:B------:R-:W-:Y:S01]  /*db90*/  F2FP.BF16.PACK_AB R118, R242, R241 ;  /* 0x000000f1f276723e */ /* 0x000fe200000010ff */
[C---:B------:R-:W-:Y:S02]  /*dba0*/  FMUL.FTZ R42, R0.reuse, R150 ;  /* 0x00000096002a7220 */ /* 0x040fe40000410000 */
[----:B------:R-:W-:Y:S02]  /*dbb0*/  FFMA.FTZ R4, R169, c[0x0][0x2d0], -R3 ;  /* 0x0000b400a9047a23 */ /* 0x000fe40000010803 */
[C---:B------:R-:W-:Y:S01]  /*dbc0*/  FMUL.FTZ R43, R0.reuse, R151 ;  /* 0x00000097002b7220 */ /* 0x040fe20000410000 */
[----:B------:R1:W-:Y:S01]  /*dbd0*/  MUFU.EX2 R203, R109 ;  /* 0x0000006d00cb7308 */ /* 0x0003e20000000800 */
[C---:B------:R-:W-:Y:S02]  /*dbe0*/  FMUL.FTZ R46, R0.reuse, R154 ;  /* 0x0000009a002e7220 */ /* 0x040fe40000410000 */
[C---:B------:R-:W-:Y:S02]  /*dbf0*/  FMUL.FTZ R47, R0.reuse, R155 ;  /* 0x0000009b002f7220 */ /* 0x040fe40000410000 */
[C---:B------:R-:W-:Y:S02]  /*dc00*/  FMUL.FTZ R58, R0.reuse, R58 ;  /* 0x0000003a003a7220 */ /* 0x040fe40000410000 */
[C---:B------:R-:W-:Y:S02]  /*dc10*/  FMUL.FTZ R59, R0.reuse, R59 ;  /* 0x0000003b003b7220 */ /* 0x040fe40000410000 */
[--C-:B------:R-:W-:Y:S01]  /*dc20*/  FFMA.FTZ R135, R165, c[0x0][0x2d0], -R164.reuse ;  /* 0x0000b400a5877a23 */ /* 0x100fe200000108a4 */
[----:B------:R3:W-:Y:S01]  /*dc30*/  MUFU.EX2 R160, R4 ;  /* 0x0000000400a07308 */ /* 0x0007e20000000800 */
[--C-:B------:R-:W-:Y:S02]  /*dc40*/  FFMA.FTZ R134, R167, c[0x0][0x2d0], -R164.reuse ;  /* 0x0000b400a7867a23 */ /* 0x100fe400000108a4 */
[----:B------:R-:W-:Y:S02]  /*dc50*/  FMUL.FTZ R62, R0, R62 ;  /* 0x0000003e003e7220 */ /* 0x000fe40000410000 */
[----:B----4-:R-:W-:Y:S02]  /*dc60*/  FFMA.FTZ R102, R204, c[0x0][0x2d0], -R163 ;  /* 0x0000b400cc667a23 */ /* 0x010fe400000108a3 */
[C---:B------:R-:W-:Y:S02]  /*dc70*/  FMUL.FTZ R63, R0.reuse, R63 ;  /* 0x0000003f003f7220 */ /* 0x040fe40000410000 */
[C---:B------:R-:W-:Y:S01]  /*dc80*/  FMUL.FTZ R74, R0.reuse, R74 ;  /* 0x0000004a004a7220 */ /* 0x040fe20000410000 */
[----:B------:R4:W-:Y:S01]  /*dc90*/  MUFU.EX2 R223, R102 ;  /* 0x0000006600df7308 */ /* 0x0009e20000000800 */
[----:B------:R-:W-:Y:S02]  /*dca0*/  FMUL.FTZ R75, R0, R75 ;  /* 0x0000004b004b7220 */ /* 0x000fe40000410000 */
[--C-:B------:R-:W-:Y:S02]  /*dcb0*/  FFMA.FTZ R138, R211, c[0x0][0x2d0], -R3.reuse ;  /* 0x0000b400d38a7a23 */ /* 0x100fe40000010803 */
[--C-:B-1----:R-:W-:Y:S02]  /*dcc0*/  FFMA.FTZ R109, R218, c[0x0][0x2d0], -R3.reuse ;  /* 0x0000b400da6d7a23 */ /* 0x102fe40000010803 */
[--C-:B------:R-:W-:Y:S02]  /*dcd0*/  FFMA.FTZ R139, R175, c[0x0][0x2d0], -R3.reuse ;  /* 0x0000b400af8b7a23 */ /* 0x100fe40000010803 */
[--C-:B------:R-:W-:Y:S01]  /*dce0*/  FFMA.FTZ R105, R105, c[0x0][0x2d0], -R3.reuse ;  /* 0x0000b40069697a23 */ /* 0x100fe20000010803 */
[----:B------:R-:W-:Y:S01]  /*dcf0*/  MUFU.EX2 R175, R135 ;  /* 0x0000008700af7308 */ /* 0x000fe20000000800 */
[C---:B------:R-:W-:Y:S02]  /*dd00*/  FMUL.FTZ R78, R0.reuse, R78 ;  /* 0x0000004e004e7220 */ /* 0x040fe40000410000 */
[C---:B------:R-:W-:Y:S02]  /*dd10*/  FMUL.FTZ R79, R0.reuse, R79 ;  /* 0x0000004f004f7220 */ /* 0x040fe40000410000 */
[--C-:B---3--:R-:W-:Y:S02]  /*dd20*/  FFMA.FTZ R4, R179, c[0x0][0x2d0], -R3.reuse ;  /* 0x0000b400b3047a23 */ /* 0x108fe40000010803 */
[C---:B------:R-:W-:Y:S02]  /*dd30*/  FMUL.FTZ R90, R0.reuse, R90 ;  /* 0x0000005a005a7220 */ /* 0x040fe40000410000 */
[C---:B------:R-:W-:Y:S01]  /*dd40*/  FMUL.FTZ R91, R0.reuse, R91 ;  /* 0x0000005b005b7220 */ /* 0x040fe20000410000 */
[----:B------:R1:W3:Y:S01]  /*dd50*/  MUFU.EX2 R161, R4 ;  /* 0x0000000400a17308 */ /* 0x0002e20000000800 */
[C---:B------:R-:W-:Y:S02]  /*dd60*/  FMUL.FTZ R94, R0.reuse, R94 ;  /* 0x0000005e005e7220 */ /* 0x040fe40000410000 */
[----:B------:R-:W-:Y:S02]  /*dd70*/  FMUL.FTZ R95, R0, R95 ;  /* 0x0000005f005f7220 */ /* 0x000fe40000410000 */
[--C-:B----4-:R-:W-:Y:S05]  /*dd80*/  FFMA.FTZ R102, R180, c[0x0][0x2d0], -R164.reuse ;  /* 0x0000b400b4667a23 */ /* 0x110fea00000108a4 */
[----:B------:R4:W-:Y:S10]  /*dd90*/  MUFU.EX2 R222, R102 ;  /* 0x0000006600de7308 */ /* 0x0009f40000000800 */
[----:B------:R-:W-:Y:S01]  /*dda0*/  MUFU.EX2 R177, R134 ;  /* 0x0000008600b17308 */ /* 0x000fe20000000800 */
[--C-:B-1----:R-:W-:Y:S01]  /*ddb0*/  FFMA.FTZ R4, R171, c[0x0][0x2d0], -R3.reuse ;  /* 0x0000b400ab047a23 */ /* 0x102fe20000010803 */
[----:B---3--:R-:W-:Y:S08]  /*ddc0*/  F2FP.BF16.PACK_AB R117, R161, R160 ;  /* 0x000000a0a175723e */ /* 0x008ff000000010ff */
[----:B------:R1:W-:Y:S01]  /*ddd0*/  MUFU.EX2 R239, R4 ;  /* 0x0000000400ef7308 */ /* 0x0003e20000000800 */
[----:B----4-:R-:W-:Y:S09]  /*dde0*/  FFMA.FTZ R102, R181, c[0x0][0x2d0], -R164 ;  /* 0x0000b400b5667a23 */ /* 0x010ff200000108a4 */
[----:B------:R3:W-:Y:S10]  /*ddf0*/  MUFU.EX2 R221, R102 ;  /* 0x0000006600dd7308 */ /* 0x0007f40000000800 */
[----:B------:R4:W-:Y:S01]  /*de00*/  MUFU.EX2 R171, R133 ;  /* 0x0000008500ab7308 */ /* 0x0009e20000000800 */
[----:B-1----:R-:W-:Y:S09]  /*de10*/  FFMA.FTZ R4, R170, c[0x0][0x2d0], -R3 ;  /* 0x0000b400aa047a23 */ /* 0x002ff20000010803 */
[----:B------:R1:W1:Y:S01]  /*de20*/  MUFU.EX2 R240, R4 ;  /* 0x0000000400f07308 */ /* 0x0002620000000800 */
[----:B---3--:R-:W-:Y:S09]  /*de30*/  FFMA.FTZ R102, R183, c[0x0][0x2d0], -R163 ;  /* 0x0000b400b7667a23 */ /* 0x008ff200000108a3 */
[----:B------:R3:W-:Y:S01]  /*de40*/  MUFU.EX2 R204, R102 ;  /* 0x0000006600cc7308 */ /* 0x0007e20000000800 */
[----:B----4-:R-:W-:Y:S09]  /*de50*/  LDSM.16.MT88.4 R132, [R185+0x800] ;  /* 0x00080000b984783b */ /* 0x010ff20000004200 */
[----:B------:R-:W4:Y:S01]  /*de60*/  MUFU.EX2 R167, R140 ;  /* 0x0000008c00a77308 */ /* 0x000f220000000800 */
[----:B-1----:R-:W-:Y:S01]  /*de70*/  FMUL.FTZ R4, R101, R112 ;  /* 0x0000007065047220 */ /* 0x002fe20000410000 */
[----:B------:R-:W-:Y:S02]  /*de80*/  F2FP.BF16.PACK_AB R112, R235, R220 ;  /* 0x000000dceb70723e */ /* 0x000fe400000010ff */
[----:B------:R-:W-:Y:S06]  /*de90*/  F2FP.BF16.PACK_AB R119, R240, R239 ;  /* 0x000000eff077723e */ /* 0x000fec00000010ff */
[----:B------:R1:W-:Y:S01]  /*dea0*/  MUFU.EX2 R178, R109 ;  /* 0x0000006d00b27308 */ /* 0x0003e20000000800 */
[-C--:B------:R-:W-:Y:S05]  /*deb0*/  HMMA.16816.F32.BF16 R4, R112, R20.reuse, R4 ;  /* 0x000000147004723c */ /* 0x080fea0000041804 */
[--C-:B---3--:R-:W-:Y:S03]  /*dec0*/  FFMA.FTZ R102, R215, c[0x0][0x2d0], -R162.reuse ;  /* 0x0000b400d7667a23 */ /* 0x108fe600000108a2 */
[C---:B------:R-:W-:Y:S01]  /*ded0*/  HMMA.16816.F32.BF16 R8, R116.reuse, R20, R8 ;  /* 0x000000147408723c */ /* 0x040fe20000041808 */
[----:B------:R3:W-:Y:S06]  /*dee0*/  MUFU.EX2 R201, R102 ;  /* 0x0000006600c97308 */ /* 0x0007ec0000000800 */
[C---:B------:R-:W-:Y:S01]  /*def0*/  FMUL.FTZ R20, R101.reuse, R128 ;  /* 0x0000008065147220 */ /* 0x040fe20000410000 */
[-C--:B------:R-:W-:Y:S03]  /*df00*/  HMMA.16816.F32.BF16 R12, R116, R22.reuse, R12 ;  /* 0x00000016740c723c */ /* 0x080fe6000004180c */
[----:B------:R-:W-:Y:S01]  /*df10*/  MUFU.EX2 R170, R137 ;  /* 0x0000008900aa7308 */ /* 0x000fe20000000800 */
[C---:B------:R-:W-:Y:S02]  /*df20*/  FMUL.FTZ R21, R101.reuse, R129 ;  /* 0x0000008165157220 */ /* 0x040fe40000410000 */
[--C-:B-1----:R-:W-:Y:S02]  /*df30*/  FFMA.FTZ R109, R208, c[0x0][0x2d0], -R162.reuse ;  /* 0x0000b400d06d7a23 */ /* 0x102fe400000108a2 */
[C---:B------:R-:W-:Y:S05]  /*df40*/  HMMA.16816.F32.BF16 R16, R112.reuse, R22, R16 ;  /* 0x000000167010723c */ /* 0x040fea0000041810 */
[----:B------:R-:W-:Y:S02]  /*df50*/  MUFU.EX2 R174, R136 ;  /* 0x0000008800ae7308 */ /* 0x000fe40000000800 */
[C---:B------:R-:W-:Y:S02]  /*df60*/  FMUL.FTZ R22, R100.reuse, R130 ;  /* 0x0000008264167220 */ /* 0x040fe40000410000 */
[----:B------:R-:W-:Y:S02]  /*df70*/  FMUL.FTZ R23, R100, R131 ;  /* 0x0000008364177220 */ /* 0x000fe40000410000 */
[----:B------:R-:W-:Y:S01]  /*df80*/  LDSM.16.MT88.4 R128, [R185+0x1000] ;  /* 0x00100000b980783b */ /* 0x000fe20000004200 */
[----:B---3--:R-:W-:Y:S03]  /*df90*/  FFMA.FTZ R102, R210, c[0x0][0x2d0], -R162 ;  /* 0x0000b400d2667a23 */ /* 0x008fe600000108a2 */
[----:B------:R-:W1:Y:S01]  /*dfa0*/  MUFU.EX2 R173, R111 ;  /* 0x0000006f00ad7308 */ /* 0x000e620000000800 */
[-C--:B------:R-:W-:Y:S08]  /*dfb0*/  HMMA.16816.F32.BF16 R20, R112, R36.reuse, R20 ;  /* 0x000000247014723c */ /* 0x080ff00000041814 */
[C---:B------:R-:W-:Y:S01]  /*dfc0*/  HMMA.16816.F32.BF16 R24, R116.reuse, R36, R24 ;  /* 0x000000247418723c */ /* 0x040fe20000041818 */
[----:B------:R3:W-:Y:S06]  /*dfd0*/  MUFU.EX2 R202, R102 ;  /* 0x0000006600ca7308 */ /* 0x0007ec0000000800 */
[C---:B------:R-:W-:Y:S01]  /*dfe0*/  FMUL.FTZ R36, R101.reuse, R144 ;  /* 0x0000009065247220 */ /* 0x040fe20000410000 */
[-C--:B------:R-:W-:Y:S03]  /*dff0*/  HMMA.16816.F32.BF16 R28, R116, R38.reuse, R28 ;  /* 0x00000026741c723c */ /* 0x080fe6000004181c */
[----:B------:R1:W-:Y:S01]  /*e000*/  MUFU.EX2 R111, R105 ;  /* 0x00000069006f7308 */ /* 0x0003e20000000800 */
[C---:B------:R-:W-:Y:S02]  /*e010*/  FMUL.FTZ R37, R101.reuse, R145 ;  /* 0x0000009165257220 */ /* 0x040fe40000410000 */
[----:B--2---:R-:W-:Y:S02]  /*e020*/  FFMA.FTZ R101, R101, R249, R220 ;  /* 0x000000f965657223 */ /* 0x004fe400000100dc */
[C---:B------:R-:W-:Y:S05]  /*e030*/  HMMA.16816.F32.BF16 R32, R112.reuse, R38, R32 ;  /* 0x000000267020723c */ /* 0x040fea0000041820 */
[----:B------:R-:W-:Y:S02]  /*e040*/  MUFU.EX2 R164, R138 ;  /* 0x0000008a00a47308 */ /* 0x000fe40000000800 */
[C---:B------:R-:W-:Y:S02]  /*e050*/  FMUL.FTZ R38, R100.reuse, R146 ;  /* 0x0000009264267220 */ /* 0x040fe40000410000 */
[C---:B------:R-:W-:Y:S03]  /*e060*/  FMUL.FTZ R39, R100.reuse, R147 ;  /* 0x0000009364277220 */ /* 0x040fe60000410000 */
[----:B---3--:R-:W-:Y:S02]  /*e070*/  FFMA.FTZ R102, R207, c[0x0][0x2d0], -R3 ;  /* 0x0000b400cf667a23 */ /* 0x008fe40000010803 */
[----:B------:R-:W-:Y:S01]  /*e080*/  FFMA.FTZ R100, R100, R248, R168 ;  /* 0x000000f864647223 */ /* 0x000fe200000100a8 */
[----:B------:R-:W-:Y:S01]  /*e090*/  MUFU.EX2 R165, R139 ;  /* 0x0000008b00a57308 */ /* 0x000fe20000000800 */
[-C--:B-----5:R-:W-:Y:S03]  /*e0a0*/  HMMA.16816.F32.BF16 R36, R112, R120.reuse, R36 ;  /* 0x000000787024723c */ /* 0x0a0fe60000041824 */
[----:B-1----:R-:W-:Y:S01]  /*e0b0*/  FADD.FTZ R105, R235, R101 ;  /* 0x00000065eb697221 */ /* 0x002fe20000010000 */
[----:B------:R-:W-:Y:S04]  /*e0c0*/  F2FP.BF16.PACK_AB R101, R172, R171 ;  /* 0x000000abac65723e */ /* 0x000fe800000010ff */
[C---:B------:R-:W-:Y:S01]  /*e0d0*/  HMMA.16816.F32.BF16 R40, R116.reuse, R120, R40 ;  /* 0x000000787428723c */ /* 0x040fe20000041828 */
[----:B------:R1:W-:Y:S07]  /*e0e0*/  MUFU.EX2 R182, R102 ;  /* 0x0000006600b67308 */ /* 0x0003ee0000000800 */
[-C--:B------:R-:W-:Y:S03]  /*e0f0*/  HMMA.16816.F32.BF16 R44, R116, R122.reuse, R44 ;  /* 0x0000007a742c723c */ /* 0x080fe6000004182c */
[----:B------:R-:W-:Y:S05]  /*e100*/  MUFU.EX2 R168, R109 ;  /* 0x0000006d00a87308 */ /* 0x000fea0000000800 */
[C---:B------:R-:W-:Y:S01]  /*e110*/  HMMA.16816.F32.BF16 R48, R112.reuse, R122, R48 ;  /* 0x0000007a7030723c */ /* 0x040fe20000041830 */
[----:B------:R-:W2:Y:S03]  /*e120*/  LDSM.16.MT88.4 R120, [R186+0xc00] ;  /* 0x000c0000ba78783b */ /* 0x000ea60000004200 */
[--C-:B-1----:R-:W-:Y:S04]  /*e130*/  FFMA.FTZ R102, R206, c[0x0][0x2d0], -R3.reuse ;  /* 0x0000b400ce667a23 */ /* 0x102fe80000010803 */
[----:B------:R1:W-:Y:S04]  /*e140*/  MUFU.EX2 R183, R102 ;  /* 0x0000006600b77308 */ /* 0x0003e80000000800 */
[--C-:B-1----:R-:W-:Y:S01]  /*e150*/  FFMA.FTZ R102, R216, c[0x0][0x2d0], -R162.reuse ;  /* 0x0000b400d8667a23 */ /* 0x102fe200000108a2 */
[-C--:B--2---:R-:W-:Y:S05]  /*e160*/  HMMA.16816.F32.BF16 R52, R112, R120.reuse, R52 ;  /* 0x000000787034723c */ /* 0x084fea0000041834 */
[----:B------:R1:W-:Y:S03]  /*e170*/  MUFU.EX2 R180, R102 ;  /* 0x0000006600b47308 */ /* 0x0003e60000000800 */
[C---:B------:R-:W-:Y:S08]  /*e180*/  HMMA.16816.F32.BF16 R56, R116.reuse, R120, R56 ;  /* 0x000000787438723c */ /* 0x040ff00000041838 */
[-C--:B------:R-:W-:Y:S08]  /*e190*/  HMMA.16816.F32.BF16 R60, R116, R122.reuse, R60 ;  /* 0x0000007a743c723c */ /* 0x080ff0000004183c */
[C---:B------:R-:W-:Y:S01]  /*e1a0*/  HMMA.16816.F32.BF16 R64, R112.reuse, R122, R64 ;  /* 0x0000007a7040723c */ /* 0x040fe20000041840 */
[----:B------:R-:W2:Y:S03]  /*e1b0*/  LDSM.16.MT88.4 R120, [R185+0x1800] ;  /* 0x00180000b978783b */ /* 0x000ea60000004200 */
[--C-:B-1----:R-:W-:Y:S04]  /*e1c0*/  FFMA.FTZ R102, R217, c[0x0][0x2d0], -R162.reuse ;  /* 0x0000b400d9667a23 */ /* 0x102fe800000108a2 */
[----:B------:R1:W-:Y:S04]  /*e1d0*/  MUFU.EX2 R181, R102 ;  /* 0x0000006600b57308 */ /* 0x0003e80000000800 */
[--C-:B-1----:R-:W-:Y:S02]  /*e1e0*/  FFMA.FTZ R102, R219, c[0x0][0x2d0], -R3.reuse ;  /* 0x0000b400db667a23 */ /* 0x102fe40000010803 */
[----:B------:R-:W-:Y:S02]  /*e1f0*/  FFMA.FTZ R3, R104, c[0x0][0x2d0], -R3 ;  /* 0x0000b40068037a23 */ /* 0x000fe40000010803 */
[----:B------:R-:W3:Y:S02]  /*e200*/  LDL.LU R104, [R1+0xc] ;  /* 0x00000c0001687983 */ /* 0x000ee40000300800 */
[----:B------:R1:W-:Y:S01]  /*e210*/  MUFU.EX2 R179, R102 ;  /* 0x0000006600b37308 */ /* 0x0003e20000000800 */
[-C--:B--2---:R-:W-:Y:S09]  /*e220*/  HMMA.16816.F32.BF16 R68, R112, R120.reuse, R68 ;  /* 0x000000787044723c */ /* 0x084ff20000041844 */
[----:B------:R2:W5:Y:S01]  /*e230*/  MUFU.EX2 R110, R3 ;  /* 0x00000003006e7308 */ /* 0x0005620000000800 */
[C---:B------:R-:W-:Y:S08]  /*e240*/  HMMA.16816.F32.BF16 R72, R116.reuse, R120, R72 ;  /* 0x000000787448723c */ /* 0x040ff00000041848 */
[-C--:B------:R-:W-:Y:S04]  /*e250*/  HMMA.16816.F32.BF16 R76, R116, R122.reuse, R76 ;  /* 0x0000007a744c723c */ /* 0x080fe8000004184c */
[----:B-1----:R-:W-:Y:S01]  /*e260*/  FFMA.FTZ R102, R212, c[0x0][0x2d0], -R162 ;  /* 0x0000b400d4667a23 */ /* 0x002fe200000108a2 */
[----:B----4-:R-:W-:Y:S03]  /*e270*/  F2FP.BF16.PACK_AB R162, R167, R166 ;  /* 0x000000a6a7a2723e */ /* 0x010fe600000010ff */
[C---:B------:R-:W-:Y:S01]  /*e280*/  HMMA.16816.F32.BF16 R80, R112.reuse, R122, R80 ;  /* 0x0000007a7050723c */ /* 0x040fe20000041850 */
[----:B------:R-:W1:Y:S01]  /*e290*/  LDSM.16.MT88.4 R120, [R186+0x1800] ;  /* 0x00180000ba78783b */ /* 0x000e620000004200 */
[----:B------:R4:W1:Y:S02]  /*e2a0*/  MUFU.EX2 R169, R102 ;  /* 0x0000006600a97308 */ /* 0x0008640000000800 */
[----:B--2---:R-:W-:Y:S01]  /*e2b0*/  FFMA.FTZ R3, R103, R142, R231 ;  /* 0x0000008e67037223 */ /* 0x004fe200000100e7 */
[----:B------:R-:W-:Y:S04]  /*e2c0*/  F2FP.BF16.PACK_AB R103, R176, R173 ;  /* 0x000000adb067723e */ /* 0x000fe800000010ff */
[----:B------:R-:W-:Y:S03]  /*e2d0*/  LDSM.16.MT88.4 R140, [R186+0x800] ;  /* 0x00080000ba8c783b */ /* 0x000fe60000004200 */
[----:B-----5:R-:W-:Y:S01]  /*e2e0*/  F2FP.BF16.PACK_AB R163, R110, R111 ;  /* 0x0000006f6ea3723e */ /* 0x020fe200000010ff */
[----:B------:R-:W-:Y:S02]  /*e2f0*/  FADD.FTZ R109, R233, R3 ;  /* 0x00000003e96d7221 */ /* 0x000fe40000010000 */
[----:B------:R-:W-:Y:S04]  /*e300*/  FADD.FTZ R3, R238, R105 ;  /* 0x00000069ee037221 */ /* 0x000fe80000010000 */
[----:B------:R-:W-:Y:S04]  /*e310*/  FADD.FTZ R3, R244, R3 ;  /* 0x00000003f4037221 */ /* 0x000fe80000010000 */
[----:B------:R-:W-:Y:S01]  /*e320*/  FADD.FTZ R3, R225, R3 ;  /* 0x00000003e1037221 */ /* 0x000fe20000010000 */
[----:B----4-:R-:W-:Y:S03]  /*e330*/  F2FP.BF16.PACK_AB R102, R177, R175 ;  /* 0x000000afb166723e */ /* 0x010fe600000010ff */
[----:B------:R-:W-:Y:S01]  /*e340*/  FADD.FTZ R3, R230, R3 ;  /* 0x00000003e6037221 */ /* 0x000fe20000010000 */
[-C--:B-1----:R-:W-:Y:S08]  /*e350*/  HMMA.16816.F32.BF16 R84, R112, R120.reuse, R84 ;  /* 0x000000787054723c */ /* 0x082ff00000041854 */
[C---:B------:R-:W-:Y:S07]  /*e360*/  HMMA.16816.F32.BF16 R88, R116.reuse, R120, R88 ;  /* 0x000000787458723c */ /* 0x040fee0000041858 */
[----:B------:R-:W-:Y:S01]  /*e370*/  F2FP.BF16.PACK_AB R120, R202, R201 ;  /* 0x000000c9ca78723e */ /* 0x000fe200000010ff */
[-C--:B------:R-:W-:Y:S01]  /*e380*/  HMMA.16816.F32.BF16 R92, R116, R122.reuse, R92 ;  /* 0x0000007a745c723c */ /* 0x080fe2000004185c */
[----:B------:R-:W1:Y:S03]  /*e390*/  LDSM.16.MT88.4 R116, [R185+0x400] ;  /* 0x00040000b974783b */ /* 0x000e660000004200 */
[----:B------:R-:W-:Y:S04]  /*e3a0*/  F2FP.BF16.PACK_AB R121, R183, R182 ;  /* 0x000000b6b779723e */ /* 0x000fe800000010ff */
[----:B------:R-:W-:Y:S07]  /*e3b0*/  HMMA.16816.F32.BF16 R96, R112, R122, R96 ;  /* 0x0000007a7060723c */ /* 0x000fee0000041860 */
[----:B------:R-:W-:Y:S02]  /*e3c0*/  F2FP.BF16.PACK_AB R112, R230, R225 ;  /* 0x000000e1e670723e */ /* 0x000fe400000010ff */
[----:B------:R-:W-:Y:S03]  /*e3d0*/  F2FP.BF16.PACK_AB R113, R223, R224 ;  /* 0x000000e0df71723e */ /* 0x000fe600000010ff */
[----:B------:R-:W-:Y:S02]  /*e3e0*/  F2FP.BF16.PACK_AB R114, R221, R222 ;  /* 0x000000dedd72723e */ /* 0x000fe400000010ff */
[----:B------:R-:W-:Y:S02]  /*e3f0*/  F2FP.BF16.PACK_AB R115, R204, R203 ;  /* 0x000000cbcc73723e */ /* 0x000fe400000010ff */
[----:B------:R-:W-:Y:S02]  /*e400*/  F2FP.BF16.PACK_AB R122, R181, R180 ;  /* 0x000000b4b57a723e */ /* 0x000fe400000010ff */
[----:B------:R-:W-:Y:S03]  /*e410*/  F2FP.BF16.PACK_AB R123, R178, R179 ;  /* 0x000000b3b27b723e */ /* 0x000fe600000010ff */
[-C--:B-1----:R-:W-:Y:S08]  /*e420*/  HMMA.16816.F32.BF16 R4, R112, R116.reuse, R4 ;  /* 0x000000747004723c */ /* 0x082ff00000041804 */
[C---:B------:R-:W-:Y:S08]  /*e430*/  HMMA.16816.F32.BF16 R8, R120.reuse, R116, R8 ;  /* 0x000000747808723c */ /* 0x040ff00000041808 */
[-C--:B------:R-:W-:Y:S08]  /*e440*/  HMMA.16816.F32.BF16 R12, R120, R118.reuse, R12 ;  /* 0x00000076780c723c */ /* 0x080ff0000004180c */
[C---:B------:R-:W-:Y:S01]  /*e450*/  HMMA.16816.F32.BF16 R16, R112.reuse, R118, R16 ;  /* 0x000000767010723c */ /* 0x040fe20000041810 */
[----:B------:R-:W1:Y:S07]  /*e460*/  LDSM.16.MT88.4 R116, [R186+0x1000] ;  /* 0x00100000ba74783b */ /* 0x000e6e0000004200 */
        /* <DEDUP_REMOVED lines=9> */
[----:B------:R-:W4:Y:S07]  /*e500*/  LDSM.16.MT88.4 R128, [R186+0x1c00] ;  /* 0x001c0000ba80783b */ /* 0x000f2e0000004200 */
[-C--:B-1----:R-:W-:Y:S08]  /*e510*/  HMMA.16816.F32.BF16 R52, R112, R116.reuse, R52 ;  /* 0x000000747034723c */ /* 0x082ff00000041834 */
[C---:B------:R-:W-:Y:S08]  /*e520*/  HMMA.16816.F32.BF16 R56, R120.reuse, R116, R56 ;  /* 0x000000747838723c */ /* 0x040ff00000041838 */
[-C--:B------:R-:W-:Y:S08]  /*e530*/  HMMA.16816.F32.BF16 R60, R120, R118.reuse, R60 ;  /* 0x00000076783c723c */ /* 0x080ff0000004183c */
[C---:B------:R-:W-:Y:S08]  /*e540*/  HMMA.16816.F32.BF16 R64, R112.reuse, R118, R64 ;  /* 0x000000767040723c */ /* 0x040ff00000041840 */
[-C--:B--2---:R-:W-:Y:S08]  /*e550*/  HMMA.16816.F32.BF16 R68, R112, R124.reuse, R68 ;  /* 0x0000007c7044723c */ /* 0x084ff00000041844 */
[C---:B------:R-:W-:Y:S08]  /*e560*/  HMMA.16816.F32.BF16 R72, R120.reuse, R124, R72 ;  /* 0x0000007c7848723c */ /* 0x040ff00000041848 */
[-C--:B------:R-:W-:Y:S08]  /*e570*/  HMMA.16816.F32.BF16 R76, R120, R126.reuse, R76 ;  /* 0x0000007e784c723c */ /* 0x080ff0000004184c */
[C---:B------:R-:W-:Y:S08]  /*e580*/  HMMA.16816.F32.BF16 R80, R112.reuse, R126, R80 ;  /* 0x0000007e7050723c */ /* 0x040ff00000041850 */
[-C--:B----4-:R-:W-:Y:S08]  /*e590*/  HMMA.16816.F32.BF16 R84, R112, R128.reuse, R84 ;  /* 0x000000807054723c */ /* 0x090ff00000041854 */
[C---:B------:R-:W-:Y:S04]  /*e5a0*/  HMMA.16816.F32.BF16 R88, R120.reuse, R128, R88 ;  /* 0x000000807858723c */ /* 0x040fe80000041858 */
[----:B---3--:R-:W-:Y:S01]  /*e5b0*/  FFMA.FTZ R0, R0, R104, R160 ;  /* 0x0000006800007223 */ /* 0x008fe200000100a0 */
[----:B------:R-:W-:Y:S01]  /*e5c0*/  F2FP.BF16.PACK_AB R160, R168, R169 ;  /* 0x000000a9a8a0723e */ /* 0x000fe200000010ff */
[----:B------:R-:W-:Y:S02]  /*e5d0*/  FADD.FTZ R104, R234, R100 ;  /* 0x00000064ea687221 */ /* 0x000fe40000010000 */
[-C--:B------:R-:W-:Y:S04]  /*e5e0*/  HMMA.16816.F32.BF16 R92, R120, R130.reuse, R92 ;  /* 0x00000082785c723c */ /* 0x080fe8000004185c */
[----:B------:R-:W-:Y:S01]  /*e5f0*/  F2FP.BF16.PACK_AB R100, R174, R170 ;  /* 0x000000aaae64723e */ /* 0x000fe200000010ff */
[----:B------:R-:W-:Y:S01]  /*e600*/  FADD.FTZ R0, R161, R0 ;  /* 0x00000000a1007221 */ /* 0x000fe20000010000 */
[----:B------:R-:W-:Y:S01]  /*e610*/  F2FP.BF16.PACK_AB R161, R165, R164 ;  /* 0x000000a4a5a1723e */ /* 0x000fe200000010ff */
[----:B------:R-:W-:Y:S01]  /*e620*/  FADD.FTZ R104, R237, R104 ;  /* 0x00000068ed687221 */ /* 0x000fe20000010000 */
[----:B------:R-:W-:Y:S04]  /*e630*/  HMMA.16816.F32.BF16 R96, R112, R130, R96 ;  /* 0x000000827060723c */ /* 0x000fe80000041860 */
[----:B------:R-:W-:Y:S04]  /*e640*/  FADD.FTZ R0, R239, R0 ;  /* 0x00000000ef007221 */ /* 0x000fe80000010000 */
[-C--:B------:R-:W-:Y:S01]  /*e650*/  HMMA.16816.F32.BF16 R112, R100, R132.reuse, R4 ;  /* 0x000000846470723c */ /* 0x080fe20000041804 */
[----:B------:R-:W1:Y:S04]  /*e660*/  LDSM.16.MT88.4 R4, [R186+0x1400] ;  /* 0x00140000ba04783b */ /* 0x000e680000004200 */
[----:B------:R-:W-:Y:S03]  /*e670*/  FADD.FTZ R0, R240, R0 ;  /* 0x00000000f0007221 */ /* 0x000fe60000010000 */
        /* <DEDUP_REMOVED lines=50> */
[----:B------:R-:W-:Y:S01]  /*e9a0*/  FADD.FTZ R6, R175, R6 ;  /* 0x00000006af067221 */ /* 0x000fe20000010000 */
[----:B------:R-:W-:Y:S01]  /*e9b0*/  MOV R102, R2 ;  /* 0x0000000200667202 */ /* 0x000fe20000000f00 */
[----:B------:R-:W-:Y:S04]  /*e9c0*/  FADD.FTZ R4, R173, R3 ;  /* 0x00000003ad047221 */ /* 0x000fe80000010000 */
[----:B------:R-:W-:Y:S02]  /*e9d0*/  FADD.FTZ R3, R166, R0 ;  /* 0x00000000a6037221 */ /* 0x000fe40000010000 */
[----:B------:R-:W-:Y:S02]  /*e9e0*/  FADD.FTZ R0, R111, R5 ;  /* 0x000000056f007221 */ /* 0x000fe40000010000 */
[----:B------:R-:W-:Y:S02]  /*e9f0*/  FADD.FTZ R5, R177, R6 ;  /* 0x00000006b1057221 */ /* 0x000fe40000010000 */
[----:B------:R-:W-:Y:S02]  /*ea00*/  FADD.FTZ R4, R176, R4 ;  /* 0x00000004b0047221 */ /* 0x000fe40000010000 */
[----:B------:R-:W-:Y:S01]  /*ea10*/  FADD.FTZ R3, R167, R3 ;  /* 0x00000003a7037221 */ /* 0x000fe20000010000 */
[----:B------:R1:W-:Y:S01]  /*ea20*/  STL [R1+0x4], R5 ;  /* 0x0000040501007387 */ /* 0x0003e20000100800 */
[----:B------:R-:W-:Y:S03]  /*ea30*/  FADD.FTZ R0, R110, R0 ;  /* 0x000000006e007221 */ /* 0x000fe60000010000 */
[----:B------:R1:W-:Y:S04]  /*ea40*/  STL [R1], R4 ;  /* 0x0000000401007387 */ /* 0x0003e80000100800 */
[----:B------:R1:W-:Y:S04]  /*ea50*/  STL [R1+0x8], R3 ;  /* 0x0000080301007387 */ /* 0x0003e80000100800 */
[----:B------:R1:W-:Y:S01]  /*ea60*/  STL [R1+0xc], R0 ;  /* 0x00000c0001007387 */ /* 0x0003e20000100800 */
[----:B------:R-:W-:-:S05]  /*ea70*/  @P0 BRA `(.L_x_554) ;  /* 0xffffcf4000000947 */ /* 0x000fca000383ffff */
.L_x_549:
[----:B-1----:R-:W2:Y:S02]  /*ea80*/  LDL R0, [R1+0x10] ;  /* 0x0000100001007983 */ /* 0x002ea40000100800 */
[----:B--2---:R-:W-:-:S13]  /*ea90*/  ISETP.GE.AND P0, PT, R200, R0, PT ;  /* 0x00000000c800720c */ /* 0x004fda0003f06270 */
[----:B------:R-:W-:Y:S05]  /*eaa0*/  @!P0 BRA `(.L_x_555) ;  /* 0x0000432000008947 */ /* 0x000fea0003800000 */
[----:B------:R-:W-:Y:S01]  /*eab0*/  IMAD.MOV.U32 R101, RZ, RZ, R107 ;  /* 0x000000ffff657224 */ /* 0x000fe200078e006b */
[----:B------:R-:W-:Y:S01]  /*eac0*/  MOV R104, R102 ;  /* 0x0000006600687202 */ /* 0x000fe20000000f00 */
[----:B------:R-:W-:Y:S01]  /*ead0*/  IMAD.MOV.U32 R100, RZ, RZ, R108 ;  /* 0x000000ffff647224 */ /* 0x000fe200078e006c */
[----:B------:R-:W-:Y:S02]  /*eae0*/  MOV R103, R106 ;  /* 0x0000006a00677202 */ /* 0x000fe40000000f00 */
.L_x_574:
[----:B------:R-:W-:Y:S04]  /*eaf0*/  DEPBAR.LE SB0, 0x0 ;  /* 0x000080000000791a */ /* 0x000fe80000000000 */
[----:B------:R-:W-:Y:S01]  /*eb00*/  WARPSYNC 0xffffffff ;  /* 0xffffffff00007948 */ /* 0x000fe20003800000 */
[----:B------:R-:W-:Y:S01]  /*eb10*/  BAR.SYNC.DEFER_BLOCKING 0x0 ;  /* 0x0000000000007b1d */ /* 0x000fe20000010000 */
[----:B------:R-:W-:Y:S01]  /*eb20*/  SHF.R.S32.HI R0, RZ, 0x1f, R200 ;  /* 0x0000001fff007819 */ /* 0x000fe200000114c8 */
[----:B--2---:R-:W-:Y:S01]  /*eb30*/  IMAD.WIDE.U32 R2, R200, c[0x0][0x208], RZ ;  /* 0x00008200c8027a25 */ /* 0x004fe200078e00ff */
[C---:B------:R-:W-:Y:S02]  /*eb40*/  LOP3.LUT P5, RZ, R198.reuse, 0x100, RZ, 0xc0, !PT ;  /* 0x00000100c6ff7812 */ /* 0x040fe400078ac0ff */
[----:B------:R-:W-:Y:S01]  /*eb50*/  LOP3.LUT P4, RZ, R198, 0x80, RZ, 0xc0, !PT ;  /* 0x00000080c6ff7812 */ /* 0x000fe2000788c0ff */
[----:B------:R-:W-:Y:S01]  /*eb60*/  IMAD R0, R0, c[0x0][0x208], RZ ;  /* 0x0000820000007a24 */ /* 0x000fe200078e02ff */
[----:B------:R-:W-:Y:S03]  /*eb70*/  LOP3.LUT P3, RZ, R198, 0x40, RZ, 0xc0, !PT ;  /* 0x00000040c6ff7812 */ /* 0x000fe6000786c0ff */
[----:B------:R-:W-:Y:S05]  /*eb80*/  IMAD R0, R200, c[0x0][0x20c], R0 ;  /* 0x00008300c8007a24 */ /* 0x000fea00078e0200 */
[----:B------:R-:W-:Y:S01]  /*eb90*/  IADD3 R8, R3, R0, RZ ;  /* 0x0000000003087210 */ /* 0x000fe20007ffe0ff */
[----:B------:R-:W-:Y:S04]  /*eba0*/  IMAD.WIDE.U32 R2, R2, 0x30, RZ ;  /* 0x0000003002027825 */ /* 0x000fe800078e00ff */
[----:B------:R-:W-:Y:S01]  /*ebb0*/  IMAD R12, R8, 0x30, RZ ;  /* 0x00000030080c7824 */ /* 0x000fe200078e02ff */
[----:B------:R-:W-:Y:S04]  /*ebc0*/  LDSM.16.M88.4 R48, [R187] ;  /* 0x00000000bb30783b */ /* 0x000fe80000000200 */
[----:B------:R-:W-:Y:S01]  /*ebd0*/  IADD3 R3, R3, R12, RZ ;  /* 0x0000000c03037210 */ /* 0x000fe20007ffe0ff */
[----:B------:R-:W-:Y:S03]  /*ebe0*/  BSSY B0, `(.L_x_556) ;  /* 0x000010a000007945 */ /* 0x000fe60003800000 */
[----:B------:R-:W1:Y:S08]  /*ebf0*/  LDSM.16.M88.4 R16, [R184] ;  /* 0x00000000b810783b */ /* 0x000e700000000200 */
[----:B------:R-:W2:Y:S08]  /*ec00*/  LDSM.16.M88.4 R44, [R187+0x1000] ;  /* 0x00100000bb2c783b */ /* 0x000eb00000000200 */
[----:B------:R-:W3:Y:S08]  /*ec10*/  S2R R206, SR_TID.X ;  /* 0x0000000000ce7919 */ /* 0x000ef00000002100 */
[----:B------:R-:W4:Y:S08]  /*ec20*/  LDSM.16.M88.4 R32, [R184+0x400] ;  /* 0x00040000b820783b */ /* 0x000f300000000200 */
[----:B------:R-:W5:Y:S04]  /*ec30*/  LDL R217, [R1+0x10] ;  /* 0x0000100001d97983 */ /* 0x000f680000100800 */
[----:B------:R-:W4:Y:S01]  /*ec40*/  LDSM.16.M88.4 R108, [R184+0x800] ;  /* 0x00080000b86c783b */ /* 0x000f220000000200 */
[-C--:B-1----:R-:W-:Y:S03]  /*ec50*/  HMMA.16816.F32.BF16 R4, R48, R16.reuse, RZ ;  /* 0x000000103004723c */ /* 0x082fe600000418ff */
[----:B---3--:R-:W-:Y:S04]  /*ec60*/  ISETP.GT.AND P1, PT, R206, 0x3f, PT ;  /* 0x0000003fce00780c */ /* 0x008fe80003f24270 */
[----:B------:R-:W-:Y:S01]  /*ec70*/  LDSM.16.M88.4 R160, [R188] ;  /* 0x00000000bca0783b */ /* 0x000fe20000000200 */
[C---:B--2---:R-:W-:Y:S07]  /*ec80*/  HMMA.16816.F32.BF16 R8, R44.reuse, R16, RZ ;  /* 0x000000102c08723c */ /* 0x044fee00000418ff */
[----:B------:R-:W1:Y:S01]  /*ec90*/  LDSM.16.M88.4 R164, [R189] ;  /* 0x00000000bda4783b */ /* 0x000e620000000200 */
[-C--:B------:R-:W-:Y:S01]  /*eca0*/  HMMA.16816.F32.BF16 R12, R44, R18.reuse, RZ ;  /* 0x000000122c0c723c */ /* 0x080fe200000418ff */
[----:B------:R-:W-:Y:S03]  /*ecb0*/  @!P1 MOV R0, c[0x0][0x208] ;  /* 0x0000820000009a02 */ /* 0x000fe60000000f00 */
[----:B------:R-:W-:Y:S03]  /*ecc0*/  @!P1 MOV R16, c[0x0][0x20c] ;  /* 0x0000830000109a02 */ /* 0x000fe60000000f00 */
[----:B------:R-:W2:Y:S01]  /*ecd0*/  LDSM.16.M88.4 R168, [R188+0x1000] ;  /* 0x00100000bca8783b */ /* 0x000ea20000000200 */
[CC--:B------:R-:W-:Y:S04]  /*ece0*/  @!P1 LEA R24, P0, R0.reuse, R2.reuse, 0x5 ;  /* 0x0000000200189211 */ /* 0x0c0fe800078028ff */
[----:B------:R-:W-:Y:S03]  /*ecf0*/  @!P1 LEA.HI.X R28, R0, R3, R16, 0x5, P0 ;  /* 0x00000003001c9211 */ /* 0x000fe600000f2c10 */
[----:B------:R-:W3:Y:S01]  /*ed00*/  LDSM.16.M88.4 R172, [R197] ;  /* 0x00000000c5ac783b */ /* 0x000ee20000000200 */
[C---:B------:R-:W-:Y:S02]  /*ed10*/  HMMA.16816.F32.BF16 R16, R48.reuse, R18, RZ ;  /* 0x000000123010723c */ /* 0x040fe400000418ff */
[----:B------:R-:W-:Y:S04]  /*ed20*/  IADD3 R2, P0, R228, R2, RZ ;  /* 0x00000002e4027210 */ /* 0x000fe80007f1e0ff */
[----:B------:R-:W-:Y:S01]  /*ed30*/  IADD3.X R3, R3, R232, RZ, P0, !PT ;  /* 0x000000e803037210 */ /* 0x000fe200007fe4ff */
[----:B------:R-:W1:Y:S01]  /*ed40*/  LDSM.16.M88.4 R176, [R196] ;  /* 0x00000000c4b0783b */ /* 0x000e620000000200 */
[-C--:B----4-:R-:W-:Y:S01]  /*ed50*/  HMMA.16816.F32.BF16 R20, R48, R32.reuse, RZ ;  /* 0x000000203014723c */ /* 0x090fe200000418ff */
[C---:B------:R-:W-:Y:S04]  /*ed60*/  LEA R36, P0, R2.reuse, c[0x0][0x1f8], 0x1 ;  /* 0x00007e0002247a11 */ /* 0x040fe800078008ff */
[----:B------:R-:W-:Y:S02]  /*ed70*/  LEA.HI.X R37, R2, c[0x0][0x1fc], R3, 0x1, P0 ;  /* 0x00007f0002257a11 */ /* 0x000fe400000f0c03 */
[----:B------:R-:W-:Y:S02]  /*ed80*/  @!P1 IADD3 R0, P0, R24, R228, RZ ;  /* 0x000000e418009210 */ /* 0x000fe40007f1e0ff */
[C---:B------:R-:W-:Y:S01]  /*ed90*/  HMMA.16816.F32.BF16 R24, R44.reuse, R32, RZ ;  /* 0x000000202c18723c */ /* 0x040fe200000418ff */
[----:B------:R-:W-:Y:S01]  /*eda0*/  @!PT LDS RZ, [RZ] ;  /* 0x00000000fffff984 */ /* 0x000fe20000000800 */
[----:B------:R-:W-:Y:S01]  /*edb0*/  @!PT LDS RZ, [RZ] ;  /* 0x00000000fffff984 */ /* 0x000fe20000000800 */
[----:B------:R-:W-:Y:S01]  /*edc0*/  @!PT LDS RZ, [RZ] ;  /* 0x00000000fffff984 */ /* 0x000fe20000000800 */
[----:B------:R4:W-:Y:S02]  /*edd0*/  LDGSTS.E.BYPASS.LTC128B.128 [R199+0x1880], [R36.64], !P5 ;  /* 0x0188000024c77fae */ /* 0x0009e4000e901d46 */
[----:B------:R-:W-:Y:S02]  /*ede0*/  @!P1 IADD3.X R3, R28, R232, RZ, P0, !PT ;  /* 0x000000e81c039210 */ /* 0x000fe400007fe4ff */
[C---:B------:R-:W-:Y:S03]  /*edf0*/  @!P1 LEA R2, P0, R0.reuse, c[0x0][0x1f8], 0x1 ;  /* 0x00007e0000029a11 */ /* 0x040fe600078008ff */
[-C--:B------:R-:W-:Y:S01]  /*ee00*/  HMMA.16816.F32.BF16 R28, R44, R34.reuse, RZ ;  /* 0x000000222c1c723c */ /* 0x080fe200000418ff */
[----:B------:R4:W-:Y:S03]  /*ee10*/  LDGSTS.E.BYPASS.LTC128B.128 [R199+0x2480], [R36.64+0x40], !P4 ;  /* 0x0248004024c77fae */ /* 0x0009e6000e101d46 */
[----:B------:R-:W-:Y:S04]  /*ee20*/  @!P1 LEA.HI.X R3, R0, c[0x0][0x1fc], R3, 0x1, P0 ;  /* 0x00007f0000039a11 */ /* 0x000fe800000f0c03 */
[C---:B------:R-:W-:Y:S01]  /*ee30*/  HMMA.16816.F32.BF16 R32, R48.reuse, R34, RZ ;  /* 0x000000223020723c */ /* 0x040fe200000418ff */
[----:B------:R4:W-:Y:S08]  /*ee40*/  LDGSTS.E.BYPASS.LTC128B.128 [R199+0x3080], [R36.64+0x80], !P3 ;  /* 0x0308008024c77fae */ /* 0x0009f0000d901d46 */
[----:B------:R1:W-:Y:S08]  /*ee50*/  @!P1 LDGSTS.E.BYPASS.LTC128B.128 [R199+0x2080], [R2.64], !P5 ;  /* 0x0208000002c79fae */ /* 0x0003f0000e901d46 */
[----:B------:R1:W-:Y:S08]  /*ee60*/  @!P1 LDGSTS.E.BYPASS.LTC128B.128 [R199+0x2c80], [R2.64+0x40], !P4 ;  /* 0x02c8004002c79fae */ /* 0x0003f0000e101d46 */
[----:B------:R1:W-:Y:S01]  /*ee70*/  @!P1 LDGSTS.E.BYPASS.LTC128B.128 [R199+0x3880], [R2.64+0x80], !P3 ;  /* 0x0388008002c79fae */ /* 0x0003e2000d901d46 */
[-C--:B----4-:R-:W-:Y:S07]  /*ee80*/  HMMA.16816.F32.BF16 R36, R48, R108.reuse, RZ ;  /* 0x0000006c3024723c */ /* 0x090fee00000418ff */
[----:B------:R-:W0:Y:S01]  /*ee90*/  LDGDEPBAR ;  /* 0x00000000000079af */ /* 0x000e220000000000 */
[C---:B------:R-:W-:Y:S08]  /*eea0*/  HMMA.16816.F32.BF16 R40, R44.reuse, R108, RZ ;  /* 0x0000006c2c28723c */ /* 0x040ff000000418ff */
[-C--:B------:R-:W-:Y:S08]  /*eeb0*/  HMMA.16816.F32.BF16 R44, R44, R110.reuse, RZ ;  /* 0x0000006e2c2c723c */ /* 0x080ff000000418ff */
[----:B------:R-:W-:Y:S01]  /*eec0*/  HMMA.16816.F32.BF16 R48, R48, R110, RZ ;  /* 0x0000006e3030723c */ /* 0x000fe200000418ff */
[----:B------:R-:W-:Y:S07]  /*eed0*/  LDSM.16.M88.4 R108, [R187+0x2000] ;  /* 0x00200000bb6c783b */ /* 0x000fee0000000200 */
[-C--:B-1----:R-:W-:Y:S08]  /*eee0*/  HMMA.16816.F32.BF16 R4, R160, R164.reuse, R4 ;  /* 0x000000a4a004723c */ /* 0x082ff00000041804 */
[C---:B--2---:R-:W-:Y:S08]  /*eef0*/  HMMA.16816.F32.BF16 R8, R168.reuse, R164, R8 ;  /* 0x000000a4a808723c */ /* 0x044ff00000041808 */
        /* <DEDUP_REMOVED lines=23> */
[----:B------:R-:W1:Y:S03]  /*f070*/  LDSM.16.M88.4 R160, [R188+0x2000] ;  /* 0x00200000bca0783b */ /* 0x000e660000000200 */
[----:B-----5:R-:W-:Y:S04]  /*f080*/  ISETP.GT.AND P0, PT, R200, R217, PT ;  /* 0x000000d9c800720c */ /* 0x020fe80003f04270 */
        /* <DEDUP_REMOVED lines=28> */
[----:B------:R-:W-:Y:S07]  /*f250*/  LDSM.16.M88.4 R164, [R188+0x4000] ;  /* 0x00400000bca4783b */ /* 0x000fee0000000200 */
[-C--:B---3--:R-:W-:Y:S08]  /*f260*/  HMMA.16816.F32.BF16 R20, R108, R160.reuse, R20 ;  /* 0x000000a06c14723c */ /* 0x088ff00000041814 */
[C---:B------:R-:W-:Y:S08]  /*f270*/  HMMA.16816.F32.BF16 R24, R168.reuse, R160, R24 ;  /* 0x000000a0a818723c */ /* 0x040ff00000041818 */
[-C--:B------:R-:W-:Y:S08]  /*f280*/  HMMA.16816.F32.BF16 R28, R168, R162.reuse, R28 ;  /* 0x000000a2a81c723c */ /* 0x080ff0000004181c */
[C---:B------:R-:W-:Y:S01]  /*f290*/  HMMA.16816.F32.BF16 R32, R108.reuse, R162, R32 ;  /* 0x000000a26c20723c */ /* 0x040fe20000041820 */
[----:B------:R-:W1:Y:S07]  /*f2a0*/  LDSM.16.M88.4 R160, [R192] ;  /* 0x00000000c0a0783b */ /* 0x000e6e0000000200 */
        /* <DEDUP_REMOVED lines=157> */
.L_x_557:
[----:B--234-:R-:W-:Y:S05]  /*fc80*/  BSYNC B0 ;  /* 0x0000000000007941 */ /* 0x01cfea0003800000 */
.L_x_556:
        /* <DEDUP_REMOVED lines=34> */
.L_x_560:
[----:B------:R-:W-:Y:S04]  /*feb0*/  MOV R8, c[0x0][0x32c] ;  /* 0x0000cb0000087a02 */ /* 0x000fe80000000f00 */
[----:B------:R-:W-:Y:S11]  /*fec0*/  ISETP.NE.AND P0, PT, R8, 0x1, PT ;  /* 0x000000010800780c */ /* 0x000ff60003f05270 */
[----:B------:R-:W-:Y:S02]  /*fed0*/  @!UPT UIADD3 URZ, URZ, URZ, URZ ;  /* 0x0000003f3f3ff290 */ /* 0x000fe4000fffe03f */
[----:B------:R-:W-:Y:S05]  /*fee0*/  @P0 IMAD.HI.U32 R8, R4, c[0x0][0x330], RZ ;  /* 0x0000cc0004080a27 */ /* 0x000fea00078e00ff */
[----:B------:R-:W-:Y:S02]  /*fef0*/  @P0 SHF.R.U32.HI R4, RZ, c[0x0][0x334], R8 ;  /* 0x0000cd00ff040a19 */ /* 0x000fe40000011608 */
.L_x_561:
[----:B------:R-:W-:Y:S05]  /*ff00*/  BSYNC B0 ;  /* 0x0000000000007941 */ /* 0x000fea0003800000 */
.L_x_559:
[----:B------:R-:W-:Y:S04]  /*ff10*/  IMAD.IADD R8, R0, 0x1, -R236 ;  /* 0x0000000100087824 */ /* 0x000fe800078e0aec */
[----:B------:R-:W-:Y:S05]  /*ff20*/  IMAD R4, R4, c[0x0][0x32c], R8 ;  /* 0x0000cb0004047a24 */ /* 0x000fea00078e0208 */
[----:B------:R-:W-:Y:S02]  /*ff30*/  IADD3 R8, R4, c[0x0][0x32c], RZ ;  /* 0x0000cb0004087a10 */ /* 0x000fe40007ffe0ff */
[----:B------:R-:W-:Y:S02]  /*ff40*/  IMNMX R2, R2, R4, !PT ;  /* 0x0000000402027217 */ /* 0x000fe40007800200 */
[----:B------:R-:W-:Y:S02]  /*ff50*/  IMNMX R3, R3, R8, PT ;  /* 0x0000000803037217 */ /* 0x000fe40003800200 */
.L_x_558:
        /* <DEDUP_REMOVED lines=11> */
[----:B------:R-:W-:Y:S02]  /*10010*/  ISETP.LT.OR P0, PT, R3, 0x1, P0 ;  /* 0x000000010300780c */ /* 0x000fe40000701670 */
[----:B------:R-:W-:Y:S02]  /*10020*/  @P1 LOP3.LUT R198, R198, 0x8, RZ, 0xfc, !PT ;  /* 0x00000008c6c61812 */ /* 0x000fe400078efcff */
[----:B------:R-:W-:Y:S02]  /*10030*/  FSEL R9, R175, -INF , !P0 ;  /* 0xff800000af097808 */ /* 0x000fe40004000000 */
[----:B------:R-:W-:Y:S02]  /*10040*/  ISETP.GT.AND P0, PT, R2, 0x1, !P1 ;  /* 0x000000010200780c */ /* 0x000fe40004f04270 */
[----:B------:R-:W-:Y:S02]  /*10050*/  ISETP.GE.AND P1, PT, R0, 0x9, PT ;  /* 0x000000090000780c */ /* 0x000fe40003f26270 */
[C---:B------:R-:W-:Y:S02]  /*10060*/  ISETP.LT.OR P0, PT, R3.reuse, 0x2, P0 ;  /* 0x000000020300780c */ /* 0x040fe40000701670 */
        /* <DEDUP_REMOVED lines=63> */
.L_x_564:
[----:B------:R-:W-:Y:S04]  /*10460*/  MOV R8, c[0x0][0x32c] ;  /* 0x0000cb0000087a02 */ /* 0x000fe80000000f00 */
[----:B------:R-:W-:Y:S11]  /*10470*/  ISETP.NE.AND P0, PT, R8, 0x1, PT ;  /* 0x000000010800780c */ /* 0x000ff60003f05270 */
[----:B------:R-:W-:Y:S02]  /*10480*/  @!UPT UIADD3 URZ, URZ, URZ, URZ ;  /* 0x0000003f3f3ff290 */ /* 0x000fe4000fffe03f */
[----:B------:R-:W-:Y:S05]  /*10490*/  @P0 IMAD.HI.U32 R8, R4, c[0x0][0x330], RZ ;  /* 0x0000cc0004080a27 */ /* 0x000fea00078e00ff */
[----:B------:R-:W-:Y:S02]  /*104a0*/  @P0 SHF.R.U32.HI R4, RZ, c[0x0][0x334], R8 ;  /* 0x0000cd00ff040a19 */ /* 0x000fe40000011608 */
.L_x_565:
[----:B------:R-:W-:Y:S05]  /*104b0*/  BSYNC B0 ;  /* 0x0000000000007941 */ /* 0x000fea0003800000 */
.L_x_563:
[----:B------:R-:W-:Y:S04]  /*104c0*/  IMAD.IADD R8, R0, 0x1, -R236 ;  /* 0x0000000100087824 */ /* 0x000fe800078e0aec */
[----:B------:R-:W-:Y:S05]  /*104d0*/  IMAD R4, R4, c[0x0][0x32c], R8 ;  /* 0x0000cb0004047a24 */ /* 0x000fea00078e0208 */
[----:B------:R-:W-:Y:S02]  /*104e0*/  IADD3 R8, R4, c[0x0][0x32c], RZ ;  /* 0x0000cb0004087a10 */ /* 0x000fe40007ffe0ff */
[----:B------:R-:W-:Y:S02]  /*104f0*/  IMNMX R2, R2, R4, !PT ;  /* 0x0000000402027217 */ /* 0x000fe40007800200 */
[----:B------:R-:W-:Y:S02]  /*10500*/  IMNMX R3, R3, R8, PT ;  /* 0x0000000803037217 */ /* 0x000fe40003800200 */
.L_x_562:
[----:B------:R-:W-:Y:S01]  /*10510*/  LOP3.LUT P0, RZ, R198, 0x8, RZ, 0xc0, !PT ;  /* 0x00000008c6ff7812 */ /* 0x000fe2000780c0ff */
[----:B------:R-:W1:Y:S03]  /*10520*/  SHFL.IDX PT, R4, R5, 0x2, 0x1c1f ;  /* 0x005c1f0005047f89 */ /* 0x000e6600000e0000 */
        /* <DEDUP_REMOVED lines=59> */
.L_x_568:
[----:B------:R-:W-:Y:S04]  /*108e0*/  MOV R8, c[0x0][0x32c] ;  /* 0x0000cb0000087a02 */ /* 0x000fe80000000f00 */
[----:B------:R-:W-:Y:S11]  /*108f0*/  ISETP.NE.AND P0, PT, R8, 0x1, PT ;  /* 0x000000010800780c */ /* 0x000ff60003f05270 */
[----:B------:R-:W-:Y:S02]  /*10900*/  @!UPT UIADD3 URZ, URZ, URZ, URZ ;  /* 0x0000003f3f3ff290 */ /* 0x000fe4000fffe03f */
[----:B------:R-:W-:Y:S05]  /*10910*/  @P0 IMAD.HI.U32 R8, R4, c[0x0][0x330], RZ ;  /* 0x0000cc0004080a27 */ /* 0x000fea00078e00ff */
[----:B------:R-:W-:Y:S02]  /*10920*/  @P0 SHF.R.U32.HI R4, RZ, c[0x0][0x334], R8 ;  /* 0x0000cd00ff040a19 */ /* 0x000fe40000011608 */
.L_x_569:
[----:B------:R-:W-:Y:S05]  /*10930*/  BSYNC B0 ;  /* 0x0000000000007941 */ /* 0x000fea0003800000 */
.L_x_567:
[----:B------:R-:W-:Y:S04]  /*10940*/  IMAD.IADD R8, R0, 0x1, -R236 ;  /* 0x0000000100087824 */ /* 0x000fe800078e0aec */
[----:B------:R-:W-:Y:S05]  /*10950*/  IMAD R4, R4, c[0x0][0x32c], R8 ;  /* 0x0000cb0004047a24 */ /* 0x000fea00078e0208 */
[----:B------:R-:W-:Y:S02]  /*10960*/  IADD3 R8, R4, c[0x0][0x32c], RZ ;  /* 0x0000cb0004087a10 */ /* 0x000fe40007ffe0ff */
[----:B------:R-:W-:Y:S02]  /*10970*/  IMNMX R2, R2, R4, !PT ;  /* 0x0000000402027217 */ /* 0x000fe40007800200 */
[----:B------:R-:W-:Y:S02]  /*10980*/  IMNMX R3, R3, R8, PT ;  /* 0x0000000803037217 */ /* 0x000fe40003800200 */
.L_x_566:
        /* <DEDUP_REMOVED lines=61> */
.L_x_572:
[----:B------:R-:W-:Y:S04]  /*10d60*/  MOV R5, c[0x0][0x32c] ;  /* 0x0000cb0000057a02 */ /* 0x000fe80000000f00 */
[----:B------:R-:W-:Y:S11]  /*10d70*/  ISETP.NE.AND P0, PT, R5, 0x1, PT ;  /* 0x000000010500780c */ /* 0x000ff60003f05270 */
[----:B------:R-:W-:Y:S02]  /*10d80*/  @!UPT UIADD3 URZ, URZ, URZ, URZ ;  /* 0x0000003f3f3ff290 */ /* 0x000fe4000fffe03f */
[----:B------:R-:W-:Y:S05]  /*10d90*/  @P0 IMAD.HI.U32 R5, R4, c[0x0][0x330], RZ ;  /* 0x0000cc0004050a27 */ /* 0x000fea00078e00ff */
[----:B------:R-:W-:Y:S02]  /*10da0*/  @P0 SHF.R.U32.HI R4, RZ, c[0x0][0x334], R5 ;  /* 0x0000cd00ff040a19 */ /* 0x000fe40000011605 */
.L_x_573:
[----:B------:R-:W-:Y:S05]  /*10db0*/  BSYNC B0 ;  /* 0x0000000000007941 */ /* 0x000fea0003800000 */
.L_x_571:
[----:B------:R-:W-:Y:S04]  /*10dc0*/  IMAD.IADD R0, R0, 0x1, -R236 ;  /* 0x0000000100007824 */ /* 0x000fe800078e0aec */
[----:B------:R-:W-:Y:S05]  /*10dd0*/  IMAD R0, R4, c[0x0][0x32c], R0 ;  /* 0x0000cb0004007a24 */ /* 0x000fea00078e0200 */
[----:B------:R-:W-:Y:S02]  /*10de0*/  IADD3 R4, R0, c[0x0][0x32c], RZ ;  /* 0x0000cb0000047a10 */ /* 0x000fe40007ffe0ff */
[----:B------:R-:W-:Y:S02]  /*10df0*/  IMNMX R2, R2, R0, !PT ;  /* 0x0000000002027217 */ /* 0x000fe40007800200 */
[----:B------:R-:W-:Y:S02]  /*10e00*/  IMNMX R3, R3, R4, PT ;  /* 0x0000000403037217 */ /* 0x000fe40003800200 */
.L_x_570:
        /* <DEDUP_REMOVED lines=51> */
[----:B------:R-:W-:Y:S02]  /*11140*/  FMNMX.FTZ R4, R212, R4, !PT ;  /* 0x00000004d4047209 */ /* 0x000fe40007810000 */
[----:B------:R-:W-:Y:S01]  /*11150*/  FSEL R179, R110, -INF , !P0 ;  /* 0xff8000006eb37808 */ /* 0x000fe20004000000 */
[----:B------:R-:W1:Y:S01]  /*11160*/  SHFL.BFLY PT, R6, R0, 0x1, 0x1f ;  /* 0x0c201f0000067f89 */ /* 0x000e6200000e0000 */
[----:B------:R-:W-:Y:S02]  /*11170*/  ISETP.GT.AND P0, PT, R2, 0x20, !P3 ;  /* 0x000000200200780c */ /* 0x000fe40005f04270 */
[----:B------:R-:W-:Y:S02]  /*11180*/  FMNMX.FTZ R4, R211, R4, !PT ;  /* 0x00000004d3047209 */ /* 0x000fe40007810000 */
[----:B------:R-:W-:Y:S02]  /*11190*/  ISETP.LT.OR P0, PT, R3, 0x21, P0 ;  /* 0x000000210300780c */ /* 0x000fe40000701670 */
[----:B------:R-:W-:Y:S02]  /*111a0*/  FMNMX.FTZ R4, R210, R4, !PT ;  /* 0x00000004d2047209 */ /* 0x000fe40007810000 */
[----:B------:R-:W-:Y:S02]  /*111b0*/  FSEL R181, R31, -INF , !P0 ;  /* 0xff8000001fb57808 */ /* 0x000fe40004000000 */
        /* <DEDUP_REMOVED lines=81> */
[----:B------:R-:W-:Y:S02]  /*116d0*/  FFMA.FTZ R0, R16, c[0x0][0x2d0], -R111 ;  /* 0x0000b40010007a23 */ /* 0x000fe4000001086f */
        /* <DEDUP_REMOVED lines=12> */
[C---:B-1----:R-:W-:Y:S01]  /*117a0*/  FMUL.FTZ R6, R3.reuse, R114 ;  /* 0x0000007203067220 */ /* 0x042fe20000410000 */
        /* <DEDUP_REMOVED lines=11> */
[--C-:B------:R-:W-:Y:S01]  /*11860*/  FFMA.FTZ R103, R167, c[0x0][0x2d0], -R110.reuse ;  /* 0x0000b400a7677a23 */ /* 0x100fe2000001086e */
[----:B------:R-:W-:Y:S01]  /*11870*/  LDSM.16.MT88.4 R124, [R186+0x1c00] ;  /* 0x001c0000ba7c783b */ /* 0x000fe20000004200 */
[----:B------:R-:W-:Y:S02]  /*11880*/  FMUL.FTZ R0, R0, c[0x0][0x2d0] ;  /* 0x0000b40000007a20 */ /* 0x000fe40000410000 */
[----:B------:R1:W-:Y:S01]  /*11890*/  MUFU.EX2 R231, R103 ;  /* 0x0000006700e77308 */ /* 0x0003e20000000800 */
[--C-:B------:R-:W-:Y:S02]  /*118a0*/  FFMA.FTZ R5, R24, c[0x0][0x2d0], -R101.reuse ;  /* 0x0000b40018057a23 */ /* 0x100fe40000010865 */
[--C-:B------:R-:W-:Y:S02]  /*118b0*/  FFMA.FTZ R4, R25, c[0x0][0x2d0], -R101.reuse ;  /* 0x0000b40019047a23 */ /* 0x100fe40000010865 */
        /* <DEDUP_REMOVED lines=19> */
[----:B------:R-:W-:Y:S02]  /*119f0*/  FMUL.FTZ R66, R3, R66 ;  /* 0x0000004203427220 */ /* 0x000fe40000410000 */
[----:B--2---:R-:W-:Y:S02]  /*11a00*/  FFMA.FTZ R0, R14, c[0x0][0x2d0], -R101 ;  /* 0x0000b4000e007a23 */ /* 0x004fe40000010865 */
[C---:B---3--:R-:W-:Y:S02]  /*11a10*/  FMUL.FTZ R8, R2.reuse, R116 ;  /* 0x0000007402087220 */ /* 0x048fe40000410000 */
[C---:B------:R-:W-:Y:S01]  /*11a20*/  FMUL.FTZ R9, R2.reuse, R117 ;  /* 0x0000007502097220 */ /* 0x040fe20000410000 */
[----:B------:R2:W-:Y:S01]  /*11a30*/  MUFU.EX2 R239, R0 ;  /* 0x0000000000ef7308 */ /* 0x0005e20000000800 */
[C---:B------:R-:W-:Y:S02]  /*11a40*/  FMUL.FTZ R12, R2.reuse, R120 ;  /* 0x00000078020c7220 */ /* 0x040fe40000410000 */
[----:B------:R-:W-:Y:S02]  /*11a50*/  FMUL.FTZ R13, R2, R121 ;  /* 0x00000079020d7220 */ /* 0x000fe40000410000 */
[----:B----4-:R-:W-:Y:S02]  /*11a60*/  FMUL.FTZ R5, R100, R113 ;  /* 0x0000007164057220 */ /* 0x010fe40000410000 */
[C---:B------:R-:W-:Y:S01]  /*11a70*/  FMUL.FTZ R24, R2.reuse, R132 ;  /* 0x0000008402187220 */ /* 0x040fe20000410000 */
[----:B------:R-:W-:Y:S01]  /*11a80*/  MOV R132, R27 ;  /* 0x0000001b00847202 */ /* 0x000fe20000000f00 */
[C---:B------:R-:W-:Y:S01]  /*11a90*/  FMUL.FTZ R25, R2.reuse, R133 ;  /* 0x0000008502197220 */ /* 0x040fe20000410000 */
[----:B------:R-:W3:Y:S01]  /*11aa0*/  MUFU.EX2 R243, R4 ;  /* 0x0000000400f37308 */ /* 0x000ee20000000800 */
[C---:B------:R-:W-:Y:S01]  /*11ab0*/  FMUL.FTZ R28, R2.reuse, R136 ;  /* 0x00000088021c7220 */ /* 0x040fe20000410000 */
[----:B------:R-:W-:Y:S01]  /*11ac0*/  MOV R133, R217 ;  /* 0x000000d900857202 */ /* 0x000fe20000000f00 */
        /* <DEDUP_REMOVED lines=11> */
[C---:B------:R-:W-:Y:S02]  /*11b80*/  FMUL.FTZ R57, R2.reuse, R57 ;  /* 0x0000003902397220 */ /* 0x040fe40000410000 */
[----:B------:R-:W-:Y:S01]  /*11b90*/  FMUL.FTZ R60, R2, R60 ;  /* 0x0000003c023c7220 */ /* 0x000fe20000410000 */
[----:B---3--:R-:W-:Y:S01]  /*11ba0*/  F2FP.BF16.PACK_AB R115, R243, R242 ;  /* 0x000000f2f373723e */ /* 0x008fe200000010ff */
[----:B------:R-:W-:Y:S01]  /*11bb0*/  FMUL.FTZ R4, R100, R112 ;  /* 0x0000007064047220 */ /* 0x000fe20000410000 */
[----:B------:R-:W-:Y:S01]  /*11bc0*/  F2FP.BF16.PACK_AB R112, R235, R234 ;  /* 0x000000eaeb70723e */ /* 0x000fe200000010ff */
[----:B------:R-:W-:Y:S02]  /*11bd0*/  FMUL.FTZ R61, R2, R61 ;  /* 0x0000003d023d7220 */ /* 0x000fe40000410000 */
[----:B------:R-:W-:Y:S02]  /*11be0*/  FMUL.FTZ R67, R3, R67 ;  /* 0x0000004303437220 */ /* 0x000fe40000410000 */
[C---:B------:R-:W-:Y:S02]  /*11bf0*/  FMUL.FTZ R68, R100.reuse, R68 ;  /* 0x0000004464447220 */ /* 0x040fe40000410000 */
[----:B------:R-:W-:Y:S02]  /*11c00*/  FMUL.FTZ R69, R100, R69 ;  /* 0x0000004564457220 */ /* 0x000fe40000410000 */
[--C-:B-1----:R-:W-:Y:S02]  /*11c10*/  FFMA.FTZ R103, R165, c[0x0][0x2d0], -R109.reuse ;  /* 0x0000b400a5677a23 */ /* 0x102fe4000001086d */
[C---:B------:R-:W-:Y:S02]  /*11c20*/  FMUL.FTZ R70, R3.reuse, R70 ;  /* 0x0000004603467220 */ /* 0x040fe40000410000 */
[----:B------:R1:W-:Y:S01]  /*11c30*/  MUFU.EX2 R225, R103 ;  /* 0x0000006700e17308 */ /* 0x0003e20000000800 */
[----:B------:R-:W-:Y:S02]  /*11c40*/  FMUL.FTZ R71, R3, R71 ;  /* 0x0000004703477220 */ /* 0x000fe40000410000 */
        /* <DEDUP_REMOVED lines=15> */
[C---:B------:R-:W-:Y:S01]  /*11d40*/  FMUL.FTZ R84, R100.reuse, R84 ;  /* 0x0000005464547220 */ /* 0x040fe20000410000 */
[----:B------:R1:W-:Y:S01]  /*11d50*/  MUFU.EX2 R224, R103 ;  /* 0x0000006700e07308 */ /* 0x0003e20000000800 */
[----:B------:R-:W-:Y:S02]  /*11d60*/  FMUL.FTZ R85, R100, R85 ;  /* 0x0000005564557220 */ /* 0x000fe40000410000 */
[C---:B------:R-:W-:Y:S02]  /*11d70*/  FMUL.FTZ R86, R3.reuse, R86 ;  /* 0x0000005603567220 */ /* 0x040fe40000410000 */
[----:B------:R-:W-:Y:S02]  /*11d80*/  FMUL.FTZ R87, R3, R87 ;  /* 0x0000005703577220 */ /* 0x000fe40000410000 */
[--C-:B------:R-:W-:Y:S02]  /*11d90*/  FFMA.FTZ R104, R180, c[0x0][0x2d0], -R110.reuse ;  /* 0x0000b400b4687a23 */ /* 0x100fe4000001086e */
[C---:B------:R-:W-:Y:S02]  /*11da0*/  FMUL.FTZ R88, R2.reuse, R88 ;  /* 0x0000005802587220 */ /* 0x040fe40000410000 */
[----:B------:R-:W-:Y:S01]  /*11db0*/  MUFU.EX2 R223, R104 ;  /* 0x0000006800df7308 */ /* 0x000fe20000000800 */
[----:B------:R-:W-:Y:S02]  /*11dc0*/  FMUL.FTZ R89, R2, R89 ;  /* 0x0000005902597220 */ /* 0x000fe40000410000 */
[C---:B--2---:R-:W-:Y:S02]  /*11dd0*/  FMUL.FTZ R10, R0.reuse, R118 ;  /* 0x00000076000a7220 */ /* 0x044fe40000410000 */
[C---:B------:R-:W-:Y:S02]  /*11de0*/  FMUL.FTZ R11, R0.reuse, R119 ;  /* 0x00000077000b7220 */ /* 0x040fe40000410000 */
[----:B------:R-:W2:Y:S01]  /*11df0*/  LDSM.16.MT88.4 R116, [R185+0xc00] ;  /* 0x000c0000b974783b */ /* 0x000ea20000004200 */
[C---:B------:R-:W-:Y:S02]  /*11e00*/  FMUL.FTZ R14, R0.reuse, R122 ;  /* 0x0000007a000e7220 */ /* 0x040fe40000410000 */
[C---:B------:R-:W-:Y:S02]  /*11e10*/  FMUL.FTZ R15, R0.reuse, R123 ;  /* 0x0000007b000f7220 */ /* 0x040fe40000410000 */
[C---:B------:R-:W-:Y:S01]  /*11e20*/  HMMA.16816.F32.BF16 R8, R112.reuse, R20, R8 ;  /* 0x000000147008723c */ /* 0x040fe20000041808 */
[--C-:B-1----:R-:W-:Y:S02]  /*11e30*/  FFMA.FTZ R103, R175, c[0x0][0x2d0], -R109.reuse ;  /* 0x0000b400af677a23 */ /* 0x102fe4000001086d */
[----:B------:R-:W-:Y:S01]  /*11e40*/  LDSM.16.MT88.4 R120, [R185+0x400] ;  /* 0x00040000b978783b */ /* 0x000fe20000004200 */
[C---:B------:R-:W-:Y:S01]  /*11e50*/  FMUL.FTZ R26, R0.reuse, R134 ;  /* 0x00000086001a7220 */ /* 0x040fe20000410000 */
[----:B------:R1:W-:Y:S01]  /*11e60*/  MUFU.EX2 R221, R103 ;  /* 0x0000006700dd7308 */ /* 0x0003e20000000800 */
[----:B------:R-:W-:Y:S02]  /*11e70*/  FMUL.FTZ R27, R0, R135 ;  /* 0x00000087001b7220 */ /* 0x000fe40000410000 */
[-C--:B------:R-:W-:Y:S01]  /*11e80*/  HMMA.16816.F32.BF16 R12, R112, R22.reuse, R12 ;  /* 0x00000016700c723c */ /* 0x080fe2000004180c */
[----:B------:R-:W-:Y:S02]  /*11e90*/  FMUL.FTZ R20, R100, R128 ;  /* 0x0000008064147220 */ /* 0x000fe40000410000 */
[----:B------:R-:W3:Y:S01]  /*11ea0*/  LDL.LU R134, [R1+0x8] ;  /* 0x0000080001867983 */ /* 0x000ee20000300800 */
[--C-:B------:R-:W-:Y:S02]  /*11eb0*/  FFMA.FTZ R128, R212, c[0x0][0x2d0], -R109.reuse ;  /* 0x0000b400d4807a23 */ /* 0x100fe4000001086d */
[----:B------:R-:W-:Y:S01]  /*11ec0*/  FMUL.FTZ R21, R100, R129 ;  /* 0x0000008164157220 */ /* 0x000fe20000410000 */
[----:B------:R-:W4:Y:S01]  /*11ed0*/  LDL.LU R135, [R1] ;  /* 0x0000000001877983 */ /* 0x000f220000300800 */
[C---:B------:R-:W-:Y:S01]  /*11ee0*/  HMMA.16816.F32.BF16 R16, R160.reuse, R22, R16 ;  /* 0x00000016a010723c */ /* 0x040fe20000041810 */
[C---:B------:R-:W-:Y:S01]  /*11ef0*/  FMUL.FTZ R30, R0.reuse, R138 ;  /* 0x0000008a001e7220 */ /* 0x040fe20000410000 */
[----:B------:R-:W-:Y:S01]  /*11f00*/  MUFU.EX2 R205, R128 ;  /* 0x0000008000cd7308 */ /* 0x000fe20000000800 */
[----:B------:R-:W5:Y:S01]  /*11f10*/  LDL.LU R136, [R1+0x4] ;  /* 0x0000040001887983 */ /* 0x000f620000300800 */
[C---:B------:R-:W-:Y:S02]  /*11f20*/  FMUL.FTZ R31, R0.reuse, R139 ;  /* 0x0000008b001f7220 */ /* 0x040fe40000410000 */
[----:B------:R-:W-:Y:S02]  /*11f30*/  FMUL.FTZ R42, R0, R150 ;  /* 0x00000096002a7220 */ /* 0x000fe40000410000 */
[C---:B------:R-:W-:Y:S04]  /*11f40*/  FMUL.FTZ R22, R3.reuse, R130 ;  /* 0x0000008203167220 */ /* 0x040fe80000410000 */
[----:B------:R-:W-:Y:S02]  /*11f50*/  FMUL.FTZ R23, R3, R131 ;  /* 0x0000008303177220 */ /* 0x000fe40000410000 */
[----:B-1----:R-:W-:Y:S02]  /*11f60*/  FFMA.FTZ R103, R174, c[0x0][0x2d0], -R109 ;  /* 0x0000b400ae677a23 */ /* 0x002fe4000001086d */
[--C-:B------:R-:W-:Y:S02]  /*11f70*/  FFMA.FTZ R131, R213, c[0x0][0x2d0], -R110.reuse ;  /* 0x0000b400d5837a23 */ /* 0x100fe4000001086e */
[--C-:B------:R-:W-:Y:S01]  /*11f80*/  FFMA.FTZ R130, R216, c[0x0][0x2d0], -R110.reuse ;  /* 0x0000b400d8827a23 */ /* 0x100fe2000001086e */
[-C--:B------:R-:W-:Y:S01]  /*11f90*/  HMMA.16816.F32.BF16 R20, R160, R36.reuse, R20 ;  /* 0x00000024a014723c */ /* 0x080fe20000041814 */
[--C-:B------:R-:W-:Y:S01]  /*11fa0*/  FFMA.FTZ R129, R215, c[0x0][0x2d0], -R110.reuse ;  /* 0x0000b400d7817a23 */ /* 0x100fe2000001086e */
[----:B------:R-:W-:Y:S01]  /*11fb0*/  MUFU.EX2 R202, R131 ;  /* 0x0000008300ca7308 */ /* 0x000fe20000000800 */
[C---:B------:R-:W-:Y:S01]  /*11fc0*/  FMUL.FTZ R43, R0.reuse, R151 ;  /* 0x00000097002b7220 */ /* 0x040fe20000410000 */
[----:B------:R-:W-:Y:S01]  /*11fd0*/  MOV R215, R132 ;  /* 0x0000008400d77202 */ /* 0x000fe20000000f00 */
[C---:B------:R-:W-:Y:S01]  /*11fe0*/  FMUL.FTZ R46, R0.reuse, R154 ;  /* 0x0000009a002e7220 */ /* 0x040fe20000410000 */
[----:B------:R-:W-:Y:S01]  /*11ff0*/  MOV R216, R133 ;  /* 0x0000008500d87202 */ /* 0x000fe20000000f00 */
[C---:B------:R-:W-:Y:S01]  /*12000*/  FMUL.FTZ R47, R0.reuse, R155 ;  /* 0x0000009b002f7220 */ /* 0x040fe20000410000 */
[C---:B------:R-:W-:Y:S01]  /*12010*/  HMMA.16816.F32.BF16 R24, R112.reuse, R36, R24 ;  /* 0x000000247018723c */ /* 0x040fe20000041818 */
[----:B------:R-:W-:Y:S01]  /*12020*/  FMUL.FTZ R58, R0, R58 ;  /* 0x0000003a003a7220 */ /* 0x000fe20000410000 */
[----:B------:R-:W-:Y:S02]  /*12030*/  ISETP.GT.AND P0, PT, R200, R216, PT ;  /* 0x000000d8c800720c */ /* 0x000fe40003f04270 */
[----:B------:R1:W-:Y:S01]  /*12040*/  MUFU.EX2 R222, R103 ;  /* 0x0000006700de7308 */ /* 0x0003e20000000800 */
[----:B------:R-:W-:Y:S02]  /*12050*/  FMUL.FTZ R59, R0, R59 ;  /* 0x0000003b003b7220 */ /* 0x000fe40000410000 */
[C---:B------:R-:W-:Y:S01]  /*12060*/  FMUL.FTZ R36, R100.reuse, R144 ;  /* 0x0000009064247220 */ /* 0x040fe20000410000 */
[-C--:B------:R-:W-:Y:S01]  /*12070*/  HMMA.16816.F32.BF16 R28, R112, R38.reuse, R28 ;  /* 0x00000026701c723c */ /* 0x080fe2000004181c */
[----:B------:R-:W-:Y:S03]  /*12080*/  FMUL.FTZ R37, R100, R145 ;  /* 0x0000009164257220 */ /* 0x000fe60000410000 */
[C---:B------:R-:W-:Y:S02]  /*12090*/  FMUL.FTZ R62, R0.reuse, R62 ;  /* 0x0000003e003e7220 */ /* 0x040fe40000410000 */
[----:B------:R-:W-:Y:S01]  /*120a0*/  MUFU.EX2 R212, R129 ;  /* 0x0000008100d47308 */ /* 0x000fe20000000800 */
[C---:B------:R-:W-:Y:S01]  /*120b0*/  FMUL.FTZ R63, R0.reuse, R63 ;  /* 0x0000003f003f7220 */ /* 0x040fe20000410000 */
[C---:B------:R-:W-:Y:S01]  /*120c0*/  HMMA.16816.F32.BF16 R32, R160.reuse, R38, R32 ;  /* 0x00000026a020723c */ /* 0x040fe20000041820 */
[C---:B------:R-:W-:Y:S03]  /*120d0*/  FMUL.FTZ R74, R0.reuse, R74 ;  /* 0x0000004a004a7220 */ /* 0x040fe60000410000 */
[C---:B------:R-:W-:Y:S02]  /*120e0*/  FMUL.FTZ R75, R0.reuse, R75 ;  /* 0x0000004b004b7220 */ /* 0x040fe40000410000 */
[----:B------:R-:W-:Y:S02]  /*120f0*/  FMUL.FTZ R78, R0, R78 ;  /* 0x0000004e004e7220 */ /* 0x000fe40000410000 */
[C---:B------:R-:W-:Y:S04]  /*12100*/  FMUL.FTZ R38, R3.reuse, R146 ;  /* 0x0000009203267220 */ /* 0x040fe80000410000 */
[C---:B------:R-:W-:Y:S02]  /*12110*/  FMUL.FTZ R39, R3.reuse, R147 ;  /* 0x0000009303277220 */ /* 0x040fe40000410000 */
[--C-:B-1----:R-:W-:Y:S02]  /*12120*/  FFMA.FTZ R103, R170, c[0x0][0x2d0], -R111.reuse ;  /* 0x0000b400aa677a23 */ /* 0x102fe4000001086f */
[----:B------:R-:W-:Y:S02]  /*12130*/  FMUL.FTZ R79, R0, R79 ;  /* 0x0000004f004f7220 */ /* 0x000fe40000410000 */
[----:B------:R1:W-:Y:S01]  /*12140*/  MUFU.EX2 R218, R103 ;  /* 0x0000006700da7308 */ /* 0x0003e20000000800 */
[-C--:B--2---:R-:W-:Y:S01]  /*12150*/  HMMA.16816.F32.BF16 R36, R160, R116.reuse, R36 ;  /* 0x00000074a024723c */ /* 0x084fe20000041824 */
[C---:B------:R-:W-:Y:S02]  /*12160*/  FMUL.FTZ R96, R100.reuse, R96 ;  /* 0x0000006064607220 */ /* 0x040fe40000410000 */
[----:B------:R-:W-:Y:S02]  /*12170*/  FMUL.FTZ R97, R100, R97 ;  /* 0x0000006164617220 */ /* 0x000fe40000410000 */
[C---:B------:R-:W-:Y:S02]  /*12180*/  FMUL.FTZ R98, R3.reuse, R98 ;  /* 0x0000006203627220 */ /* 0x040fe40000410000 */
[----:B------:R-:W-:Y:S01]  /*12190*/  FMUL.FTZ R99, R3, R99 ;  /* 0x0000006303637220 */ /* 0x000fe20000410000 */
[C---:B------:R-:W-:Y:S01]  /*121a0*/  HMMA.16816.F32.BF16 R40, R112.reuse, R116, R40 ;  /* 0x000000747028723c */ /* 0x040fe20000041828 */
[----:B------:R-:W-:Y:S03]  /*121b0*/  FFMA.FTZ R110, R214, c[0x0][0x2d0], -R110 ;  /* 0x0000b400d66e7a23 */ /* 0x000fe6000001086e */
[C---:B------:R-:W-:Y:S01]  /*121c0*/  FMUL.FTZ R90, R0.reuse, R90 ;  /* 0x0000005a005a7220 */ /* 0x040fe20000410000 */
[----:B------:R-:W-:Y:S01]  /*121d0*/  MUFU.EX2 R214, R110 ;  /* 0x0000006e00d67308 */ /* 0x000fe20000000800 */
[----:B------:R-:W-:Y:S02]  /*121e0*/  FMUL.FTZ R91, R0, R91 ;  /* 0x0000005b005b7220 */ /* 0x000fe40000410000 */
[-C--:B------:R-:W-:Y:S01]  /*121f0*/  HMMA.16816.F32.BF16 R44, R112, R118.reuse, R44 ;  /* 0x00000076702c723c */ /* 0x080fe2000004182c */
[C---:B------:R-:W-:Y:S03]  /*12200*/  FMUL.FTZ R92, R2.reuse, R92 ;  /* 0x0000005c025c7220 */ /* 0x040fe60000410000 */
[----:B------:R-:W-:Y:S02]  /*12210*/  FMUL.FTZ R93, R2, R93 ;  /* 0x0000005d025d7220 */ /* 0x000fe40000410000 */
[C---:B------:R-:W-:Y:S02]  /*12220*/  FMUL.FTZ R94, R0.reuse, R94 ;  /* 0x0000005e005e7220 */ /* 0x040fe40000410000 */
[C---:B------:R-:W-:Y:S01]  /*12230*/  HMMA.16816.F32.BF16 R48, R160.reuse, R118, R48 ;  /* 0x00000076a030723c */ /* 0x040fe20000041830 */
[----:B------:R-:W2:Y:S03]  /*12240*/  LDSM.16.MT88.4 R116, [R186+0xc00] ;  /* 0x000c0000ba74783b */ /* 0x000ea60000004200 */
[----:B-1----:R-:W-:Y:S02]  /*12250*/  FFMA.FTZ R103, R169, c[0x0][0x2d0], -R111 ;  /* 0x0000b400a9677a23 */ /* 0x002fe4000001086f */
[----:B------:R-:W-:Y:S02]  /*12260*/  FMUL.FTZ R95, R0, R95 ;  /* 0x0000005f005f7220 */ /* 0x000fe40000410000 */
[----:B------:R1:W1:Y:S01]  /*12270*/  MUFU.EX2 R219, R103 ;  /* 0x0000006700db7308 */ /* 0x0002620000000800 */
[----:B------:R-:W-:Y:S03]  /*12280*/  FFMA.FTZ R104, R211, c[0x0][0x2d0], -R109 ;  /* 0x0000b400d3687a23 */ /* 0x000fe6000001086d */
[--C-:B-1----:R-:W-:Y:S06]  /*12290*/  FFMA.FTZ R103, R168, c[0x0][0x2d0], -R111.reuse ;  /* 0x0000b400a8677a23 */ /* 0x102fec000001086f */
[----:B------:R1:W-:Y:S01]  /*122a0*/  MUFU.EX2 R220, R103 ;  /* 0x0000006700dc7308 */ /* 0x0003e20000000800 */
[-C--:B--2---:R-:W-:Y:S08]  /*122b0*/  HMMA.16816.F32.BF16 R52, R160, R116.reuse, R52 ;  /* 0x00000074a034723c */ /* 0x084ff00000041834 */
[C---:B------:R-:W-:Y:S08]  /*122c0*/  HMMA.16816.F32.BF16 R56, R112.reuse, R116, R56 ;  /* 0x000000747038723c */ /* 0x040ff00000041838 */
[-C--:B------:R-:W-:Y:S01]  /*122d0*/  HMMA.16816.F32.BF16 R60, R112, R118.reuse, R60 ;  /* 0x00000076703c723c */ /* 0x080fe2000004183c */
[----:B-1----:R-:W-:Y:S07]  /*122e0*/  FFMA.FTZ R103, R172, c[0x0][0x2d0], -R111 ;  /* 0x0000b400ac677a23 */ /* 0x002fee000001086f */
[C---:B------:R-:W-:Y:S01]  /*122f0*/  HMMA.16816.F32.BF16 R64, R160.reuse, R118, R64 ;  /* 0x00000076a040723c */ /* 0x040fe20000041840 */
[----:B------:R-:W1:Y:S01]  /*12300*/  LDSM.16.MT88.4 R116, [R185+0x1800] ;  /* 0x00180000b974783b */ /* 0x000e620000004200 */
[----:B------:R2:W-:Y:S02]  /*12310*/  MUFU.EX2 R217, R103 ;  /* 0x0000006700d97308 */ /* 0x0005e40000000800 */
[--C-:B--2---:R-:W-:Y:S05]  /*12320*/  FFMA.FTZ R103, R171, c[0x0][0x2d0], -R101.reuse ;  /* 0x0000b400ab677a23 */ /* 0x104fea0000010865 */
[----:B------:R-:W-:Y:S03]  /*12330*/  LDSM.16.MT88.4 R168, [R186+0x1400] ;  /* 0x00140000baa8783b */ /* 0x000fe60000004200 */
[----:B------:R2:W-:Y:S01]  /*12340*/  MUFU.EX2 R177, R103 ;  /* 0x0000006700b17308 */ /* 0x0005e20000000800 */
[-C--:B-1----:R-:W-:Y:S08]  /*12350*/  HMMA.16816.F32.BF16 R68, R160, R116.reuse, R68 ;  /* 0x00000074a044723c */ /* 0x082ff00000041844 */
[C---:B------:R-:W-:Y:S01]  /*12360*/  HMMA.16816.F32.BF16 R72, R112.reuse, R116, R72 ;  /* 0x000000747048723c */ /* 0x040fe20000041848 */
[--C-:B--2---:R-:W-:Y:S02]  /*12370*/  FFMA.FTZ R103, R173, c[0x0][0x2d0], -R101.reuse ;  /* 0x0000b400ad677a23 */ /* 0x104fe40000010865 */
[----:B------:R-:W-:Y:S05]  /*12380*/  LDSM.16.MT88.4 R172, [R185+0x2000] ;  /* 0x00200000b9ac783b */ /* 0x000fea0000004200 */
        /* <DEDUP_REMOVED lines=9> */
[----:B------:R1:W2:Y:S06]  /*12420*/  MUFU.EX2 R179, R103 ;  /* 0x0000006700b37308 */ /* 0x0002ac0000000800 */
[----:B------:R-:W-:Y:S01]  /*12430*/  F2FP.BF16.PACK_AB R116, R219, R218 ;  /* 0x000000dadb74723e */ /* 0x000fe200000010ff */
[-C--:B------:R-:W-:Y:S01]  /*12440*/  HMMA.16816.F32.BF16 R92, R112, R118.reuse, R92 ;  /* 0x00000076705c723c */ /* 0x080fe2000004185c */
[----:B------:R-:W-:Y:S06]  /*12450*/  F2FP.BF16.PACK_AB R117, R176, R177 ;  /* 0x000000b1b075723e */ /* 0x000fec00000010ff */
[----:B------:R-:W-:Y:S01]  /*12460*/  F2FP.BF16.PACK_AB R112, R233, R231 ;  /* 0x000000e7e970723e */ /* 0x000fe200000010ff */
[----:B------:R-:W-:Y:S01]  /*12470*/  HMMA.16816.F32.BF16 R96, R160, R118, R96 ;  /* 0x00000076a060723c */ /* 0x000fe20000041860 */
[----:B------:R-:W-:Y:S03]  /*12480*/  F2FP.BF16.PACK_AB R113, R225, R230 ;  /* 0x000000e6e171723e */ /* 0x000fe600000010ff */
[----:B------:R-:W-:Y:S02]  /*12490*/  F2FP.BF16.PACK_AB R114, R223, R224 ;  /* 0x000000e0df72723e */ /* 0x000fe400000010ff */
[----:B------:R-:W-:Y:S02]  /*124a0*/  F2FP.BF16.PACK_AB R115, R222, R221 ;  /* 0x000000ddde73723e */ /* 0x000fe400000010ff */
[----:B------:R-:W-:Y:S01]  /*124b0*/  F2FP.BF16.PACK_AB R118, R217, R220 ;  /* 0x000000dcd976723e */ /* 0x000fe200000010ff */
[--C-:B-1----:R-:W-:Y:S02]  /*124c0*/  FFMA.FTZ R103, R210, c[0x0][0x2d0], -R109.reuse ;  /* 0x0000b400d2677a23 */ /* 0x102fe4000001086d */
[----:B------:R1:W1:Y:S01]  /*124d0*/  MUFU.EX2 R210, R130 ;  /* 0x0000008200d27308 */ /* 0x0002620000000800 */
[----:B--2---:R-:W-:Y:S01]  /*124e0*/  F2FP.BF16.PACK_AB R119, R179, R178 ;  /* 0x000000b2b377723e */ /* 0x004fe200000010ff */
[-C--:B------:R-:W-:Y:S01]  /*124f0*/  HMMA.16816.F32.BF16 R4, R112, R120.reuse, R4 ;  /* 0x000000787004723c */ /* 0x080fe20000041804 */
[----:B------:R-:W-:Y:S01]  /*12500*/  F2FP.BF16.PACK_AB R162, R214, R212 ;  /* 0x000000d4d6a2723e */ /* 0x000fe200000010ff */
[----:B------:R-:W-:Y:S02]  /*12510*/  FFMA.FTZ R109, R209, c[0x0][0x2d0], -R109 ;  /* 0x0000b400d16d7a23 */ /* 0x000fe4000001086d */
[----:B----4-:R-:W-:Y:S04]  /*12520*/  FFMA.FTZ R3, R3, R135, R237 ;  /* 0x0000008703037223 */ /* 0x010fe800000100ed */
[C---:B------:R-:W-:Y:S01]  /*12530*/  HMMA.16816.F32.BF16 R8, R116.reuse, R120, R8 ;  /* 0x000000787408723c */ /* 0x040fe20000041808 */
[----:B------:R2:W-:Y:S03]  /*12540*/  MUFU.EX2 R211, R103 ;  /* 0x0000006700d37308 */ /* 0x0005e60000000800 */
[----:B------:R-:W-:Y:S04]  /*12550*/  FADD.FTZ R3, R238, R3 ;  /* 0x00000003ee037221 */ /* 0x000fe80000010000 */
[-C--:B------:R-:W-:Y:S03]  /*12560*/  HMMA.16816.F32.BF16 R12, R116, R122.reuse, R12 ;  /* 0x0000007a740c723c */ /* 0x080fe6000004180c */
[----:B------:R-:W4:Y:S01]  /*12570*/  MUFU.EX2 R213, R109 ;  /* 0x0000006d00d57308 */ /* 0x000f220000000800 */
[----:B-1----:R-:W-:Y:S01]  /*12580*/  LDSM.16.MT88.4 R128, [R185+0x800] ;  /* 0x00080000b980783b */ /* 0x002fe20000004200 */
[----:B------:R-:W-:Y:S03]  /*12590*/  F2FP.BF16.PACK_AB R160, R210, R202 ;  /* 0x000000cad2a0723e */ /* 0x000fe600000010ff */
[C---:B------:R-:W-:Y:S05]  /*125a0*/  HMMA.16816.F32.BF16 R16, R112.reuse, R122, R16 ;  /* 0x0000007a7010723c */ /* 0x040fea0000041810 */
[----:B------:R-:W1:Y:S01]  /*125b0*/  MUFU.EX2 R209, R104 ;  /* 0x0000006800d17308 */ /* 0x000e620000000800 */
[----:B------:R-:W3:Y:S01]  /*125c0*/  LDSM.16.MT88.4 R120, [R186+0x400] ;  /* 0x00040000ba78783b */ /* 0x000ee20000004200 */
[--C-:B--2---:R-:W-:Y:S08]  /*125d0*/  FFMA.FTZ R103, R207, c[0x0][0x2d0], -R111.reuse ;  /* 0x0000b400cf677a23 */ /* 0x104ff0000001086f */
[----:B------:R2:W-:Y:S01]  /*125e0*/  MUFU.EX2 R180, R103 ;  /* 0x0000006700b47308 */ /* 0x0005e20000000800 */
[----:B----4-:R-:W-:Y:S02]  /*125f0*/  F2FP.BF16.PACK_AB R163, R213, R211 ;  /* 0x000000d3d5a3723e */ /* 0x010fe400000010ff */
[----:B-1----:R-:W-:Y:S01]  /*12600*/  F2FP.BF16.PACK_AB R161, R209, R205 ;  /* 0x000000cdd1a1723e */ /* 0x002fe200000010ff */
[--C-:B--2---:R-:W-:Y:S06]  /*12610*/  FFMA.FTZ R103, R206, c[0x0][0x2d0], -R111.reuse ;  /* 0x0000b400ce677a23 */ /* 0x104fec000001086f */
[----:B------:R1:W2:Y:S01]  /*12620*/  MUFU.EX2 R201, R103 ;  /* 0x0000006700c97308 */ /* 0x0002a20000000800 */
[-C--:B---3--:R-:W-:Y:S08]  /*12630*/  HMMA.16816.F32.BF16 R20, R112, R120.reuse, R20 ;  /* 0x000000787014723c */ /* 0x088ff00000041814 */
[C---:B------:R-:W-:Y:S08]  /*12640*/  HMMA.16816.F32.BF16 R24, R116.reuse, R120, R24 ;  /* 0x000000787418723c */ /* 0x040ff00000041818 */
[-C--:B------:R-:W-:Y:S01]  /*12650*/  HMMA.16816.F32.BF16 R28, R116, R122.reuse, R28 ;  /* 0x0000007a741c723c */ /* 0x080fe2000004181c */
[--C-:B-1----:R-:W-:Y:S03]  /*12660*/  FFMA.FTZ R103, R208, c[0x0][0x2d0], -R111.reuse ;  /* 0x0000b400d0677a23 */ /* 0x102fe6000001086f */
[----:B--2---:R-:W-:Y:S01]  /*12670*/  F2FP.BF16.PACK_AB R164, R201, R180 ;  /* 0x000000b4c9a4723e */ /* 0x004fe200000010ff */
[----:B------:R-:W-:Y:S03]  /*12680*/  FFMA.FTZ R111, R203, c[0x0][0x2d0], -R111 ;  /* 0x0000b400cb6f7a23 */ /* 0x000fe6000001086f */
[C---:B------:R-:W-:Y:S01]  /*12690*/  HMMA.16816.F32.BF16 R32, R112.reuse, R122, R32 ;  /* 0x0000007a7020723c */ /* 0x040fe20000041820 */
[----:B------:R-:W1:Y:S01]  /*126a0*/  LDSM.16.MT88.4 R120, [R185+0x1000] ;  /* 0x00100000b978783b */ /* 0x000e620000004200 */
[----:B------:R2:W-:Y:S10]  /*126b0*/  MUFU.EX2 R204, R103 ;  /* 0x0000006700cc7308 */ /* 0x0005f40000000800 */
[----:B------:R-:W3:Y:S01]  /*126c0*/  MUFU.EX2 R111, R111 ;  /* 0x0000006f006f7308 */ /* 0x000ee20000000800 */
[--C-:B--2---:R-:W-:Y:S09]  /*126d0*/  FFMA.FTZ R103, R181, c[0x0][0x2d0], -R101.reuse ;  /* 0x0000b400b5677a23 */ /* 0x104ff20000010865 */
[----:B------:R2:W-:Y:S01]  /*126e0*/  MUFU.EX2 R109, R103 ;  /* 0x00000067006d7308 */ /* 0x0005e20000000800 */
[----:B---3--:R-:W-:Y:S01]  /*126f0*/  F2FP.BF16.PACK_AB R166, R111, R204 ;  /* 0x000000cc6fa6723e */ /* 0x008fe200000010ff */
[-C--:B-1----:R-:W-:Y:S08]  /*12700*/  HMMA.16816.F32.BF16 R36, R112, R120.reuse, R36 ;  /* 0x000000787024723c */ /* 0x082ff00000041824 */
[C---:B------:R-:W-:Y:S01]  /*12710*/  HMMA.16816.F32.BF16 R40, R116.reuse, R120, R40 ;  /* 0x000000787428723c */ /* 0x040fe20000041828 */
[--C-:B--2---:R-:W-:Y:S07]  /*12720*/  FFMA.FTZ R103, R182, c[0x0][0x2d0], -R101.reuse ;  /* 0x0000b400b6677a23 */ /* 0x104fee0000010865 */
[-C--:B------:R-:W-:Y:S01]  /*12730*/  HMMA.16816.F32.BF16 R44, R116, R122.reuse, R44 ;  /* 0x0000007a742c723c */ /* 0x080fe2000004182c */
[----:B------:R1:W2:Y:S07]  /*12740*/  MUFU.EX2 R104, R103 ;  /* 0x0000006700687308 */ /* 0x0002ae0000000800 */
[C---:B------:R-:W-:Y:S01]  /*12750*/  HMMA.16816.F32.BF16 R48, R112.reuse, R122, R48 ;  /* 0x0000007a7030723c */ /* 0x040fe20000041830 */
[----:B------:R-:W3:Y:S03]  /*12760*/  LDSM.16.MT88.4 R120, [R186+0x1000] ;  /* 0x00100000ba78783b */ /* 0x000ee60000004200 */
[--C-:B-1----:R-:W-:Y:S01]  /*12770*/  FFMA.FTZ R103, R183, c[0x0][0x2d0], -R101.reuse ;  /* 0x0000b400b7677a23 */ /* 0x102fe20000010865 */
[----:B--2---:R-:W-:Y:S01]  /*12780*/  F2FP.BF16.PACK_AB R165, R104, R109 ;  /* 0x0000006d68a5723e */ /* 0x004fe200000010ff */
[----:B------:R-:W-:Y:S03]  /*12790*/  FFMA.FTZ R101, R105, c[0x0][0x2d0], -R101 ;  /* 0x0000b40069657a23 */ /* 0x000fe60000010865 */
[----:B------:R-:W2:Y:S01]  /*127a0*/  LDL.LU R105, [R1+0xc] ;  /* 0x00000c0001697983 */ /* 0x000ea20000300800 */
[----:B------:R5:W-:Y:S10]  /*127b0*/  MUFU.EX2 R110, R103 ;  /* 0x00000067006e7308 */ /* 0x000bf40000000800 */
[----:B------:R-:W1:Y:S01]  /*127c0*/  MUFU.EX2 R101, R101 ;  /* 0x0000006500657308 */ /* 0x000e620000000800 */
[-C--:B---3--:R-:W-:Y:S01]  /*127d0*/  HMMA.16816.F32.BF16 R52, R112, R120.reuse, R52 ;  /* 0x000000787034723c */ /* 0x088fe20000041834 */
[----:B-----5:R-:W-:Y:S02]  /*127e0*/  FFMA.FTZ R103, R100, R136, R245 ;  /* 0x0000008864677223 */ /* 0x020fe400000100f5 */
[----:B------:R-:W-:Y:S05]  /*127f0*/  FFMA.FTZ R100, R2, R134, R234 ;  /* 0x0000008602647223 */ /* 0x000fea00000100ea */
[C---:B------:R-:W-:Y:S01]  /*12800*/  HMMA.16816.F32.BF16 R56, R116.reuse, R120, R56 ;  /* 0x000000787438723c */ /* 0x040fe20000041838 */
[----:B------:R-:W-:Y:S03]  /*12810*/  FADD.FTZ R2, R249, R103 ;  /* 0x00000067f9027221 */ /* 0x000fe60000010000 */
[----:B------:R-:W-:Y:S02]  /*12820*/  FADD.FTZ R100, R235, R100 ;  /* 0x00000064eb647221 */ /* 0x000fe40000010000 */
[----:B------:R-:W-:Y:S01]  /*12830*/  FADD.FTZ R2, R248, R2 ;  /* 0x00000002f8027221 */ /* 0x000fe20000010000 */
[----:B-1----:R-:W-:Y:S01]  /*12840*/  F2FP.BF16.PACK_AB R167, R101, R110 ;  /* 0x0000006e65a7723e */ /* 0x002fe200000010ff */
[-C--:B------:R-:W-:Y:S01]  /*12850*/  HMMA.16816.F32.BF16 R60, R116, R122.reuse, R60 ;  /* 0x0000007a743c723c */ /* 0x080fe2000004183c */
[----:B------:R-:W-:Y:S03]  /*12860*/  FADD.FTZ R100, R244, R100 ;  /* 0x00000064f4647221 */ /* 0x000fe60000010000 */
[----:B------:R-:W-:Y:S04]  /*12870*/  FADD.FTZ R103, R240, R3 ;  /* 0x00000003f0677221 */ /* 0x000fe80000010000 */
[C---:B------:R-:W-:Y:S01]  /*12880*/  HMMA.16816.F32.BF16 R64, R112.reuse, R122, R64 ;  /* 0x0000007a7040723c */ /* 0x040fe20000041840 */
[----:B------:R-:W1:Y:S07]  /*12890*/  LDSM.16.MT88.4 R120, [R185+0x1c00] ;  /* 0x001c0000b978783b */ /* 0x000e6e0000004200 */
        /* <DEDUP_REMOVED lines=8> */
[-C--:B------:R-:W-:Y:S01]  /*12920*/  HMMA.16816.F32.BF16 R112, R160, R128.reuse, R4 ;  /* 0x00000080a070723c */ /* 0x080fe20000041804 */
[----:B------:R-:W1:Y:S07]  /*12930*/  LDSM.16.MT88.4 R4, [R186+0x2000] ;  /* 0x00200000ba04783b */ /* 0x000e6e0000004200 */
[C---:B------:R-:W-:Y:S07]  /*12940*/  HMMA.16816.F32.BF16 R116, R164.reuse, R128, R8 ;  /* 0x00000080a474723c */ /* 0x040fee0000041808 */
[----:B------:R-:W-:Y:S01]  /*12950*/  FADD.FTZ R9, R215, R2 ;  /* 0x00000002d7097221 */ /* 0x000fe20000010000 */
[-C--:B------:R-:W-:Y:S01]  /*12960*/  HMMA.16816.F32.BF16 R120, R164, R130.reuse, R12 ;  /* 0x00000082a478723c */ /* 0x080fe2000004180c */
[----:B------:R-:W-:Y:S03]  /*12970*/  FADD.FTZ R2, R251, R103 ;  /* 0x00000067fb027221 */ /* 0x000fe60000010000 */
[----:B------:R-:W-:Y:S01]  /*12980*/  FADD.FTZ R9, R231, R9 ;  /* 0x00000009e7097221 */ /* 0x000fe20000010000 */
[----:B------:R-:W-:Y:S01]  /*12990*/  MOV R103, R106 ;  /* 0x0000006a00677202 */ /* 0x000fe20000000f00 */
        /* <DEDUP_REMOVED lines=17> */
[-C--:B------:R-:W-:Y:S01]  /*12ab0*/  HMMA.16816.F32.BF16 R76, R164, R174.reuse, R76 ;  /* 0x000000aea44c723c */ /* 0x080fe2000004184c */
[----:B--2---:R-:W-:Y:S07]  /*12ac0*/  FFMA.FTZ R3, R0, R105, R239 ;  /* 0x0000006900037223 */ /* 0x004fee00000100ef */
[C---:B------:R-:W-:Y:S01]  /*12ad0*/  HMMA.16816.F32.BF16 R80, R160.reuse, R174, R80 ;  /* 0x000000aea050723c */ /* 0x040fe20000041850 */
[----:B------:R-:W-:Y:S03]  /*12ae0*/  FADD.FTZ R0, R250, R100 ;  /* 0x00000064fa007221 */ /* 0x000fe60000010000 */
[----:B------:R-:W-:Y:S01]  /*12af0*/  FADD.FTZ R3, R241, R3 ;  /* 0x00000003f1037221 */ /* 0x000fe20000010000 */
[----:B------:R-:W-:Y:S01]  /*12b00*/  MOV R100, R108 ;  /* 0x0000006c00647202 */ /* 0x000fe20000000f00 */
[----:B------:R-:W-:Y:S02]  /*12b10*/  FADD.FTZ R8, R218, R0 ;  /* 0x00000000da087221 */ /* 0x000fe40000010000 */
[----:B------:R-:W-:Y:S01]  /*12b20*/  FADD.FTZ R3, R242, R3 ;  /* 0x00000003f2037221 */ /* 0x000fe20000010000 */
[-C--:B-1----:R-:W-:Y:S03]  /*12b30*/  HMMA.16816.F32.BF16 R84, R160, R4.reuse, R84 ;  /* 0x00000004a054723c */ /* 0x082fe60000041854 */
[----:B------:R-:W-:Y:S02]  /*12b40*/  FADD.FTZ R3, R243, R3 ;  /* 0x00000003f3037221 */ /* 0x000fe40000010000 */
[----:B------:R-:W-:Y:S02]  /*12b50*/  FADD.FTZ R0, R225, R10 ;  /* 0x0000000ae1007221 */ /* 0x000fe40000010000 */
[----:B------:R-:W-:Y:S01]  /*12b60*/  FADD.FTZ R9, R219, R8 ;  /* 0x00000008db097221 */ /* 0x000fe20000010000 */
[C---:B------:R-:W-:Y:S01]  /*12b70*/  HMMA.16816.F32.BF16 R88, R164.reuse, R4, R88 ;  /* 0x00000004a458723c */ /* 0x040fe20000041858 */
[----:B------:R-:W-:Y:S03]  /*12b80*/  FADD.FTZ R10, R224, R2 ;  /* 0x00000002e00a7221 */ /* 0x000fe60000010000 */
[----:B------:R-:W-:Y:S02]  /*12b90*/  FADD.FTZ R3, R177, R3 ;  /* 0x00000003b1037221 */ /* 0x000fe40000010000 */
[----:B------:R-:W-:Y:S02]  /*12ba0*/  FADD.FTZ R8, R221, R0 ;  /* 0x00000000dd087221 */ /* 0x000fe40000010000 */
[----:B------:R-:W-:Y:S01]  /*12bb0*/  FADD.FTZ R2, R220, R9 ;  /* 0x00000009dc027221 */ /* 0x000fe20000010000 */
[-C--:B------:R-:W-:Y:S03]  /*12bc0*/  HMMA.16816.F32.BF16 R92, R164, R6.reuse, R92 ;  /* 0x00000006a45c723c */ /* 0x080fe6000004185c */
[----:B------:R-:W-:Y:S02]  /*12bd0*/  FADD.FTZ R3, R176, R3 ;  /* 0x00000003b0037221 */ /* 0x000fe40000010000 */
[----:B------:R-:W-:Y:S02]  /*12be0*/  FADD.FTZ R0, R223, R10 ;  /* 0x0000000adf007221 */ /* 0x000fe40000010000 */
[----:B------:R-:W-:Y:S01]  /*12bf0*/  FADD.FTZ R5, R222, R8 ;  /* 0x00000008de057221 */ /* 0x000fe20000010000 */
[----:B------:R-:W-:Y:S01]  /*12c00*/  HMMA.16816.F32.BF16 R96, R160, R6, R96 ;  /* 0x00000006a060723c */ /* 0x000fe20000041860 */
[----:B------:R-:W-:Y:S03]  /*12c10*/  FADD.FTZ R8, R217, R2 ;  /* 0x00000002d9087221 */ /* 0x000fe60000010000 */
        /* <DEDUP_REMOVED lines=19> */
[----:B------:R-:W-:Y:S03]  /*12d50*/  FADD.FTZ R2, R110, R2 ;  /* 0x000000026e027221 */ /* 0x000fe60000010000 */
[----:B------:R2:W-:Y:S01]  /*12d60*/  STL [R1+0x8], R3 ;  /* 0x0000080301007387 */ /* 0x0005e20000100800 */
[----:B------:R-:W-:Y:S01]  /*12d70*/  FADD.FTZ R2, R101, R2 ;  /* 0x0000000265027221 */ /* 0x000fe20000010000 */
[----:B------:R-:W-:Y:S04]  /*12d80*/  MOV R101, R107 ;  /* 0x0000006b00657202 */ /* 0x000fe80000000f00 */
[----:B------:R2:W-:Y:S01]  /*12d90*/  STL [R1+0xc], R2 ;  /* 0x00000c0201007387 */ /* 0x0005e20000100800 */
[----:B-1----:R-:W-:Y:S04]  /*12da0*/  IADD3 R0, R200, -0x1, RZ ;  /* 0xffffffffc8007810 */ /* 0x002fe80007ffe0ff */
[----:B------:R-:W-:Y:S01]  /*12db0*/  MOV R200, R0 ;  /* 0x0000000000c87202 */ /* 0x000fe20000000f00 */
[----:B------:R-:W-:-:S05]  /*12dc0*/  @P0 BRA `(.L_x_574) ;  /* 0xffffbd2000000947 */ /* 0x000fca000383ffff */
.L_x_555:
[----:B------:R-:W-:Y:S02]  /*12dd0*/  MOV R9, 0x1f ;  /* 0x0000001f00097802 */ /* 0x000fe40000000f00 */
[----:B------:R-:W-:Y:S01]  /*12de0*/  MOV R8, 0xffffffff ;  /* 0xffffffff00087802 */ /* 0x000fe20000000f00 */
[----:B------:R-:W-:Y:S05]  /*12df0*/  BRA.DIV ~URZ, `(.L_x_575) ;  /* 0x000060b27f007947 */ /* 0x000fea000b800000 */
[----:B--2---:R-:W2:Y:S04]  /*12e00*/  LDL R2, [R1+0x4] ;  /* 0x0000040001027983 */ /* 0x004ea80000100800 */
[----:B--2---:R1:W2:Y:S02]  /*12e10*/  SHFL.BFLY PT, R0, R2, 0x2, 0x1f ;  /* 0x0c401f0002007f89 */ /* 0x0042a400000e0000 */
.L_x_655:
[----:B-1----:R-:W3:Y:S02]  /*12e20*/  LDL.LU R2, [R1+0x4] ;  /* 0x0000040001027983 */ /* 0x002ee40000300800 */
[----:B--23--:R-:W-:Y:S01]  /*12e30*/  FADD.FTZ R5, R0, R2 ;  /* 0x0000000200057221 */ /* 0x00cfe20000010000 */
[----:B------:R-:W-:Y:S05]  /*12e40*/  BRA.DIV ~URZ, `(.L_x_576) ;  /* 0x000060b27f007947 */ /* 0x000fea000b800000 */
[----:B------:R-:W2:Y:S04]  /*12e50*/  LDL.LU R10, [R1] ;  /* 0x00000000010a7983 */ /* 0x000ea80000300800 */
[----:B------:R-:W3:Y:S04]  /*12e60*/  LDL.LU R3, [R1+0x8] ;  /* 0x0000080001037983 */ /* 0x000ee80000300800 */
[----:B------:R-:W4:Y:S04]  /*12e70*/  LDL.LU R9, [R1+0xc] ;  /* 0x00000c0001097983 */ /* 0x000f280000300800 */
[----:B--2---:R-:W1:Y:S04]  /*12e80*/  SHFL.BFLY PT, R2, R10, 0x2, 0x1f ;  /* 0x0c401f000a027f89 */ /* 0x004e6800000e0000 */
[----:B---3--:R-:W2:Y:S04]  /*12e90*/  SHFL.BFLY PT, R0, R3, 0x2, 0x1f ;  /* 0x0c401f0003007f89 */ /* 0x008ea800000e0000 */
[----:B----4-:R-:W3:Y:S01]  /*12ea0*/  SHFL.BFLY PT, R6, R9, 0x2, 0x1f ;  /* 0x0c401f0009067f89 */ /* 0x010ee200000e0000 */
[----:B-1----:R-:W-:-:S02]  /*12eb0*/  FADD.FTZ R2, R2, R10 ;  /* 0x0000000a02027221 */ /* 0x002fc40000010000 */
[----:B--2---:R-:W-:-:S03]  /*12ec0*/  FADD.FTZ R0, R0, R3 ;  /* 0x0000000300007221 */ /* 0x004fc60000010000 */
[----:B------:R-:W1:Y:S01]  /*12ed0*/  SHFL.BFLY PT, R4, R2, 0x1, 0x1f ;  /* 0x0c201f0002047f89 */ /* 0x000e6200000e0000 */
[----:B---3--:R-:W-:-:S03]  /*12ee0*/  FADD.FTZ R6, R6, R9 ;  /* 0x0000000906067221 */ /* 0x008fc60000010000 */
[----:B------:R-:W2:Y:S04]  /*12ef0*/  SHFL.BFLY PT, R3, R5, 0x1, 0x1f ;  /* 0x0c201f0005037f89 */ /* 0x000ea800000e0000 */
[----:B------:R-:W3:Y:S04]  /*12f00*/  SHFL.BFLY PT, R7, R0, 0x1, 0x1f ;  /* 0x0c201f0000077f89 */ /* 0x000ee800000e0000 */
[----:B------:R4:W4:Y:S01]  /*12f10*/  SHFL.BFLY PT, R8, R6, 0x1, 0x1f ;  /* 0x0c201f0006087f89 */ /* 0x00092200000e0000 */
[----:B-1----:R-:W-:Y:S02]  /*12f20*/  FADD.FTZ R4, R2, R4 ;  /* 0x0000000402047221 */ /* 0x002fe40000010000 */
[----:B--2---:R-:W-:-:S02]  /*12f30*/  FADD.FTZ R5, R5, R3 ;  /* 0x0000000305057221 */ /* 0x004fc40000010000 */
[----:B---3--:R-:W-:-:S03]  /*12f40*/  FADD.FTZ R7, R0, R7 ;  /* 0x0000000700077221 */ /* 0x008fc60000010000 */
.L_x_656:
[----:B------:R-:W-:Y:S01]  /*12f50*/  FSETP.NE.FTZ.AND P3, PT, R5, RZ, PT ;  /* 0x000000ff0500720b */ /* 0x000fe20003f75000 */
[----:B------:R-:W-:Y:S01]  /*12f60*/  CS2R R2, SRZ ;  /* 0x0000000000027805 */ /* 0x000fe2000001ff00 */
[----:B------:R-:W-:Y:S01]  /*12f70*/  MOV R0, RZ ;  /* 0x000000ff00007202 */ /* 0x000fe20000000f00 */
[----:B----4-:R-:W-:Y:S01]  /*12f80*/  FADD.FTZ R6, R8, R6 ;  /* 0x0000000608067221 */ /* 0x010fe20000010000 */
[----:B------:R-:W-:Y:S02]  /*12f90*/  FSETP.NE.FTZ.AND P2, PT, R4, RZ, PT ;  /* 0x000000ff0400720b */ /* 0x000fe40003f55000 */
[----:B------:R-:W-:Y:S02]  /*12fa0*/  FSETP.NE.FTZ.AND P1, PT, R7, RZ, PT ;  /* 0x000000ff0700720b */ /* 0x000fe40003f35000 */
[----:B------:R-:W-:Y:S02]  /*12fb0*/  FSETP.NE.FTZ.AND P0, PT, R6, RZ, PT ;  /* 0x000000ff0600720b */ /* 0x000fe40003f15000 */
[----:B------:R-:W-:-:S02]  /*12fc0*/  MOV R25, 0xff800000 ;  /* 0xff80000000197802 */ /* 0x000fc40000000f00 */
        /* <DEDUP_REMOVED lines=12> */
[----:B------:R-:W2:Y:S01]  /*13090*/  @P1 MUFU.RCP R2, R7 ;  /* 0x0000000700021308 */ /* 0x000ea20000001000 */
        /* <DEDUP_REMOVED lines=20> */
[----:B------:R3:W4:Y:S01]  /*131e0*/  @P1 MUFU.LG2 R0, R7 ;  /* 0x0000000700001308 */ /* 0x0007220000000c00 */
        /* <DEDUP_REMOVED lines=8> */
[----:B---3--:R-:W-:Y:S01]  /*13270*/  @P2 MOV R7, 0x3f317218 ;  /* 0x3f31721800072802 */ /* 0x008fe20000000f00 */
[----:B------:R-:W-:Y:S02]  /*13280*/  FMUL.FTZ R143, R3, R83 ;  /* 0x00000053038f7220 */ /* 0x000fe40000410000 */
[----:B--2---:R-:W-:Y:S02]  /*13290*/  FMUL.FTZ R46, R2, R60 ;  /* 0x0000003c022e7220 */ /* 0x004fe40000410000 */
[----:B------:R-:W-:Y:S02]  /*132a0*/  @P2 FMUL.FTZ R4, R7, c[0x0][0x2d0] ;  /* 0x0000b40007042a20 */ /* 0x000fe40000410000 */
[----:B----4-:R-:W-:Y:S01]  /*132b0*/  @P1 FMUL.FTZ R7, R0, 0.69314718246459960938 ;  /* 0x3f31721800071820 */ /* 0x010fe20000410000 */
        /* <DEDUP_REMOVED lines=79> */
.L_x_488:
[----:B---3--:R3:W5:Y:S04]  /*137b0*/  LDL R6, [R1+0x20] ;  /* 0x0000200001067983 */ /* 0x0087680000100800 */
[----:B------:R-:W4:Y:S01]  /*137c0*/  S2R R2, SR_TID.X ;  /* 0x0000000000027919 */ /* 0x000f220000002100 */
[----:B------:R-:W-:Y:S01]  /*137d0*/  BSSY B0, `(.L_x_577) ;  /* 0x0000011000007945 */ /* 0x000fe20003800000 */
[----:B----4-:R-:W-:-:S13]  /*137e0*/  LOP3.LUT P0, RZ, R2, 0x7f, RZ, 0xc0, !PT ;  /* 0x0000007f02ff7812 */ /* 0x010fda000780c0ff */
[----:B------:R-:W-:Y:S05]  /*137f0*/  @P0 BRA `(.L_x_578) ;  /* 0x000000e000000947 */ /* 0x000fea0003800000 */
[----:B---3--:R-:W3:Y:S01]  /*13800*/  S2R R4, SR_LANEID ;  /* 0x0000000000047919 */ /* 0x008ee20000000000 */
[----:B------:R-:W-:Y:S01]  /*13810*/  VOTEU.ANY UR4, UPT, PT ;  /* 0x0000000000047886 */ /* 0x000fe200038e0100 */
[----:B--2---:R-:W-:Y:S01]  /*13820*/  IMAD.MOV.U32 R5, RZ, RZ, c[0x0][0x564] ;  /* 0x00015900ff057624 */ /* 0x004fe200078e00ff */
[----:B------:R-:W3:Y:S08]  /*13830*/  FLO.U32 R3, UR4 ;  /* 0x0000000400037d00 */ /* 0x000ef000080e0000 */
[----:B------:R-:W2:Y:S01]  /*13840*/  POPC R2, UR4 ;  /* 0x0000000400027d09 */ /* 0x000ea20008000000 */
[----:B---3--:R-:W-:Y:S01]  /*13850*/  ISETP.EQ.U32.AND P0, PT, R3, R4, PT ;  /* 0x000000040300720c */ /* 0x008fe20003f02070 */
[----:B------:R-:W-:-:S12]  /*13860*/  IMAD.MOV.U32 R4, RZ, RZ, c[0x0][0x560] ;  /* 0x00015800ff047624 */ /* 0x000fd800078e00ff */
[----:B--2---:R2:W3:Y:S04]  /*13870*/  @P0 ATOMG.E.ADD.STRONG.GPU PT, R2, [R4.64], R2 ;  /* 0x00000002040209a8 */ /* 0x0044e800081ee1c6 */
[----:B--2---:R-:W2:Y:S04]  /*13880*/  S2R R4, SR_LTMASK ;  /* 0x0000000000047919 */ /* 0x004ea80000003900 */
[----:B---3--:R2:W3:Y:S02]  /*13890*/  SHFL.IDX PT, R3, R2, R3, 0x1f ;  /* 0x00001f0302037589 */ /* 0x0084e400000e0000 */
[----:B--2---:R-:W-:-:S06]  /*138a0*/  LOP3.LUT R2, R4, UR4, RZ, 0xc0, !PT ;  /* 0x0000000404027c12 */ /* 0x004fcc000f8ec0ff */
[----:B------:R-:W3:Y:S02]  /*138b0*/  POPC R2, R2 ;  /* 0x0000000200027309 */ /* 0x000ee40000000000 */
[----:B---3-5:R-:W-:-:S05]  /*138c0*/  IADD3 R6, R3, c[0x0][0xc], R2 ;  /* 0x0000030003067a10 */ /* 0x028fca0007ffe002 */
[----:B------:R2:W-:Y:S02]  /*138d0*/  STL [R1+0x20], R6 ;  /* 0x0000200601007387 */ /* 0x0005e40000100800 */
.L_x_578:
[----:B---3--:R-:W-:Y:S05]  /*138e0*/  BSYNC B0 ;  /* 0x0000000000007941 */ /* 0x008fea0003800000 */
.L_x_577:
[----:B------:R-:W-:Y:S01]  /*138f0*/  PRMT R0, R0, 0x9910, RZ ;  /* 0x0000991000007816 */ /* 0x000fe200000000ff */
[----:B------:R-:W-:Y:S01]  /*13900*/  BSSY B1, `(.L_x_579) ;  /* 0x00003dc000017945 */ /* 0x000fe20003800000 */
[----:B-----5:R-:W-:Y:S02]  /*13910*/  IMAD.MOV.U32 R74, RZ, RZ, R6 ;  /* 0x000000ffff4a7224 */ /* 0x020fe400078e0006 */
[----:B------:R-:W-:-:S13]  /*13920*/  ISETP.NE.AND P0, PT, R0, RZ, PT ;  /* 0x000000ff0000720c */ /* 0x000fda0003f05270 */
[----:B------:R-:W-:Y:S05]  /*13930*/  @!P0 BRA `(.L_x_580) ;  /* 0x00002f8000008947 */ /* 0x000fea0003800000 */
[----:B------:R-:W3:Y:S04]  /*13940*/  LDL R9, [R1+0x44] ;  /* 0x0000440001097983 */ /* 0x000ee80000100800 */
[----:B------:R-:W4:Y:S04]  /*13950*/  LDL R7, [R1+0x48] ;  /* 0x0000480001077983 */ /* 0x000f280000100800 */
[----:B--2---:R-:W2:Y:S04]  /*13960*/  LDL R6, [R1+0x50] ;  /* 0x0000500001067983 */ /* 0x004ea80000100800 */
[----:B------:R-:W2:Y:S04]  /*13970*/  LDL R10, [R1+0x4c] ;  /* 0x00004c00010a7983 */ /* 0x000ea80000100800 */
[----:B------:R-:W2:Y:S01]  /*13980*/  LDL R8, [R1+0x2c] ;  /* 0x00002c0001087983 */ /* 0x000ea20000100800 */
[----:B------:R-:W-:Y:S01]  /*13990*/  WARPSYNC 0xffffffff ;  /* 0xffffffff00007948 */ /* 0x000fe20003800000 */
[----:B------:R-:W-:-:S02]  /*139a0*/  F2FP.BF16.PACK_AB R0, R161, R160 ;  /* 0x000000a0a100723e */ /* 0x000fc400000010ff */
[----:B------:R-:W-:Y:S01]  /*139b0*/  BAR.SYNC.DEFER_BLOCKING 0x1, 0x80 ;  /* 0x0042000000007b1d */ /* 0x000fe20000010000 */
[----:B------:R-:W-:Y:S02]  /*139c0*/  F2FP.BF16.PACK_AB R3, R125, R124 ;  /* 0x0000007c7d03723e */ /* 0x000fe400000010ff */
[----:B------:R-:W-:Y:S02]  /*139d0*/  F2FP.BF16.PACK_AB R2, R163, R162 ;  /* 0x000000a2a302723e */ /* 0x000fe400000010ff */
[----:B------:R-:W-:Y:S02]  /*139e0*/  F2FP.BF16.PACK_AB R4, R31, R30 ;  /* 0x0000001e1f04723e */ /* 0x000fe400000010ff */
[----:B------:R-:W-:Y:S02]  /*139f0*/  F2FP.BF16.PACK_AB R5, R61, R60 ;  /* 0x0000003c3d05723e */ /* 0x000fe400000010ff */
[----:B------:R-:W-:Y:S02]  /*13a00*/  ISETP.NE.U32.AND P0, PT, RZ, c[0x0][0x508], PT ;  /* 0x00014200ff007a0c */ /* 0x000fe40003f05070 */
[----:B------:R-:W-:-:S02]  /*13a10*/  ISETP.NE.U32.AND P2, PT, RZ, c[0x0][0x500], PT ;  /* 0x00014000ff007a0c */ /* 0x000fc40003f45070 */
[----:B------:R-:W-:Y:S02]  /*13a20*/  ISETP.NE.AND.EX P1, PT, RZ, c[0x0][0x50c], PT, P0 ;  /* 0x00014300ff007a0c */ /* 0x000fe40003f25300 */
[----:B------:R-:W-:Y:S01]  /*13a30*/  ISETP.NE.AND.EX P2, PT, RZ, c[0x0][0x504], PT, P2 ;  /* 0x00014100ff007a0c */ /* 0x000fe20003f45320 */
[----:B------:R-:W-:Y:S01]  /*13a40*/  IMAD.MOV.U32 R12, RZ, RZ, c[0x0][0x388] ;  /* 0x0000e200ff0c7624 */ /* 0x000fe200078e00ff */
[----:B---3--:R3:W-:Y:S04]  /*13a50*/  STS [R9+0x80], R0 ;  /* 0x0000800009007388 */ /* 0x0087e80000000800 */
[----:B------:R1:W-:Y:S04]  /*13a60*/  STS [R9+0x280], R3 ;  /* 0x0002800309007388 */ /* 0x0003e80000000800 */
[----:B----4-:R4:W-:Y:S01]  /*13a70*/  STS [R7], R2 ;  /* 0x0000000207007388 */ /* 0x0109e20000000800 */
[----:B---3--:R-:W-:-:S02]  /*13a80*/  F2FP.BF16.PACK_AB R0, R127, R126 ;  /* 0x0000007e7f00723e */ /* 0x008fc400000010ff */
[----:B-1----:R-:W-:-:S03]  /*13a90*/  F2FP.BF16.PACK_AB R3, R35, R34 ;  /* 0x000000222303723e */ /* 0x002fc600000010ff */
[----:B------:R1:W-:Y:S01]  /*13aa0*/  STS [R7+0x200], R0 ;  /* 0x0002000007007388 */ /* 0x0003e20000000800 */
[----:B----4-:R-:W-:-:S03]  /*13ab0*/  F2FP.BF16.PACK_AB R2, R53, R52 ;  /* 0x000000343502723e */ /* 0x010fc600000010ff */
[----:B------:R3:W-:Y:S04]  /*13ac0*/  STS [R9+0x1080], R3 ;  /* 0x0010800309007388 */ /* 0x0007e80000000800 */
[----:B------:R4:W-:Y:S01]  /*13ad0*/  STS [R9+0x1280], R2 ;  /* 0x0012800209007388 */ /* 0x0009e20000000800 */
[----:B-1----:R-:W-:Y:S02]  /*13ae0*/  F2FP.BF16.PACK_AB R0, R37, R36 ;  /* 0x000000242500723e */ /* 0x002fe400000010ff */
[----:B---3--:R-:W-:-:S03]  /*13af0*/  F2FP.BF16.PACK_AB R3, R129, R128 ;  /* 0x000000808103723e */ /* 0x008fc600000010ff */
[----:B------:R1:W-:Y:S01]  /*13b00*/  STS [R7+0x1000], R0 ;  /* 0x0010000007007388 */ /* 0x0003e20000000800 */
[----:B----4-:R-:W-:-:S03]  /*13b10*/  F2FP.BF16.PACK_AB R2, R131, R130 ;  /* 0x000000828302723e */ /* 0x010fc600000010ff */
[----:B------:R3:W-:Y:S04]  /*13b20*/  STS [R7+0x1200], R4 ;  /* 0x0012000407007388 */ /* 0x0007e80000000800 */
[----:B--2---:R2:W-:Y:S04]  /*13b30*/  STS [R6+0x80], R3 ;  /* 0x0000800306007388 */ /* 0x0045e80000000800 */
[----:B------:R4:W-:Y:S01]  /*13b40*/  STS [R6+0x280], R2 ;  /* 0x0002800206007388 */ /* 0x0009e20000000800 */
[----:B-1----:R-:W-:Y:S02]  /*13b50*/  F2FP.BF16.PACK_AB R0, R141, R140 ;  /* 0x0000008c8d00723e */ /* 0x002fe400000010ff */
[----:B---3--:R-:W-:-:S03]  /*13b60*/  F2FP.BF16.PACK_AB R4, R39, R38 ;  /* 0x000000262704723e */ /* 0x008fc600000010ff */
[----:B------:R1:W-:Y:S01]  /*13b70*/  STS [R10], R0 ;  /* 0x000000000a007388 */ /* 0x0003e20000000800 */
[----:B--2---:R-:W-:Y:S02]  /*13b80*/  F2FP.BF16.PACK_AB R3, R97, R96 ;  /* 0x000000606103723e */ /* 0x004fe400000010ff */
        /* <DEDUP_REMOVED lines=37> */
[----:B------:R4:W-:Y:S01]  /*13de0*/  STS [R10+0x3000], R2 ;  /* 0x003000020a007388 */ /* 0x0009e20000000800 */
[----:B-1----:R-:W-:Y:S02]  /*13df0*/  F2FP.BF16.PACK_AB R3, R73, R72 ;  /* 0x000000484903723e */ /* 0x002fe400000010ff */
[----:B--2---:R-:W-:-:S03]  /*13e00*/  F2FP.BF16.PACK_AB R4, R71, R70 ;  /* 0x000000464704723e */ /* 0x004fc600000010ff */
[----:B------:R1:W-:Y:S01]  /*13e10*/  STS [R10+0x3200], R3 ;  /* 0x003200030a007388 */ /* 0x0003e20000000800 */
[----:B---3--:R-:W-:Y:S02]  /*13e20*/  F2FP.BF16.PACK_AB R0, R101, R100 ;  /* 0x000000646500723e */ /* 0x008fe400000010ff */
[----:B----4-:R-:W-:-:S03]  /*13e30*/  F2FP.BF16.PACK_AB R2, R147, R146 ;  /* 0x000000929302723e */ /* 0x010fc600000010ff */
[----:B------:R2:W-:Y:S04]  /*13e40*/  STS [R9+0x4080], R0 ;  /* 0x0040800009007388 */ /* 0x0005e80000000800 */
[----:B------:R3:W-:Y:S01]  /*13e50*/  STS [R9+0x4280], R2 ;  /* 0x0042800209007388 */ /* 0x0007e20000000800 */
[----:B-1----:R-:W-:-:S05]  /*13e60*/  F2FP.BF16.PACK_AB R3, R171, R170 ;  /* 0x000000aaab03723e */ /* 0x002fca00000010ff */
[----:B------:R1:W-:Y:S01]  /*13e70*/  STS [R7+0x4000], R3 ;  /* 0x0040000307007388 */ /* 0x0003e20000000800 */
[----:B--2---:R-:W-:Y:S02]  /*13e80*/  F2FP.BF16.PACK_AB R0, R143, R142 ;  /* 0x0000008e8f00723e */ /* 0x004fe400000010ff */
[----:B---3--:R-:W-:-:S03]  /*13e90*/  F2FP.BF16.PACK_AB R2, R69, R68 ;  /* 0x000000444502723e */ /* 0x008fc600000010ff */
[----:B------:R2:W-:Y:S04]  /*13ea0*/  STS [R7+0x4200], R0 ;  /* 0x0042000007007388 */ /* 0x0005e80000000800 */
[----:B------:R3:W-:Y:S04]  /*13eb0*/  STS [R9+0x5080], R2 ;  /* 0x0050800209007388 */ /* 0x0007e80000000800 */
[----:B------:R4:W-:Y:S04]  /*13ec0*/  STS [R9+0x5280], R4 ;  /* 0x0052800409007388 */ /* 0x0009e80000000800 */
[----:B------:R-:W-:Y:S01]  /*13ed0*/  STS [R7+0x5000], R5 ;  /* 0x0050000507007388 */ /* 0x000fe20000000800 */
[----:B-1----:R-:W-:-:S05]  /*13ee0*/  F2FP.BF16.PACK_AB R3, R63, R62 ;  /* 0x0000003e3f03723e */ /* 0x002fca00000010ff */
[----:B------:R1:W-:Y:S01]  /*13ef0*/  STS [R7+0x5200], R3 ;  /* 0x0052000307007388 */ /* 0x0003e20000000800 */
[----:B--2---:R-:W-:Y:S02]  /*13f00*/  F2FP.BF16.PACK_AB R0, R83, R82 ;  /* 0x000000525300723e */ /* 0x004fe400000010ff */
[----:B---3--:R-:W-:Y:S02]  /*13f10*/  F2FP.BF16.PACK_AB R2, R169, R168 ;  /* 0x000000a8a902723e */ /* 0x008fe400000010ff */
[----:B----4-:R-:W-:-:S03]  /*13f20*/  F2FP.BF16.PACK_AB R4, R49, R48 ;  /* 0x000000303104723e */ /* 0x010fc600000010ff */
[----:B------:R2:W-:Y:S04]  /*13f30*/  STS [R6+0x4080], R2 ;  /* 0x0040800206007388 */ /* 0x0005e80000000800 */
[----:B------:R3:W-:Y:S04]  /*13f40*/  STS [R6+0x4280], R0 ;  /* 0x0042800006007388 */ /* 0x0007e80000000800 */
[----:B------:R-:W4:Y:S01]  /*13f50*/  LDL.LU R9, [R1+0x24] ;  /* 0x0000240001097983 */ /* 0x000f220000300800 */
[----:B-1----:R-:W-:Y:S02]  /*13f60*/  F2FP.BF16.PACK_AB R3, R51, R50 ;  /* 0x000000323303723e */ /* 0x002fe400000010ff */
[----:B--2---:R-:W-:-:S02]  /*13f70*/  F2FP.BF16.PACK_AB R2, R85, R84 ;  /* 0x000000545502723e */ /* 0x004fc400000010ff */
[----:B---3--:R-:W-:-:S03]  /*13f80*/  F2FP.BF16.PACK_AB R0, R81, R80 ;  /* 0x000000505100723e */ /* 0x008fc600000010ff */
[----:B------:R1:W-:Y:S04]  /*13f90*/  STS [R10+0x4000], R2 ;  /* 0x004000020a007388 */ /* 0x0003e80000000800 */
[----:B------:R2:W-:Y:S04]  /*13fa0*/  STS [R10+0x4200], R0 ;  /* 0x004200000a007388 */ /* 0x0005e80000000800 */
[----:B------:R3:W-:Y:S04]  /*13fb0*/  STS [R6+0x5080], R4 ;  /* 0x0050800406007388 */ /* 0x0007e80000000800 */
[----:B------:R3:W-:Y:S01]  /*13fc0*/  STS [R6+0x5280], R3 ;  /* 0x0052800306007388 */ /* 0x0007e20000000800 */
[----:B-1----:R-:W-:Y:S01]  /*13fd0*/  IMAD.MOV.U32 R2, RZ, RZ, RZ ;  /* 0x000000ffff027224 */ /* 0x002fe200078e00ff */
[----:B--2---:R-:W-:Y:S01]  /*13fe0*/  F2FP.BF16.PACK_AB R0, R29, R28 ;  /* 0x0000001c1d00723e */ /* 0x004fe200000010ff */
[----:B---3--:R-:W-:Y:S01]  /*13ff0*/  IMAD.MOV.U32 R4, RZ, RZ, 0x4 ;  /* 0x00000004ff047424 */ /* 0x008fe200078e00ff */
[----:B------:R-:W-:-:S03]  /*14000*/  F2FP.BF16.PACK_AB R3, R27, R26 ;  /* 0x0000001a1b03723e */ /* 0x000fc600000010ff */
[CC--:B------:R-:W-:Y:S02]  /*14010*/  @P1 IMAD.WIDE R6, R8.reuse, R4.reuse, c[0x0][0x508] ;  /* 0x0001420008061625 */ /* 0x0c0fe400078e0204 */
[----:B------:R1:W-:Y:S02]  /*14020*/  STS [R10+0x5000], R3 ;  /* 0x005000030a007388 */ /* 0x0003e40000000800 */
[----:B------:R-:W-:Y:S02]  /*14030*/  IMAD.WIDE R4, R8, R4, c[0x0][0x500] ;  /* 0x0001400008047625 */ /* 0x000fe400078e0204 */
[----:B------:R2:W-:Y:S04]  /*14040*/  STS [R10+0x5200], R0 ;  /* 0x005200000a007388 */ /* 0x0005e80000000800 */
        /* <DEDUP_REMOVED lines=10> */
.L_x_581:
[----:B--2---:R-:W2:Y:S04]  /*140f0*/  LDL R4, [R1+0x3c] ;  /* 0x00003c0001047983 */ /* 0x004ea80000100800 */
[----:B------:R-:W2:Y:S04]  /*14100*/  LDL R76, [R1+0x18] ;  /* 0x00001800014c7983 */ /* 0x000ea80000100800 */
[----:B------:R-:W3:Y:S04]  /*14110*/  LDL R77, [R1+0x40] ;  /* 0x00004000014d7983 */ /* 0x000ee80000100800 */
[----:B------:R-:W4:Y:S04]  /*14120*/  LDL R13, [R1+0x28] ;  /* 0x00002800010d7983 */ /* 0x000f280000100800 */
[----:B------:R-:W3:Y:S01]  /*14130*/  LDL R75, [R1+0x64] ;  /* 0x00006400014b7983 */ /* 0x000ee20000100800 */
[----:B------:R-:W-:Y:S01]  /*14140*/  IMAD.MOV.U32 R0, RZ, RZ, 0x368 ;  /* 0x00000368ff007424 */ /* 0x000fe200078e00ff */
[----:B------:R-:W-:-:S04]  /*14150*/  ISETP.GT.AND P2, PT, R3, 0x1, PT ;  /* 0x000000010300780c */ /* 0x000fc80003f44270 */
[----:B------:R-:W-:-:S04]  /*14160*/  SEL R0, R0, 0x328, P2 ;  /* 0x0000032800007807 */ /* 0x000fc80001000000 */
[----:B------:R1:W2:Y:S08]  /*14170*/  LDC.64 R6, c[0x0][R0+0x170] ;  /* 0x00005c0000067b82 */ /* 0x0002b00000000a00 */
[----:B------:R1:W3:Y:S08]  /*14180*/  LDC.64 R14, c[0x0][R0+0x168] ;  /* 0x00005a00000e7b82 */ /* 0x0002f00000000a00 */
[----:B------:R1:W2:Y:S08]  /*14190*/  LDC.64 R18, c[0x0][R0+0x178] ;  /* 0x00005e0000127b82 */ /* 0x0002b00000000a00 */
[----:B------:R1:W2:Y:S01]  /*141a0*/  LDC.64 R20, c[0x0][R0+0x160] ;  /* 0x0000580000147b82 */ /* 0x0002a20000000a00 */
[----:B------:R-:W-:-:S04]  /*141b0*/  ISETP.NE.U32.AND P0, PT, RZ, c[0x0][0x500], PT ;  /* 0x00014000ff007a0c */ /* 0x000fc80003f05070 */
[----:B------:R-:W-:Y:S02]  /*141c0*/  ISETP.NE.AND.EX P0, PT, RZ, c[0x0][0x504], PT, P0 ;  /* 0x00014100ff007a0c */ /* 0x000fe40003f05300 */
[----:B------:R-:W-:Y:S01]  /*141d0*/  SHF.R.S32.HI R3, RZ, 0x1f, R8 ;  /* 0x0000001fff037819 */ /* 0x000fe20000011408 */
[----:B-1----:R-:W-:-:S05]  /*141e0*/  IMAD.MOV.U32 R0, RZ, RZ, c[0x0][0x4e8] ;  /* 0x00013a00ff007624 */ /* 0x002fca00078e00ff */
[----:B------:R-:W-:Y:S02]  /*141f0*/  ISETP.NE.AND P5, PT, R0, 0x1, PT ;  /* 0x000000010000780c */ /* 0x000fe40003fa5270 */
[----:B------:R-:W-:Y:S01]  /*14200*/  SEL R0, R8, RZ, !P0 ;  /* 0x000000ff08007207 */ /* 0x000fe20004000000 */
[----:B------:R-:W1:Y:S01]  /*14210*/  S2R R78, SR_TID.X ;  /* 0x00000000004e7919 */ /* 0x000e620000002100 */
[----:B-----5:R-:W-:Y:S02]  /*14220*/  SHF.R.S32.HI R17, RZ, 0x1f, R2 ;  /* 0x0000001fff117819 */ /* 0x020fe40000011402 */
[----:B-1----:R-:W-:-:S04]  /*14230*/  SHF.R.S32.HI R16, RZ, 0x1f, R78 ;  /* 0x0000001fff107819 */ /* 0x002fc8000001144e */
[----:B------:R-:W-:-:S04]  /*14240*/  LEA.HI R16, R16, R78, RZ, 0x5 ;  /* 0x0000004e10107211 */ /* 0x000fc800078f28ff */
[----:B------:R-:W-:-:S05]  /*14250*/  LOP3.LUT R16, R16, 0xffffffe0, RZ, 0xc0, !PT ;  /* 0xffffffe010107812 */ /* 0x000fca00078ec0ff */
[----:B------:R-:W-:Y:S01]  /*14260*/  IMAD.IADD R16, R78, 0x1, -R16 ;  /* 0x000000014e107824 */ /* 0x000fe200078e0a10 */
[----:B------:R-:W-:-:S04]  /*14270*/  LOP3.LUT R198, R198, 0xfffffffd, RZ, 0xc0, !PT ;  /* 0xfffffffdc6c67812 */ /* 0x000fc800078ec0ff */
[----:B------:R-:W-:Y:S01]  /*14280*/  LOP3.LUT R198, R198, 0xfffffffe, RZ, 0xc0, !PT ;  /* 0xfffffffec6c67812 */ /* 0x000fe200078ec0ff */
[----:B--2---:R-:W-:Y:S01]  /*14290*/  IMAD.IADD R8, R4, 0x1, R76 ;  /* 0x0000000104087824 */ /* 0x004fe200078e024c */
[----:B------:R-:W-:Y:S01]  /*142a0*/  SEL R4, R3, RZ, !P0 ;  /* 0x000000ff03047207 */ /* 0x000fe20004000000 */
[----:B------:R-:W-:Y:S02]  /*142b0*/  IMAD R3, R7, R0, RZ ;  /* 0x0000000007037224 */ /* 0x000fe400078e02ff */
        /* <DEDUP_REMOVED lines=31> */
[----:B------:R-:W-:Y:S01]  /*144b0*/  IMAD R4, R12, c[0x0][0x4e8], RZ ;  /* 0x00013a000c047a24 */ /* 0x000fe200078e02ff */
[----:B------:R-:W-:Y:S04]  /*144c0*/  SHFL.IDX PT, R14, R5, RZ, 0x1c1f ;  /* 0x001c1fff050e7589 */ /* 0x000fe800000e0000 */
[----:B------:R-:W1:Y:S04]  /*144d0*/  SHFL.IDX PT, R15, R3, RZ, 0x1c1f ;  /* 0x001c1fff030f7589 */ /* 0x000e6800000e0000 */
[----:B------:R-:W-:Y:S04]  /*144e0*/  SHFL.IDX PT, R12, R5, 0x1, 0x1c1f ;  /* 0x003c1f00050c7f89 */ /* 0x000fe800000e0000 */
[----:B------:R-:W2:Y:S04]  /*144f0*/  SHFL.IDX PT, R13, R3, 0x1, 0x1c1f ;  /* 0x003c1f00030d7f89 */ /* 0x000ea800000e0000 */
[----:B------:R-:W-:Y:S04]  /*14500*/  SHFL.IDX PT, R11, R3, 0x2, 0x1c1f ;  /* 0x005c1f00030b7f89 */ /* 0x000fe800000e0000 */
[----:B------:R3:W-:Y:S01]  /*14510*/  SHFL.IDX PT, R7, R3, 0x3, 0x1c1f ;  /* 0x007c1f0003077f89 */ /* 0x0007e200000e0000 */
[----:B------:R-:W-:-:S03]  /*14520*/  LOP3.LUT P0, RZ, R16, 0x3, RZ, 0xc0, !PT ;  /* 0x0000000310ff7812 */ /* 0x000fc6000780c0ff */
[----:B------:R-:W4:Y:S04]  /*14530*/  SHFL.IDX PT, R10, R5, 0x2, 0x1c1f ;  /* 0x005c1f00050a7f89 */ /* 0x000f2800000e0000 */
[----:B------:R1:W1:Y:S01]  /*14540*/  SHFL.IDX PT, R6, R5, 0x3, 0x1c1f ;  /* 0x007c1f0005067f89 */ /* 0x00026200000e0000 */
[----:B---3--:R-:W-:-:S05]  /*14550*/  IMAD.IADD R3, R75, 0x1, R76 ;  /* 0x000000014b037824 */ /* 0x008fca00078e024c */
[C---:B------:R-:W-:Y:S02]  /*14560*/  IADD3 R16, R3.reuse, 0x8, RZ ;  /* 0x0000000803107810 */ /* 0x040fe40007ffe0ff */
[CC--:B------:R-:W-:Y:S02]  /*14570*/  ISETP.GE.OR P4, PT, R3.reuse, R4.reuse, P0 ;  /* 0x000000040300720c */ /* 0x0c0fe40000786670 */
[----:B------:R-:W-:Y:S02]  /*14580*/  IADD3 R9, R3, 0x40, RZ ;  /* 0x0000004003097810 */ /* 0x000fe40007ffe0ff */
[-C--:B------:R-:W-:Y:S02]  /*14590*/  ISETP.GE.OR P3, PT, R16, R4.reuse, P0 ;  /* 0x000000041000720c */ /* 0x080fe40000766670 */
[----:B------:R-:W-:Y:S02]  /*145a0*/  ISETP.GE.OR P1, PT, R9, R4, P0 ;  /* 0x000000040900720c */ /* 0x000fe40000726670 */
[----:B-1----:R-:W-:-:S05]  /*145b0*/  IADD3 R5, R3, 0x48, RZ ;  /* 0x0000004803057810 */ /* 0x002fca0007ffe0ff */
[----:B------:R1:W-:Y:S04]  /*145c0*/  @!P4 ST.E [R14.64], R23 ;  /* 0x000000170e00c985 */ /* 0x0003e8000c101906 */
[----:B--2---:R1:W-:Y:S01]  /*145d0*/  @!P3 ST.E [R12.64], R24 ;  /* 0x000000180c00b985 */ /* 0x0043e2000c101906 */
[-C--:B------:R-:W-:Y:S02]  /*145e0*/  ISETP.GE.AND P3, PT, R9, R4.reuse, PT ;  /* 0x000000040900720c */ /* 0x080fe40003f66270 */
[CC--:B------:R-:W-:Y:S01]  /*145f0*/  ISETP.GE.OR P0, PT, R5.reuse, R4.reuse, P0 ;  /* 0x000000040500720c */ /* 0x0c0fe20000706670 */
[----:B----4-:R1:W-:Y:S01]  /*14600*/  @!P1 ST.E [R10.64], R25 ;  /* 0x000000190a009985 */ /* 0x0103e2000c101906 */
[-C--:B------:R-:W-:Y:S02]  /*14610*/  ISETP.GE.AND P1, PT, R5, R4.reuse, PT ;  /* 0x000000040500720c */ /* 0x080fe40003f26270 */
[----:B------:R-:W-:-:S07]  /*14620*/  ISETP.GE.AND P6, PT, R16, R4, PT ;  /* 0x000000041000720c */ /* 0x000fce0003fc6270 */
[----:B------:R-:W-:Y:S02]  /*14630*/  @P3 LOP3.LUT R198, R198, 0x1, RZ, 0xfc, !PT ;  /* 0x00000001c6c63812 */ /* 0x000fe400078efcff */
[----:B------:R1:W-:Y:S01]  /*14640*/  @!P0 ST.E [R6.64], R22 ;  /* 0x0000001606008985 */ /* 0x0003e2000c101906 */
[----:B------:R-:W-:Y:S02]  /*14650*/  ISETP.GE.AND P0, PT, R3, R4, PT ;  /* 0x000000040300720c */ /* 0x000fe40003f06270 */
[----:B------:R-:W-:Y:S01]  /*14660*/  @P1 LOP3.LUT R198, R198, 0x2, RZ, 0xfc, !PT ;  /* 0x00000002c6c61812 */ /* 0x000fe200078efcff */
[----:B------:R-:W-:Y:S05]  /*14670*/  @P2 BRA `(.L_x_582) ;  /* 0x000009b000002947 */ /* 0x000fea0003800000 */
[----:B------:R-:W2:Y:S04]  /*14680*/  LDL R18, [R1+0x5c] ;  /* 0x00005c0001127983 */ /* 0x000ea80000100800 */
[----:B------:R-:W3:Y:S01]  /*14690*/  S2R R79, SR_TID.X ;  /* 0x00000000004f7919 */ /* 0x000ee20000002100 */
[----:B------:R-:W-:-:S02]  /*146a0*/  IMAD R3, R17, c[0x0][0x3a0], RZ ;  /* 0x0000e80011037a24 */ /* 0x000fc400078e02ff */
        /* <DEDUP_REMOVED lines=12> */
[----:B------:R-:W-:Y:S01]  /*14770*/  IADD3 R5, R76, R5, RZ ;  /* 0x000000054c057210 */ /* 0x000fe20007ffe0ff */
        /* <DEDUP_REMOVED lines=15> */
[----:B------:R-:W-:Y:S01]  /*14870*/  IADD3 R11, R75, R76, RZ ;  /* 0x0000004c4b0b7210 */ /* 0x000fe20007ffe0ff */
        /* <DEDUP_REMOVED lines=24> */
.L_x_657:
[----:B------:R-:W-:Y:S05]  /*14a00*/  BRA.DIV ~URZ, `(.L_x_584) ;  /* 0x000047d27f007947 */ /* 0x000fea000b800000 */
[----:B------:R3:W4:Y:S02]  /*14a10*/  SHFL.IDX PT, R0, R13, RZ, 0x1c1f ;  /* 0x001c1fff0d007589 */ /* 0x00072400000e0000 */
.L_x_658:
[----:B------:R-:W-:Y:S01]  /*14a20*/  ISETP.GE.AND P0, PT, R11, R4, PT ;  /* 0x000000040b00720c */ /* 0x000fe20003f06270 */
[----:B------:R-:W-:-:S12]  /*14a30*/  BSSY B0, `(.L_x_585) ;  /* 0x0000013000007945 */ /* 0x000fd80003800000 */
[----:B------:R-:W-:Y:S05]  /*14a40*/  @P0 BRA `(.L_x_586) ;  /* 0x0000011000000947 */ /* 0x000fea0003800000 */
[----:B------:R-:W5:Y:S04]  /*14a50*/  LDL.64 R66, [R1+0x30] ;  /* 0x0000300001427983 */ /* 0x000f680000100a00 */
[----:B---3--:R-:W3:Y:S04]  /*14a60*/  LDL R15, [R1+0x1c] ;  /* 0x00001c00010f7983 */ /* 0x008ee80000100800 */
[----:B----4-:R-:W4:Y:S04]  /*14a70*/  LDL R5, [R1+0x38] ;  /* 0x0000380001057983 */ /* 0x010f280000100800 */
[----:B--2---:R-:W2:Y:S04]  /*14a80*/  LDL R64, [R1+0x58] ;  /* 0x0000580001407983 */ /* 0x004ea80000100800 */
[----:B------:R-:W2:Y:S01]  /*14a90*/  LDL R14, [R1+0x54] ;  /* 0x00005400010e7983 */ /* 0x000ea20000100800 */
[----:B-----5:R-:W-:-:S02]  /*14aa0*/  ISETP.GE.AND P2, PT, R66, c[0x0][0x3c8], PT ;  /* 0x0000f20042007a0c */ /* 0x020fc40003f46270 */
[----:B---3--:R-:W-:Y:S02]  /*14ab0*/  ISETP.GE.AND P1, PT, R15, c[0x0][0x3c8], PT ;  /* 0x0000f2000f007a0c */ /* 0x008fe40003f26270 */
[----:B----4-:R-:W-:-:S09]  /*14ac0*/  ISETP.GE.AND P0, PT, R5, c[0x0][0x3c8], PT ;  /* 0x0000f20005007a0c */ /* 0x010fd20003f06270 */
[CC--:B------:R-:W-:Y:S02]  /*14ad0*/  @!P2 LEA R8, P5, R66.reuse, R0.reuse, 0x1 ;  /* 0x000000004208a211 */ /* 0x0c0fe400078a08ff */
[----:B------:R-:W-:Y:S02]  /*14ae0*/  @!P1 LEA R6, P4, R15, R0, 0x1 ;  /* 0x000000000f069211 */ /* 0x000fe400078808ff */
[----:B------:R-:W-:Y:S02]  /*14af0*/  @!P2 LEA.HI.X R9, R66, R10, R67, 0x1, P5 ;  /* 0x0000000a4209a211 */ /* 0x000fe400028f0c43 */
[----:B------:R-:W-:Y:S02]  /*14b00*/  @!P0 LEA R2, P3, R5, R0, 0x1 ;  /* 0x0000000005028211 */ /* 0x000fe400078608ff */
[-C--:B--2---:R-:W-:Y:S02]  /*14b10*/  @!P1 LEA.HI.X R7, R15, R10.reuse, R64, 0x1, P4 ;  /* 0x0000000a0f079211 */ /* 0x084fe400020f0c40 */
[----:B------:R-:W-:Y:S01]  /*14b20*/  @!P0 LEA.HI.X R3, R5, R10, R14, 0x1, P3 ;  /* 0x0000000a05038211 */ /* 0x000fe200018f0c0e */
[----:B------:R2:W-:Y:S04]  /*14b30*/  @!P2 ST.E.128 [R8.64], R24 ;  /* 0x000000180800a985 */ /* 0x0005e8000c101d06 */
[----:B------:R2:W-:Y:S04]  /*14b40*/  @!P1 ST.E.128 [R6.64], R20 ;  /* 0x0000001406009985 */ /* 0x0005e8000c101d06 */
[----:B------:R2:W-:Y:S02]  /*14b50*/  @!P0 ST.E.128 [R2.64], R16 ;  /* 0x0000001002008985 */ /* 0x0005e4000c101d06 */
.L_x_586:
[----:B------:R-:W-:Y:S05]  /*14b60*/  BSYNC B0 ;  /* 0x0000000000007941 */ /* 0x000fea0003800000 */
.L_x_585:
[----:B------:R-:W-:Y:S05]  /*14b70*/  BRA.DIV ~URZ, `(.L_x_587) ;  /* 0x000046c27f007947 */ /* 0x000fea000b800000 */
[----:B--2---:R2:W1:Y:S04]  /*14b80*/  SHFL.IDX PT, R10, R12, 0x1, 0x1c1f ;  /* 0x003c1f000c0a7f89 */ /* 0x00446800000e0000 */
[----:B----4-:R2:W4:Y:S02]  /*14b90*/  SHFL.IDX PT, R0, R13, 0x1, 0x1c1f ;  /* 0x003c1f000d007f89 */ /* 0x01052400000e0000 */
.L_x_659:
        /* <DEDUP_REMOVED lines=8> */
[----:B------:R-:W4:Y:S01]  /*14c20*/  LDL R14, [R1+0x54] ;  /* 0x00005400010e7983 */ /* 0x000f220000100800 */
[----:B-----5:R-:W-:-:S02]  /*14c30*/  ISETP.GE.AND P2, PT, R18, c[0x0][0x3c8], PT ;  /* 0x0000f20012007a0c */ /* 0x020fc40003f46270 */
[----:B--2---:R-:W-:Y:S02]  /*14c40*/  ISETP.GE.AND P1, PT, R15, c[0x0][0x3c8], PT ;  /* 0x0000f2000f007a0c */ /* 0x004fe40003f26270 */
[----:B---3--:R-:W-:-:S09]  /*14c50*/  ISETP.GE.AND P0, PT, R5, c[0x0][0x3c8], PT ;  /* 0x0000f20005007a0c */ /* 0x008fd20003f06270 */
[CC--:B------:R-:W-:Y:S02]  /*14c60*/  @!P2 LEA R8, P5, R18.reuse, R0.reuse, 0x1 ;  /* 0x000000001208a211 */ /* 0x0c0fe400078a08ff */
[----:B------:R-:W-:Y:S02]  /*14c70*/  @!P1 LEA R6, P4, R15, R0, 0x1 ;  /* 0x000000000f069211 */ /* 0x000fe400078808ff */
[----:B-1----:R-:W-:Y:S02]  /*14c80*/  @!P2 LEA.HI.X R9, R18, R10, R19, 0x1, P5 ;  /* 0x0000000a1209a211 */ /* 0x002fe400028f0c13 */
[----:B------:R-:W-:Y:S02]  /*14c90*/  @!P0 LEA R2, P3, R5, R0, 0x1 ;  /* 0x0000000005028211 */ /* 0x000fe400078608ff */
[-C--:B----4-:R-:W-:Y:S02]  /*14ca0*/  @!P1 LEA.HI.X R7, R15, R10.reuse, R16, 0x1, P4 ;  /* 0x0000000a0f079211 */ /* 0x090fe400020f0c10 */
[----:B------:R-:W-:Y:S01]  /*14cb0*/  @!P0 LEA.HI.X R3, R5, R10, R14, 0x1, P3 ;  /* 0x0000000a05038211 */ /* 0x000fe200018f0c0e */
[----:B------:R1:W-:Y:S04]  /*14cc0*/  @!P2 ST.E.128 [R8.64], R36 ;  /* 0x000000240800a985 */ /* 0x0003e8000c101d06 */
[----:B------:R1:W-:Y:S04]  /*14cd0*/  @!P1 ST.E.128 [R6.64], R32 ;  /* 0x0000002006009985 */ /* 0x0003e8000c101d06 */
[----:B------:R1:W-:Y:S02]  /*14ce0*/  @!P0 ST.E.128 [R2.64], R28 ;  /* 0x0000001c02008985 */ /* 0x0003e4000c101d06 */
.L_x_589:
[----:B------:R-:W-:Y:S05]  /*14cf0*/  BSYNC B0 ;  /* 0x0000000000007941 */ /* 0x000fea0003800000 */
.L_x_588:
[----:B------:R-:W-:Y:S05]  /*14d00*/  BRA.DIV ~URZ, `(.L_x_590) ;  /* 0x000045f27f007947 */ /* 0x000fea000b800000 */
[----:B-1----:R1:W2:Y:S02]  /*14d10*/  SHFL.IDX PT, R10, R12, 0x2, 0x1c1f ;  /* 0x005c1f000c0a7f89 */ /* 0x0022a400000e0000 */
.L_x_660:
[----:B------:R-:W-:Y:S05]  /*14d20*/  BRA.DIV ~URZ, `(.L_x_591) ;  /* 0x000046427f007947 */ /* 0x000fea000b800000 */
[----:B----4-:R4:W1:Y:S02]  /*14d30*/  SHFL.IDX PT, R0, R13, 0x2, 0x1c1f ;  /* 0x005c1f000d007f89 */ /* 0x01086400000e0000 */
.L_x_661:
        /* <DEDUP_REMOVED lines=12> */
[CC--:B-1----:R-:W-:Y:S02]  /*14e00*/  @!P2 LEA R8, P5, R18.reuse, R0.reuse, 0x1 ;  /* 0x000000001208a211 */ /* 0x0c2fe400078a08ff */
        /* <DEDUP_REMOVED lines=8> */
.L_x_593:
[----:B------:R-:W-:Y:S05]  /*14e90*/  BSYNC B0 ;  /* 0x0000000000007941 */ /* 0x000fea0003800000 */
.L_x_592:
[----:B------:R-:W-:Y:S05]  /*14ea0*/  BRA.DIV ~URZ, `(.L_x_594) ;  /* 0x000045227f007947 */ /* 0x000fea000b800000 */
[----:B-1----:R1:W3:Y:S04]  /*14eb0*/  SHFL.IDX PT, R6, R12, 0x3, 0x1c1f ;  /* 0x007c1f000c067f89 */ /* 0x0022e800000e0000 */
[----:B------:R1:W4:Y:S02]  /*14ec0*/  SHFL.IDX PT, R0, R13, 0x3, 0x1c1f ;  /* 0x007c1f000d007f89 */ /* 0x00032400000e0000 */
.L_x_662:
[----:B------:R-:W-:-:S04]  /*14ed0*/  IADD3 R2, R11, 0x60, RZ ;  /* 0x000000600b027810 */ /* 0x000fc80007ffe0ff */
[----:B------:R-:W-:-:S13]  /*14ee0*/  ISETP.GE.AND P0, PT, R2, R4, PT ;  /* 0x000000040200720c */ /* 0x000fda0003f06270 */
[----:B------:R-:W-:Y:S05]  /*14ef0*/  @P0 BRA `(.L_x_595) ;  /* 0x000027c000000947 */ /* 0x000fea0003800000 */
[----:B-1234-:R-:W2:Y:S04]  /*14f00*/  LDL.64 R12, [R1+0x30] ;  /* 0x00003000010c7983 */ /* 0x01eea80000100a00 */
[----:B------:R-:W3:Y:S04]  /*14f10*/  LDL R8, [R1+0x1c] ;  /* 0x00001c0001087983 */ /* 0x000ee80000100800 */
[----:B------:R-:W4:Y:S04]  /*14f20*/  LDL R9, [R1+0x58] ;  /* 0x0000580001097983 */ /* 0x000f280000100800 */
[----:B------:R-:W5:Y:S01]  /*14f30*/  LDL R7, [R1+0x38] ;  /* 0x0000380001077983 */ /* 0x000f620000100800 */
[----:B--2---:R-:W-:-:S02]  /*14f40*/  ISETP.GE.AND P1, PT, R12, c[0x0][0x3c8], PT ;  /* 0x0000f2000c007a0c */ /* 0x004fc40003f26270 */
[----:B---3--:R-:W-:-:S11]  /*14f50*/  ISETP.GE.AND P0, PT, R8, c[0x0][0x3c8], PT ;  /* 0x0000f20008007a0c */ /* 0x008fd60003f06270 */
[-C--:B------:R-:W-:Y:S02]  /*14f60*/  @!P1 LEA R4, P3, R12, R0.reuse, 0x1 ;  /* 0x000000000c049211 */ /* 0x080fe400078608ff */
[----:B------:R-:W-:Y:S02]  /*14f70*/  @!P0 LEA R2, P2, R8, R0, 0x1 ;  /* 0x0000000008028211 */ /* 0x000fe400078408ff */
[-C--:B------:R-:W-:Y:S02]  /*14f80*/  @!P1 LEA.HI.X R5, R12, R6.reuse, R13, 0x1, P3 ;  /* 0x000000060c059211 */ /* 0x080fe400018f0c0d */
[----:B----4-:R-:W-:-:S03]  /*14f90*/  @!P0 LEA.HI.X R3, R8, R6, R9, 0x1, P2 ;  /* 0x0000000608038211 */ /* 0x010fc600010f0c09 */
[----:B------:R1:W-:Y:S04]  /*14fa0*/  @!P1 ST.E.128 [R4.64], R60 ;  /* 0x0000003c04009985 */ /* 0x0003e8000c101d06 */
[----:B------:R1:W-:Y:S01]  /*14fb0*/  @!P0 ST.E.128 [R2.64], R56 ;  /* 0x0000003802008985 */ /* 0x0003e2000c101d06 */
[----:B-----5:R-:W-:-:S13]  /*14fc0*/  ISETP.GE.AND P0, PT, R7, c[0x0][0x3c8], PT ;  /* 0x0000f20007007a0c */ /* 0x020fda0003f06270 */
[----:B------:R-:W-:Y:S05]  /*14fd0*/  @P0 BRA `(.L_x_595) ;  /* 0x000026e000000947 */ /* 0x000fea0003800000 */
[----:B------:R-:W2:Y:S01]  /*14fe0*/  LDL R8, [R1+0x54] ;  /* 0x0000540001087983 */ /* 0x000ea20000100800 */
[----:B-1----:R-:W-:-:S04]  /*14ff0*/  LEA R2, P0, R7, R0, 0x1 ;  /* 0x0000000007027211 */ /* 0x002fc800078008ff */
[----:B--2---:R-:W-:-:S05]  /*15000*/  LEA.HI.X R3, R7, R6, R8, 0x1, P0 ;  /* 0x0000000607037211 */ /* 0x004fca00000f0c08 */
[----:B------:R1:W-:Y:S01]  /*15010*/  ST.E.128 [R2.64], R52 ;  /* 0x0000003402007985 */ /* 0x0003e2000c101d06 */
[----:B------:R-:W-:Y:S05]  /*15020*/  BRA `(.L_x_595) ;  /* 0x0000269000007947 */ /* 0x000fea0003800000 */
.L_x_582:
        /* <DEDUP_REMOVED lines=35> */
.L_x_663:
[----:B------:R-:W-:Y:S05]  /*15260*/  BRA.DIV ~URZ, `(.L_x_597) ;  /* 0x000042927f007947 */ /* 0x000fea000b800000 */
[----:B------:R3:W4:Y:S02]  /*15270*/  SHFL.IDX PT, R0, R13, RZ, 0x1c1f ;  /* 0x001c1fff0d007589 */ /* 0x00072400000e0000 */
.L_x_664:
[----:B------:R-:W-:Y:S01]  /*15280*/  BSSY B0, `(.L_x_598) ;  /* 0x0000054000007945 */ /* 0x000fe20003800000 */
[----:B------:R-:W-:Y:S05]  /*15290*/  @P0 BRA `(.L_x_599) ;  /* 0x0000052000000947 */ /* 0x000fea0003800000 */
[C---:B------:R-:W-:Y:S02]  /*152a0*/  ISETP.GE.AND P1, PT, R236.reuse, c[0x0][0x3c8], PT ;  /* 0x0000f200ec007a0c */ /* 0x040fe40003f26270 */
[C---:B------:R-:W-:Y:S02]  /*152b0*/  IADD3 R9, R236.reuse, 0x8, RZ ;  /* 0x00000008ec097810 */ /* 0x040fe40007ffe0ff */
[----:B------:R-:W-:Y:S02]  /*152c0*/  IADD3 R10, R236, 0x10, RZ ;  /* 0x00000010ec0a7810 */ /* 0x000fe40007ffe0ff */
[----:B------:R-:W-:Y:S02]  /*152d0*/  ISETP.GE.AND P2, PT, R9, c[0x0][0x3c8], PT ;  /* 0x0000f20009007a0c */ /* 0x000fe40003f46270 */
[----:B------:R-:W-:-:S02]  /*152e0*/  SHF.R.S32.HI R6, RZ, 0x1f, R236 ;  /* 0x0000001fff067819 */ /* 0x000fc400000114ec */
[----:B------:R-:W-:Y:S02]  /*152f0*/  ISETP.GE.AND P4, PT, R10, c[0x0][0x3c8], PT ;  /* 0x0000f2000a007a0c */ /* 0x000fe40003f86270 */
[C---:B------:R-:W-:Y:S02]  /*15300*/  IADD3 R11, R236.reuse, 0x8, RZ ;  /* 0x00000008ec0b7810 */ /* 0x040fe40007ffe0ff */
[C---:B----4-:R-:W-:Y:S02]  /*15310*/  @!P1 LEA R2, P0, R236.reuse, R0, 0x2 ;  /* 0x00000000ec029211 */ /* 0x050fe400078010ff */
[----:B------:R-:W-:Y:S02]  /*15320*/  SHF.R.S32.HI R11, RZ, 0x1f, R11 ;  /* 0x0000001fff0b7819 */ /* 0x000fe4000001140b */
[----:B--2---:R-:W-:Y:S02]  /*15330*/  @!P1 LEA.HI.X R3, R236, R4, R6, 0x2, P0 ;  /* 0x00000004ec039211 */ /* 0x004fe400000f1406 */
[----:B------:R-:W-:-:S02]  /*15340*/  @!P2 LEA R6, P0, R9, R0, 0x2 ;  /* 0x000000000906a211 */ /* 0x000fc400078010ff */
[C---:B------:R-:W-:Y:S01]  /*15350*/  IADD3 R5, R236.reuse, 0x18, RZ ;  /* 0x00000018ec057810 */ /* 0x040fe20007ffe0ff */
[----:B------:R2:W-:Y:S01]  /*15360*/  @!P1 ST.E.64 [R2.64], R160 ;  /* 0x000000a002009985 */ /* 0x0005e2000c101b06 */
[----:B------:R-:W-:Y:S02]  /*15370*/  @!P2 LEA.HI.X R7, R9, R4, R11, 0x2, P0 ;  /* 0x000000040907a211 */ /* 0x000fe400000f140b */
[----:B------:R-:W-:Y:S02]  /*15380*/  ISETP.GE.AND P3, PT, R5, c[0x0][0x3c8], PT ;  /* 0x0000f20005007a0c */ /* 0x000fe40003f66270 */
[C---:B------:R-:W-:Y:S01]  /*15390*/  IADD3 R11, R236.reuse, 0x10, RZ ;  /* 0x00000010ec0b7810 */ /* 0x040fe20007ffe0ff */
[----:B------:R4:W-:Y:S01]  /*153a0*/  @!P2 ST.E.64 [R6.64], R162 ;  /* 0x000000a20600a985 */ /* 0x0009e2000c101b06 */
[----:B------:R-:W-:Y:S02]  /*153b0*/  IADD3 R8, R236, 0x20, RZ ;  /* 0x00000020ec087810 */ /* 0x000fe40007ffe0ff */
[----:B------:R-:W-:-:S02]  /*153c0*/  SHF.R.S32.HI R11, RZ, 0x1f, R11 ;  /* 0x0000001fff0b7819 */ /* 0x000fc4000001140b */
[----:B------:R-:W-:Y:S02]  /*153d0*/  ISETP.GE.AND P1, PT, R8, c[0x0][0x3c8], PT ;  /* 0x0000f20008007a0c */ /* 0x000fe40003f26270 */
[C---:B------:R-:W-:Y:S02]  /*153e0*/  IADD3 R9, R236.reuse, 0x28, RZ ;  /* 0x00000028ec097810 */ /* 0x040fe40007ffe0ff */
[----:B------:R-:W-:-:S04]  /*153f0*/  IADD3 R14, R236, 0x48, RZ ;  /* 0x00000048ec0e7810 */ /* 0x000fc80007ffe0ff */
[----:B------:R-:W-:Y:S02]  /*15400*/  SHF.R.S32.HI R14, RZ, 0x1f, R14 ;  /* 0x0000001fff0e7819 */ /* 0x000fe4000001140e */
[----:B--2---:R-:W-:-:S04]  /*15410*/  @!P4 LEA R2, P0, R10, R0, 0x2 ;  /* 0x000000000a02c211 */ /* 0x004fc800078010ff */
[----:B------:R-:W-:Y:S02]  /*15420*/  @!P4 LEA.HI.X R3, R10, R4, R11, 0x2, P0 ;  /* 0x000000040a03c211 */ /* 0x000fe400000f140b */
[----:B------:R-:W-:Y:S02]  /*15430*/  IADD3 R11, R236, 0x18, RZ ;  /* 0x00000018ec0b7810 */ /* 0x000fe40007ffe0ff */
[----:B----4-:R-:W-:Y:S01]  /*15440*/  @!P3 LEA R6, P0, R5, R0, 0x2 ;  /* 0x000000000506b211 */ /* 0x010fe200078010ff */
[----:B------:R2:W-:Y:S01]  /*15450*/  @!P4 ST.E.64 [R2.64], R128 ;  /* 0x000000800200c985 */ /* 0x0005e2000c101b06 */
[----:B------:R-:W-:Y:S02]  /*15460*/  SHF.R.S32.HI R11, RZ, 0x1f, R11 ;  /* 0x0000001fff0b7819 */ /* 0x000fe4000001140b */
[----:B------:R-:W-:Y:S02]  /*15470*/  ISETP.GE.AND P4, PT, R9, c[0x0][0x3c8], PT ;  /* 0x0000f20009007a0c */ /* 0x000fe40003f86270 */
[----:B------:R-:W-:-:S02]  /*15480*/  @!P3 LEA.HI.X R7, R5, R4, R11, 0x2, P0 ;  /* 0x000000040507b211 */ /* 0x000fc400000f140b */
[C---:B------:R-:W-:Y:S02]  /*15490*/  IADD3 R11, R236.reuse, 0x20, RZ ;  /* 0x00000020ec0b7810 */ /* 0x040fe40007ffe0ff */
[----:B------:R-:W-:Y:S01]  /*154a0*/  IADD3 R10, R236, 0x30, RZ ;  /* 0x00000030ec0a7810 */ /* 0x000fe20007ffe0ff */
[----:B------:R4:W-:Y:S01]  /*154b0*/  @!P3 ST.E.64 [R6.64], R140 ;  /* 0x0000008c0600b985 */ /* 0x0009e2000c101b06 */
[----:B------:R-:W-:Y:S02]  /*154c0*/  SHF.R.S32.HI R11, RZ, 0x1f, R11 ;  /* 0x0000001fff0b7819 */ /* 0x000fe4000001140b */
[----:B------:R-:W-:Y:S02]  /*154d0*/  ISETP.GE.AND P2, PT, R10, c[0x0][0x3c8], PT ;  /* 0x0000f2000a007a0c */ /* 0x000fe40003f46270 */
[----:B------:R-:W-:Y:S02]  /*154e0*/  IADD3 R5, R236, 0x38, RZ ;  /* 0x00000038ec057810 */ /* 0x000fe40007ffe0ff */
[----:B--2---:R-:W-:-:S04]  /*154f0*/  @!P1 LEA R2, P0, R8, R0, 0x2 ;  /* 0x0000000008029211 */ /* 0x004fc800078010ff */
[----:B------:R-:W-:Y:S02]  /*15500*/  @!P1 LEA.HI.X R3, R8, R4, R11, 0x2, P0 ;  /* 0x0000000408039211 */ /* 0x000fe400000f140b */
[C---:B------:R-:W-:Y:S02]  /*15510*/  IADD3 R11, R236.reuse, 0x28, RZ ;  /* 0x00000028ec0b7810 */ /* 0x040fe40007ffe0ff */
[----:B------:R-:W-:Y:S01]  /*15520*/  IADD3 R8, R236, 0x40, RZ ;  /* 0x00000040ec087810 */ /* 0x000fe20007ffe0ff */
[----:B------:R2:W-:Y:S01]  /*15530*/  @!P1 ST.E.64 [R2.64], R144 ;  /* 0x0000009002009985 */ /* 0x0005e2000c101b06 */
[----:B----4-:R-:W-:Y:S02]  /*15540*/  @!P4 LEA R6, P0, R9, R0, 0x2 ;  /* 0x000000000906c211 */ /* 0x010fe400078010ff */
[----:B------:R-:W-:Y:S02]  /*15550*/  SHF.R.S32.HI R11, RZ, 0x1f, R11 ;  /* 0x0000001fff0b7819 */ /* 0x000fe4000001140b */
[----:B------:R-:W-:-:S02]  /*15560*/  ISETP.GE.AND P1, PT, R5, c[0x0][0x3c8], PT ;  /* 0x0000f20005007a0c */ /* 0x000fc40003f26270 */
[----:B------:R-:W-:Y:S02]  /*15570*/  @!P4 LEA.HI.X R7, R9, R4, R11, 0x2, P0 ;  /* 0x000000040907c211 */ /* 0x000fe400000f140b */
[C---:B------:R-:W-:Y:S02]  /*15580*/  IADD3 R11, R236.reuse, 0x30, RZ ;  /* 0x00000030ec0b7810 */ /* 0x040fe40007ffe0ff */
[----:B------:R-:W-:Y:S01]  /*15590*/  IADD3 R9, R236, 0x38, RZ ;  /* 0x00000038ec097810 */ /* 0x000fe20007ffe0ff */
[----:B------:R4:W-:Y:S01]  /*155a0*/  @!P4 ST.E.64 [R6.64], R156 ;  /* 0x0000009c0600c985 */ /* 0x0009e2000c101b06 */
[----:B------:R-:W-:Y:S02]  /*155b0*/  SHF.R.S32.HI R11, RZ, 0x1f, R11 ;  /* 0x0000001fff0b7819 */ /* 0x000fe4000001140b */
[----:B------:R-:W-:Y:S02]  /*155c0*/  ISETP.GE.AND P4, PT, R8, c[0x0][0x3c8], PT ;  /* 0x0000f20008007a0c */ /* 0x000fe40003f86270 */
[----:B------:R-:W-:-:S02]  /*155d0*/  SHF.R.S32.HI R9, RZ, 0x1f, R9 ;  /* 0x0000001fff097819 */ /* 0x000fc40000011409 */
[----:B--2---:R-:W-:-:S04]  /*155e0*/  @!P2 LEA R2, P0, R10, R0, 0x2 ;  /* 0x000000000a02a211 */ /* 0x004fc800078010ff */
[----:B------:R-:W-:Y:S02]  /*155f0*/  @!P2 LEA.HI.X R3, R10, R4, R11, 0x2, P0 ;  /* 0x000000040a03a211 */ /* 0x000fe400000f140b */
[C---:B------:R-:W-:Y:S02]  /*15600*/  IADD3 R10, R236.reuse, 0x48, RZ ;  /* 0x00000048ec0a7810 */ /* 0x040fe40007ffe0ff */
[----:B------:R-:W-:Y:S01]  /*15610*/  IADD3 R11, R236, 0x50, RZ ;  /* 0x00000050ec0b7810 */ /* 0x000fe20007ffe0ff */
[----:B------:R2:W-:Y:S01]  /*15620*/  @!P2 ST.E.64 [R2.64], R164 ;  /* 0x000000a40200a985 */ /* 0x0005e2000c101b06 */
[----:B------:R-:W-:Y:S02]  /*15630*/  ISETP.GE.AND P3, PT, R10, c[0x0][0x3c8], PT ;  /* 0x0000f2000a007a0c */ /* 0x000fe40003f66270 */
[----:B----4-:R-:W-:Y:S02]  /*15640*/  @!P1 LEA R6, P0, R5, R0, 0x2 ;  /* 0x0000000005069211 */ /* 0x010fe400078010ff */
[----:B------:R-:W-:-:S02]  /*15650*/  ISETP.GE.AND P2, PT, R11, c[0x0][0x3c8], PT ;  /* 0x0000f2000b007a0c */ /* 0x000fc40003f46270 */
[----:B------:R-:W-:Y:S02]  /*15660*/  @!P1 LEA.HI.X R7, R5, R4, R9, 0x2, P0 ;  /* 0x0000000405079211 */ /* 0x000fe400000f1409 */
[C---:B------:R-:W-:Y:S02]  /*15670*/  IADD3 R9, R236.reuse, 0x40, RZ ;  /* 0x00000040ec097810 */ /* 0x040fe40007ffe0ff */
[----:B------:R-:W-:Y:S01]  /*15680*/  IADD3 R5, R236, 0x58, RZ ;  /* 0x00000058ec057810 */ /* 0x000fe20007ffe0ff */
[----:B------:R4:W-:Y:S01]  /*15690*/  @!P1 ST.E.64 [R6.64], R166 ;  /* 0x000000a606009985 */ /* 0x0009e2000c101b06 */
[----:B------:R-:W-:Y:S02]  /*156a0*/  SHF.R.S32.HI R9, RZ, 0x1f, R9 ;  /* 0x0000001fff097819 */ /* 0x000fe40000011409 */
[----:B------:R-:W-:Y:S02]  /*156b0*/  ISETP.GE.AND P1, PT, R5, c[0x0][0x3c8], PT ;  /* 0x0000f20005007a0c */ /* 0x000fe40003f26270 */
[----:B--2---:R-:W-:-:S04]  /*156c0*/  @!P4 LEA R2, P0, R8, R0, 0x2 ;  /* 0x000000000802c211 */ /* 0x004fc800078010ff */
[----:B------:R-:W-:Y:S02]  /*156d0*/  @!P4 LEA.HI.X R3, R8, R4, R9, 0x2, P0 ;  /* 0x000000040803c211 */ /* 0x000fe400000f1409 */
[----:B------:R-:W-:-:S03]  /*156e0*/  @!P3 LEA R8, P0, R10, R0, 0x2 ;  /* 0x000000000a08b211 */ /* 0x000fc600078010ff */
[----:B------:R2:W-:Y:S01]  /*156f0*/  @!P4 ST.E.64 [R2.64], R100 ;  /* 0x000000640200c985 */ /* 0x0005e2000c101b06 */
[----:B------:R-:W-:Y:S02]  /*15700*/  @!P3 LEA.HI.X R9, R10, R4, R14, 0x2, P0 ;  /* 0x000000040a09b211 */ /* 0x000fe400000f140e */
[C---:B------:R-:W-:Y:S02]  /*15710*/  IADD3 R14, R236.reuse, 0x50, RZ ;  /* 0x00000050ec0e7810 */ /* 0x040fe40007ffe0ff */
[C---:B----4-:R-:W-:Y:S01]  /*15720*/  @!P2 LEA R6, P0, R11.reuse, R0, 0x2 ;  /* 0x000000000b06a211 */ /* 0x050fe200078010ff */
[----:B------:R4:W-:Y:S01]  /*15730*/  @!P3 ST.E.64 [R8.64], R170 ;  /* 0x000000aa0800b985 */ /* 0x0009e2000c101b06 */
[----:B------:R-:W-:Y:S02]  /*15740*/  SHF.R.S32.HI R14, RZ, 0x1f, R14 ;  /* 0x0000001fff0e7819 */ /* 0x000fe4000001140e */
[----:B------:R-:W-:Y:S02]  /*15750*/  IADD3 R10, R236, 0x58, RZ ;  /* 0x00000058ec0a7810 */ /* 0x000fe40007ffe0ff */
[----:B------:R-:W-:-:S02]  /*15760*/  @!P2 LEA.HI.X R7, R11, R4, R14, 0x2, P0 ;  /* 0x000000040b07a211 */ /* 0x000fc400000f140e */
[----:B------:R-:W-:-:S03]  /*15770*/  SHF.R.S32.HI R10, RZ, 0x1f, R10 ;  /* 0x0000001fff0a7819 */ /* 0x000fc6000001140a */
[----:B------:R4:W-:Y:S01]  /*15780*/  @!P2 ST.E.64 [R6.64], R168 ;  /* 0x000000a80600a985 */ /* 0x0009e2000c101b06 */
[----:B--2---:R-:W-:-:S04]  /*15790*/  @!P1 LEA R2, P0, R5, R0, 0x2 ;  /* 0x0000000005029211 */ /* 0x004fc800078010ff */
[----:B------:R-:W-:-:S05]  /*157a0*/  @!P1 LEA.HI.X R3, R5, R4, R10, 0x2, P0 ;  /* 0x0000000405039211 */ /* 0x000fca00000f140a */
[----:B------:R4:W-:Y:S04]  /*157b0*/  @!P1 ST.E.64 [R2.64], R84 ;  /* 0x0000005402009985 */ /* 0x0009e8000c101b06 */
.L_x_599:
[----:B------:R-:W-:Y:S05]  /*157c0*/  BSYNC B0 ;  /* 0x0000000000007941 */ /* 0x000fea0003800000 */
.L_x_598:
[----:B------:R-:W-:Y:S05]  /*157d0*/  BRA.DIV ~URZ, `(.L_x_600) ;  /* 0x00003d827f007947 */ /* 0x000fea000b800000 */
[----:B--2---:R2:W1:Y:S04]  /*157e0*/  SHFL.IDX PT, R4, R12, 0x1, 0x1c1f ;  /* 0x003c1f000c047f89 */ /* 0x00446800000e0000 */
[----:B----4-:R2:W4:Y:S02]  /*157f0*/  SHFL.IDX PT, R0, R13, 0x1, 0x1c1f ;  /* 0x003c1f000d007f89 */ /* 0x01052400000e0000 */
.L_x_665:
[----:B------:R-:W-:Y:S01]  /*15800*/  BSSY B0, `(.L_x_601) ;  /* 0x0000054000007945 */ /* 0x000fe20003800000 */
[----:B------:R-:W-:Y:S05]  /*15810*/  @P6 BRA `(.L_x_602) ;  /* 0x0000052000006947 */ /* 0x000fea0003800000 */
[C---:B------:R-:W-:Y:S02]  /*15820*/  ISETP.GE.AND P1, PT, R236.reuse, c[0x0][0x3c8], PT ;  /* 0x0000f200ec007a0c */ /* 0x040fe40003f26270 */
[C---:B------:R-:W-:Y:S02]  /*15830*/  IADD3 R9, R236.reuse, 0x8, RZ ;  /* 0x00000008ec097810 */ /* 0x040fe40007ffe0ff */
[----:B------:R-:W-:Y:S02]  /*15840*/  IADD3 R11, R236, 0x10, RZ ;  /* 0x00000010ec0b7810 */ /* 0x000fe40007ffe0ff */
[----:B------:R-:W-:-:S02]  /*15850*/  ISETP.GE.AND P0, PT, R9, c[0x0][0x3c8], PT ;  /* 0x0000f20009007a0c */ /* 0x000fc40003f06270 */
[C---:B------:R-:W-:Y:S02]  /*15860*/  IADD3 R5, R236.reuse, 0x18, RZ ;  /* 0x00000018ec057810 */ /* 0x040fe40007ffe0ff */
[----:B------:R-:W-:Y:S02]  /*15870*/  SHF.R.S32.HI R6, RZ, 0x1f, R236 ;  /* 0x0000001fff067819 */ /* 0x000fe400000114ec */
[----:B------:R-:W-:Y:S02]  /*15880*/  ISETP.GE.AND P3, PT, R11, c[0x0][0x3c8], PT ;  /* 0x0000f2000b007a0c */ /* 0x000fe40003f66270 */
[C---:B----4-:R-:W-:Y:S02]  /*15890*/  @!P1 LEA R2, P2, R236.reuse, R0, 0x2 ;  /* 0x00000000ec029211 */ /* 0x050fe400078410ff */
[----:B------:R-:W-:Y:S02]  /*158a0*/  IADD3 R10, R236, 0x8, RZ ;  /* 0x00000008ec0a7810 */ /* 0x000fe40007ffe0ff */
[----:B------:R-:W-:-:S02]  /*158b0*/  ISETP.GE.AND P5, PT, R5, c[0x0][0x3c8], PT ;  /* 0x0000f20005007a0c */ /* 0x000fc40003fa6270 */
[C---:B-1----:R-:W-:Y:S02]  /*158c0*/  @!P1 LEA.HI.X R3, R236.reuse, R4, R6, 0x2, P2 ;  /* 0x00000004ec039211 */ /* 0x042fe400010f1406 */
[----:B------:R-:W-:Y:S02]  /*158d0*/  SHF.R.S32.HI R10, RZ, 0x1f, R10 ;  /* 0x0000001fff0a7819 */ /* 0x000fe4000001140a */
[C---:B------:R-:W-:Y:S01]  /*158e0*/  @!P0 LEA R6, P2, R9.reuse, R0, 0x2 ;  /* 0x0000000009068211 */ /* 0x040fe200078410ff */
[----:B------:R1:W-:Y:S01]  /*158f0*/  @!P1 ST.E.64 [R2.64], R124 ;  /* 0x0000007c02009985 */ /* 0x0003e2000c101b06 */
[C---:B------:R-:W-:Y:S02]  /*15900*/  IADD3 R8, R236.reuse, 0x20, RZ ;  /* 0x00000020ec087810 */ /* 0x040fe40007ffe0ff */
[----:B------:R-:W-:Y:S02]  /*15910*/  @!P0 LEA.HI.X R7, R9, R4, R10, 0x2, P2 ;  /* 0x0000000409078211 */ /* 0x000fe400010f140a */
[----:B------:R-:W-:-:S02]  /*15920*/  IADD3 R14, R236, 0x10, RZ ;  /* 0x00000010ec0e7810 */ /* 0x000fc40007ffe0ff */
[----:B------:R-:W-:Y:S01]  /*15930*/  ISETP.GE.AND P2, PT, R8, c[0x0][0x3c8], PT ;  /* 0x0000f20008007a0c */ /* 0x000fe20003f46270 */
[----:B------:R4:W-:Y:S01]  /*15940*/  @!P0 ST.E.64 [R6.64], R126 ;  /* 0x0000007e06008985 */ /* 0x0009e2000c101b06 */
[C---:B------:R-:W-:Y:S02]  /*15950*/  IADD3 R9, R236.reuse, 0x18, RZ ;  /* 0x00000018ec097810 */ /* 0x040fe40007ffe0ff */
[----:B------:R-:W-:Y:S02]  /*15960*/  IADD3 R10, R236, 0x28, RZ ;  /* 0x00000028ec0a7810 */ /* 0x000fe40007ffe0ff */
[----:B------:R-:W-:Y:S02]  /*15970*/  SHF.R.S32.HI R14, RZ, 0x1f, R14 ;  /* 0x0000001fff0e7819 */ /* 0x000fe4000001140e */
[----:B------:R-:W-:Y:S02]  /*15980*/  SHF.R.S32.HI R9, RZ, 0x1f, R9 ;  /* 0x0000001fff097819 */ /* 0x000fe40000011409 */
[----:B------:R-:W-:-:S02]  /*15990*/  ISETP.GE.AND P1, PT, R10, c[0x0][0x3c8], PT ;  /* 0x0000f2000a007a0c */ /* 0x000fc40003f26270 */
[C---:B------:R-:W-:Y:S02]  /*159a0*/  IADD3 R17, R236.reuse, 0x40, RZ ;  /* 0x00000040ec117810 */ /* 0x040fe40007ffe0ff */
[C---:B------:R-:W-:Y:S02]  /*159b0*/  IADD3 R15, R236.reuse, 0x30, RZ ;  /* 0x00000030ec0f7810 */ /* 0x040fe40007ffe0ff */
[----:B------:R-:W-:Y:S02]  /*159c0*/  IADD3 R18, R236, 0x40, RZ ;  /* 0x00000040ec127810 */ /* 0x000fe40007ffe0ff */
[----:B------:R-:W-:Y:S02]  /*159d0*/  SHF.R.S32.HI R15, RZ, 0x1f, R15 ;  /* 0x0000001fff0f7819 */ /* 0x000fe4000001140f */
[----:B------:R-:W-:Y:S02]  /*159e0*/  SHF.R.S32.HI R18, RZ, 0x1f, R18 ;  /* 0x0000001fff127819 */ /* 0x000fe40000011412 */
[----:B-1----:R-:W-:-:S02]  /*159f0*/  @!P3 LEA R2, P4, R11, R0, 0x2 ;  /* 0x000000000b02b211 */ /* 0x002fc400078810ff */
[C---:B------:R-:W-:Y:S02]  /*15a00*/  IADD3 R16, R236.reuse, 0x48, RZ ;  /* 0x00000048ec107810 */ /* 0x040fe40007ffe0ff */
[----:B------:R-:W-:Y:S02]  /*15a10*/  @!P3 LEA.HI.X R3, R11, R4, R14, 0x2, P4 ;  /* 0x000000040b03b211 */ /* 0x000fe400020f140e */
[C---:B------:R-:W-:Y:S02]  /*15a20*/  IADD3 R11, R236.reuse, 0x30, RZ ;  /* 0x00000030ec0b7810 */ /* 0x040fe40007ffe0ff */
[C---:B----4-:R-:W-:Y:S01]  /*15a30*/  @!P5 LEA R6, P0, R5.reuse, R0, 0x2 ;  /* 0x000000000506d211 */ /* 0x050fe200078010ff */
[----:B------:R1:W-:Y:S01]  /*15a40*/  @!P3 ST.E.64 [R2.64], R130 ;  /* 0x000000820200b985 */ /* 0x0003e2000c101b06 */
[----:B------:R-:W-:Y:S02]  /*15a50*/  IADD3 R14, R236, 0x28, RZ ;  /* 0x00000028ec0e7810 */ /* 0x000fe40007ffe0ff */
[----:B------:R-:W-:-:S02]  /*15a60*/  @!P5 LEA.HI.X R7, R5, R4, R9, 0x2, P0 ;  /* 0x000000040507d211 */ /* 0x000fc400000f1409 */
[C---:B------:R-:W-:Y:S02]  /*15a70*/  IADD3 R9, R236.reuse, 0x20, RZ ;  /* 0x00000020ec097810 */ /* 0x040fe40007ffe0ff */
[----:B------:R-:W-:Y:S01]  /*15a80*/  ISETP.GE.AND P0, PT, R11, c[0x0][0x3c8], PT ;  /* 0x0000f2000b007a0c */ /* 0x000fe20003f06270 */
[----:B------:R4:W-:Y:S01]  /*15a90*/  @!P5 ST.E.64 [R6.64], R96 ;  /* 0x000000600600d985 */ /* 0x0009e2000c101b06 */
[----:B------:R-:W-:Y:S02]  /*15aa0*/  IADD3 R5, R236, 0x38, RZ ;  /* 0x00000038ec057810 */ /* 0x000fe40007ffe0ff */
[----:B------:R-:W-:Y:S02]  /*15ab0*/  SHF.R.S32.HI R9, RZ, 0x1f, R9 ;  /* 0x0000001fff097819 */ /* 0x000fe40000011409 */
[----:B------:R-:W-:Y:S02]  /*15ac0*/  ISETP.GE.AND P4, PT, R5, c[0x0][0x3c8], PT ;  /* 0x0000f20005007a0c */ /* 0x000fe40003f86270 */
[----:B------:R-:W-:-:S02]  /*15ad0*/  SHF.R.S32.HI R14, RZ, 0x1f, R14 ;  /* 0x0000001fff0e7819 */ /* 0x000fc4000001140e */
[----:B------:R-:W-:Y:S02]  /*15ae0*/  ISETP.GE.AND P5, PT, R17, c[0x0][0x3c8], PT ;  /* 0x0000f20011007a0c */ /* 0x000fe40003fa6270 */
[----:B------:R-:W-:Y:S02]  /*15af0*/  SHF.R.S32.HI R16, RZ, 0x1f, R16 ;  /* 0x0000001fff107819 */ /* 0x000fe40000011410 */
[----:B-1----:R-:W-:-:S04]  /*15b00*/  @!P2 LEA R2, P3, R8, R0, 0x2 ;  /* 0x000000000802a211 */ /* 0x002fc800078610ff */
[----:B------:R-:W-:Y:S02]  /*15b10*/  @!P2 LEA.HI.X R3, R8, R4, R9, 0x2, P3 ;  /* 0x000000040803a211 */ /* 0x000fe400018f1409 */
[----:B------:R-:W-:-:S03]  /*15b20*/  @!P1 LEA R8, P3, R10, R0, 0x2 ;  /* 0x000000000a089211 */ /* 0x000fc600078610ff */
[----:B------:R1:W-:Y:S01]  /*15b30*/  @!P2 ST.E.64 [R2.64], R104 ;  /* 0x000000680200a985 */ /* 0x0003e2000c101b06 */
[----:B------:R-:W-:Y:S02]  /*15b40*/  @!P1 LEA.HI.X R9, R10, R4, R14, 0x2, P3 ;  /* 0x000000040a099211 */ /* 0x000fe400018f140e */
[C---:B------:R-:W-:Y:S02]  /*15b50*/  IADD3 R14, R236.reuse, 0x48, RZ ;  /* 0x00000048ec0e7810 */ /* 0x040fe40007ffe0ff */
[C---:B----4-:R-:W-:Y:S01]  /*15b60*/  @!P0 LEA R6, P2, R11.reuse, R0, 0x2 ;  /* 0x000000000b068211 */ /* 0x050fe200078410ff */
[----:B------:R4:W-:Y:S01]  /*15b70*/  @!P1 ST.E.64 [R8.64], R110 ;  /* 0x0000006e08009985 */ /* 0x0009e2000c101b06 */
[----:B------:R-:W-:Y:S02]  /*15b80*/  IADD3 R10, R236, 0x38, RZ ;  /* 0x00000038ec0a7810 */ /* 0x000fe40007ffe0ff */
[----:B------:R-:W-:Y:S02]  /*15b90*/  ISETP.GE.AND P3, PT, R14, c[0x0][0x3c8], PT ;  /* 0x0000f2000e007a0c */ /* 0x000fe40003f66270 */
[----:B------:R-:W-:-:S02]  /*15ba0*/  @!P0 LEA.HI.X R7, R11, R4, R15, 0x2, P2 ;  /* 0x000000040b078211 */ /* 0x000fc400010f140f */
[----:B------:R-:W-:Y:S02]  /*15bb0*/  SHF.R.S32.HI R10, RZ, 0x1f, R10 ;  /* 0x0000001fff0a7819 */ /* 0x000fe4000001140a */
[----:B------:R-:W-:Y:S01]  /*15bc0*/  IADD3 R15, R236, 0x50, RZ ;  /* 0x00000050ec0f7810 */ /* 0x000fe20007ffe0ff */
[----:B------:R5:W-:Y:S03]  /*15bd0*/  @!P0 ST.E.64 [R6.64], R112 ;  /* 0x0000007006008985 */ /* 0x000be6000c101b06 */
[----:B------:R-:W-:Y:S02]  /*15be0*/  ISETP.GE.AND P2, PT, R15, c[0x0][0x3c8], PT ;  /* 0x0000f2000f007a0c */ /* 0x000fe40003f46270 */
[----:B-1----:R-:W-:-:S04]  /*15bf0*/  @!P4 LEA R2, P1, R5, R0, 0x2 ;  /* 0x000000000502c211 */ /* 0x002fc800078210ff */
[----:B------:R-:W-:Y:S02]  /*15c00*/  @!P4 LEA.HI.X R3, R5, R4, R10, 0x2, P1 ;  /* 0x000000040503c211 */ /* 0x000fe400008f140a */
[C---:B------:R-:W-:Y:S02]  /*15c10*/  @!P5 LEA R10, P0, R17.reuse, R0, 0x2 ;  /* 0x00000000110ad211 */ /* 0x040fe400078010ff */
[----:B------:R-:W-:Y:S01]  /*15c20*/  IADD3 R5, R236, 0x58, RZ ;  /* 0x00000058ec057810 */ /* 0x000fe20007ffe0ff */
[----:B------:R1:W-:Y:S01]  /*15c30*/  @!P4 ST.E.64 [R2.64], R114 ;  /* 0x000000720200c985 */ /* 0x0003e2000c101b06 */
[----:B------:R-:W-:Y:S02]  /*15c40*/  @!P5 LEA.HI.X R11, R17, R4, R18, 0x2, P0 ;  /* 0x00000004110bd211 */ /* 0x000fe400000f1412 */
[C---:B----4-:R-:W-:Y:S02]  /*15c50*/  @!P3 LEA R8, P0, R14.reuse, R0, 0x2 ;  /* 0x000000000e08b211 */ /* 0x050fe400078010ff */
[----:B------:R-:W-:Y:S01]  /*15c60*/  ISETP.GE.AND P1, PT, R5, c[0x0][0x3c8], PT ;  /* 0x0000f20005007a0c */ /* 0x000fe20003f26270 */
[----:B------:R4:W-:Y:S01]  /*15c70*/  @!P5 ST.E.64 [R10.64], R146 ;  /* 0x000000920a00d985 */ /* 0x0009e2000c101b06 */
[----:B------:R-:W-:-:S02]  /*15c80*/  @!P3 LEA.HI.X R9, R14, R4, R16, 0x2, P0 ;  /* 0x000000040e09b211 */ /* 0x000fc400000f1410 */
[C---:B------:R-:W-:Y:S02]  /*15c90*/  IADD3 R16, R236.reuse, 0x50, RZ ;  /* 0x00000050ec107810 */ /* 0x040fe40007ffe0ff */
[C---:B-----5:R-:W-:Y:S01]  /*15ca0*/  @!P2 LEA R6, P0, R15.reuse, R0, 0x2 ;  /* 0x000000000f06a211 */ /* 0x060fe200078010ff */
[----:B------:R4:W-:Y:S01]  /*15cb0*/  @!P3 ST.E.64 [R8.64], R142 ;  /* 0x0000008e0800b985 */ /* 0x0009e2000c101b06 */
[----:B------:R-:W-:Y:S02]  /*15cc0*/  SHF.R.S32.HI R16, RZ, 0x1f, R16 ;  /* 0x0000001fff107819 */ /* 0x000fe40000011410 */
[----:B------:R-:W-:Y:S02]  /*15cd0*/  IADD3 R14, R236, 0x58, RZ ;  /* 0x00000058ec0e7810 */ /* 0x000fe40007ffe0ff */
[----:B------:R-:W-:Y:S02]  /*15ce0*/  @!P2 LEA.HI.X R7, R15, R4, R16, 0x2, P0 ;  /* 0x000000040f07a211 */ /* 0x000fe400000f1410 */
[----:B------:R-:W-:-:S03]  /*15cf0*/  SHF.R.S32.HI R14, RZ, 0x1f, R14 ;  /* 0x0000001fff0e7819 */ /* 0x000fc6000001140e */
[----:B------:R4:W-:Y:S01]  /*15d00*/  @!P2 ST.E.64 [R6.64], R82 ;  /* 0x000000520600a985 */ /* 0x0009e2000c101b06 */
[----:B-1----:R-:W-:-:S04]  /*15d10*/  @!P1 LEA R2, P0, R5, R0, 0x2 ;  /* 0x0000000005029211 */ /* 0x002fc800078010ff */
[----:B------:R-:W-:-:S05]  /*15d20*/  @!P1 LEA.HI.X R3, R5, R4, R14, 0x2, P0 ;  /* 0x0000000405039211 */ /* 0x000fca00000f140e */
[----:B------:R4:W-:Y:S04]  /*15d30*/  @!P1 ST.E.64 [R2.64], R80 ;  /* 0x0000005002009985 */ /* 0x0009e8000c101b06 */
.L_x_602:
[----:B------:R-:W-:Y:S05]  /*15d40*/  BSYNC B0 ;  /* 0x0000000000007941 */ /* 0x000fea0003800000 */
.L_x_601:
[----:B------:R-:W-:Y:S05]  /*15d50*/  BRA.DIV ~URZ, `(.L_x_603) ;  /* 0x000038c27f007947 */ /* 0x000fea000b800000 */
[----:B-1----:R1:W2:Y:S02]  /*15d60*/  SHFL.IDX PT, R4, R12, 0x2, 0x1c1f ;  /* 0x005c1f000c047f89 */ /* 0x0022a400000e0000 */
.L_x_666:
[----:B------:R-:W-:Y:S05]  /*15d70*/  BRA.DIV ~URZ, `(.L_x_604) ;  /* 0x000039127f007947 */ /* 0x000fea000b800000 */
[----:B----4-:R4:W1:Y:S02]  /*15d80*/  SHFL.IDX PT, R0, R13, 0x2, 0x1c1f ;  /* 0x005c1f000d007f89 */ /* 0x01086400000e0000 */
.L_x_667:
[----:B------:R-:W-:Y:S01]  /*15d90*/  LOP3.LUT P0, RZ, R198, 0x1, RZ, 0xc0, !PT ;  /* 0x00000001c6ff7812 */ /* 0x000fe2000780c0ff */
[----:B------:R-:W-:-:S12]  /*15da0*/  BSSY B0, `(.L_x_605) ;  /* 0x0000054000007945 */ /* 0x000fd80003800000 */
[----:B------:R-:W-:Y:S05]  /*15db0*/  @P0 BRA `(.L_x_606) ;  /* 0x0000052000000947 */ /* 0x000fea0003800000 */
[C---:B------:R-:W-:Y:S02]  /*15dc0*/  IADD3 R5, R236.reuse, 0x8, RZ ;  /* 0x00000008ec057810 */ /* 0x040fe40007ffe0ff */
[C---:B------:R-:W-:Y:S02]  /*15dd0*/  ISETP.GE.AND P0, PT, R236.reuse, c[0x0][0x3c8], PT ;  /* 0x0000f200ec007a0c */ /* 0x040fe40003f06270 */
[----:B------:R-:W-:Y:S02]  /*15de0*/  ISETP.GE.AND P2, PT, R5, c[0x0][0x3c8], PT ;  /* 0x0000f20005007a0c */ /* 0x000fe40003f46270 */
[C---:B------:R-:W-:Y:S02]  /*15df0*/  IADD3 R16, R236.reuse, 0x10, RZ ;  /* 0x00000010ec107810 */ /* 0x040fe40007ffe0ff */
[----:B------:R-:W-:Y:S02]  /*15e00*/  IADD3 R10, R236, 0x18, RZ ;  /* 0x00000018ec0a7810 */ /* 0x000fe40007ffe0ff */
[----:B------:R-:W-:-:S02]  /*15e10*/  ISETP.GE.AND P4, PT, R16, c[0x0][0x3c8], PT ;  /* 0x0000f20010007a0c */ /* 0x000fc40003f86270 */
[----:B------:R-:W-:Y:S02]  /*15e20*/  IADD3 R6, R236, 0x8, RZ ;  /* 0x00000008ec067810 */ /* 0x000fe40007ffe0ff */
[----:B------:R-:W-:Y:S02]  /*15e30*/  ISETP.GE.AND P3, PT, R10, c[0x0][0x3c8], PT ;  /* 0x0000f2000a007a0c */ /* 0x000fe40003f66270 */
[-C--:B-1----:R-:W-:Y:S02]  /*15e40*/  @!P0 LEA R2, P5, R236, R0.reuse, 0x2 ;  /* 0x00000000ec028211 */ /* 0x082fe400078a10ff */
[----:B------:R-:W-:Y:S02]  /*15e50*/  SHF.R.S32.HI R7, RZ, 0x1f, R236 ;  /* 0x0000001fff077819 */ /* 0x000fe400000114ec */
[----:B------:R-:W-:Y:S02]  /*15e60*/  SHF.R.S32.HI R6, RZ, 0x1f, R6 ;  /* 0x0000001fff067819 */ /* 0x000fe40000011406 */
[----:B------:R-:W-:-:S02]  /*15e70*/  @!P2 LEA R8, P1, R5, R0, 0x2 ;  /* 0x000000000508a211 */ /* 0x000fc400078210ff */
[CC--:B--2---:R-:W-:Y:S02]  /*15e80*/  @!P0 LEA.HI.X R3, R236.reuse, R4.reuse, R7, 0x2, P5 ;  /* 0x00000004ec038211 */ /* 0x0c4fe400028f1407 */
[C---:B------:R-:W-:Y:S02]  /*15e90*/  IADD3 R11, R236.reuse, 0x28, RZ ;  /* 0x00000028ec0b7810 */ /* 0x040fe40007ffe0ff */
[C---:B------:R-:W-:Y:S01]  /*15ea0*/  IADD3 R14, R236.reuse, 0x20, RZ ;  /* 0x00000020ec0e7810 */ /* 0x040fe20007ffe0ff */
[----:B------:R1:W-:Y:S01]  /*15eb0*/  @!P0 ST.E.64 [R2.64], R34 ;  /* 0x0000002202008985 */ /* 0x0003e2000c101b06 */
[----:B------:R-:W-:Y:S02]  /*15ec0*/  @!P2 LEA.HI.X R9, R5, R4, R6, 0x2, P1 ;  /* 0x000000040509a211 */ /* 0x000fe400008f1406 */
[C---:B------:R-:W-:Y:S02]  /*15ed0*/  IADD3 R17, R236.reuse, 0x10, RZ ;  /* 0x00000010ec117810 */ /* 0x040fe40007ffe0ff */
[----:B------:R-:W-:Y:S01]  /*15ee0*/  IADD3 R15, R236, 0x18, RZ ;  /* 0x00000018ec0f7810 */ /* 0x000fe20007ffe0ff */
[----:B------:R2:W-:Y:S01]  /*15ef0*/  @!P2 ST.E.64 [R8.64], R36 ;  /* 0x000000240800a985 */ /* 0x0005e2000c101b06 */
[----:B------:R-:W-:-:S02]  /*15f00*/  ISETP.GE.AND P0, PT, R11, c[0x0][0x3c8], PT ;  /* 0x0000f2000b007a0c */ /* 0x000fc40003f06270 */
[----:B------:R-:W-:Y:S02]  /*15f10*/  ISETP.GE.AND P1, PT, R14, c[0x0][0x3c8], PT ;  /* 0x0000f2000e007a0c */ /* 0x000fe40003f26270 */
[----:B------:R-:W-:Y:S02]  /*15f20*/  @!P4 LEA R6, P5, R16, R0, 0x2 ;  /* 0x000000001006c211 */ /* 0x000fe400078a10ff */
[----:B------:R-:W-:Y:S02]  /*15f30*/  SHF.R.S32.HI R17, RZ, 0x1f, R17 ;  /* 0x0000001fff117819 */ /* 0x000fe40000011411 */
[----:B------:R-:W-:Y:S02]  /*15f40*/  SHF.R.S32.HI R15, RZ, 0x1f, R15 ;  /* 0x0000001fff0f7819 */ /* 0x000fe4000001140f */
[----:B------:R-:W-:Y:S02]  /*15f50*/  IADD3 R5, R236, 0x30, RZ ;  /* 0x00000030ec057810 */ /* 0x000fe40007ffe0ff */
[----:B------:R-:W-:-:S02]  /*15f60*/  @!P4 LEA.HI.X R7, R16, R4, R17, 0x2, P5 ;  /* 0x000000041007c211 */ /* 0x000fc400028f1411 */
[----:B------:R-:W-:Y:S02]  /*15f70*/  ISETP.GE.AND P6, PT, R5, c[0x0][0x3c8], PT ;  /* 0x0000f20005007a0c */ /* 0x000fe40003fc6270 */
[C---:B------:R-:W-:Y:S01]  /*15f80*/  IADD3 R16, R236.reuse, 0x20, RZ ;  /* 0x00000020ec107810 */ /* 0x040fe20007ffe0ff */
[----:B------:R5:W-:Y:S01]  /*15f90*/  @!P4 ST.E.64 [R6.64], R38 ;  /* 0x000000260600c985 */ /* 0x000be2000c101b06 */
[----:B------:R-:W-:Y:S02]  /*15fa0*/  IADD3 R17, R236, 0x48, RZ ;  /* 0x00000048ec117810 */ /* 0x000fe40007ffe0ff */
[----:B------:R-:W-:Y:S02]  /*15fb0*/  SHF.R.S32.HI R16, RZ, 0x1f, R16 ;  /* 0x0000001fff107819 */ /* 0x000fe40000011410 */
[----:B-1----:R-:W-:Y:S02]  /*15fc0*/  @!P3 LEA R2, P2, R10, R0, 0x2 ;  /* 0x000000000a02b211 */ /* 0x002fe400078410ff */
[----:B------:R-:W-:-:S02]  /*15fd0*/  IADD3 R18, R236, 0x48, RZ ;  /* 0x00000048ec127810 */ /* 0x000fc40007ffe0ff */
[----:B------:R-:W-:Y:S02]  /*15fe0*/  @!P3 LEA.HI.X R3, R10, R4, R15, 0x2, P2 ;  /* 0x000000040a03b211 */ /* 0x000fe400010f140f */
[C---:B------:R-:W-:Y:S02]  /*15ff0*/  IADD3 R15, R236.reuse, 0x28, RZ ;  /* 0x00000028ec0f7810 */ /* 0x040fe40007ffe0ff */
[----:B------:R-:W-:Y:S01]  /*16000*/  IADD3 R10, R236, 0x38, RZ ;  /* 0x00000038ec0a7810 */ /* 0x000fe20007ffe0ff */
[----:B------:R1:W-:Y:S01]  /*16010*/  @!P3 ST.E.64 [R2.64], R40 ;  /* 0x000000280200b985 */ /* 0x0003e2000c101b06 */
[----:B------:R-:W-:Y:S02]  /*16020*/  SHF.R.S32.HI R15, RZ, 0x1f, R15 ;  /* 0x0000001fff0f7819 */ /* 0x000fe4000001140f */
[----:B--2---:R-:W-:Y:S02]  /*16030*/  @!P1 LEA R8, P5, R14, R0, 0x2 ;  /* 0x000000000e089211 */ /* 0x004fe400078a10ff */
[----:B------:R-:W-:-:S02]  /*16040*/  ISETP.GE.AND P4, PT, R10, c[0x0][0x3c8], PT ;  /* 0x0000f2000a007a0c */ /* 0x000fc40003f86270 */
[----:B------:R-:W-:Y:S02]  /*16050*/  @!P1 LEA.HI.X R9, R14, R4, R16, 0x2, P5 ;  /* 0x000000040e099211 */ /* 0x000fe400028f1410 */
[C---:B------:R-:W-:Y:S02]  /*16060*/  IADD3 R14, R236.reuse, 0x40, RZ ;  /* 0x00000040ec0e7810 */ /* 0x040fe40007ffe0ff */
[----:B------:R-:W-:Y:S01]  /*16070*/  IADD3 R16, R236, 0x40, RZ ;  /* 0x00000040ec107810 */ /* 0x000fe20007ffe0ff */
[----:B------:R-:W-:Y:S01]  /*16080*/  @!P1 ST.E.64 [R8.64], R64 ;  /* 0x0000004008009985 */ /* 0x000fe2000c101b06 */
[----:B------:R-:W-:Y:S02]  /*16090*/  ISETP.GE.AND P3, PT, R14, c[0x0][0x3c8], PT ;  /* 0x0000f2000e007a0c */ /* 0x000fe40003f66270 */
[----:B-----5:R-:W-:Y:S02]  /*160a0*/  @!P6 LEA R6, P5, R5, R0, 0x2 ;  /* 0x000000000506e211 */ /* 0x020fe400078a10ff */
[----:B------:R-:W-:-:S02]  /*160b0*/  SHF.R.S32.HI R16, RZ, 0x1f, R16 ;  /* 0x0000001fff107819 */ /* 0x000fc40000011410 */
[----:B------:R-:W-:Y:S02]  /*160c0*/  SHF.R.S32.HI R18, RZ, 0x1f, R18 ;  /* 0x0000001fff127819 */ /* 0x000fe40000011412 */
[----:B-1----:R-:W-:-:S04]  /*160d0*/  @!P0 LEA R2, P2, R11, R0, 0x2 ;  /* 0x000000000b028211 */ /* 0x002fc800078410ff */
[-C--:B------:R-:W-:Y:S02]  /*160e0*/  @!P0 LEA.HI.X R3, R11, R4.reuse, R15, 0x2, P2 ;  /* 0x000000040b038211 */ /* 0x080fe400010f140f */
[C---:B------:R-:W-:Y:S02]  /*160f0*/  IADD3 R11, R236.reuse, 0x30, RZ ;  /* 0x00000030ec0b7810 */ /* 0x040fe40007ffe0ff */
[----:B------:R-:W-:Y:S01]  /*16100*/  IADD3 R15, R236, 0x50, RZ ;  /* 0x00000050ec0f7810 */ /* 0x000fe20007ffe0ff */
        /* <DEDUP_REMOVED lines=9> */
[----:B------:R-:W-:Y:S02]  /*161a0*/  ISETP.GE.AND P0, PT, R5, c[0x0][0x3c8], PT ;  /* 0x0000f20005007a0c */ /* 0x000fe40003f06270 */
[----:B-1----:R-:W-:-:S04]  /*161b0*/  @!P4 LEA R2, P5, R10, R0, 0x2 ;  /* 0x000000000a02c211 */ /* 0x002fc800078a10ff */
[----:B------:R-:W-:Y:S02]  /*161c0*/  @!P4 LEA.HI.X R3, R10, R4, R11, 0x2, P5 ;  /* 0x000000040a03c211 */ /* 0x000fe400028f140b */
[----:B------:R-:W-:-:S03]  /*161d0*/  @!P3 LEA R10, P5, R14, R0, 0x2 ;  /* 0x000000000e0ab211 */ /* 0x000fc600078a10ff */
[----:B------:R1:W-:Y:S01]  /*161e0*/  @!P4 ST.E.64 [R2.64], R46 ;  /* 0x0000002e0200c985 */ /* 0x0003e2000c101b06 */
[----:B------:R-:W-:Y:S02]  /*161f0*/  @!P3 LEA.HI.X R11, R14, R4, R16, 0x2, P5 ;  /* 0x000000040e0bb211 */ /* 0x000fe400028f1410 */
[-C--:B------:R-:W-:Y:S02]  /*16200*/  @!P2 LEA R8, P4, R17, R0.reuse, 0x2 ;  /* 0x000000001108a211 */ /* 0x080fe400078810ff */
[C---:B------:R-:W-:Y:S01]  /*16210*/  IADD3 R16, R236.reuse, 0x50, RZ ;  /* 0x00000050ec107810 */ /* 0x040fe20007ffe0ff */
[----:B------:R3:W-:Y:S01]  /*16220*/  @!P3 ST.E.64 [R10.64], R68 ;  /* 0x000000440a00b985 */ /* 0x0007e2000c101b06 */
[----:B------:R-:W-:Y:S02]  /*16230*/  IADD3 R14, R236, 0x58, RZ ;  /* 0x00000058ec0e7810 */ /* 0x000fe40007ffe0ff */
[----:B--2---:R-:W-:Y:S02]  /*16240*/  @!P1 LEA R6, P5, R15, R0, 0x2 ;  /* 0x000000000f069211 */ /* 0x004fe400078a10ff */
[----:B------:R-:W-:-:S02]  /*16250*/  SHF.R.S32.HI R16, RZ, 0x1f, R16 ;  /* 0x0000001fff107819 */ /* 0x000fc40000011410 */
[-C--:B------:R-:W-:Y:S02]  /*16260*/  @!P2 LEA.HI.X R9, R17, R4.reuse, R18, 0x2, P4 ;  /* 0x000000041109a211 */ /* 0x080fe400020f1412 */
[----:B------:R-:W-:Y:S02]  /*16270*/  SHF.R.S32.HI R14, RZ, 0x1f, R14 ;  /* 0x0000001fff0e7819 */ /* 0x000fe4000001140e */
[----:B------:R-:W-:Y:S01]  /*16280*/  @!P1 LEA.HI.X R7, R15, R4, R16, 0x2, P5 ;  /* 0x000000040f079211 */ /* 0x000fe200028f1410 */
[----:B------:R3:W-:Y:S04]  /*16290*/  @!P2 ST.E.64 [R8.64], R60 ;  /* 0x0000003c0800a985 */ /* 0x0007e8000c101b06 */
[----:B------:R3:W-:Y:S01]  /*162a0*/  @!P1 ST.E.64 [R6.64], R48 ;  /* 0x0000003006009985 */ /* 0x0007e2000c101b06 */
[----:B-1----:R-:W-:-:S04]  /*162b0*/  @!P0 LEA R2, P4, R5, R0, 0x2 ;  /* 0x0000000005028211 */ /* 0x002fc800078810ff */
[----:B------:R-:W-:-:S05]  /*162c0*/  @!P0 LEA.HI.X R3, R5, R4, R14, 0x2, P4 ;  /* 0x0000000405038211 */ /* 0x000fca00020f140e */
[----:B------:R3:W-:Y:S04]  /*162d0*/  @!P0 ST.E.64 [R2.64], R26 ;  /* 0x0000001a02008985 */ /* 0x0007e8000c101b06 */
.L_x_606:
[----:B------:R-:W-:Y:S05]  /*162e0*/  BSYNC B0 ;  /* 0x0000000000007941 */ /* 0x000fea0003800000 */
.L_x_605:
[----:B------:R-:W-:Y:S05]  /*162f0*/  BRA.DIV ~URZ, `(.L_x_607) ;  /* 0x000033f27f007947 */ /* 0x000fea000b800000 */
[----:B--2---:R2:W3:Y:S04]  /*16300*/  SHFL.IDX PT, R4, R12, 0x3, 0x1c1f ;  /* 0x007c1f000c047f89 */ /* 0x0044e800000e0000 */
[----:B-1----:R2:W1:Y:S02]  /*16310*/  SHFL.IDX PT, R0, R13, 0x3, 0x1c1f ;  /* 0x007c1f000d007f89 */ /* 0x00246400000e0000 */
.L_x_668:
[----:B------:R-:W-:-:S13]  /*16320*/  LOP3.LUT P0, RZ, R198, 0x2, RZ, 0xc0, !PT ;  /* 0x00000002c6ff7812 */ /* 0x000fda000780c0ff */
[----:B------:R-:W-:Y:S05]  /*16330*/  @P0 BRA `(.L_x_595) ;  /* 0x0000138000000947 */ /* 0x000fea0003800000 */
[C---:B------:R-:W-:Y:S02]  /*16340*/  ISETP.GE.AND P4, PT, R236.reuse, c[0x0][0x3c8], PT ;  /* 0x0000f200ec007a0c */ /* 0x040fe40003f86270 */
[C---:B---3--:R-:W-:Y:S02]  /*16350*/  IADD3 R8, R236.reuse, 0x8, RZ ;  /* 0x00000008ec087810 */ /* 0x048fe40007ffe0ff */
[----:B--2---:R-:W-:Y:S02]  /*16360*/  IADD3 R12, R236, 0x18, RZ ;  /* 0x00000018ec0c7810 */ /* 0x004fe40007ffe0ff */
[----:B------:R-:W-:Y:S02]  /*16370*/  ISETP.GE.AND P3, PT, R8, c[0x0][0x3c8], PT ;  /* 0x0000f20008007a0c */ /* 0x000fe40003f66270 */
[----:B------:R-:W-:Y:S02]  /*16380*/  ISETP.GE.AND P1, PT, R12, c[0x0][0x3c8], PT ;  /* 0x0000f2000c007a0c */ /* 0x000fe40003f26270 */
[----:B------:R-:W-:-:S02]  /*16390*/  SHF.R.S32.HI R10, RZ, 0x1f, R236 ;  /* 0x0000001fff0a7819 */ /* 0x000fc400000114ec */
[C---:B------:R-:W-:Y:S02]  /*163a0*/  IADD3 R11, R236.reuse, 0x10, RZ ;  /* 0x00000010ec0b7810 */ /* 0x040fe40007ffe0ff */
[C---:B-1----:R-:W-:Y:S02]  /*163b0*/  @!P4 LEA R6, P6, R236.reuse, R0, 0x2 ;  /* 0x00000000ec06c211 */ /* 0x042fe400078c10ff */
[C---:B------:R-:W-:Y:S02]  /*163c0*/  IADD3 R9, R236.reuse, 0x8, RZ ;  /* 0x00000008ec097810 */ /* 0x040fe40007ffe0ff */
[----:B------:R-:W-:Y:S02]  /*163d0*/  @!P4 LEA.HI.X R7, R236, R4, R10, 0x2, P6 ;  /* 0x00000004ec07c211 */ /* 0x000fe400030f140a */
[----:B------:R-:W-:Y:S02]  /*163e0*/  ISETP.GE.AND P2, PT, R11, c[0x0][0x3c8], PT ;  /* 0x0000f2000b007a0c */ /* 0x000fe40003f46270 */
[----:B------:R-:W-:Y:S01]  /*163f0*/  SHF.R.S32.HI R9, RZ, 0x1f, R9 ;  /* 0x0000001fff097819 */ /* 0x000fe20000011409 */
[----:B------:R1:W-:Y:S01]  /*16400*/  @!P4 ST.E.64 [R6.64], R52 ;  /* 0x000000340600c985 */ /* 0x0003e2000c101b06 */
[----:B------:R-:W-:-:S02]  /*16410*/  @!P3 LEA R2, P5, R8, R0, 0x2 ;  /* 0x000000000802b211 */ /* 0x000fc400078a10ff */
[----:B------:R-:W-:Y:S02]  /*16420*/  IADD3 R5, R236, 0x20, RZ ;  /* 0x00000020ec057810 */ /* 0x000fe40007ffe0ff */
[----:B------:R-:W-:Y:S02]  /*16430*/  @!P3 LEA.HI.X R3, R8, R4, R9, 0x2, P5 ;  /* 0x000000040803b211 */ /* 0x000fe400028f1409 */
[----:B----4-:R-:W-:Y:S02]  /*16440*/  IADD3 R13, R236, 0x10, RZ ;  /* 0x00000010ec0d7810 */ /* 0x010fe40007ffe0ff */
[----:B------:R-:W-:Y:S01]  /*16450*/  ISETP.GE.AND P0, PT, R5, c[0x0][0x3c8], PT ;  /* 0x0000f20005007a0c */ /* 0x000fe20003f06270 */
[----:B------:R2:W-:Y:S01]  /*16460*/  @!P3 ST.E.64 [R2.64], R30 ;  /* 0x0000001e0200b985 */ /* 0x0005e2000c101b06 */
[----:B------:R-:W-:Y:S02]  /*16470*/  @!P2 LEA R8, P3, R11, R0, 0x2 ;  /* 0x000000000b08a211 */ /* 0x000fe400078610ff */
[----:B------:R-:W-:-:S02]  /*16480*/  SHF.R.S32.HI R13, RZ, 0x1f, R13 ;  /* 0x0000001fff0d7819 */ /* 0x000fc4000001140d */
[C---:B------:R-:W-:Y:S02]  /*16490*/  IADD3 R14, R236.reuse, 0x28, RZ ;  /* 0x00000028ec0e7810 */ /* 0x040fe40007ffe0ff */
[----:B------:R-:W-:Y:S02]  /*164a0*/  @!P2 LEA.HI.X R9, R11, R4, R13, 0x2, P3 ;  /* 0x000000040b09a211 */ /* 0x000fe400018f140d */
[C---:B------:R-:W-:Y:S02]  /*164b0*/  IADD3 R13, R236.reuse, 0x18, RZ ;  /* 0x00000018ec0d7810 */ /* 0x040fe40007ffe0ff */
[----:B------:R-:W-:Y:S01]  /*164c0*/  IADD3 R11, R236, 0x20, RZ ;  /* 0x00000020ec0b7810 */ /* 0x000fe20007ffe0ff */
[----:B------:R-:W-:Y:S01]  /*164d0*/  @!P2 ST.E.64 [R8.64], R66 ;  /* 0x000000420800a985 */ /* 0x000fe2000c101b06 */
[----:B------:R-:W-:Y:S02]  /*164e0*/  ISETP.GE.AND P5, PT, R14, c[0x0][0x3c8], PT ;  /* 0x0000f2000e007a0c */ /* 0x000fe40003fa6270 */
[----:B------:R-:W-:-:S02]  /*164f0*/  IADD3 R10, R236, 0x30, RZ ;  /* 0x00000030ec0a7810 */ /* 0x000fc40007ffe0ff */
[----:B------:R-:W-:Y:S02]  /*16500*/  SHF.R.S32.HI R13, RZ, 0x1f, R13 ;  /* 0x0000001fff0d7819 */ /* 0x000fe4000001140d */
[----:B-1----:R-:W-:Y:S02]  /*16510*/  @!P1 LEA R6, P4, R12, R0, 0x2 ;  /* 0x000000000c069211 */ /* 0x002fe400078810ff */
[----:B------:R-:W-:Y:S02]  /*16520*/  SHF.R.S32.HI R11, RZ, 0x1f, R11 ;  /* 0x0000001fff0b7819 */ /* 0x000fe4000001140b */
[C---:B------:R-:W-:Y:S02]  /*16530*/  IADD3 R16, R236.reuse, 0x28, RZ ;  /* 0x00000028ec107810 */ /* 0x040fe40007ffe0ff */
[----:B------:R-:W-:Y:S02]  /*16540*/  IADD3 R15, R236, 0x40, RZ ;  /* 0x00000040ec0f7810 */ /* 0x000fe40007ffe0ff */
[----:B------:R-:W-:-:S02]  /*16550*/  SHF.R.S32.HI R16, RZ, 0x1f, R16 ;  /* 0x0000001fff107819 */ /* 0x000fc40000011410 */
[----:B--2---:R-:W-:Y:S02]  /*16560*/  @!P0 LEA R2, P6, R5, R0, 0x2 ;  /* 0x0000000005028211 */ /* 0x004fe400078c10ff */
[----:B------:R-:W-:Y:S02]  /*16570*/  ISETP.GE.AND P2, PT, R15, c[0x0][0x3c8], PT ;  /* 0x0000f2000f007a0c */ /* 0x000fe40003f46270 */
[----:B------:R-:W-:Y:S02]  /*16580*/  P2R R3, PR, RZ, 0x10 ;  /* 0x00000010ff037803 */ /* 0x000fe40000000000 */
[----:B------:R-:W-:Y:S02]  /*16590*/  ISETP.GE.AND P4, PT, R10, c[0x0][0x3c8], PT ;  /* 0x0000f2000a007a0c */ /* 0x000fe40003f86270 */
[----:B------:R-:W-:Y:S02]  /*165a0*/  ISETP.NE.AND P3, PT, R3, RZ, PT ;  /* 0x000000ff0300720c */ /* 0x000fe40003f65270 */
[----:B------:R-:W-:-:S02]  /*165b0*/  @!P0 LEA.HI.X R3, R5, R4, R11, 0x2, P6 ;  /* 0x0000000405038211 */ /* 0x000fc400030f140b */
[----:B------:R-:W-:Y:S02]  /*165c0*/  @!P1 LEA.HI.X R7, R12, R4, R13, 0x2, P3 ;  /* 0x000000040c079211 */ /* 0x000fe400018f140d */
[C---:B------:R-:W-:Y:S02]  /*165d0*/  IADD3 R12, R236.reuse, 0x38, RZ ;  /* 0x00000038ec0c7810 */ /* 0x040fe40007ffe0ff */
[----:B------:R-:W-:Y:S01]  /*165e0*/  IADD3 R11, R236, 0x30, RZ ;  /* 0x00000030ec0b7810 */ /* 0x000fe20007ffe0ff */
[----:B------:R1:W-:Y:S01]  /*165f0*/  @!P1 ST.E.64 [R6.64], R56 ;  /* 0x0000003806009985 */ /* 0x0003e2000c101b06 */
[----:B------:R-:W-:Y:S02]  /*16600*/  ISETP.GE.AND P3, PT, R12, c[0x0][0x3c8], PT ;  /* 0x0000f2000c007a0c */ /* 0x000fe40003f66270 */
[----:B------:R-:W-:Y:S01]  /*16610*/  SHF.R.S32.HI R11, RZ, 0x1f, R11 ;  /* 0x0000001fff0b7819 */ /* 0x000fe2000001140b */
[----:B------:R2:W-:Y:S01]  /*16620*/  @!P0 ST.E.64 [R2.64], R32 ;  /* 0x0000002002008985 */ /* 0x0005e2000c101b06 */
[----:B------:R-:W-:-:S02]  /*16630*/  IADD3 R13, R236, 0x48, RZ ;  /* 0x00000048ec0d7810 */ /* 0x000fc40007ffe0ff */
[----:B------:R-:W-:Y:S02]  /*16640*/  IADD3 R5, R236, 0x50, RZ ;  /* 0x00000050ec057810 */ /* 0x000fe40007ffe0ff */
[----:B------:R-:W-:Y:S02]  /*16650*/  ISETP.GE.AND P1, PT, R13, c[0x0][0x3c8], PT ;  /* 0x0000f2000d007a0c */ /* 0x000fe40003f26270 */
[----:B-1----:R-:W-:-:S04]  /*16660*/  @!P5 LEA R6, P0, R14, R0, 0x2 ;  /* 0x000000000e06d211 */ /* 0x002fc800078010ff */
[----:B------:R-:W-:Y:S02]  /*16670*/  @!P5 LEA.HI.X R7, R14, R4, R16, 0x2, P0 ;  /* 0x000000040e07d211 */ /* 0x000fe400000f1410 */
[----:B--2---:R-:W-:Y:S02]  /*16680*/  @!P4 LEA R2, P6, R10, R0, 0x2 ;  /* 0x000000000a02c211 */ /* 0x004fe400078c10ff */
[----:B------:R-:W-:Y:S01]  /*16690*/  IADD3 R14, R236, 0x38, RZ ;  /* 0x00000038ec0e7810 */ /* 0x000fe20007ffe0ff */
[----:B------:R-:W-:Y:S01]  /*166a0*/  @!P5 ST.E.64 [R6.64], R54 ;  /* 0x000000360600d985 */ /* 0x000fe2000c101b06 */
[----:B------:R-:W-:Y:S02]  /*166b0*/  @!P4 LEA.HI.X R3, R10, R4, R11, 0x2, P6 ;  /* 0x000000040a03c211 */ /* 0x000fe400030f140b */
[----:B------:R-:W-:Y:S02]  /*166c0*/  @!P3 LEA R10, P5, R12, R0, 0x2 ;  /* 0x000000000c0ab211 */ /* 0x000fe400078a10ff */
[----:B------:R-:W-:Y:S01]  /*166d0*/  ISETP.GE.AND P0, PT, R5, c[0x0][0x3c8], PT ;  /* 0x0000f20005007a0c */ /* 0x000fe20003f06270 */
[----:B------:R1:W-:Y:S01]  /*166e0*/  @!P4 ST.E.64 [R2.64], R58 ;  /* 0x0000003a0200c985 */ /* 0x0003e2000c101b06 */
[----:B------:R-:W-:-:S02]  /*166f0*/  SHF.R.S32.HI R14, RZ, 0x1f, R14 ;  /* 0x0000001fff0e7819 */ /* 0x000fc4000001140e */
[----:B------:R-:W-:Y:S02]  /*16700*/  IADD3 R16, R236, 0x40, RZ ;  /* 0x00000040ec107810 */ /* 0x000fe40007ffe0ff */
[----:B------:R-:W-:Y:S02]  /*16710*/  @!P2 LEA R8, P6, R15, R0, 0x2 ;  /* 0x000000000f08a211 */ /* 0x000fe400078c10ff */
[----:B------:R-:W-:-:S04]  /*16720*/  SHF.R.S32.HI R16, RZ, 0x1f, R16 ;  /* 0x0000001fff107819 */ /* 0x000fc80000011410 */
[----:B------:R-:W-:Y:S02]  /*16730*/  @!P2 LEA.HI.X R9, R15, R4, R16, 0x2, P6 ;  /* 0x000000040f09a211 */ /* 0x000fe400030f1410 */
[----:B-1----:R-:W-:Y:S02]  /*16740*/  P2R R2, PR, RZ, 0x20 ;  /* 0x00000020ff027803 */ /* 0x002fe40000000000 */
[----:B------:R-:W-:Y:S02]  /*16750*/  @!P1 LEA R6, P5, R13, R0, 0x2 ;  /* 0x000000000d069211 */ /* 0x000fe400078a10ff */
[----:B------:R-:W-:-:S04]  /*16760*/  ISETP.NE.AND P4, PT, R2, RZ, PT ;  /* 0x000000ff0200720c */ /* 0x000fc80003f85270 */
[----:B------:R-:W-:Y:S02]  /*16770*/  @!P3 LEA.HI.X R11, R12, R4, R14, 0x2, P4 ;  /* 0x000000040c0bb211 */ /* 0x000fe400020f140e */
[C---:B------:R-:W-:Y:S02]  /*16780*/  IADD3 R14, R236.reuse, 0x48, RZ ;  /* 0x00000048ec0e7810 */ /* 0x040fe40007ffe0ff */
[----:B------:R-:W-:Y:S01]  /*16790*/  IADD3 R12, R236, 0x50, RZ ;  /* 0x00000050ec0c7810 */ /* 0x000fe20007ffe0ff */
[----:B------:R1:W-:Y:S01]  /*167a0*/  @!P3 ST.E.64 [R10.64], R72 ;  /* 0x000000480a00b985 */ /* 0x0003e2000c101b06 */
[----:B------:R-:W-:Y:S02]  /*167b0*/  SHF.R.S32.HI R14, RZ, 0x1f, R14 ;  /* 0x0000001fff0e7819 */ /* 0x000fe4000001140e */
[----:B------:R-:W-:Y:S01]  /*167c0*/  SHF.R.S32.HI R12, RZ, 0x1f, R12 ;  /* 0x0000001fff0c7819 */ /* 0x000fe2000001140c */
[----:B------:R1:W-:Y:S01]  /*167d0*/  @!P2 ST.E.64 [R8.64], R70 ;  /* 0x000000460800a985 */ /* 0x0003e2000c101b06 */
[----:B------:R-:W-:-:S02]  /*167e0*/  @!P0 LEA R2, P4, R5, R0, 0x2 ;  /* 0x0000000005028211 */ /* 0x000fc400078810ff */
[-C--:B------:R-:W-:Y:S02]  /*167f0*/  @!P1 LEA.HI.X R7, R13, R4.reuse, R14, 0x2, P5 ;  /* 0x000000040d079211 */ /* 0x080fe400028f140e */
[----:B------:R-:W-:Y:S02]  /*16800*/  @!P0 LEA.HI.X R3, R5, R4, R12, 0x2, P4 ;  /* 0x0000000405038211 */ /* 0x000fe400020f140c */
[----:B------:R-:W-:Y:S01]  /*16810*/  IADD3 R5, R236, 0x58, RZ ;  /* 0x00000058ec057810 */ /* 0x000fe20007ffe0ff */
[----:B------:R1:W-:Y:S04]  /*16820*/  @!P1 ST.E.64 [R6.64], R62 ;  /* 0x0000003e06009985 */ /* 0x0003e8000c101b06 */
[----:B------:R1:W-:Y:S01]  /*16830*/  @!P0 ST.E.64 [R2.64], R50 ;  /* 0x0000003202008985 */ /* 0x0003e2000c101b06 */
[----:B------:R-:W-:-:S13]  /*16840*/  ISETP.GE.AND P0, PT, R5, c[0x0][0x3c8], PT ;  /* 0x0000f20005007a0c */ /* 0x000fda0003f06270 */
[----:B------:R-:W-:Y:S05]  /*16850*/  @P0 BRA `(.L_x_595) ;  /* 0x00000e6000000947 */ /* 0x000fea0003800000 */
[----:B------:R-:W-:Y:S02]  /*16860*/  IADD3 R12, R236, 0x58, RZ ;  /* 0x00000058ec0c7810 */ /* 0x000fe40007ffe0ff */
[----:B-1----:R-:W-:Y:S02]  /*16870*/  LEA R2, P0, R5, R0, 0x2 ;  /* 0x0000000005027211 */ /* 0x002fe400078010ff */
[----:B------:R-:W-:-:S04]  /*16880*/  SHF.R.S32.HI R12, RZ, 0x1f, R12 ;  /* 0x0000001fff0c7819 */ /* 0x000fc8000001140c */
[----:B------:R-:W-:-:S05]  /*16890*/  LEA.HI.X R3, R5, R4, R12, 0x2, P0 ;  /* 0x0000000405037211 */ /* 0x000fca00000f140c */
[----:B------:R1:W-:Y:S01]  /*168a0*/  ST.E.64 [R2.64], R28 ;  /* 0x0000001c02007985 */ /* 0x0003e2000c101b06 */
[----:B------:R-:W-:Y:S05]  /*168b0*/  BRA `(.L_x_595) ;  /* 0x00000e0000007947 */ /* 0x000fea0003800000 */
.L_x_580:
[----:B------:R-:W3:Y:S04]  /*168c0*/  LDL.LU R7, [R1+0x24] ;  /* 0x0000240001077983 */ /* 0x000ee80000300800 */
[----:B--2---:R-:W2:Y:S01]  /*168d0*/  LDL R6, [R1+0x2c] ;  /* 0x00002c0001067983 */ /* 0x004ea20000100800 */
[----:B------:R-:W-:Y:S01]  /*168e0*/  ISETP.NE.U32.AND P0, PT, RZ, c[0x0][0x508], PT ;  /* 0x00014200ff007a0c */ /* 0x000fe20003f05070 */
[----:B------:R-:W-:Y:S01]  /*168f0*/  IMAD.MOV.U32 R4, RZ, RZ, 0x4 ;  /* 0x00000004ff047424 */ /* 0x000fe200078e00ff */
[----:B------:R-:W-:Y:S01]  /*16900*/  ISETP.NE.U32.AND P2, PT, RZ, c[0x0][0x500], PT ;  /* 0x00014000ff007a0c */ /* 0x000fe20003f45070 */
[----:B------:R-:W-:Y:S01]  /*16910*/  IMAD.MOV.U32 R19, RZ, RZ, c[0x0][0x388] ;  /* 0x0000e200ff137624 */ /* 0x000fe200078e00ff */
[----:B------:R-:W-:Y:S01]  /*16920*/  ISETP.NE.AND.EX P0, PT, RZ, c[0x0][0x50c], PT, P0 ;  /* 0x00014300ff007a0c */ /* 0x000fe20003f05300 */
[----:B------:R-:W-:Y:S01]  /*16930*/  IMAD.MOV.U32 R0, RZ, RZ, RZ ;  /* 0x000000ffff007224 */ /* 0x000fe200078e00ff */
[----:B------:R-:W-:Y:S01]  /*16940*/  ISETP.NE.AND.EX P2, PT, RZ, c[0x0][0x504], PT, P2 ;  /* 0x00014100ff007a0c */ /* 0x000fe20003f45320 */
[----:B--2---:R-:W-:-:S10]  /*16950*/  IMAD.WIDE R2, R6, R4, c[0x0][0x500] ;  /* 0x0001400006027625 */ /* 0x004fd400078e0204 */
[----:B------:R-:W-:Y:S02]  /*16960*/  @P0 IMAD.WIDE R4, R6, R4, c[0x0][0x508] ;  /* 0x0001420006040625 */ /* 0x000fe400078e0204 */
[----:B------:R2:W5:Y:S04]  /*16970*/  @P2 LDG.E R0, [R2.64] ;  /* 0x0000000602002981 */ /* 0x000568000c1e1900 */
[----:B------:R2:W5:Y:S01]  /*16980*/  @P0 LDG.E R19, [R4.64] ;  /* 0x0000000604130981 */ /* 0x000562000c1e1900 */
[----:B---3--:R-:W-:-:S04]  /*16990*/  ISETP.NE.AND P1, PT, R7, RZ, PT ;  /* 0x000000ff0700720c */ /* 0x008fc80003f25270 */
[----:B------:R-:W-:Y:S01]  /*169a0*/  SEL R18, R7, c[0x0][0x3d4], P1 ;  /* 0x0000f50007127a07 */ /* 0x000fe20000800000 */
[----:B------:R-:W-:Y:S05]  /*169b0*/  @P0 BRA `(.L_x_608) ;  /* 0x0000004000000947 */ /* 0x000fea0003800000 */
[----:B------:R-:W-:Y:S05]  /*169c0*/  @!P2 BRA `(.L_x_608) ;  /* 0x000000300000a947 */ /* 0x000fea0003800000 */
[----:B--2---:R2:W3:Y:S04]  /*169d0*/  LDG.E R4, [R2.64] ;  /* 0x0000000602047981 */ /* 0x0044e8000c1e1900 */
[----:B--2---:R-:W3:Y:S02]  /*169e0*/  LDG.E R2, [R2.64+0x4] ;  /* 0x0000040602027981 */ /* 0x004ee4000c1e1900 */
[----:B---3-5:R-:W-:Y:S02]  /*169f0*/  IADD3 R19, -R4, R2, RZ ;  /* 0x0000000204137210 */ /* 0x028fe40007ffe1ff */
.L_x_608:
[----:B--2---:R-:W2:Y:S01]  /*16a00*/  S2R R4, SR_TID.X ;  /* 0x0000000000047919 */ /* 0x004ea20000002100 */
[----:B------:R-:W-:Y:S01]  /*16a10*/  SHF.R.S32.HI R2, RZ, 0x1f, R6 ;  /* 0x0000001fff027819 */ /* 0x000fe20000011406 */
[----:B------:R-:W-:Y:S01]  /*16a20*/  BSSY B0, `(.L_x_609) ;  /* 0x0000038000007945 */ /* 0x000fe20003800000 */
[----:B-----5:R-:W-:-:S02]  /*16a30*/  SHF.R.S32.HI R17, RZ, 0x1f, R0 ;  /* 0x0000001fff117819 */ /* 0x020fc40000011400 */
[----:B------:R-:W-:Y:S02]  /*16a40*/  SEL R12, R6, RZ, !P2 ;  /* 0x000000ff060c7207 */ /* 0x000fe40005000000 */
[----:B-1----:R-:W-:Y:S02]  /*16a50*/  SEL R20, R2, RZ, !P2 ;  /* 0x000000ff02147207 */ /* 0x002fe40005000000 */
[----:B--2---:R-:W-:-:S13]  /*16a60*/  ISETP.GT.AND P0, PT, R4, 0x7f, PT ;  /* 0x0000007f0400780c */ /* 0x004fda0003f04270 */
[----:B------:R-:W-:Y:S05]  /*16a70*/  @P0 BRA `(.L_x_610) ;  /* 0x0000032000000947 */ /* 0x000fea0003800000 */
[----:B------:R-:W2:Y:S01]  /*16a80*/  LDL R3, [R1+0x18] ;  /* 0x0000180001037983 */ /* 0x000ea20000100800 */
[----:B------:R-:W-:Y:S01]  /*16a90*/  IMAD R2, R19, c[0x0][0x4e8], RZ ;  /* 0x00013a0013027a24 */ /* 0x000fe200078e02ff */
[----:B--2---:R-:W-:-:S04]  /*16aa0*/  IADD3 R13, R3, R4, RZ ;  /* 0x00000004030d7210 */ /* 0x004fc80007ffe0ff */
        /* <DEDUP_REMOVED lines=47> */
.L_x_610:
[----:B------:R-:W-:Y:S05]  /*16da0*/  BSYNC B0 ;  /* 0x0000000000007941 */ /* 0x000fea0003800000 */
.L_x_609:
        /* <DEDUP_REMOVED lines=15> */
[----:B------:R-:W-:Y:S02]  /*16ea0*/  IADD3 R11, R8, R9, RZ ;  /* 0x00000009080b7210 */ /* 0x000fe40007ffe0ff */
[----:B------:R-:W-:Y:S01]  /*16eb0*/  ISETP.NE.AND P0, PT, R2, 0x1, PT ;  /* 0x000000010200780c */ /* 0x000fe20003f05270 */
[----:B------:R-:W-:-:S04]  /*16ec0*/  IMAD.WIDE.U32 R2, R0, c[0x0][0x3a0], RZ ;  /* 0x0000e80000027a25 */ /* 0x000fc800078e00ff */
[----:B------:R-:W-:Y:S01]  /*16ed0*/  IMAD R0, R0, c[0x0][0x3a4], R4 ;  /* 0x0000e90000007a24 */ /* 0x000fe200078e0204 */
[----:B------:R-:W-:Y:S01]  /*16ee0*/  LEA R4, R5, R8, 0x5 ;  /* 0x0000000805047211 */ /* 0x000fe200078e28ff */
[----:B------:R-:W-:-:S03]  /*16ef0*/  IMAD R5, R20, c[0x0][0x3f0], RZ ;  /* 0x0000fc0014057a24 */ /* 0x000fc600078e02ff */
[----:B------:R-:W-:Y:S01]  /*16f00*/  IADD3 R3, R3, R0, RZ ;  /* 0x0000000003037210 */ /* 0x000fe20007ffe0ff */
[----:B------:R-:W-:-:S04]  /*16f10*/  IMAD.IADD R4, R9, 0x1, R4 ;  /* 0x0000000109047824 */ /* 0x000fc800078e0204 */
        /* <DEDUP_REMOVED lines=24> */
.L_x_669:
[----:B------:R-:W-:Y:S05]  /*170a0*/  BRA.DIV ~URZ, `(.L_x_612) ;  /* 0x000027727f007947 */ /* 0x000fea000b800000 */
[----:B------:R3:W4:Y:S02]  /*170b0*/  SHFL.IDX PT, R0, R12, RZ, 0x1c1f ;  /* 0x001c1fff0c007589 */ /* 0x00072400000e0000 */
.L_x_670:
        /* <DEDUP_REMOVED lines=18> */
[----:B------:R2:W-:Y:S04]  /*171e0*/  @!P2 ST.E.128 [R6.64], RZ ;  /* 0x000000ff0600a985 */ /* 0x0005e8000c101d06 */
[----:B------:R2:W-:Y:S04]  /*171f0*/  @!P1 ST.E.128 [R4.64], RZ ;  /* 0x000000ff04009985 */ /* 0x0005e8000c101d06 */
[----:B------:R2:W-:Y:S02]  /*17200*/  @!P0 ST.E.128 [R2.64], RZ ;  /* 0x000000ff02008985 */ /* 0x0005e4000c101d06 */
.L_x_614:
[----:B------:R-:W-:Y:S05]  /*17210*/  BSYNC B0 ;  /* 0x0000000000007941 */ /* 0x000fea0003800000 */
.L_x_613:
[----:B------:R-:W-:Y:S05]  /*17220*/  BRA.DIV ~URZ, `(.L_x_615) ;  /* 0x000026527f007947 */ /* 0x000fea000b800000 */
[----:B--2---:R2:W1:Y:S04]  /*17230*/  SHFL.IDX PT, R8, R9, 0x1, 0x1c1f ;  /* 0x003c1f0009087f89 */ /* 0x00446800000e0000 */
[----:B----4-:R2:W4:Y:S02]  /*17240*/  SHFL.IDX PT, R0, R12, 0x1, 0x1c1f ;  /* 0x003c1f000c007f89 */ /* 0x01052400000e0000 */
.L_x_671:
        /* <DEDUP_REMOVED lines=18> */
[----:B------:R1:W-:Y:S04]  /*17370*/  @!P2 ST.E.128 [R6.64], RZ ;  /* 0x000000ff0600a985 */ /* 0x0003e8000c101d06 */
[----:B------:R1:W-:Y:S04]  /*17380*/  @!P1 ST.E.128 [R4.64], RZ ;  /* 0x000000ff04009985 */ /* 0x0003e8000c101d06 */
[----:B------:R1:W-:Y:S02]  /*17390*/  @!P0 ST.E.128 [R2.64], RZ ;  /* 0x000000ff02008985 */ /* 0x0003e4000c101d06 */
.L_x_617:
[----:B------:R-:W-:Y:S05]  /*173a0*/  BSYNC B0 ;  /* 0x0000000000007941 */ /* 0x000fea0003800000 */
.L_x_616:
[----:B------:R-:W-:Y:S05]  /*173b0*/  BRA.DIV ~URZ, `(.L_x_618) ;  /* 0x000025827f007947 */ /* 0x000fea000b800000 */
[----:B-1----:R1:W2:Y:S02]  /*173c0*/  SHFL.IDX PT, R8, R9, 0x2, 0x1c1f ;  /* 0x005c1f0009087f89 */ /* 0x0022a400000e0000 */
.L_x_672:
[----:B------:R-:W-:Y:S05]  /*173d0*/  BRA.DIV ~URZ, `(.L_x_619) ;  /* 0x000025d27f007947 */ /* 0x000fea000b800000 */
[----:B----4-:R4:W1:Y:S02]  /*173e0*/  SHFL.IDX PT, R0, R12, 0x2, 0x1c1f ;  /* 0x005c1f000c007f89 */ /* 0x01086400000e0000 */
.L_x_673:
        /* <DEDUP_REMOVED lines=21> */
.L_x_621:
[----:B------:R-:W-:Y:S05]  /*17540*/  BSYNC B0 ;  /* 0x0000000000007941 */ /* 0x000fea0003800000 */
.L_x_620:
[----:B------:R-:W-:Y:S05]  /*17550*/  BRA.DIV ~URZ, `(.L_x_622) ;  /* 0x000024b27f007947 */ /* 0x000fea000b800000 */
[----:B--2---:R2:W3:Y:S04]  /*17560*/  SHFL.IDX PT, R8, R9, 0x3, 0x1c1f ;  /* 0x007c1f0009087f89 */ /* 0x0044e800000e0000 */
[----:B-1----:R2:W1:Y:S02]  /*17570*/  SHFL.IDX PT, R0, R12, 0x3, 0x1c1f ;  /* 0x007c1f000c007f89 */ /* 0x00246400000e0000 */
.L_x_674:
[----:B------:R-:W-:-:S04]  /*17580*/  IADD3 R2, R11, 0x60, RZ ;  /* 0x000000600b027810 */ /* 0x000fc80007ffe0ff */
[----:B------:R-:W-:-:S13]  /*17590*/  ISETP.GE.AND P0, PT, R2, R10, PT ;  /* 0x0000000a0200720c */ /* 0x000fda0003f06270 */
[----:B------:R-:W-:Y:S05]  /*175a0*/  @P0 BRA `(.L_x_595) ;  /* 0x0000011000000947 */ /* 0x000fea0003800000 */
[----:B------:R-:W5:Y:S04]  /*175b0*/  LDL.64 R16, [R1+0x30] ;  /* 0x0000300001107983 */ /* 0x000f680000100a00 */
[----:B--2---:R-:W2:Y:S04]  /*175c0*/  LDL R13, [R1+0x1c] ;  /* 0x00001c00010d7983 */ /* 0x004ea80000100800 */
[----:B----4-:R-:W4:Y:S04]  /*175d0*/  LDL R9, [R1+0x38] ;  /* 0x0000380001097983 */ /* 0x010f280000100800 */
[----:B---3--:R-:W3:Y:S04]  /*175e0*/  LDL R14, [R1+0x58] ;  /* 0x00005800010e7983 */ /* 0x008ee80000100800 */
[----:B------:R-:W3:Y:S01]  /*175f0*/  LDL R12, [R1+0x54] ;  /* 0x00005400010c7983 */ /* 0x000ee20000100800 */
[----:B-----5:R-:W-:-:S02]  /*17600*/  ISETP.GE.AND P2, PT, R16, c[0x0][0x3c8], PT ;  /* 0x0000f20010007a0c */ /* 0x020fc40003f46270 */
[----:B--2---:R-:W-:Y:S02]  /*17610*/  ISETP.GE.AND P1, PT, R13, c[0x0][0x3c8], PT ;  /* 0x0000f2000d007a0c */ /* 0x004fe40003f26270 */
[----:B----4-:R-:W-:-:S09]  /*17620*/  ISETP.GE.AND P0, PT, R9, c[0x0][0x3c8], PT ;  /* 0x0000f20009007a0c */ /* 0x010fd20003f06270 */
[CC--:B-1----:R-:W-:Y:S02]  /*17630*/  @!P2 LEA R6, P5, R16.reuse, R0.reuse, 0x1 ;  /* 0x000000001006a211 */ /* 0x0c2fe400078a08ff */
[----:B------:R-:W-:Y:S02]  /*17640*/  @!P1 LEA R4, P4, R13, R0, 0x1 ;  /* 0x000000000d049211 */ /* 0x000fe400078808ff */
[----:B------:R-:W-:Y:S02]  /*17650*/  @!P2 LEA.HI.X R7, R16, R8, R17, 0x1, P5 ;  /* 0x000000081007a211 */ /* 0x000fe400028f0c11 */
[----:B------:R-:W-:Y:S02]  /*17660*/  @!P0 LEA R2, P3, R9, R0, 0x1 ;  /* 0x0000000009028211 */ /* 0x000fe400078608ff */
[-C--:B---3--:R-:W-:Y:S02]  /*17670*/  @!P1 LEA.HI.X R5, R13, R8.reuse, R14, 0x1, P4 ;  /* 0x000000080d059211 */ /* 0x088fe400020f0c0e */
[----:B------:R-:W-:Y:S01]  /*17680*/  @!P0 LEA.HI.X R3, R9, R8, R12, 0x1, P3 ;  /* 0x0000000809038211 */ /* 0x000fe200018f0c0c */
[----:B------:R1:W-:Y:S04]  /*17690*/  @!P2 ST.E.128 [R6.64], RZ ;  /* 0x000000ff0600a985 */ /* 0x0003e8000c101d06 */
[----:B------:R1:W-:Y:S04]  /*176a0*/  @!P1 ST.E.128 [R4.64], RZ ;  /* 0x000000ff04009985 */ /* 0x0003e8000c101d06 */
[----:B------:R1:W-:Y:S02]  /*176b0*/  @!P0 ST.E.128 [R2.64], RZ ;  /* 0x000000ff02008985 */ /* 0x0003e4000c101d06 */
.L_x_595:
[----:B------:R-:W-:Y:S05]  /*176c0*/  BSYNC B1 ;  /* 0x0000000000017941 */ /* 0x000fea0003800000 */
.L_x_579:
        /* <DEDUP_REMOVED lines=15> */
.L_x_675:
[----:B------:R-:W-:Y:S05]  /*177c0*/  BRA.DIV ~URZ, `(.L_x_625) ;  /* 0x000023727f007947 */ /* 0x000fea000b800000 */
[----:B------:R3:W4:Y:S02]  /*177d0*/  SHFL.IDX PT, R8, R74, 0x1, 0x1f ;  /* 0x00201f004a087f89 */ /* 0x00072400000e0000 */
.L_x_676:
        /* <DEDUP_REMOVED lines=19> */
.L_x_677:
        /* <DEDUP_REMOVED lines=16> */
.L_x_678:
[----:B---3--:R-:W-:Y:S01]  /*17a10*/  IMAD R0, R0, c[0x0][0x538], RZ ;  /* 0x00014e0000007a24 */ /* 0x008fe200078e02ff */
[----:B------:R-:W-:Y:S04]  /*17a20*/  BSSY B1, `(.L_x_628) ;  /* 0x00000ce000017945 */ /* 0x000fe80003800000 */
[----:B----4-:R-:W-:-:S04]  /*17a30*/  IADD3 R8, R0, R8, RZ ;  /* 0x0000000800087210 */ /* 0x010fc80007ffe0ff */
[----:B--2---:R-:W-:-:S13]  /*17a40*/  ISETP.GT.AND P0, PT, R8, R9, PT ;  /* 0x000000090800720c */ /* 0x004fda0003f04270 */
[----:B------:R-:W-:Y:S05]  /*17a50*/  @P0 BRA `(.L_x_629) ;  /* 0x0000025000000947 */ /* 0x000fea0003800000 */
.L_x_633:
        /* <DEDUP_REMOVED lines=17> */
.L_x_679:
        /* <DEDUP_REMOVED lines=16> */
.L_x_680:
[----:B--2---:R-:W-:-:S05]  /*17c70*/  IMAD R0, R0, c[0x0][0x538], RZ ;  /* 0x00014e0000007a24 */ /* 0x004fca00078e02ff */
[----:B------:R-:W-:-:S04]  /*17c80*/  IADD3 R8, R0, R8, RZ ;  /* 0x0000000800087210 */ /* 0x000fc80007ffe0ff */
[----:B------:R-:W-:-:S13]  /*17c90*/  ISETP.GT.AND P0, PT, R8, R9, PT ;  /* 0x000000090800720c */ /* 0x000fda0003f04270 */
[----:B-1----:R-:W-:Y:S05]  /*17ca0*/  @!P0 BRA `(.L_x_633) ;  /* 0xfffffdb000008947 */ /* 0x002fea000383ffff */
.L_x_629:
[----:B------:R-:W-:-:S05]  /*17cb0*/  IADD3 R12, -R0, R8, RZ ;  /* 0x00000008000c7210 */ /* 0x000fca0007ffe1ff */
[----:B------:R-:W-:-:S05]  /*17cc0*/  IMAD R0, R4, c[0x0][0x538], R12 ;  /* 0x00014e0004007a24 */ /* 0x000fca00078e020c */
[----:B------:R-:W-:Y:S01]  /*17cd0*/  ISETP.GT.AND P0, PT, R0, R9, PT ;  /* 0x000000090000720c */ /* 0x000fe20003f04270 */
[----:B------:R-:W-:-:S12]  /*17ce0*/  BRA.DIV ~URZ, `(.L_x_634) ;  /* 0x000022927f007947 */ /* 0x000fd8000b800000 */
[----:B------:R-:W-:-:S03]  /*17cf0*/  VOTE.ANY R10, PT, !P0 ;  /* 0x00000000000a7806 */ /* 0x000fc600040e0100 */
.L_x_681:
[----:B------:R-:W2:Y:S01]  /*17d00*/  LDL.LU R0, [R1+0x2c] ;  /* 0x00002c0001007983 */ /* 0x000ea20000300800 */
[----:B------:R-:W2:Y:S02]  /*17d10*/  POPC R8, R10 ;  /* 0x0000000a00087309 */ /* 0x000ea40000000000 */
[----:B--2---:R-:W-:-:S05]  /*17d20*/  IADD3 R0, R8, R0, RZ ;  /* 0x0000000008007210 */ /* 0x004fca0007ffe0ff */
[----:B------:R2:W-:Y:S01]  /*17d30*/  STL [R1+0x2c], R0 ;  /* 0x00002c0001007387 */ /* 0x0005e20000100800 */
[----:B------:R-:W-:Y:S05]  /*17d40*/  BRA.DIV ~URZ, `(.L_x_635) ;  /* 0x000022827f007947 */ /* 0x000fea000b800000 */
[----:B------:R3:W4:Y:S04]  /*17d50*/  SHFL.IDX PT, R11, R6, R8, 0x1f ;  /* 0x00001f08060b7589 */ /* 0x00072800000e0000 */
[----:B------:R3:W1:Y:S02]  /*17d60*/  SHFL.IDX PT, R7, R7, R8, 0x1f ;  /* 0x00001f0807077589 */ /* 0x00066400000e0000 */
.L_x_682:
[----:B------:R-:W-:Y:S01]  /*17d70*/  ISETP.NE.AND P0, PT, R10, RZ, PT ;  /* 0x000000ff0a00720c */ /* 0x000fe20003f05270 */
[----:B------:R-:W-:-:S12]  /*17d80*/  BSSY B0, `(.L_x_636) ;  /* 0x0000005000007945 */ /* 0x000fd80003800000 */
[----:B------:R-:W-:Y:S05]  /*17d90*/  @!P0 BRA `(.L_x_637) ;  /* 0x0000003000008947 */ /* 0x000fea0003800000 */
[----:B------:R-:W-:Y:S01]  /*17da0*/  IADD3 R3, R8, -0x1, RZ ;  /* 0xffffffff08037810 */ /* 0x000fe20007ffe0ff */
[----:B------:R-:W-:Y:S05]  /*17db0*/  BRA.DIV ~URZ, `(.L_x_638) ;  /* 0x000022e27f007947 */ /* 0x000fea000b800000 */
[----:B------:R2:W3:Y:S02]  /*17dc0*/  SHFL.IDX PT, R13, R4, R3, 0x1f ;  /* 0x00001f03040d7589 */ /* 0x0004e400000e0000 */
.L_x_637:
[----:B------:R-:W-:Y:S05]  /*17dd0*/  BSYNC B0 ;  /* 0x0000000000007941 */ /* 0x000fea0003800000 */
.L_x_636:
[----:B--23--:R-:W-:Y:S01]  /*17de0*/  IMAD R0, R13, c[0x0][0x538], R12 ;  /* 0x00014e000d007a24 */ /* 0x00cfe200078e020c */
[----:B-1----:R-:W-:Y:S01]  /*17df0*/  ISETP.NE.AND P0, PT, R7, 0x1, PT ;  /* 0x000000010700780c */ /* 0x002fe20003f05270 */
[----:B------:R-:W-:Y:S03]  /*17e00*/  BSSY B0, `(.L_x_639) ;  /* 0x0000086000007945 */ /* 0x000fe60003800000 */
[----:B------:R1:W-:Y:S01]  /*17e10*/  STL [R1+0x20], R0 ;  /* 0x0000200001007387 */ /* 0x0003e20000100800 */
[----:B------:R-:W-:-:S08]  /*17e20*/  IADD3 R8, -R0, R9, RZ ;  /* 0x0000000900087210 */ /* 0x000fd00007ffe1ff */
[----:B------:R-:W-:Y:S05]  /*17e30*/  @!P0 BRA `(.L_x_640) ;  /* 0x000003e000008947 */ /* 0x000fea0003800000 */
[-C--:B----4-:R-:W-:Y:S02]  /*17e40*/  IABS R2, R11.reuse ;  /* 0x0000000b00027213 */ /* 0x090fe40000000000 */
[----:B------:R-:W-:Y:S02]  /*17e50*/  IABS R9, R11 ;  /* 0x0000000b00097213 */ /* 0x000fe40000000000 */
[----:B-1----:R-:W1:Y:S08]  /*17e60*/  I2F.RP R0, R2 ;  /* 0x0000000200007306 */ /* 0x002e700000209400 */
[----:B-1----:R-:W1:Y:S02]  /*17e70*/  MUFU.RCP R0, R0 ;  /* 0x0000000000007308 */ /* 0x002e640000001000 */
[----:B-1----:R-:W-:-:S06]  /*17e80*/  IADD3 R0, R0, 0xffffffe, RZ ;  /* 0x0ffffffe00007810 */ /* 0x002fcc0007ffe0ff */
[----:B------:R-:W1:Y:S02]  /*17e90*/  F2I.FTZ.U32.TRUNC.NTZ R5, R0 ;  /* 0x0000000000057305 */ /* 0x000e64000021f000 */
[----:B-1----:R-:W-:Y:S01]  /*17ea0*/  IMAD.MOV R3, RZ, RZ, -R5 ;  /* 0x000000ffff037224 */ /* 0x002fe200078e0a05 */
[----:B------:R-:W-:-:S03]  /*17eb0*/  IABS R0, R7 ;  /* 0x0000000700007213 */ /* 0x000fc60000000000 */
[----:B------:R-:W-:Y:S01]  /*17ec0*/  IMAD.MOV.U32 R4, RZ, RZ, R3 ;  /* 0x000000ffff047224 */ /* 0x000fe200078e0003 */
[----:B------:R-:W-:Y:S01]  /*17ed0*/  IABS R3, R8 ;  /* 0x0000000800037213 */ /* 0x000fe20000000000 */
[----:B------:R-:W-:Y:S02]  /*17ee0*/  IMAD.MOV.U32 R6, RZ, RZ, R0 ;  /* 0x000000ffff067224 */ /* 0x000fe400078e0000 */
[----:B------:R-:W-:Y:S02]  /*17ef0*/  IMAD R0, R4, R2, RZ ;  /* 0x0000000204007224 */ /* 0x000fe400078e02ff */
[----:B------:R-:W-:Y:S01]  /*17f00*/  IMAD.MOV.U32 R4, RZ, RZ, RZ ;  /* 0x000000ffff047224 */ /* 0x000fe200078e00ff */
[----:B------:R-:W1:Y:S03]  /*17f10*/  I2F.RP R10, R6 ;  /* 0x00000006000a7306 */ /* 0x000e660000209400 */
[----:B------:R-:W-:-:S04]  /*17f20*/  IMAD.HI.U32 R5, R5, R0, R4 ;  /* 0x0000000005057227 */ /* 0x000fc800078e0004 */
[----:B------:R-:W-:-:S05]  /*17f30*/  IMAD.MOV R0, RZ, RZ, -R9 ;  /* 0x000000ffff007224 */ /* 0x000fca00078e0a09 */
[----:B------:R-:W-:Y:S01]  /*17f40*/  MOV R4, R0 ;  /* 0x0000000000047202 */ /* 0x000fe20000000f00 */
[----:B------:R-:W-:-:S04]  /*17f50*/  IMAD.HI.U32 R0, R5, R3, RZ ;  /* 0x0000000305007227 */ /* 0x000fc800078e00ff */
[----:B------:R-:W-:Y:S02]  /*17f60*/  IMAD R3, R0, R4, R3 ;  /* 0x0000000400037224 */ /* 0x000fe400078e0203 */
[----:B-1----:R-:W1:Y:S03]  /*17f70*/  MUFU.RCP R4, R10 ;  /* 0x0000000a00047308 */ /* 0x002e660000001000 */
        /* <DEDUP_REMOVED lines=9> */
[----:B------:R-:W-:Y:S01]  /*18010*/  @P2 IADD3 R0, R0, 0x1, RZ ;  /* 0x0000000100002810 */ /* 0x000fe20007ffe0ff */
[----:B-1----:R-:W-:-:S06]  /*18020*/  IMAD.MOV R2, RZ, RZ, -R3 ;  /* 0x000000ffff027224 */ /* 0x002fcc00078e0a03 */
[----:B------:R-:W-:Y:S01]  /*18030*/  @!P1 IMAD.MOV R0, RZ, RZ, -R0 ;  /* 0x000000ffff009224 */ /* 0x000fe200078e0a00 */
[----:B------:R-:W-:Y:S02]  /*18040*/  @!P0 LOP3.LUT R0, RZ, R11, RZ, 0x33, !PT ;  /* 0x0000000bff008212 */ /* 0x000fe400078e33ff */
[----:B------:R-:W-:Y:S02]  /*18050*/  MOV R4, R2 ;  /* 0x0000000200047202 */ /* 0x000fe40000000f00 */
[----:B------:R-:W-:Y:S02]  /*18060*/  IABS R2, R7 ;  /* 0x0000000700027213 */ /* 0x000fe40000000000 */
[----:B------:R-:W-:Y:S01]  /*18070*/  IABS R9, R0 ;  /* 0x0000000000097213 */ /* 0x000fe20000000000 */
[----:B------:R-:W-:Y:S02]  /*18080*/  IMAD R4, R4, R6, RZ ;  /* 0x0000000604047224 */ /* 0x000fe400078e02ff */
[----:B------:R-:W-:-:S02]  /*18090*/  IMAD.MOV R5, RZ, RZ, -R2 ;  /* 0x000000ffff057224 */ /* 0x000fc400078e0a02 */
[----:B------:R-:W-:-:S04]  /*180a0*/  IMAD.MOV.U32 R2, RZ, RZ, RZ ;  /* 0x000000ffff027224 */ /* 0x000fc800078e00ff */
[----:B------:R-:W-:Y:S01]  /*180b0*/  IMAD.HI.U32 R2, R3, R4, R2 ;  /* 0x0000000403027227 */ /* 0x000fe200078e0002 */
[----:B------:R-:W-:-:S03]  /*180c0*/  MOV R4, R5 ;  /* 0x0000000500047202 */ /* 0x000fc60000000f00 */
[----:B------:R-:W-:-:S04]  /*180d0*/  IMAD.MOV.U32 R3, RZ, RZ, R9 ;  /* 0x000000ffff037224 */ /* 0x000fc800078e0009 */
[----:B------:R-:W-:-:S04]  /*180e0*/  IMAD.HI.U32 R2, R2, R3, RZ ;  /* 0x0000000302027227 */ /* 0x000fc800078e00ff */
[----:B------:R-:W-:Y:S01]  /*180f0*/  IMAD R3, R2, R4, R3 ;  /* 0x0000000402037224 */ /* 0x000fe200078e0203 */
[----:B------:R-:W-:-:S04]  /*18100*/  IADD3 R4, -R0, RZ, RZ ;  /* 0x000000ff00047210 */ /* 0x000fc80007ffe1ff */
        /* <DEDUP_REMOVED lines=9> */
[----:B------:R-:W-:-:S05]  /*181a0*/  @!P0 LOP3.LUT R2, RZ, R7, RZ, 0x33, !PT ;  /* 0x00000007ff028212 */ /* 0x000fca00078e33ff */
[----:B------:R-:W-:-:S04]  /*181b0*/  IMAD.MOV R3, RZ, RZ, -R2 ;  /* 0x000000ffff037224 */ /* 0x000fc800078e0a02 */
[C---:B------:R-:W-:Y:S02]  /*181c0*/  IMAD R3, R7.reuse, R3, R0 ;  /* 0x0000000307037224 */ /* 0x040fe400078e0200 */
[----:B------:R-:W-:Y:S02]  /*181d0*/  IMAD R0, R7, 0x1000000, R2 ;  /* 0x0100000007007824 */ /* 0x000fe400078e0202 */
[----:B------:R-:W-:Y:S02]  /*181e0*/  IMAD R2, R11, R4, R8 ;  /* 0x000000040b027224 */ /* 0x000fe400078e0208 */
[----:B------:R-:W-:-:S05]  /*181f0*/  IMAD R0, R3, 0x10000, R0 ;  /* 0x0001000003007824 */ /* 0x000fca00078e0200 */
[----:B------:R1:W-:Y:S01]  /*18200*/  STL [R1+0x28], R0 ;  /* 0x0000280001007387 */ /* 0x0003e20000100800 */
[----:B------:R-:W-:Y:S05]  /*18210*/  BRA `(.L_x_641) ;  /* 0x0000044000007947 */ /* 0x000fea0003800000 */
.L_x_640:
[----:B-1----:R-:W2:Y:S01]  /*18220*/  LDL R0, [R1+0x2c] ;  /* 0x00002c0001007983 */ /* 0x002ea20000100800 */
[----:B------:R-:W-:-:S04]  /*18230*/  IMAD.MOV.U32 R2, RZ, RZ, 0x4 ;  /* 0x00000004ff027424 */ /* 0x000fc800078e00ff */
[----:B--2---:R-:W-:-:S05]  /*18240*/  IMAD.WIDE R2, R0, R2, c[0x0][0x590] ;  /* 0x0001640000027625 */ /* 0x004fca00078e0202 */
[----:B------:R-:W2:Y:S02]  /*18250*/  LDG.E R4, [R2.64] ;  /* 0x0000000602047981 */ /* 0x000ea4000c1e1900 */
[----:B--2-4-:R-:W-:-:S05]  /*18260*/  IMAD R9, R4, R11, RZ ;  /* 0x0000000b04097224 */ /* 0x014fca00078e02ff */
[-C--:B------:R-:W-:Y:S02]  /*18270*/  IABS R0, R9.reuse ;  /* 0x0000000900007213 */ /* 0x080fe40000000000 */
        /* <DEDUP_REMOVED lines=27> */
[----:B------:R-:W-:Y:S02]  /*18430*/  IMAD R10, R4, R2, RZ ;  /* 0x00000002040a7224 */ /* 0x000fe400078e02ff */
[----:B------:R-:W-:-:S03]  /*18440*/  IMAD.MOV R2, RZ, RZ, -R2 ;  /* 0x000000ffff027224 */ /* 0x000fc600078e0a02 */
[----:B------:R-:W-:Y:S01]  /*18450*/  IADD3 R0, -R10, c[0x0][0x538], RZ ;  /* 0x00014e000a007a10 */ /* 0x000fe20007ffe1ff */
[----:B------:R-:W-:-:S03]  /*18460*/  IMAD R6, R9, R2, R8 ;  /* 0x0000000209067224 */ /* 0x000fc600078e0208 */
[----:B------:R-:W-:Y:S02]  /*18470*/  IMNMX R0, R4, R0, PT ;  /* 0x0000000004007217 */ /* 0x000fe40003800200 */
[----:B------:R-:W-:Y:S02]  /*18480*/  IABS R2, R6 ;  /* 0x0000000600027213 */ /* 0x000fe40000000000 */
[-C--:B------:R-:W-:Y:S02]  /*18490*/  IABS R3, R0.reuse ;  /* 0x0000000000037213 */ /* 0x080fe40000000000 */
[----:B------:R-:W-:Y:S02]  /*184a0*/  IABS R9, R0 ;  /* 0x0000000000097213 */ /* 0x000fe40000000000 */
[----:B------:R-:W1:Y:S01]  /*184b0*/  I2F.RP R4, R3 ;  /* 0x0000000300047306 */ /* 0x000e620000209400 */
[----:B------:R-:W-:Y:S02]  /*184c0*/  MOV R7, R2 ;  /* 0x0000000200077202 */ /* 0x000fe40000000f00 */
[----:B------:R-:W-:-:S05]  /*184d0*/  IMAD.MOV R2, RZ, RZ, -R9 ;  /* 0x000000ffff027224 */ /* 0x000fca00078e0a09 */
[----:B-1----:R-:W1:Y:S02]  /*184e0*/  MUFU.RCP R4, R4 ;  /* 0x0000000400047308 */ /* 0x002e640000001000 */
[----:B-1----:R-:W-:-:S06]  /*184f0*/  IADD3 R4, R4, 0xffffffe, RZ ;  /* 0x0ffffffe04047810 */ /* 0x002fcc0007ffe0ff */
[----:B------:R-:W1:Y:S02]  /*18500*/  F2I.FTZ.U32.TRUNC.NTZ R5, R4 ;  /* 0x0000000400057305 */ /* 0x000e64000021f000 */
[----:B-1----:R-:W-:-:S04]  /*18510*/  IMAD.MOV R4, RZ, RZ, -R5 ;  /* 0x000000ffff047224 */ /* 0x002fc800078e0a05 */
[----:B------:R-:W-:Y:S02]  /*18520*/  IMAD R8, R4, R3, RZ ;  /* 0x0000000304087224 */ /* 0x000fe400078e02ff */
[----:B------:R-:W-:-:S04]  /*18530*/  IMAD.MOV.U32 R4, RZ, RZ, RZ ;  /* 0x000000ffff047224 */ /* 0x000fc800078e00ff */
[----:B------:R-:W-:-:S04]  /*18540*/  IMAD.HI.U32 R5, R5, R8, R4 ;  /* 0x0000000805057227 */ /* 0x000fc800078e0004 */
[----:B------:R-:W-:Y:S02]  /*18550*/  IMAD.MOV.U32 R4, RZ, RZ, R2 ;  /* 0x000000ffff047224 */ /* 0x000fe400078e0002 */
[----:B------:R-:W-:-:S04]  /*18560*/  IMAD.HI.U32 R2, R5, R7, RZ ;  /* 0x0000000705027227 */ /* 0x000fc800078e00ff */
[----:B------:R-:W-:-:S05]  /*18570*/  IMAD R4, R2, R4, R7 ;  /* 0x0000000402047224 */ /* 0x000fca00078e0207 */
[----:B------:R-:W-:-:S13]  /*18580*/  ISETP.GT.U32.AND P0, PT, R3, R4, PT ;  /* 0x000000040300720c */ /* 0x000fda0003f04070 */
[-C--:B------:R-:W-:Y:S02]  /*18590*/  @!P0 IADD3 R4, R4, -R3.reuse, RZ ;  /* 0x8000000304048210 */ /* 0x080fe40007ffe0ff */
[----:B------:R-:W-:Y:S02]  /*185a0*/  @!P0 IADD3 R2, R2, 0x1, RZ ;  /* 0x0000000102028810 */ /* 0x000fe40007ffe0ff */
[----:B------:R-:W-:Y:S02]  /*185b0*/  ISETP.GE.U32.AND P2, PT, R4, R3, PT ;  /* 0x000000030400720c */ /* 0x000fe40003f46070 */
[----:B------:R-:W-:Y:S02]  /*185c0*/  LOP3.LUT R3, R6, R0, RZ, 0x3c, !PT ;  /* 0x0000000006037212 */ /* 0x000fe400078e3cff */
[----:B------:R-:W-:Y:S02]  /*185d0*/  ISETP.NE.AND P0, PT, R0, RZ, PT ;  /* 0x000000ff0000720c */ /* 0x000fe40003f05270 */
[----:B------:R-:W-:Y:S01]  /*185e0*/  ISETP.GE.AND P1, PT, R3, RZ, PT ;  /* 0x000000ff0300720c */ /* 0x000fe20003f26270 */
[----:B------:R-:W-:Y:S01]  /*185f0*/  IMAD.MOV R3, RZ, RZ, -R0 ;  /* 0x000000ffff037224 */ /* 0x000fe200078e0a00 */
[----:B------:R-:W-:-:S05]  /*18600*/  IADD3 R6, R10, 0x1000000, R6 ;  /* 0x010000000a067810 */ /* 0x000fca0007ffe006 */
[----:B------:R-:W-:-:S06]  /*18610*/  @P2 IADD3 R2, R2, 0x1, RZ ;  /* 0x0000000102022810 */ /* 0x000fcc0007ffe0ff */
[----:B------:R-:W-:Y:S01]  /*18620*/  @!P1 IMAD.MOV R2, RZ, RZ, -R2 ;  /* 0x000000ffff029224 */ /* 0x000fe200078e0a02 */
[----:B------:R-:W-:-:S05]  /*18630*/  @!P0 LOP3.LUT R2, RZ, R0, RZ, 0x33, !PT ;  /* 0x00000000ff028212 */ /* 0x000fca00078e33ff */
[----:B------:R-:W-:-:S05]  /*18640*/  IMAD R0, R2, R3, R6 ;  /* 0x0000000302007224 */ /* 0x000fca00078e0206 */
[----:B------:R1:W-:Y:S02]  /*18650*/  STL [R1+0x28], R0 ;  /* 0x0000280001007387 */ /* 0x0003e40000100800 */
.L_x_641:
[----:B------:R-:W-:Y:S05]  /*18660*/  BSYNC B0 ;  /* 0x0000000000007941 */ /* 0x000fea0003800000 */
.L_x_639:
[----:B------:R-:W-:-:S04]  /*18670*/  LOP3.LUT R2, RZ, R2, RZ, 0x33, !PT ;  /* 0x00000002ff027212 */ /* 0x000fc800078e33ff */
[----:B-1----:R-:W-:-:S05]  /*18680*/  IADD3 R0, R2, R11, RZ ;  /* 0x0000000b02007210 */ /* 0x002fca0007ffe0ff */
[----:B------:R1:W-:Y:S01]  /*18690*/  STL [R1+0x24], R0 ;  /* 0x0000240001007387 */ /* 0x0003e20000100800 */
[----:B------:R-:W-:Y:S05]  /*186a0*/  BRA `(.L_x_642) ;  /* 0x0000005000007947 */ /* 0x000fea0003800000 */
.L_x_630:
[----:B------:R-:W-:Y:S01]  /*186b0*/  MOV R0, c[0x0][0x53c] ;  /* 0x00014f0000007a02 */ /* 0x000fe20000000f00 */
[----:B------:R2:W-:Y:S04]  /*186c0*/  STL [R1+0x20], R9 ;  /* 0x0000200901007387 */ /* 0x0005e80000100800 */
[----:B------:R2:W-:Y:S04]  /*186d0*/  STL [R1+0x24], RZ ;  /* 0x000024ff01007387 */ /* 0x0005e80000100800 */
[----:B------:R2:W-:Y:S04]  /*186e0*/  STL [R1+0x28], RZ ;  /* 0x000028ff01007387 */ /* 0x0005e80000100800 */
[----:B------:R2:W-:Y:S02]  /*186f0*/  STL [R1+0x2c], R0 ;  /* 0x00002c0001007387 */ /* 0x0005e40000100800 */
.L_x_642:
[----:B------:R-:W-:Y:S05]  /*18700*/  BSYNC B1 ;  /* 0x0000000000017941 */ /* 0x000fea0003800000 */
.L_x_628:
        /* <DEDUP_REMOVED lines=9> */
.L_x_623:
[----:B--2---:R-:W2:Y:S02]  /*187a0*/  LDL R0, [R1+0x2c] ;  /* 0x00002c0001007983 */ /* 0x004ea40000100800 */
[----:B--2---:R-:W-:-:S13]  /*187b0*/  ISETP.GE.AND P0, PT, R0, c[0x0][0x53c], PT ;  /* 0x00014f0000007a0c */ /* 0x004fda0003f06270 */
[----:B-1----:R-:W-:Y:S01]  /*187c0*/  @P0 CALL.REL.NOINC `(.L_x_643) ;  /* 0x0000001000000944 */ /* 0x002fe20003c00000 */
[----:B------:R-:W-:Y:S05]  /*187d0*/  BRA `(.L_x_644) ;  /* 0xfffe938000007947 */ /* 0x000fea000383ffff */
.L_x_643:
[----:B------:R-:W-:Y:S05]  /*187e0*/  EXIT ;  /* 0x000000000000794d */ /* 0x000fea0003800000 */
.L_x_463:
[----:B------:R-:W-:Y:S01]  /*187f0*/  IMAD.MOV.U32 R0, RZ, RZ, R5 ;  /* 0x000000ffff007224 */ /* 0x000fe200078e0005 */
[----:B------:R-:W-:Y:S02]  /*18800*/  MOV R2, 0x1 ;  /* 0x0000000100027802 */ /* 0x000fe40000000f00 */
[----:B------:R-:W-:Y:S02]  /*18810*/  MOV R3, 0x18830 ;  /* 0x0001883000037802 */ /* 0x000fe40000000f00 */
[----:B------:R-:W-:Y:S05]  /*18820*/  CALL.REL.NOINC `($__internal_10_$__cuda_sm70_shflsync_up_p) ;  /* 0x0000196000007944 */ /* 0x000fea0003c00000 */
[----:B------:R-:W-:Y:S01]  /*18830*/  MOV R0, R4 ;  /* 0x0000000400007202 */ /* 0x000fe20000000f00 */
[----:B------:R-:W-:Y:S05]  /*18840*/  BRA `(.L_x_645) ;  /* 0xfffe7c1000007947 */ /* 0x000fea000383ffff */
.L_x_464:
[----:B------:R-:W-:Y:S01]  /*18850*/  IMAD.MOV.U32 R0, RZ, RZ, R5 ;  /* 0x000000ffff007224 */ /* 0x000fe200078e0005 */
[----:B------:R-:W-:Y:S02]  /*18860*/  MOV R2, 0x2 ;  /* 0x0000000200027802 */ /* 0x000fe40000000f00 */
[----:B------:R-:W-:Y:S02]  /*18870*/  MOV R3, 0x18890 ;  /* 0x0001889000037802 */ /* 0x000fe40000000f00 */
[----:B------:R-:W-:Y:S05]  /*18880*/  CALL.REL.NOINC `($__internal_10_$__cuda_sm70_shflsync_up_p) ;  /* 0x0000190000007944 */ /* 0x000fea0003c00000 */
[----:B------:R-:W-:Y:S01]  /*18890*/  SEL R0, R4, RZ, P4 ;  /* 0x000000ff04007207 */ /* 0x000fe20002000000 */
[----:B------:R-:W-:Y:S01]  /*188a0*/  IMAD.MOV.U32 R2, RZ, RZ, 0x4 ;  /* 0x00000004ff027424 */ /* 0x000fe200078e00ff */
[----:B------:R-:W-:-:S03]  /*188b0*/  MOV R3, 0x188e0 ;  /* 0x000188e000037802 */ /* 0x000fc60000000f00 */
[----:B------:R-:W-:Y:S02]  /*188c0*/  IMAD.IADD R0, R5, 0x1, R0 ;  /* 0x0000000105007824 */ /* 0x000fe400078e0200 */
        /* <DEDUP_REMOVED lines=14> */
[----:B------:R-:W-:Y:S01]  /*189b0*/  IMAD.IADD R4, R0, 0x1, R4 ;  /* 0x0000000100047824 */ /* 0x000fe200078e0204 */
[----:B------:R-:W-:-:S03]  /*189c0*/  MOV R0, 0x1f ;  /* 0x0000001f00007802 */ /* 0x000fc60000000f00 */
[----:B------:R-:W-:Y:S02]  /*189d0*/  IMAD.MOV.U32 R5, RZ, RZ, R4 ;  /* 0x000000ffff057224 */ /* 0x000fe400078e0004 */
[----:B------:R-:W-:Y:S05]  /*189e0*/  CALL.REL.NOINC `($__internal_9_$__cuda_sm70_shflsync_idx_p) ;  /* 0x0000175000007944 */ /* 0x000fea0003c00000 */
[----:B------:R-:W-:Y:S05]  /*189f0*/  BRA `(.L_x_646) ;  /* 0xfffe7b6000007947 */ /* 0x000fea000383ffff */
.L_x_466:
[----:B------:R-:W-:Y:S02]  /*18a00*/  SEL R0, RZ, 0x1, P0 ;  /* 0x00000001ff007807 */ /* 0x000fe40000000000 */
[----:B------:R-:W-:Y:S02]  /*18a10*/  MOV R2, 0x18a30 ;  /* 0x00018a3000027802 */ /* 0x000fe40000000f00 */
[----:B------:R-:W-:Y:S05]  /*18a20*/  CALL.REL.NOINC `($__internal_11_$__cuda_sm70_votesync_ballot) ;  /* 0x000017d000007944 */ /* 0x000fea0003c00000 */
[----:B------:R-:W-:Y:S01]  /*18a30*/  MOV R10, R0 ;  /* 0x00000000000a7202 */ /* 0x000fe20000000f00 */
[----:B------:R-:W-:Y:S05]  /*18a40*/  BRA `(.L_x_647) ;  /* 0xfffe7ba000007947 */ /* 0x000fea000383ffff */
.L_x_467:
[----:B------:R-:W-:Y:S01]  /*18a50*/  IMAD.MOV.U32 R5, RZ, RZ, R9 ;  /* 0x000000ffff057224 */ /* 0x000fe200078e0009 */
[----:B------:R-:W-:Y:S01]  /*18a60*/  MOV R3, R6 ;  /* 0x0000000600037202 */ /* 0x000fe20000000f00 */
[----:B-1----:R-:W-:Y:S01]  /*18a70*/  IMAD.MOV.U32 R0, RZ, RZ, 0x1f ;  /* 0x0000001fff007424 */ /* 0x002fe200078e00ff */
[----:B------:R-:W-:Y:S02]  /*18a80*/  MOV R2, 0x18aa0 ;  /* 0x00018aa000027802 */ /* 0x000fe40000000f00 */
[----:B------:R-:W-:Y:S05]  /*18a90*/  CALL.REL.NOINC `($__internal_9_$__cuda_sm70_shflsync_idx_p) ;  /* 0x000016a000007944 */ /* 0x000fea0003c00000 */
[----:B------:R-:W-:Y:S01]  /*18aa0*/  IMAD.MOV.U32 R12, RZ, RZ, R0 ;  /* 0x000000ffff0c7224 */ /* 0x000fe200078e0000 */
[----:B------:R-:W-:Y:S01]  /*18ab0*/  MOV R5, R8 ;  /* 0x0000000800057202 */ /* 0x000fe20000000f00 */
[----:B------:R-:W-:Y:S01]  /*18ac0*/  IMAD.MOV.U32 R7, RZ, RZ, RZ ;  /* 0x000000ffff077224 */ /* 0x000fe200078e00ff */
[----:B------:R-:W-:Y:S01]  /*18ad0*/  MOV R3, R6 ;  /* 0x0000000600037202 */ /* 0x000fe20000000f00 */
[----:B------:R-:W-:Y:S01]  /*18ae0*/  IMAD.MOV.U32 R0, RZ, RZ, 0x1f ;  /* 0x0000001fff007424 */ /* 0x000fe200078e00ff */
[----:B------:R-:W-:-:S02]  /*18af0*/  MOV R2, 0x18b10 ;  /* 0x00018b1000027802 */ /* 0x000fc40000000f00 */
[----:B------:R-:W-:Y:S05]  /*18b00*/  CALL.REL.NOINC `($__internal_9_$__cuda_sm70_shflsync_idx_p) ;  /* 0x0000163000007944 */ /* 0x000fea0003c00000 */
[----:B------:R-:W-:Y:S01]  /*18b10*/  MOV R9, R0 ;  /* 0x0000000000097202 */ /* 0x000fe20000000f00 */
[----:B------:R-:W-:Y:S05]  /*18b20*/  BRA `(.L_x_648) ;  /* 0xfffe7b3000007947 */ /* 0x000fea000383ffff */
.L_x_470:
[----:B------:R-:W-:Y:S01]  /*18b30*/  IMAD.MOV.U32 R5, RZ, RZ, R4 ;  /* 0x000000ffff057224 */ /* 0x000fe200078e0004 */
[----:B-1----:R-:W-:-:S02]  /*18b40*/  MOV R0, 0x1f ;  /* 0x0000001f00007802 */ /* 0x002fc40000000f00 */
[----:B------:R-:W-:Y:S02]  /*18b50*/  MOV R2, 0x18b70 ;  /* 0x00018b7000027802 */ /* 0x000fe40000000f00 */
[----:B--234-:R-:W-:Y:S05]  /*18b60*/  CALL.REL.NOINC `($__internal_9_$__cuda_sm70_shflsync_idx_p) ;  /* 0x000015d000007944 */ /* 0x01cfea0003c00000 */
[----:B------:R-:W-:Y:S01]  /*18b70*/  MOV R7, R0 ;  /* 0x0000000000077202 */ /* 0x000fe20000000f00 */
[----:B------:R-:W-:Y:S05]  /*18b80*/  BRA `(.L_x_469) ;  /* 0xfffe7b3000007947 */ /* 0x000fea000383ffff */
.L_x_489:
[----:B------:R-:W-:Y:S01]  /*18b90*/  IMAD.MOV.U32 R5, RZ, RZ, R11 ;  /* 0x000000ffff057224 */ /* 0x000fe200078e000b */
[----:B------:R-:W-:Y:S01]  /*18ba0*/  MOV R3, RZ ;  /* 0x000000ff00037202 */ /* 0x000fe20000000f00 */
[----:B------:R-:W-:Y:S01]  /*18bb0*/  IMAD.MOV.U32 R0, RZ, RZ, 0x1c1f ;  /* 0x00001c1fff007424 */ /* 0x000fe200078e00ff */
[----:B------:R-:W-:Y:S02]  /*18bc0*/  MOV R2, 0x18be0 ;  /* 0x00018be000027802 */ /* 0x000fe40000000f00 */
[----:B------:R-:W-:Y:S05]  /*18bd0*/  CALL.REL.NOINC `($__internal_9_$__cuda_sm70_shflsync_idx_p) ;  /* 0x0000156000007944 */ /* 0x000fea0003c00000 */
[----:B------:R-:W-:Y:S01]  /*18be0*/  MOV R8, R0 ;  /* 0x0000000000087202 */ /* 0x000fe20000000f00 */
[----:B------:R-:W-:Y:S05]  /*18bf0*/  BRA `(.L_x_649) ;  /* 0xfffea35000007947 */ /* 0x000fea000383ffff */
.L_x_490:
[----:B------:R-:W-:Y:S01]  /*18c00*/  IMAD.MOV.U32 R5, RZ, RZ, R12 ;  /* 0x000000ffff057224 */ /* 0x000fe200078e000c */
[----:B------:R-:W-:Y:S01]  /*18c10*/  MOV R3, RZ ;  /* 0x000000ff00037202 */ /* 0x000fe20000000f00 */
[----:B------:R-:W-:Y:S01]  /*18c20*/  IMAD.MOV.U32 R0, RZ, RZ, 0x1c1f ;  /* 0x00001c1fff007424 */ /* 0x000fe200078e00ff */
[----:B------:R-:W-:Y:S02]  /*18c30*/  MOV R2, 0x18c50 ;  /* 0x00018c5000027802 */ /* 0x000fe40000000f00 */
[----:B-12---:R-:W-:Y:S05]  /*18c40*/  CALL.REL.NOINC `($__internal_9_$__cuda_sm70_shflsync_idx_p) ;  /* 0x000014f000007944 */ /* 0x006fea0003c00000 */
[----:B------:R-:W-:Y:S05]  /*18c50*/  BRA `(.L_x_650) ;  /* 0xfffea31000007947 */ /* 0x000fea000383ffff */
.L_x_493:
[----:B--2---:R-:W-:Y:S01]  /*18c60*/  IMAD.MOV.U32 R5, RZ, RZ, R11 ;  /* 0x000000ffff057224 */ /* 0x004fe200078e000b */
[----:B------:R-:W-:Y:S01]  /*18c70*/  MOV R3, 0x1 ;  /* 0x0000000100037802 */ /* 0x000fe20000000f00 */
[----:B----4-:R-:W-:Y:S01]  /*18c80*/  IMAD.MOV.U32 R0, RZ, RZ, 0x1c1f ;  /* 0x00001c1fff007424 */ /* 0x010fe200078e00ff */
[----:B------:R-:W-:-:S02]  /*18c90*/  MOV R2, 0x18cb0 ;  /* 0x00018cb000027802 */ /* 0x000fc40000000f00 */
[----:B-1-3--:R-:W-:Y:S05]  /*18ca0*/  CALL.REL.NOINC `($__internal_9_$__cuda_sm70_shflsync_idx_p) ;  /* 0x0000149000007944 */ /* 0x00afea0003c00000 */
[----:B------:R-:W-:Y:S01]  /*18cb0*/  IMAD.MOV.U32 R8, RZ, RZ, R0 ;  /* 0x000000ffff087224 */ /* 0x000fe200078e0000 */
[----:B------:R-:W-:Y:S01]  /*18cc0*/  MOV R3, 0x1 ;  /* 0x0000000100037802 */ /* 0x000fe20000000f00 */
[----:B------:R-:W-:Y:S01]  /*18cd0*/  IMAD.MOV.U32 R5, RZ, RZ, R12 ;  /* 0x000000ffff057224 */ /* 0x000fe200078e000c */
[----:B------:R-:W-:-:S02]  /*18ce0*/  MOV R0, 0x1c1f ;  /* 0x00001c1f00007802 */ /* 0x000fc40000000f00 */
[----:B------:R-:W-:Y:S02]  /*18cf0*/  MOV R2, 0x18d10 ;  /* 0x00018d1000027802 */ /* 0x000fe40000000f00 */
[----:B------:R-:W-:Y:S05]  /*18d00*/  CALL.REL.NOINC `($__internal_9_$__cuda_sm70_shflsync_idx_p) ;  /* 0x0000143000007944 */ /* 0x000fea0003c00000 */
[----:B------:R-:W-:Y:S05]  /*18d10*/  BRA `(.L_x_651) ;  /* 0xfffea40000007947 */ /* 0x000fea000383ffff */
.L_x_496:
[----:B-1----:R-:W-:Y:S01]  /*18d20*/  IMAD.MOV.U32 R5, RZ, RZ, R11 ;  /* 0x000000ffff057224 */ /* 0x002fe200078e000b */
[----:B------:R-:W-:Y:S01]  /*18d30*/  MOV R3, 0x2 ;  /* 0x0000000200037802 */ /* 0x000fe20000000f00 */
[----:B----4-:R-:W-:Y:S01]  /*18d40*/  IMAD.MOV.U32 R0, RZ, RZ, 0x1c1f ;  /* 0x00001c1fff007424 */ /* 0x010fe200078e00ff */
[----:B------:R-:W-:Y:S02]  /*18d50*/  MOV R2, 0x18d70 ;  /* 0x00018d7000027802 */ /* 0x000fe40000000f00 */
[----:B--23--:R-:W-:Y:S05]  /*18d60*/  CALL.REL.NOINC `($__internal_9_$__cuda_sm70_shflsync_idx_p) ;  /* 0x000013d000007944 */ /* 0x00cfea0003c00000 */
[----:B------:R-:W-:Y:S01]  /*18d70*/  MOV R8, R0 ;  /* 0x0000000000087202 */ /* 0x000fe20000000f00 */
[----:B------:R-:W-:Y:S05]  /*18d80*/  BRA `(.L_x_652) ;  /* 0xfffea53000007947 */ /* 0x000fea000383ffff */
.L_x_497:
[----:B------:R-:W-:Y:S01]  /*18d90*/  IMAD.MOV.U32 R5, RZ, RZ, R12 ;  /* 0x000000ffff057224 */ /* 0x000fe200078e000c */
[----:B------:R-:W-:Y:S01]  /*18da0*/  MOV R3, 0x2 ;  /* 0x0000000200037802 */ /* 0x000fe20000000f00 */
[----:B----4-:R-:W-:Y:S01]  /*18db0*/  IMAD.MOV.U32 R0, RZ, RZ, 0x1c1f ;  /* 0x00001c1fff007424 */ /* 0x010fe200078e00ff */
[----:B------:R-:W-:Y:S02]  /*18dc0*/  MOV R2, 0x18de0 ;  /* 0x00018de000027802 */ /* 0x000fe40000000f00 */
[----:B-123--:R-:W-:Y:S05]  /*18dd0*/  CALL.REL.NOINC `($__internal_9_$__cuda_sm70_shflsync_idx_p) ;  /* 0x0000136000007944 */ /* 0x00efea0003c00000 */
[----:B------:R-:W-:Y:S05]  /*18de0*/  BRA `(.L_x_653) ;  /* 0xfffea4f000007947 */ /* 0x000fea000383ffff */
.L_x_500:
[----:B-1----:R-:W-:Y:S01]  /*18df0*/  IMAD.MOV.U32 R5, RZ, RZ, R11 ;  /* 0x000000ffff057224 */ /* 0x002fe200078e000b */
[----:B------:R-:W-:Y:S01]  /*18e00*/  MOV R3, 0x3 ;  /* 0x0000000300037802 */ /* 0x000fe20000000f00 */
[----:B------:R-:W-:Y:S01]  /*18e10*/  IMAD.MOV.U32 R0, RZ, RZ, 0x1c1f ;  /* 0x00001c1fff007424 */ /* 0x000fe200078e00ff */
[----:B------:R-:W-:-:S02]  /*18e20*/  MOV R2, 0x18e40 ;  /* 0x00018e4000027802 */ /* 0x000fc40000000f00 */
[----:B--234-:R-:W-:Y:S05]  /*18e30*/  CALL.REL.NOINC `($__internal_9_$__cuda_sm70_shflsync_idx_p) ;  /* 0x0000130000007944 */ /* 0x01cfea0003c00000 */
[----:B------:R-:W-:Y:S01]  /*18e40*/  IMAD.MOV.U32 R7, RZ, RZ, R0 ;  /* 0x000000ffff077224 */ /* 0x000fe200078e0000 */
[----:B------:R-:W-:Y:S01]  /*18e50*/  MOV R3, 0x3 ;  /* 0x0000000300037802 */ /* 0x000fe20000000f00 */
[----:B------:R-:W-:Y:S01]  /*18e60*/  IMAD.MOV.U32 R5, RZ, RZ, R12 ;  /* 0x000000ffff057224 */ /* 0x000fe200078e000c */
[----:B------:R-:W-:-:S02]  /*18e70*/  MOV R0, 0x1c1f ;  /* 0x00001c1f00007802 */ /* 0x000fc40000000f00 */
[----:B------:R-:W-:Y:S02]  /*18e80*/  MOV R2, 0x18ea0 ;  /* 0x00018ea000027802 */ /* 0x000fe40000000f00 */
[----:B------:R-:W-:Y:S05]  /*18e90*/  CALL.REL.NOINC `($__internal_9_$__cuda_sm70_shflsync_idx_p) ;  /* 0x000012a000007944 */ /* 0x000fea0003c00000 */
[----:B------:R-:W-:Y:S05]  /*18ea0*/  BRA `(.L_x_654) ;  /* 0xfffea5e000007947 */ /* 0x000fea000383ffff */
.L_x_575:
[----:B------:R1:W5:Y:S01]  /*18eb0*/  LDL R0, [R1+0x4] ;  /* 0x0000040001007983 */ /* 0x0003620000100800 */
[----:B--2---:R-:W-:Y:S02]  /*18ec0*/  MOV R3, 0x2 ;  /* 0x0000000200037802 */ /* 0x004fe40000000f00 */
[----:B------:R-:W-:Y:S02]  /*18ed0*/  MOV R2, 0x18ef0 ;  /* 0x00018ef000027802 */ /* 0x000fe40000000f00 */
[----:B-1---5:R-:W-:Y:S05]  /*18ee0*/  CALL.REL.NOINC `($__internal_8_$__cuda_sm70_shflsync_bfly_p) ;  /* 0x0000121000007944 */ /* 0x022fea0003c00000 */
[----:B------:R-:W-:Y:S05]  /*18ef0*/  BRA `(.L_x_655) ;  /* 0xffff9f2000007947 */ /* 0x000fea000383ffff */
.L_x_576:
[----:B------:R-:W-:Y:S01]  /*18f00*/  IMAD.MOV.U32 R0, RZ, RZ, R5 ;  /* 0x000000ffff007224 */ /* 0x000fe200078e0005 */
[----:B------:R-:W-:Y:S02]  /*18f10*/  MOV R3, 0x1 ;  /* 0x0000000100037802 */ /* 0x000fe40000000f00 */
[----:B------:R-:W-:Y:S02]  /*18f20*/  MOV R2, 0x18f40 ;  /* 0x00018f4000027802 */ /* 0x000fe40000000f00 */
[----:B------:R-:W-:Y:S05]  /*18f30*/  CALL.REL.NOINC `($__internal_8_$__cuda_sm70_shflsync_bfly_p) ;  /* 0x000011c000007944 */ /* 0x000fea0003c00000 */
[----:B------:R-:W-:Y:S02]  /*18f40*/  FADD.FTZ R5, R5, R0 ;  /* 0x0000000005057221 */ /* 0x000fe40000010000 */
[----:B------:R1:W5:Y:S01]  /*18f50*/  LDL R0, [R1] ;  /* 0x0000000001007983 */ /* 0x0003620000100800 */
[----:B------:R-:W-:Y:S02]  /*18f60*/  MOV R3, 0x2 ;  /* 0x0000000200037802 */ /* 0x000fe40000000f00 */
[----:B------:R-:W-:-:S02]  /*18f70*/  MOV R2, 0x18f90 ;  /* 0x00018f9000027802 */ /* 0x000fc40000000f00 */
[----:B-1---5:R-:W-:Y:S05]  /*18f80*/  CALL.REL.NOINC `($__internal_8_$__cuda_sm70_shflsync_bfly_p) ;  /* 0x0000117000007944 */ /* 0x022fea0003c00000 */
[----:B------:R-:W2:Y:S01]  /*18f90*/  LDL.LU R2, [R1] ;  /* 0x0000000001027983 */ /* 0x000ea20000300800 */
[----:B------:R-:W-:Y:S01]  /*18fa0*/  MOV R3, 0x1 ;  /* 0x0000000100037802 */ /* 0x000fe20000000f00 */
[----:B--2---:R-:W-:Y:S01]  /*18fb0*/  FADD.FTZ R7, R2, R0 ;  /* 0x0000000002077221 */ /* 0x004fe20000010000 */
[----:B------:R-:W-:-:S04]  /*18fc0*/  MOV R2, 0x18ff0 ;  /* 0x00018ff000027802 */ /* 0x000fc80000000f00 */
[----:B------:R-:W-:Y:S02]  /*18fd0*/  MOV R0, R7 ;  /* 0x0000000700007202 */ /* 0x000fe40000000f00 */
[----:B------:R-:W-:Y:S05]  /*18fe0*/  CALL.REL.NOINC `($__internal_8_$__cuda_sm70_shflsync_bfly_p) ;  /* 0x0000111000007944 */ /* 0x000fea0003c00000 */
[----:B------:R-:W-:Y:S02]  /*18ff0*/  FADD.FTZ R4, R7, R0 ;  /* 0x0000000007047221 */ /* 0x000fe40000010000 */
[----:B------:R1:W5:Y:S01]  /*19000*/  LDL R0, [R1+0x8] ;  /* 0x0000080001007983 */ /* 0x0003620000100800 */
[----:B------:R-:W-:Y:S02]  /*19010*/  MOV R3, 0x2 ;  /* 0x0000000200037802 */ /* 0x000fe40000000f00 */
[----:B------:R-:W-:Y:S02]  /*19020*/  MOV R2, 0x19040 ;  /* 0x0001904000027802 */ /* 0x000fe40000000f00 */
[----:B-1---5:R-:W-:Y:S05]  /*19030*/  CALL.REL.NOINC `($__internal_8_$__cuda_sm70_shflsync_bfly_p) ;  /* 0x000010c000007944 */ /* 0x022fea0003c00000 */
[----:B------:R-:W2:Y:S01]  /*19040*/  LDL.LU R2, [R1+0x8] ;  /* 0x0000080001027983 */ /* 0x000ea20000300800 */
        /* <DEDUP_REMOVED lines=16> */
[----:B------:R-:W-:Y:S01]  /*19150*/  MOV R8, R0 ;  /* 0x0000000000087202 */ /* 0x000fe20000000f00 */
[----:B------:R-:W-:Y:S05]  /*19160*/  BRA `(.L_x_656) ;  /* 0xffff9de000007947 */ /* 0x000fea000383ffff */
.L_x_583:
[----:B-1234-:R-:W-:Y:S01]  /*19170*/  IMAD.MOV.U32 R5, RZ, RZ, R12 ;  /* 0x000000ffff057224 */ /* 0x01efe200078e000c */
[----:B------:R-:W-:Y:S01]  /*19180*/  MOV R3, RZ ;  /* 0x000000ff00037202 */ /* 0x000fe20000000f00 */
[----:B------:R-:W-:Y:S01]  /*19190*/  IMAD.MOV.U32 R0, RZ, RZ, 0x1c1f ;  /* 0x00001c1fff007424 */ /* 0x000fe200078e00ff */
[----:B------:R-:W-:Y:S02]  /*191a0*/  MOV R2, 0x191c0 ;  /* 0x000191c000027802 */ /* 0x000fe40000000f00 */
[----:B------:R-:W-:Y:S05]  /*191b0*/  CALL.REL.NOINC `($__internal_9_$__cuda_sm70_shflsync_idx_p) ;  /* 0x00000f8000007944 */ /* 0x000fea0003c00000 */
[----:B------:R-:W-:Y:S01]  /*191c0*/  MOV R10, R0 ;  /* 0x00000000000a7202 */ /* 0x000fe20000000f00 */
[----:B------:R-:W-:Y:S05]  /*191d0*/  BRA `(.L_x_657) ;  /* 0xffffb82000007947 */ /* 0x000fea000383ffff */
.L_x_584:
[----:B------:R-:W-:Y:S01]  /*191e0*/  IMAD.MOV.U32 R5, RZ, RZ, R13 ;  /* 0x000000ffff057224 */ /* 0x000fe200078e000d */
[----:B------:R-:W-:Y:S01]  /*191f0*/  MOV R3, RZ ;  /* 0x000000ff00037202 */ /* 0x000fe20000000f00 */
[----:B------:R-:W-:Y:S01]  /*19200*/  IMAD.MOV.U32 R0, RZ, RZ, 0x1c1f ;  /* 0x00001c1fff007424 */ /* 0x000fe200078e00ff */
[----:B------:R-:W-:Y:S02]  /*19210*/  MOV R2, 0x19230 ;  /* 0x0001923000027802 */ /* 0x000fe40000000f00 */
[----:B-12---:R-:W-:Y:S05]  /*19220*/  CALL.REL.NOINC `($__internal_9_$__cuda_sm70_shflsync_idx_p) ;  /* 0x00000f1000007944 */ /* 0x006fea0003c00000 */
[----:B------:R-:W-:Y:S05]  /*19230*/  BRA `(.L_x_658) ;  /* 0xffffb7e000007947 */ /* 0x000fea000383ffff */
.L_x_587:
[----:B------:R-:W-:Y:S01]  /*19240*/  IMAD.MOV.U32 R5, RZ, RZ, R12 ;  /* 0x000000ffff057224 */ /* 0x000fe200078e000c */
[----:B--2---:R-:W-:Y:S01]  /*19250*/  MOV R3, 0x1 ;  /* 0x0000000100037802 */ /* 0x004fe20000000f00 */
        /* <DEDUP_REMOVED lines=10> */
.L_x_590:
[----:B------:R-:W-:Y:S01]  /*19300*/  IMAD.MOV.U32 R5, RZ, RZ, R12 ;  /* 0x000000ffff057224 */ /* 0x000fe200078e000c */
[----:B-1----:R-:W-:Y:S01]  /*19310*/  MOV R3, 0x2 ;  /* 0x0000000200037802 */ /* 0x002fe20000000f00 */
[----:B----4-:R-:W-:Y:S01]  /*19320*/  IMAD.MOV.U32 R0, RZ, RZ, 0x1c1f ;  /* 0x00001c1fff007424 */ /* 0x010fe200078e00ff */
[----:B------:R-:W-:Y:S02]  /*19330*/  MOV R2, 0x19350 ;  /* 0x0001935000027802 */ /* 0x000fe40000000f00 */
[----:B--23--:R-:W-:Y:S05]  /*19340*/  CALL.REL.NOINC `($__internal_9_$__cuda_sm70_shflsync_idx_p) ;  /* 0x00000df000007944 */ /* 0x00cfea0003c00000 */
[----:B------:R-:W-:Y:S01]  /*19350*/  MOV R10, R0 ;  /* 0x00000000000a7202 */ /* 0x000fe20000000f00 */
[----:B------:R-:W-:Y:S05]  /*19360*/  BRA `(.L_x_660) ;  /* 0xffffb9b000007947 */ /* 0x000fea000383ffff */
.L_x_591:
[----:B------:R-:W-:Y:S01]  /*19370*/  IMAD.MOV.U32 R5, RZ, RZ, R13 ;  /* 0x000000ffff057224 */ /* 0x000fe200078e000d */
[----:B------:R-:W-:Y:S01]  /*19380*/  MOV R3, 0x2 ;  /* 0x0000000200037802 */ /* 0x000fe20000000f00 */
[----:B----4-:R-:W-:Y:S01]  /*19390*/  IMAD.MOV.U32 R0, RZ, RZ, 0x1c1f ;  /* 0x00001c1fff007424 */ /* 0x010fe200078e00ff */
[----:B------:R-:W-:Y:S02]  /*193a0*/  MOV R2, 0x193c0 ;  /* 0x000193c000027802 */ /* 0x000fe40000000f00 */
[----:B-123--:R-:W-:Y:S05]  /*193b0*/  CALL.REL.NOINC `($__internal_9_$__cuda_sm70_shflsync_idx_p) ;  /* 0x00000d8000007944 */ /* 0x00efea0003c00000 */
[----:B------:R-:W-:Y:S05]  /*193c0*/  BRA `(.L_x_661) ;  /* 0xffffb97000007947 */ /* 0x000fea000383ffff */
.L_x_594:
[----:B------:R-:W-:Y:S01]  /*193d0*/  IMAD.MOV.U32 R5, RZ, RZ, R12 ;  /* 0x000000ffff057224 */ /* 0x000fe200078e000c */
[----:B-1----:R-:W-:Y:S01]  /*193e0*/  MOV R3, 0x3 ;  /* 0x0000000300037802 */ /* 0x002fe20000000f00 */
        /* <DEDUP_REMOVED lines=10> */
.L_x_596:
[----:B------:R-:W-:Y:S01]  /*19490*/  IMAD.MOV.U32 R5, RZ, RZ, R12 ;  /* 0x000000ffff057224 */ /* 0x000fe200078e000c */
[----:B------:R-:W-:Y:S01]  /*194a0*/  MOV R3, RZ ;  /* 0x000000ff00037202 */ /* 0x000fe20000000f00 */
[----:B------:R-:W-:Y:S01]  /*194b0*/  IMAD.MOV.U32 R0, RZ, RZ, 0x1c1f ;  /* 0x00001c1fff007424 */ /* 0x000fe200078e00ff */
[----:B------:R-:W-:Y:S02]  /*194c0*/  MOV R2, 0x194e0 ;  /* 0x000194e000027802 */ /* 0x000fe40000000f00 */
[----:B------:R-:W-:Y:S05]  /*194d0*/  CALL.REL.NOINC `($__internal_9_$__cuda_sm70_shflsync_idx_p) ;  /* 0x00000c6000007944 */ /* 0x000fea0003c00000 */
[----:B------:R-:W-:Y:S01]  /*194e0*/  MOV R4, R0 ;  /* 0x0000000000047202 */ /* 0x000fe20000000f00 */
[----:B------:R-:W-:Y:S05]  /*194f0*/  BRA `(.L_x_663) ;  /* 0xffffbd6000007947 */ /* 0x000fea000383ffff */
.L_x_597:
[----:B------:R-:W-:Y:S01]  /*19500*/  IMAD.MOV.U32 R5, RZ, RZ, R13 ;  /* 0x000000ffff057224 */ /* 0x000fe200078e000d */
[----:B------:R-:W-:Y:S01]  /*19510*/  MOV R3, RZ ;  /* 0x000000ff00037202 */ /* 0x000fe20000000f00 */
[----:B------:R-:W-:Y:S01]  /*19520*/  IMAD.MOV.U32 R0, RZ, RZ, 0x1c1f ;  /* 0x00001c1fff007424 */ /* 0x000fe200078e00ff */
[----:B------:R-:W-:Y:S02]  /*19530*/  MOV R2, 0x19550 ;  /* 0x0001955000027802 */ /* 0x000fe40000000f00 */
[----:B-12---:R-:W-:Y:S05]  /*19540*/  CALL.REL.NOINC `($__internal_9_$__cuda_sm70_shflsync_idx_p) ;  /* 0x00000bf000007944 */ /* 0x006fea0003c00000 */
[----:B------:R-:W-:Y:S05]  /*19550*/  BRA `(.L_x_664) ;  /* 0xffffbd2000007947 */ /* 0x000fea000383ffff */
.L_x_600:
[----:B------:R-:W-:Y:S01]  /*19560*/  IMAD.MOV.U32 R5, RZ, RZ, R12 ;  /* 0x000000ffff057224 */ /* 0x000fe200078e000c */
[----:B----4-:R-:W-:Y:S01]  /*19570*/  MOV R3, 0x1 ;  /* 0x0000000100037802 */ /* 0x010fe20000000f00 */
[----:B------:R-:W-:Y:S01]  /*19580*/  IMAD.MOV.U32 R0, RZ, RZ, 0x1c1f ;  /* 0x00001c1fff007424 */ /* 0x000fe200078e00ff */
[----:B------:R-:W-:-:S02]  /*19590*/  MOV R2, 0x195b0 ;  /* 0x000195b000027802 */ /* 0x000fc40000000f00 */
[----:B-123--:R-:W-:Y:S05]  /*195a0*/  CALL.REL.NOINC `($__internal_9_$__cuda_sm70_shflsync_idx_p) ;  /* 0x00000b9000007944 */ /* 0x00efea0003c00000 */
[----:B------:R-:W-:Y:S01]  /*195b0*/  IMAD.MOV.U32 R4, RZ, RZ, R0 ;  /* 0x000000ffff047224 */ /* 0x000fe200078e0000 */
[----:B------:R-:W-:Y:S01]  /*195c0*/  MOV R3, 0x1 ;  /* 0x0000000100037802 */ /* 0x000fe20000000f00 */
[----:B------:R-:W-:Y:S01]  /*195d0*/  IMAD.MOV.U32 R5, RZ, RZ, R13 ;  /* 0x000000ffff057224 */ /* 0x000fe200078e000d */
[----:B------:R-:W-:-:S02]  /*195e0*/  MOV R0, 0x1c1f ;  /* 0x00001c1f00007802 */ /* 0x000fc40000000f00 */
[----:B------:R-:W-:Y:S02]  /*195f0*/  MOV R2, 0x19610 ;  /* 0x0001961000027802 */ /* 0x000fe40000000f00 */
[----:B------:R-:W-:Y:S05]  /*19600*/  CALL.REL.NOINC `($__internal_9_$__cuda_sm70_shflsync_idx_p) ;  /* 0x00000b3000007944 */ /* 0x000fea0003c00000 */
[----:B------:R-:W-:Y:S05]  /*19610*/  BRA `(.L_x_665) ;  /* 0xffffc1e000007947 */ /* 0x000fea000383ffff */
.L_x_603:
[----:B------:R-:W-:Y:S01]  /*19620*/  IMAD.MOV.U32 R5, RZ, RZ, R12 ;  /* 0x000000ffff057224 */ /* 0x000fe200078e000c */
[----:B----4-:R-:W-:Y:S01]  /*19630*/  MOV R3, 0x2 ;  /* 0x0000000200037802 */ /* 0x010fe20000000f00 */
[----:B------:R-:W-:Y:S01]  /*19640*/  IMAD.MOV.U32 R0, RZ, RZ, 0x1c1f ;  /* 0x00001c1fff007424 */ /* 0x000fe200078e00ff */
[----:B------:R-:W-:Y:S02]  /*19650*/  MOV R2, 0x19670 ;  /* 0x0001967000027802 */ /* 0x000fe40000000f00 */
[----:B-123--:R-:W-:Y:S05]  /*19660*/  CALL.REL.NOINC `($__internal_9_$__cuda_sm70_shflsync_idx_p) ;  /* 0x00000ad000007944 */ /* 0x00efea0003c00000 */
[----:B------:R-:W-:Y:S01]  /*19670*/  MOV R4, R0 ;  /* 0x0000000000047202 */ /* 0x000fe20000000f00 */
[----:B------:R-:W-:Y:S05]  /*19680*/  BRA `(.L_x_666) ;  /* 0xffffc6e000007947 */ /* 0x000fea000383ffff */
.L_x_604:
[----:B------:R-:W-:Y:S01]  /*19690*/  IMAD.MOV.U32 R5, RZ, RZ, R13 ;  /* 0x000000ffff057224 */ /* 0x000fe200078e000d */
[----:B----4-:R-:W-:Y:S01]  /*196a0*/  MOV R3, 0x2 ;  /* 0x0000000200037802 */ /* 0x010fe20000000f00 */
[----:B------:R-:W-:Y:S01]  /*196b0*/  IMAD.MOV.U32 R0, RZ, RZ, 0x1c1f ;  /* 0x00001c1fff007424 */ /* 0x000fe200078e00ff */
[----:B------:R-:W-:Y:S02]  /*196c0*/  MOV R2, 0x196e0 ;  /* 0x000196e000027802 */ /* 0x000fe40000000f00 */
[----:B-123--:R-:W-:Y:S05]  /*196d0*/  CALL.REL.NOINC `($__internal_9_$__cuda_sm70_shflsync_idx_p) ;  /* 0x00000a6000007944 */ /* 0x00efea0003c00000 */
[----:B------:R-:W-:Y:S05]  /*196e0*/  BRA `(.L_x_667) ;  /* 0xffffc6a000007947 */ /* 0x000fea000383ffff */
.L_x_607:
[----:B------:R-:W-:Y:S01]  /*196f0*/  IMAD.MOV.U32 R5, RZ, RZ, R12 ;  /* 0x000000ffff057224 */ /* 0x000fe200078e000c */
[----:B---3--:R-:W-:Y:S01]  /*19700*/  MOV R3, 0x3 ;  /* 0x0000000300037802 */ /* 0x008fe20000000f00 */
[----:B-1----:R-:W-:Y:S01]  /*19710*/  IMAD.MOV.U32 R0, RZ, RZ, 0x1c1f ;  /* 0x00001c1fff007424 */ /* 0x002fe200078e00ff */
[----:B------:R-:W-:-:S02]  /*19720*/  MOV R2, 0x19740 ;  /* 0x0001974000027802 */ /* 0x000fc40000000f00 */
[----:B--2-4-:R-:W-:Y:S05]  /*19730*/  CALL.REL.NOINC `($__internal_9_$__cuda_sm70_shflsync_idx_p) ;  /* 0x00000a0000007944 */ /* 0x014fea0003c00000 */
[----:B------:R-:W-:Y:S01]  /*19740*/  IMAD.MOV.U32 R4, RZ, RZ, R0 ;  /* 0x000000ffff047224 */ /* 0x000fe200078e0000 */
[----:B------:R-:W-:Y:S01]  /*19750*/  MOV R3, 0x3 ;  /* 0x0000000300037802 */ /* 0x000fe20000000f00 */
[----:B------:R-:W-:Y:S01]  /*19760*/  IMAD.MOV.U32 R5, RZ, RZ, R13 ;  /* 0x000000ffff057224 */ /* 0x000fe200078e000d */
[----:B------:R-:W-:-:S02]  /*19770*/  MOV R0, 0x1c1f ;  /* 0x00001c1f00007802 */ /* 0x000fc40000000f00 */
[----:B------:R-:W-:Y:S02]  /*19780*/  MOV R2, 0x197a0 ;  /* 0x000197a000027802 */ /* 0x000fe40000000f00 */
[----:B------:R-:W-:Y:S05]  /*19790*/  CALL.REL.NOINC `($__internal_9_$__cuda_sm70_shflsync_idx_p) ;  /* 0x000009a000007944 */ /* 0x000fea0003c00000 */
[----:B------:R-:W-:Y:S05]  /*197a0*/  BRA `(.L_x_668) ;  /* 0xffffcb7000007947 */ /* 0x000fea000383ffff */
.L_x_611:
[----:B------:R-:W-:Y:S01]  /*197b0*/  IMAD.MOV.U32 R5, RZ, RZ, R9 ;  /* 0x000000ffff057224 */ /* 0x000fe200078e0009 */
[----:B------:R-:W-:Y:S01]  /*197c0*/  MOV R3, RZ ;  /* 0x000000ff00037202 */ /* 0x000fe20000000f00 */
[----:B------:R-:W-:Y:S01]  /*197d0*/  IMAD.MOV.U32 R0, RZ, RZ, 0x1c1f ;  /* 0x00001c1fff007424 */ /* 0x000fe200078e00ff */
[----:B------:R-:W-:Y:S02]  /*197e0*/  MOV R2, 0x19800 ;  /* 0x0001980000027802 */ /* 0x000fe40000000f00 */
[----:B------:R-:W-:Y:S05]  /*197f0*/  CALL.REL.NOINC `($__internal_9_$__cuda_sm70_shflsync_idx_p) ;  /* 0x0000094000007944 */ /* 0x000fea0003c00000 */
[----:B------:R-:W-:Y:S01]  /*19800*/  MOV R8, R0 ;  /* 0x0000000000087202 */ /* 0x000fe20000000f00 */
[----:B------:R-:W-:Y:S05]  /*19810*/  BRA `(.L_x_669) ;  /* 0xffffd88000007947 */ /* 0x000fea000383ffff */
.L_x_612:
[----:B------:R-:W-:Y:S01]  /*19820*/  IMAD.MOV.U32 R5, RZ, RZ, R12 ;  /* 0x000000ffff057224 */ /* 0x000fe200078e000c */
[----:B------:R-:W-:Y:S01]  /*19830*/  MOV R3, RZ ;  /* 0x000000ff00037202 */ /* 0x000fe20000000f00 */
[----:B------:R-:W-:Y:S01]  /*19840*/  IMAD.MOV.U32 R0, RZ, RZ, 0x1c1f ;  /* 0x00001c1fff007424 */ /* 0x000fe200078e00ff */
[----:B------:R-:W-:Y:S02]  /*19850*/  MOV R2, 0x19870 ;  /* 0x0001987000027802 */ /* 0x000fe40000000f00 */
[----:B-12---:R-:W-:Y:S05]  /*19860*/  CALL.REL.NOINC `($__internal_9_$__cuda_sm70_shflsync_idx_p) ;  /* 0x000008d000007944 */ /* 0x006fea0003c00000 */
[----:B------:R-:W-:Y:S05]  /*19870*/  BRA `(.L_x_670) ;  /* 0xffffd84000007947 */ /* 0x000fea000383ffff */
.L_x_615:
        /* <DEDUP_REMOVED lines=12> */
.L_x_618:
[----:B-1----:R-:W-:Y:S01]  /*19940*/  IMAD.MOV.U32 R5, RZ, RZ, R9 ;  /* 0x000000ffff057224 */ /* 0x002fe200078e0009 */
[----:B------:R-:W-:Y:S01]  /*19950*/  MOV R3, 0x2 ;  /* 0x0000000200037802 */ /* 0x000fe20000000f00 */
[----:B----4-:R-:W-:Y:S01]  /*19960*/  IMAD.MOV.U32 R0, RZ, RZ, 0x1c1f ;  /* 0x00001c1fff007424 */ /* 0x010fe200078e00ff */
[----:B------:R-:W-:Y:S02]  /*19970*/  MOV R2, 0x19990 ;  /* 0x0001999000027802 */ /* 0x000fe40000000f00 */
[----:B--23--:R-:W-:Y:S05]  /*19980*/  CALL.REL.NOINC `($__internal_9_$__cuda_sm70_shflsync_idx_p) ;  /* 0x000007b000007944 */ /* 0x00cfea0003c00000 */
[----:B------:R-:W-:Y:S01]  /*19990*/  MOV R8, R0 ;  /* 0x0000000000087202 */ /* 0x000fe20000000f00 */
[----:B------:R-:W-:Y:S05]  /*199a0*/  BRA `(.L_x_672) ;  /* 0xffffda2000007947 */ /* 0x000fea000383ffff */
.L_x_619:
[----:B------:R-:W-:Y:S01]  /*199b0*/  IMAD.MOV.U32 R5, RZ, RZ, R12 ;  /* 0x000000ffff057224 */ /* 0x000fe200078e000c */
[----:B------:R-:W-:Y:S01]  /*199c0*/  MOV R3, 0x2 ;  /* 0x0000000200037802 */ /* 0x000fe20000000f00 */
[----:B----4-:R-:W-:Y:S01]  /*199d0*/  IMAD.MOV.U32 R0, RZ, RZ, 0x1c1f ;  /* 0x00001c1fff007424 */ /* 0x010fe200078e00ff */
[----:B------:R-:W-:Y:S02]  /*199e0*/  MOV R2, 0x19a00 ;  /* 0x00019a0000027802 */ /* 0x000fe40000000f00 */
[----:B-123--:R-:W-:Y:S05]  /*199f0*/  CALL.REL.NOINC `($__internal_9_$__cuda_sm70_shflsync_idx_p) ;  /* 0x0000074000007944 */ /* 0x00efea0003c00000 */
[----:B------:R-:W-:Y:S05]  /*19a00*/  BRA `(.L_x_673) ;  /* 0xffffd9e000007947 */ /* 0x000fea000383ffff */
.L_x_622:
        /* <DEDUP_REMOVED lines=12> */
.L_x_624:
[----:B------:R-:W-:Y:S01]  /*19ad0*/  IMAD.MOV.U32 R5, RZ, RZ, R74 ;  /* 0x000000ffff057224 */ /* 0x000fe200078e004a */
[----:B------:R-:W-:Y:S01]  /*19ae0*/  MOV R3, RZ ;  /* 0x000000ff00037202 */ /* 0x000fe20000000f00 */
[----:B------:R-:W-:Y:S01]  /*19af0*/  IMAD.MOV.U32 R0, RZ, RZ, 0x1f ;  /* 0x0000001fff007424 */ /* 0x000fe200078e00ff */
[----:B------:R-:W-:Y:S02]  /*19b00*/  MOV R2, 0x19b20 ;  /* 0x00019b2000027802 */ /* 0x000fe40000000f00 */
[----:B--2---:R-:W-:Y:S05]  /*19b10*/  CALL.REL.NOINC `($__internal_9_$__cuda_sm70_shflsync_idx_p) ;  /* 0x0000062000007944 */ /* 0x004fea0003c00000 */
[----:B------:R-:W-:Y:S01]  /*19b20*/  MOV R9, R0 ;  /* 0x0000000000097202 */ /* 0x000fe20000000f00 */
[----:B------:R-:W-:Y:S05]  /*19b30*/  BRA `(.L_x_675) ;  /* 0xffffdc8000007947 */ /* 0x000fea000383ffff */
.L_x_625:
[----:B------:R-:W-:Y:S01]  /*19b40*/  IMAD.MOV.U32 R5, RZ, RZ, R74 ;  /* 0x000000ffff057224 */ /* 0x000fe200078e004a */
[----:B------:R-:W-:Y:S01]  /*19b50*/  MOV R3, 0x1 ;  /* 0x0000000100037802 */ /* 0x000fe20000000f00 */
[----:B------:R-:W-:Y:S01]  /*19b60*/  IMAD.MOV.U32 R0, RZ, RZ, 0x1f ;  /* 0x0000001fff007424 */ /* 0x000fe200078e00ff */
[----:B------:R-:W-:Y:S02]  /*19b70*/  MOV R2, 0x19b90 ;  /* 0x00019b9000027802 */ /* 0x000fe40000000f00 */
[----:B-12---:R-:W-:Y:S05]  /*19b80*/  CALL.REL.NOINC `($__internal_9_$__cuda_sm70_shflsync_idx_p) ;  /* 0x000005b000007944 */ /* 0x006fea0003c00000 */
[----:B------:R-:W-:Y:S01]  /*19b90*/  MOV R8, R0 ;  /* 0x0000000000087202 */ /* 0x000fe20000000f00 */
[----:B------:R-:W-:Y:S05]  /*19ba0*/  BRA `(.L_x_676) ;  /* 0xffffdc3000007947 */ /* 0x000fea000383ffff */
.L_x_626:
[----:B------:R-:W-:Y:S02]  /*19bb0*/  MOV R2, 0x1 ;  /* 0x0000000100027802 */ /* 0x000fe40000000f00 */
[----:B------:R-:W-:-:S02]  /*19bc0*/  MOV R3, 0x19be0 ;  /* 0x00019be000037802 */ /* 0x000fc40000000f00 */
[----:B-1234-:R-:W-:Y:S05]  /*19bd0*/  CALL.REL.NOINC `($__internal_10_$__cuda_sm70_shflsync_up_p) ;  /* 0x000005b000007944 */ /* 0x01efea0003c00000 */
[----:B------:R-:W-:Y:S05]  /*19be0*/  BRA `(.L_x_677) ;  /* 0xffffdd2000007947 */ /* 0x000fea000383ffff */
.L_x_627:
[----:B------:R-:W-:Y:S02]  /*19bf0*/  MOV R2, 0x2 ;  /* 0x0000000200027802 */ /* 0x000fe40000000f00 */
[----:B------:R-:W-:-:S02]  /*19c00*/  MOV R3, 0x19c20 ;  /* 0x00019c2000037802 */ /* 0x000fc40000000f00 */
[----:B--2-4-:R-:W-:Y:S05]  /*19c10*/  CALL.REL.NOINC `($__internal_10_$__cuda_sm70_shflsync_up_p) ;  /* 0x0000057000007944 */ /* 0x014fea0003c00000 */
        /* <DEDUP_REMOVED lines=23> */
.L_x_631:
[----:B------:R-:W-:Y:S02]  /*19d90*/  MOV R2, 0x1 ;  /* 0x0000000100027802 */ /* 0x000fe40000000f00 */
[----:B------:R-:W-:Y:S02]  /*19da0*/  MOV R3, 0x19dc0 ;  /* 0x00019dc000037802 */ /* 0x000fe40000000f00 */
[----:B------:R-:W-:Y:S05]  /*19db0*/  CALL.REL.NOINC `($__internal_10_$__cuda_sm70_shflsync_up_p) ;  /* 0x000003d000007944 */ /* 0x000fea0003c00000 */
[----:B------:R-:W-:Y:S01]  /*19dc0*/  MOV R2, R4 ;  /* 0x0000000400027202 */ /* 0x000fe20000000f00 */
[----:B------:R-:W-:Y:S05]  /*19dd0*/  BRA `(.L_x_679) ;  /* 0xffffdd9000007947 */ /* 0x000fea000383ffff */
.L_x_632:
        /* <DEDUP_REMOVED lines=26> */
.L_x_634:
[----:B------:R-:W-:Y:S02]  /*19f80*/  SEL R0, RZ, 0x1, P0 ;  /* 0x00000001ff007807 */ /* 0x000fe40000000000 */
[----:B------:R-:W-:Y:S02]  /*19f90*/  MOV R2, 0x19fb0 ;  /* 0x00019fb000027802 */ /* 0x000fe40000000f00 */
[----:B-1----:R-:W-:Y:S05]  /*19fa0*/  CALL.REL.NOINC `($__internal_11_$__cuda_sm70_votesync_ballot) ;  /* 0x0000025000007944 */ /* 0x002fea0003c00000 */
[----:B------:R-:W-:Y:S01]  /*19fb0*/  MOV R10, R0 ;  /* 0x00000000000a7202 */ /* 0x000fe20000000f00 */
[----:B------:R-:W-:Y:S05]  /*19fc0*/  BRA `(.L_x_681) ;  /* 0xffffdd3000007947 */ /* 0x000fea000383ffff */
.L_x_635:
[----:B------:R-:W-:Y:S01]  /*19fd0*/  IMAD.MOV.U32 R5, RZ, RZ, R6 ;  /* 0x000000ffff057224 */ /* 0x000fe200078e0006 */
[----:B------:R-:W-:Y:S01]  /*19fe0*/  MOV R3, R8 ;  /* 0x0000000800037202 */ /* 0x000fe20000000f00 */
[----:B--2---:R-:W-:Y:S01]  /*19ff0*/  IMAD.MOV.U32 R0, RZ, RZ, 0x1f ;  /* 0x0000001fff007424 */ /* 0x004fe200078e00ff */
[----:B------:R-:W-:Y:S02]  /*1a000*/  MOV R2, 0x1a020 ;  /* 0x0001a02000027802 */ /* 0x000fe40000000f00 */
[----:B-1----:R-:W-:Y:S05]  /*1a010*/  CALL.REL.NOINC `($__internal_9_$__cuda_sm70_shflsync_idx_p) ;  /* 0x0000012000007944 */ /* 0x002fea0003c00000 */
[----:B------:R-:W-:Y:S01]  /*1a020*/  IMAD.MOV.U32 R11, RZ, RZ, R0 ;  /* 0x000000ffff0b7224 */ /* 0x000fe200078e0000 */
[----:B------:R-:W-:Y:S01]  /*1a030*/  MOV R3, R8 ;  /* 0x0000000800037202 */ /* 0x000fe20000000f00 */
[----:B------:R-:W-:Y:S01]  /*1a040*/  IMAD.MOV.U32 R5, RZ, RZ, R7 ;  /* 0x000000ffff057224 */ /* 0x000fe200078e0007 */
[----:B------:R-:W-:Y:S02]  /*1a050*/  MOV R0, 0x1f ;  /* 0x0000001f00007802 */ /* 0x000fe40000000f00 */
[----:B------:R-:W-:-:S02]  /*1a060*/  MOV R2, 0x1a080 ;  /* 0x0001a08000027802 */ /* 0x000fc40000000f00 */
[----:B------:R-:W-:Y:S05]  /*1a070*/  CALL.REL.NOINC `($__internal_9_$__cuda_sm70_shflsync_idx_p) ;  /* 0x000000c000007944 */ /* 0x000fea0003c00000 */
[----:B------:R-:W-:Y:S01]  /*1a080*/  MOV R7, R0 ;  /* 0x0000000000077202 */ /* 0x000fe20000000f00 */
[----:B------:R-:W-:Y:S05]  /*1a090*/  BRA `(.L_x_682) ;  /* 0xffffdcd000007947 */ /* 0x000fea000383ffff */
.L_x_638:
[----:B------:R-:W-:Y:S01]  /*1a0a0*/  IMAD.MOV.U32 R5, RZ, RZ, R4 ;  /* 0x000000ffff057224 */ /* 0x000fe200078e0004 */
[----:B--2---:R-:W-:-:S02]  /*1a0b0*/  MOV R0, 0x1f ;  /* 0x0000001f00007802 */ /* 0x004fc40000000f00 */
[----:B------:R-:W-:Y:S02]  /*1a0c0*/  MOV R2, 0x1a0e0 ;  /* 0x0001a0e000027802 */ /* 0x000fe40000000f00 */
[----:B-1-34-:R-:W-:Y:S05]  /*1a0d0*/  CALL.REL.NOINC `($__internal_9_$__cuda_sm70_shflsync_idx_p) ;  /* 0x0000006000007944 */ /* 0x01afea0003c00000 */
[----:B------:R-:W-:Y:S01]  /*1a0e0*/  MOV R13, R0 ;  /* 0x00000000000d7202 */ /* 0x000fe20000000f00 */
[----:B------:R-:W-:Y:S05]  /*1a0f0*/  BRA `(.L_x_637) ;  /* 0xffffdcd000007947 */ /* 0x000fea000383ffff */
        .weak           $__internal_8_$__cuda_sm70_shflsync_bfly_p
        .type           $__internal_8_$__cuda_sm70_shflsync_bfly_p,@function
        .size           $__internal_8_$__cuda_sm70_shflsync_bfly_p,($__internal_9_$__cuda_sm70_shflsync_idx_p - $__internal_8_$__cuda_sm70_shflsync_bfly_p)
$__internal_8_$__cuda_sm70_shflsync_bfly_p:
[----:B------:R-:W-:Y:S04]  /*1a100*/  WARPSYNC R8 ;  /* 0x0000000800007348 */ /* 0x000fe80003800000 */
[----:B------:R1:W2:Y:S02]  /*1a110*/  SHFL.BFLY PT, R0, R0, R3, R9 ;  /* 0x0c00000300007389 */ /* 0x0002a400000e0009 */
[----:B-1----:R-:W-:-:S04]  /*1a120*/  MOV R3, 0x0 ;  /* 0x0000000000037802 */ /* 0x002fc80000000f00 */
[----:B--2---:R-:W-:Y:S05]  /*1a130*/  RET.REL.NODEC R2 `(_ZN7cutlass13device_kernelIN5flash19enable_sm80_to_sm89INS1_16FlashAttnFwdSm80INS1_25CollectiveMainloopFwdSm80ILi4ELi1ELb0EN4cute5tupleIJNS5_1CILi128EEENS7_ILi48EEENS7_ILi96EEEEEELi96ENS_10bfloat16_tEfNS_4arch4Sm80ELb0ELb1ELb1ELb1ELb0ELb0ELb1ELb1EEENS1_21CollectiveEpilogueFwdINS6_IJS8_SA_S9_EEENS6_IJNS7_ILi1EEESI_SI_EEESC_SE_Li128ELb1ELb1ELb1ELb0EEENS1_36VarlenDynamicPersistentTileSchedulerILi128ELi48ELi128ELi128ELb1ELb1ELb0ELb1ELb0ELb1EEEEEEEEEvNT_6ParamsE) ;  /* 0xfffe5ec002007950 */ /* 0x004fea0003c3ffff */
        .weak           $__internal_9_$__cuda_sm70_shflsync_idx_p
        .type           $__internal_9_$__cuda_sm70_shflsync_idx_p,@function
        .size           $__internal_9_$__cuda_sm70_shflsync_idx_p,($__internal_10_$__cuda_sm70_shflsync_up_p - $__internal_9_$__cuda_sm70_shflsync_idx_p)
$__internal_9_$__cuda_sm70_shflsync_idx_p:
[----:B------:R-:W-:-:S04]  /*1a140*/  MOV R15, 0xffffffff ;  /* 0xffffffff000f7802 */ /* 0x000fc80000000f00 */
[----:B------:R-:W-:Y:S04]  /*1a150*/  WARPSYNC R15 ;  /* 0x0000000f00007348 */ /* 0x000fe80003800000 */
[----:B------:R1:W2:Y:S02]  /*1a160*/  SHFL.IDX PT, R0, R5, R3, R0 ;  /* 0x0000000305007389 */ /* 0x0002a400000e0000 */
[----:B-1----:R-:W-:-:S04]  /*1a170*/  MOV R3, 0x0 ;  /* 0x0000000000037802 */ /* 0x002fc80000000f00 */
[----:B--2---:R-:W-:Y:S05]  /*1a180*/  RET.REL.NODEC R2 `(_ZN7cutlass13device_kernelIN5flash19enable_sm80_to_sm89INS1_16FlashAttnFwdSm80INS1_25CollectiveMainloopFwdSm80ILi4ELi1ELb0EN4cute5tupleIJNS5_1CILi128EEENS7_ILi48EEENS7_ILi96EEEEEELi96ENS_10bfloat16_tEfNS_4arch4Sm80ELb0ELb1ELb1ELb1ELb0ELb0ELb1ELb1EEENS1_21CollectiveEpilogueFwdINS6_IJS8_SA_S9_EEENS6_IJNS7_ILi1EEESI_SI_EEESC_SE_Li128ELb1ELb1ELb1ELb0EEENS1_36VarlenDynamicPersistentTileSchedulerILi128ELi48ELi128ELi128ELb1ELb1ELb0ELb1ELb0ELb1EEEEEEEEEvNT_6ParamsE) ;  /* 0xfffe5e7002007950 */ /* 0x004fea0003c3ffff */
        .weak           $__internal_10_$__cuda_sm70_shflsync_up_p
        .type           $__internal_10_$__cuda_sm70_shflsync_up_p,@function
        .size           $__internal_10_$__cuda_sm70_shflsync_up_p,($__internal_11_$__cuda_sm70_votesync_ballot - $__internal_10_$__cuda_sm70_shflsync_up_p)
$__internal_10_$__cuda_sm70_shflsync_up_p:
[----:B------:R-:W-:Y:S02]  /*1a190*/  IMAD.MOV.U32 R4, RZ, RZ, RZ ;  /* 0x000000ffff047224 */ /* 0x000fe400078e00ff */
[----:B------:R-:W-:-:S04]  /*1a1a0*/  IMAD.MOV.U32 R10, RZ, RZ, -0x1 ;  /* 0xffffffffff0a7424 */ /* 0x000fc800078e00ff */
[----:B------:R-:W-:Y:S04]  /*1a1b0*/  WARPSYNC R10 ;  /* 0x0000000a00007348 */ /* 0x000fe80003800000 */
[----:B------:R1:W2:Y:S02]  /*1a1c0*/  SHFL.UP PT, R4, R0, R2, R4 ;  /* 0x0400000200047389 */ /* 0x0002a400000e0004 */
[----:B-1----:R-:W-:Y:S02]  /*1a1d0*/  MOV R2, R3 ;  /* 0x0000000300027202 */ /* 0x002fe40000000f00 */
[----:B------:R-:W-:-:S04]  /*1a1e0*/  MOV R3, 0x0 ;  /* 0x0000000000037802 */ /* 0x000fc80000000f00 */
[----:B--2---:R-:W-:Y:S05]  /*1a1f0*/  RET.REL.NODEC R2 `(_ZN7cutlass13device_kernelIN5flash19enable_sm80_to_sm89INS1_16FlashAttnFwdSm80INS1_25CollectiveMainloopFwdSm80ILi4ELi1ELb0EN4cute5tupleIJNS5_1CILi128EEENS7_ILi48EEENS7_ILi96EEEEEELi96ENS_10bfloat16_tEfNS_4arch4Sm80ELb0ELb1ELb1ELb1ELb0ELb0ELb1ELb1EEENS1_21CollectiveEpilogueFwdINS6_IJS8_SA_S9_EEENS6_IJNS7_ILi1EEESI_SI_EEESC_SE_Li128ELb1ELb1ELb1ELb0EEENS1_36VarlenDynamicPersistentTileSchedulerILi128ELi48ELi128ELi128ELb1ELb1ELb0ELb1ELb0ELb1EEEEEEEEEvNT_6ParamsE) ;  /* 0xfffe5e0002007950 */ /* 0x004fea0003c3ffff */
        .weak           $__internal_11_$__cuda_sm70_votesync_ballot
        .type           $__internal_11_$__cuda_sm70_votesync_ballot,@function
        .size           $__internal_11_$__cuda_sm70_votesync_ballot,(.L_x_1436 - $__internal_11_$__cuda_sm70_votesync_ballot)
$__internal_11_$__cuda_sm70_votesync_ballot:
[----:B------:R-:W-:Y:S01]  /*1a200*/  ISETP.NE.U32.AND P0, PT, R0, 0x1, PT ;  /* 0x000000010000780c */ /* 0x000fe20003f05070 */
[----:B------:R-:W-:-:S04]  /*1a210*/  IMAD.MOV.U32 R3, RZ, RZ, -0x1 ;  /* 0xffffffffff037424 */ /* 0x000fc800078e00ff */
[----:B------:R-:W-:Y:S08]  /*1a220*/  WARPSYNC R3 ;  /* 0x0000000300007348 */ /* 0x000ff00003800000 */
[----:B------:R-:W-:-:S04]  /*1a230*/  VOTE.ANY R0, PT, !P0 ;  /* 0x0000000000007806 */ /* 0x000fc800040e0100 */
[----:B------:R-:W-:Y:S01]  /*1a240*/  LOP3.LUT R0, R0, R3, RZ, 0xc0, !PT ;  /* 0x0000000300007212 */ /* 0x000fe200078ec0ff */
[----:B------:R-:W-:-:S04]  /*1a250*/  IMAD.MOV.U32 R3, RZ, RZ, 0x0 ;  /* 0x00000000ff037424 */ /* 0x000fc800078e00ff */
[----:B------:R-:W-:Y:S05]  /*1a260*/  RET.REL.NODEC R2 `(_ZN7cutlass13device_kernelIN5flash19enable_sm80_to_sm89INS1_16FlashAttnFwdSm80INS1_25CollectiveMainloopFwdSm80ILi4ELi1ELb0EN4cute5tupleIJNS5_1CILi128EEENS7_ILi48EEENS7_ILi96EEEEEELi96ENS_10bfloat16_tEfNS_4arch4Sm80ELb0ELb1ELb1ELb1ELb0ELb0ELb1ELb1EEENS1_21CollectiveEpilogueFwdINS6_IJS8_SA_S9_EEENS6_IJNS7_ILi1EEESI_SI_EEESC_SE_Li128ELb1ELb1ELb1ELb0EEENS1_36VarlenDynamicPersistentTileSchedulerILi128ELi48ELi128ELi128ELb1ELb1ELb0ELb1ELb0ELb1EEEEEEEEEvNT_6ParamsE) ;  /* 0xfffe5d9002007950 */ /* 0x000fea0003c3ffff */
.L_x_683:
        /* <DEDUP_REMOVED lines=9> */
.L_x_1436:


//--------------------- .text._ZN7cutlass13device_kernelIN5flash19enable_sm80_to_sm89INS1_16FlashAttnFwdSm80INS1_25CollectiveMainloopFwdSm80ILi4ELi1ELb0EN4cute5tupleIJNS5_1CILi128EEENS7_ILi48EEENS7_ILi96EEEEEELi96ENS_10bfloat16_tEfNS_4arch4Sm80ELb0ELb1ELb1ELb1ELb0ELb1ELb1ELb1EEENS1_21CollectiveEpilogueFwdINS6_IJS8_SA_S9_EEENS6_IJNS7_ILi1EEESI_SI_EEESC_SE_Li128ELb1ELb1ELb1ELb0EEENS1_36VarlenDynamicPersistentTileSchedulerILi128ELi48ELi128ELi128ELb1ELb1ELb0ELb1ELb0ELb1EEEEEEEEEvNT_6ParamsE --------------------------
	.section	.text._ZN7cutlass13device_kernelIN5flash19enable_sm80_to_sm89INS1_16FlashAttnFwdSm80INS1_25CollectiveMainloopFwdSm80ILi4ELi1ELb0EN4cute5tupleIJNS5_1CILi128EEENS7_ILi48EEENS7_ILi96EEEEEELi96ENS_10bfloat16_tEfNS_4arch4Sm80ELb0ELb1ELb1ELb1ELb0ELb1ELb1ELb1EEENS1_21CollectiveEpilogueFwdINS6_IJS8_SA_S9_EEENS6_IJNS7_ILi1EEESI_SI_EEESC_SE_Li128ELb1ELb1ELb1ELb0EEENS1_36VarlenDynamicPersistentTileSchedulerILi128ELi48ELi128ELi128ELb1ELb1ELb0ELb1ELb0ELb1EEEEEEEEEvNT_6ParamsE,"ax",@progbits
	.sectioninfo	@"SHI_REGISTERS=255"
	.align	128
.text._ZN7cutlass13device_kernelIN5flash19enable_sm80_to_sm89INS1_16FlashAttnFwdSm80INS1_25CollectiveMainloopFwdSm80ILi4ELi1ELb0EN4cute5tupleIJNS5_1CILi128EEENS7_ILi48EEENS7_ILi96EEEEEELi96ENS_10bfloat16_tEfNS_4arch4Sm80ELb0ELb1ELb1ELb1ELb0ELb1ELb1ELb1EEENS1_21CollectiveEpilogueFwdINS6_IJS8_SA_S9_EEENS6_IJNS7_ILi1EEESI_SI_EEESC_SE_Li128ELb1ELb1ELb1ELb0EEENS1_36VarlenDynamicPersistentTileSchedulerILi128ELi48ELi128ELi128ELb1ELb1ELb0ELb1ELb0ELb1EEEEEEEEEvNT_6ParamsE:
        .type           _ZN7cutlass13device_kernelIN5flash19enable_sm80_to_sm89INS1_16FlashAttnFwdSm80INS1_25CollectiveMainloopFwdSm80ILi4ELi1ELb0EN4cute5tupleIJNS5_1CILi128EEENS7_ILi48EEENS7_ILi96EEEEEELi96ENS_10bfloat16_tEfNS_4arch4Sm80ELb0ELb1ELb1ELb1ELb0ELb1ELb1ELb1EEENS1_21CollectiveEpilogueFwdINS6_IJS8_SA_S9_EEENS6_IJNS7_ILi1EEESI_SI_EEESC_SE_Li128ELb1ELb1ELb1ELb0EEENS1_36VarlenDynamicPersistentTileSchedulerILi128ELi48ELi128ELi128ELb1ELb1ELb0ELb1ELb0ELb1EEEEEEEEEvNT_6ParamsE,@function
        .size           _ZN7cutlass13device_kernelIN5flash19enable_sm80_to_sm89INS1_16FlashAttnFwdSm80INS1_25CollectiveMainloopFwdSm80ILi4ELi1ELb0EN4cute5tupleIJNS5_1CILi128EEENS7_ILi48EEENS7_ILi96EEEEEELi96ENS_10bfloat16_tEfNS_4arch4Sm80ELb0ELb1ELb1ELb1ELb0ELb1ELb1ELb1EEENS1_21CollectiveEpilogueFwdINS6_IJS8_SA_S9_EEENS6_IJNS7_ILi1EEESI_SI_EEESC_SE_Li128ELb1ELb1ELb1ELb0EEENS1_36VarlenDynamicPersistentTileSchedulerILi128ELi48ELi128ELi128ELb1ELb1ELb0ELb1ELb0ELb1EEEEEEEEEvNT_6ParamsE,(.L_x_1441 - _ZN7cutlass13device_kernelIN5flash19enable_sm80_to_sm89INS1_16FlashAttnFwdSm80INS1_25CollectiveMainloopFwdSm80ILi4ELi1ELb0EN4cute5tupleIJNS5_1CILi128EEENS7_ILi48EEENS7_ILi96EEEEEELi96ENS_10bfloat16_tEfNS_4arch4Sm80ELb0ELb1ELb1ELb1ELb0ELb1ELb1ELb1EEENS1_21CollectiveEpilogueFwdINS6_IJS8_SA_S9_EEENS6_IJNS7_ILi1EEESI_SI_EEESC_SE_Li128ELb1ELb1ELb1ELb0EEENS1_36VarlenDynamicPersistentTileSchedulerILi128ELi48ELi128ELi128ELb1ELb1ELb0ELb1ELb0ELb1EEEEEEEEEvNT_6ParamsE)
        .other          _ZN7cutlass13device_kernelIN5flash19enable_sm80_to_sm89INS1_16FlashAttnFwdSm80INS1_25CollectiveMainloopFwdSm80ILi4ELi1ELb0EN4cute5tupleIJNS5_1CILi128EEENS7_ILi48EEENS7_ILi96EEEEEELi96ENS_10bfloat16_tEfNS_4arch4Sm80ELb0ELb1ELb1ELb1ELb0ELb1ELb1ELb1EEENS1_21CollectiveEpilogueFwdINS6_IJS8_SA_S9_EEENS6_IJNS7_ILi1EEESI_SI_EEESC_SE_Li128ELb1ELb1ELb1ELb0EEENS1_36VarlenDynamicPersistentTileSchedulerILi128ELi48ELi128ELi128ELb1ELb1ELb0ELb1ELb0ELb1EEEEEEEEEvNT_6ParamsE,@"STO_CUDA_ENTRY STV_DEFAULT"
_ZN7cutlass13device_kernelIN5flash19enable_sm80_to_sm89INS1_16FlashAttnFwdSm80INS1_25CollectiveMainloopFwdSm80ILi4ELi1ELb0EN4cute5tupleIJNS5_1CILi128EEENS7_ILi48EEENS7_ILi96EEEEEELi96ENS_10bfloat16_tEfNS_4arch4Sm80ELb0ELb1ELb1ELb1ELb0ELb1ELb1ELb1EEENS1_21CollectiveEpilogueFwdINS6_IJS8_SA_S9_EEENS6_IJNS7_ILi1EEESI_SI_EEESC_SE_Li128ELb1ELb1ELb1ELb0EEENS1_36VarlenDynamicPersistentTileSchedulerILi128ELi48ELi128ELi128ELb1ELb1ELb0ELb1ELb0ELb1EEEEEEEEEvNT_6ParamsE:
        /* <DEDUP_REMOVED lines=54> */
.L_x_689:
        /* <DEDUP_REMOVED lines=16> */
.L_x_951:
        /* <DEDUP_REMOVED lines=16> */
.L_x_952:
[----:B--2---:R-:W-:-:S05]  /*0560*/  IMAD R0, R0, c[0x0][0x538], RZ ;  /* 0x00014e0000007a24 */ /* 0x004fca00078e02ff */
[----:B------:R-:W-:-:S04]  /*0570*/  IADD3 R7, R0, R7, RZ ;  /* 0x0000000700077210 */ /* 0x000fc80007ffe0ff */
[----:B------:R-:W-:-:S13]  /*0580*/  ISETP.GT.AND P0, PT, R7, UR4, PT ;  /* 0x0000000407007c0c */ /* 0x000fda000bf04270 */
[----:B-1----:R-:W-:Y:S05]  /*0590*/  @!P0 BRA `(.L_x_689) ;  /* 0xfffffdc000008947 */ /* 0x002fea000383ffff */
.L_x_685:
[----:B------:R-:W-:-:S05]  /*05a0*/  IADD3 R11, -R0, R7, RZ ;  /* 0x00000007000b7210 */ /* 0x000fca0007ffe1ff */
[----:B------:R-:W-:-:S05]  /*05b0*/  IMAD R0, R4, c[0x0][0x538], R11 ;  /* 0x00014e0004007a24 */ /* 0x000fca00078e020b */
[----:B------:R-:W-:Y:S01]  /*05c0*/  ISETP.GT.AND P0, PT, R0, UR4, PT ;  /* 0x0000000400007c0c */ /* 0x000fe2000bf04270 */
[----:B------:R-:W-:-:S12]  /*05d0*/  BRA.DIV ~URZ, `(.L_x_690) ;  /* 0x00024aa27f007947 */ /* 0x000fd8000b800000 */
[----:B------:R-:W-:-:S04]  /*05e0*/  VOTE.ANY R10, PT, !P0 ;  /* 0x00000000000a7806 */ /* 0x000fc800040e0100 */
.L_x_953:
[----:B------:R-:W1:Y:S02]  /*05f0*/  POPC R7, R10 ;  /* 0x0000000a00077309 */ /* 0x000e640000000000 */
[----:B-1----:R-:W-:-:S05]  /*0600*/  IADD3 R0, R7, R6, RZ ;  /* 0x0000000607007210 */ /* 0x002fca0007ffe0ff */
[----:B------:R1:W-:Y:S01]  /*0610*/  STL [R1+0x34], R0 ;  /* 0x0000340001007387 */ /* 0x0003e20000100800 */
[----:B------:R-:W-:Y:S05]  /*0620*/  BRA.DIV ~URZ, `(.L_x_691) ;  /* 0x00024aa27f007947 */ /* 0x000fea000b800000 */
[----:B------:R2:W3:Y:S01]  /*0630*/  SHFL.IDX PT, R12, R9, R7, 0x1f ;  /* 0x00001f07090c7589 */ /* 0x0004e200000e0000 */
[----:B------:R-:W-:-:S03]  /*0640*/  MOV R6, RZ ;  /* 0x000000ff00067202 */ /* 0x000fc60000000f00 */
[----:B------:R2:W4:Y:S04]  /*0650*/  SHFL.IDX PT, R9, R8, R7, 0x1f ;  /* 0x00001f0708097589 */ /* 0x00052800000e0000 */
.L_x_954:
[----:B------:R-:W-:Y:S01]  /*0660*/  ISETP.NE.AND P0, PT, R10, RZ, PT ;  /* 0x000000ff0a00720c */ /* 0x000fe20003f05270 */
[----:B------:R-:W-:-:S12]  /*0670*/  BSSY B0, `(.L_x_692) ;  /* 0x0000005000007945 */ /* 0x000fd80003800000 */
[----:B------:R-:W-:Y:S05]  /*0680*/  @!P0 BRA `(.L_x_693) ;  /* 0x0000003000008947 */ /* 0x000fea0003800000 */
[----:B------:R-:W-:Y:S01]  /*0690*/  IADD3 R3, R7, -0x1, RZ ;  /* 0xffffffff07037810 */ /* 0x000fe20007ffe0ff */
[----:B------:R-:W-:Y:S05]  /*06a0*/  BRA.DIV ~URZ, `(.L_x_694) ;  /* 0x00024b027f007947 */ /* 0x000fea000b800000 */
[----:B------:R1:W2:Y:S02]  /*06b0*/  SHFL.IDX PT, R6, R4, R3, 0x1f ;  /* 0x00001f0304067589 */ /* 0x0002a400000e0000 */
.L_x_693:
[----:B------:R-:W-:Y:S05]  /*06c0*/  BSYNC B0 ;  /* 0x0000000000007941 */ /* 0x000fea0003800000 */
.L_x_692:
        /* <DEDUP_REMOVED lines=69> */
.L_x_696:
        /* <DEDUP_REMOVED lines=46> */
[----:B------:R-:W-:-:S03]  /*0e00*/  IMAD.MOV.U32 R2, RZ, RZ, R0 ;  /* 0x000000ffff027224 */ /* 0x000fc600078e0000 */
[----:B------:R-:W-:Y:S01]  /*0e10*/  IABS R0, R8 ;  /* 0x0000000800007213 */ /* 0x000fe20000000000 */
[----:B------:R-:W-:Y:S02]  /*0e20*/  IMAD R7, R2, R5, RZ ;  /* 0x0000000502077224 */ /* 0x000fe400078e02ff */
[----:B------:R-:W-:Y:S02]  /*0e30*/  IMAD.MOV.U32 R2, RZ, RZ, RZ ;  /* 0x000000ffff027224 */ /* 0x000fe400078e00ff */
        /* <DEDUP_REMOVED lines=20> */
.L_x_697:
[----:B------:R-:W-:Y:S05]  /*0f80*/  BSYNC B0 ;  /* 0x0000000000007941 */ /* 0x000fea0003800000 */
.L_x_695:
[----:B------:R-:W-:-:S04]  /*0f90*/  LOP3.LUT R0, RZ, R0, RZ, 0x33, !PT ;  /* 0x00000000ff007212 */ /* 0x000fc800078e33ff */
[----:B------:R-:W-:-:S05]  /*0fa0*/  IADD3 R0, R0, R12, RZ ;  /* 0x0000000c00007210 */ /* 0x000fca0007ffe0ff */
[----:B------:R2:W-:Y:S01]  /*0fb0*/  STL [R1+0x2c], R0 ;  /* 0x00002c0001007387 */ /* 0x0005e20000100800 */
[----:B------:R-:W-:Y:S05]  /*0fc0*/  BRA `(.L_x_698) ;  /* 0x0000006000007947 */ /* 0x000fea0003800000 */
.L_x_686:
[----:B------:R-:W-:Y:S01]  /*0fd0*/  MOV R0, UR4 ;  /* 0x0000000400007c02 */ /* 0x000fe20008000f00 */
[----:B------:R-:W-:Y:S04]  /*0fe0*/  STL [R1+0x2c], RZ ;  /* 0x00002cff01007387 */ /* 0x000fe80000100800 */
[----:B------:R-:W-:Y:S04]  /*0ff0*/  STL [R1+0x30], RZ ;  /* 0x000030ff01007387 */ /* 0x000fe80000100800 */
[----:B------:R1:W-:Y:S02]  /*1000*/  STL [R1+0x28], R0 ;  /* 0x0000280001007387 */ /* 0x0003e40000100800 */
[----:B-1----:R-:W-:-:S05]  /*1010*/  MOV R0, c[0x0][0x53c] ;  /* 0x00014f0000007a02 */ /* 0x002fca0000000f00 */
[----:B------:R1:W-:Y:S02]  /*1020*/  STL [R1+0x34], R0 ;  /* 0x0000340001007387 */ /* 0x0003e40000100800 */
.L_x_698:
        /* <DEDUP_REMOVED lines=8> */
.L_x_684:
[----:B-12---:R-:W2:Y:S02]  /*10b0*/  LDL R0, [R1+0x34] ;  /* 0x0000340001007983 */ /* 0x006ea40000100800 */
[----:B--2---:R-:W-:-:S13]  /*10c0*/  ISETP.GE.AND P0, PT, R0, c[0x0][0x53c], PT ;  /* 0x00014f0000007a0c */ /* 0x004fda0003f06270 */
[----:B------:R-:W-:Y:S05]  /*10d0*/  @P0 EXIT ;  /* 0x000000000000094d */ /* 0x000fea0003800000 */
[----:B------:R-:W1:Y:S02]  /*10e0*/  S2R R24, SR_TID.X ;  /* 0x0000000000187919 */ /* 0x000e640000002100 */
[----:B-1-3--:R-:W-:Y:S02]  /*10f0*/  SHF.R.S32.HI R7, RZ, 0x1f, R24 ;  /* 0x0000001fff077819 */ /* 0x00afe40000011418 */
[-C--:B------:R-:W-:Y:S02]  /*1100*/  LEA.HI R15, R24, R24.reuse, RZ, 0x1 ;  /* 0x00000018180f7211 */ /* 0x080fe400078f08ff */
[CC--:B------:R-:W-:Y:S02]  /*1110*/  LEA.HI R16, R7.reuse, R24.reuse, RZ, 0x3 ;  /* 0x0000001807107211 */ /* 0x0c0fe400078f18ff */
[----:B------:R-:W-:Y:S02]  /*1120*/  LEA.HI R10, R7, R24, RZ, 0x2 ;  /* 0x00000018070a7211 */ /* 0x000fe400078f10ff */
[----:B------:R-:W-:-:S02]  /*1130*/  LOP3.LUT R0, R16, 0xfffffff8, RZ, 0xc0, !PT ;  /* 0xfffffff810007812 */ /* 0x000fc400078ec0ff */
[CC--:B------:R-:W-:Y:S02]  /*1140*/  LEA.HI R12, R7.reuse, R24.reuse, RZ, 0x5 ;  /* 0x00000018070c7211 */ /* 0x0c0fe400078f28ff */
[----:B------:R-:W-:Y:S01]  /*1150*/  SHF.R.S32.HI R2, RZ, 0x3, R16 ;  /* 0x00000003ff027819 */ /* 0x000fe20000011410 */
[----:B------:R-:W-:Y:S01]  /*1160*/  IMAD.IADD R3, R24, 0x1, -R0 ;  /* 0x0000000118037824 */ /* 0x000fe200078e0a00 */
[----:B------:R-:W-:Y:S02]  /*1170*/  LEA.HI R7, R7, R24, RZ, 0x4 ;  /* 0x0000001807077211 */ /* 0x000fe400078f20ff */
[----:B------:R-:W-:Y:S01]  /*1180*/  SHF.R.S32.HI R14, RZ, 0x1, R15 ;  /* 0x00000001ff0e7819 */ /* 0x000fe2000001140f */
[----:B------:R-:W-:Y:S01]  /*1190*/  IMAD.SHL.U32 R0, R2, 0x40, RZ ;  /* 0x0000004002007824 */ /* 0x000fe200078e00ff */
[----:B------:R-:W-:Y:S02]  /*11a0*/  LOP3.LUT R4, R10, 0xfffffffc, RZ, 0xc0, !PT ;  /* 0xfffffffc0a047812 */ /* 0x000fe400078ec0ff */
[----:B------:R-:W-:-:S02]  /*11b0*/  SHF.R.S32.HI R8, RZ, 0x4, R7 ;  /* 0x00000004ff087819 */ /* 0x000fc40000011407 */
[----:B------:R-:W-:Y:S01]  /*11c0*/  LEA.HI R5, R15, R14, RZ, 0x1 ;  /* 0x0000000e0f057211 */ /* 0x000fe200078f08ff */
[----:B------:R-:W-:Y:S01]  /*11d0*/  IMAD.IADD R25, R24, 0x1, -R4 ;  /* 0x0000000118197824 */ /* 0x000fe200078e0a04 */
[----:B------:R-:W-:Y:S02]  /*11e0*/  LEA.HI R6, R7, R8, RZ, 0x1 ;  /* 0x0000000807067211 */ /* 0x000fe400078f08ff */
[----:B------:R-:W-:Y:S01]  /*11f0*/  LOP3.LUT R2, R5, 0x7fffffe, RZ, 0xc0, !PT ;  /* 0x07fffffe05027812 */ /* 0x000fe200078ec0ff */
[----:B------:R-:W-:Y:S01]  /*1200*/  IMAD.SHL.U32 R30, R25, 0x8, RZ ;  /* 0x00000008191e7824 */ /* 0x000fe200078e00ff */
[----:B------:R-:W-:Y:S02]  /*1210*/  LOP3.LUT R0, R0, 0xc0, RZ, 0xc0, !PT ;  /* 0x000000c000007812 */ /* 0x000fe400078ec0ff */
[----:B------:R-:W-:Y:S01]  /*1220*/  LOP3.LUT R6, R6, 0xfffffffe, RZ, 0xc0, !PT ;  /* 0xfffffffe06067812 */ /* 0x000fe200078ec0ff */
[----:B------:R-:W-:Y:S01]  /*1230*/  IMAD.IADD R2, R14, 0x1, -R2 ;  /* 0x000000010e027824 */ /* 0x000fe200078e0a02 */
[----:B------:R-:W-:-:S02]  /*1240*/  LEA.HI R11, R3, R3, RZ, 0x1 ;  /* 0x00000003030b7211 */ /* 0x000fc400078f08ff */
[----:B------:R-:W-:Y:S01]  /*1250*/  SHF.R.U32.HI R5, RZ, 0x3, R0 ;  /* 0x00000003ff057819 */ /* 0x000fe20000011600 */
[----:B------:R-:W-:Y:S01]  /*1260*/  IMAD.IADD R17, R8, 0x1, -R6 ;  /* 0x0000000108117824 */ /* 0x000fe200078e0a06 */
[----:B------:R-:W-:Y:S01]  /*1270*/  LOP3.LUT R0, R0, 0x18, R30, 0xf8, !PT ;  /* 0x0000001800007812 */ /* 0x000fe200078ef81e */
[----:B------:R-:W-:Y:S01]  /*1280*/  IMAD R20, R8, 0x8, R2 ;  /* 0x0000000808147824 */ /* 0x000fe200078e0202 */
[----:B------:R-:W-:Y:S02]  /*1290*/  LOP3.LUT R4, R11, 0x3fffffe, RZ, 0xc0, !PT ;  /* 0x03fffffe0b047812 */ /* 0x000fe400078ec0ff */
[----:B------:R-:W-:Y:S01]  /*12a0*/  LOP3.LUT R8, R0, R5, RZ, 0x3c, !PT ;  /* 0x0000000500087212 */ /* 0x000fe200078e3cff */
[----:B------:R-:W-:Y:S01]  /*12b0*/  IMAD.SHL.U32 R20, R20, 0x20, RZ ;  /* 0x0000002014147824 */ /* 0x000fe200078e00ff */
[----:B------:R-:W-:Y:S01]  /*12c0*/  SHF.R.S32.HI R23, RZ, 0x2, R10 ;  /* 0x00000002ff177819 */ /* 0x000fe2000001140a */
[----:B------:R-:W-:Y:S01]  /*12d0*/  IMAD.IADD R19, R3, 0x1, -R4 ;  /* 0x0000000103137824 */ /* 0x000fe200078e0a04 */
[----:B------:R-:W-:-:S02]  /*12e0*/  SHF.R.S32.HI R9, RZ, 0x5, R12 ;  /* 0x00000005ff097819 */ /* 0x000fc4000001140c */
[----:B------:R-:W-:Y:S02]  /*12f0*/  SHF.R.S32.HI R0, RZ, 0x1f, R12 ;  /* 0x0000001fff007819 */ /* 0x000fe4000001140c */
[----:B------:R-:W-:Y:S02]  /*1300*/  LOP3.LUT R2, R7, 0xfffffff0, RZ, 0xc0, !PT ;  /* 0xfffffff007027812 */ /* 0x000fe400078ec0ff */
[----:B------:R-:W-:Y:S02]  /*1310*/  LEA.HI R5, R10, R23, RZ, 0x1 ;  /* 0x000000170a057211 */ /* 0x000fe400078f08ff */
[----:B------:R-:W-:Y:S01]  /*1320*/  LEA.HI R4, R0, R9, RZ, 0x2 ;  /* 0x0000000900047211 */ /* 0x000fe200078f10ff */
[----:B------:R-:W-:Y:S01]  /*1330*/  IMAD.IADD R0, R24, 0x1, -R2 ;  /* 0x0000000118007824 */ /* 0x000fe200078e0a02 */
[----:B------:R-:W-:Y:S02]  /*1340*/  LOP3.LUT R2, R5, 0x7fffffe, RZ, 0xc0, !PT ;  /* 0x07fffffe05027812 */ /* 0x000fe400078ec0ff */
[----:B------:R-:W-:-:S02]  /*1350*/  LOP3.LUT R3, R12, 0xffffffe0, RZ, 0xc0, !PT ;  /* 0xffffffe00c037812 */ /* 0x000fc400078ec0ff */
[-C--:B------:R-:W-:Y:S01]  /*1360*/  LEA.HI R7, R0, R0.reuse, RZ, 0x1 ;  /* 0x0000000000077211 */ /* 0x080fe200078f08ff */
[----:B------:R-:W-:Y:S01]  /*1370*/  IMAD.IADD R2, R23, 0x1, -R2 ;  /* 0x0000000117027824 */ /* 0x000fe200078e0a02 */
[----:B------:R-:W-:Y:S01]  /*1380*/  SHF.R.S32.HI R13, RZ, 0x1f, R0 ;  /* 0x0000001fff0d7819 */ /* 0x000fe20000011400 */
[----:B------:R-:W-:Y:S01]  /*1390*/  IMAD.IADD R28, R24, 0x1, -R3 ;  /* 0x00000001181c7824 */ /* 0x000fe200078e0a03 */
[----:B------:R-:W-:Y:S01]  /*13a0*/  LOP3.LUT R6, R7, 0x7fffffe, RZ, 0xc0, !PT ;  /* 0x07fffffe07067812 */ /* 0x000fe200078ec0ff */
[----:B------:R-:W-:Y:S01]  /*13b0*/  IMAD R2, R9, 0x8, R2 ;  /* 0x0000000809027824 */ /* 0x000fe200078e0202 */
[----:B------:R-:W-:Y:S02]  /*13c0*/  LEA.HI R13, R13, R0, RZ, 0x3 ;  /* 0x000000000d0d7211 */ /* 0x000fe400078f18ff */
[----:B------:R-:W-:Y:S01]  /*13d0*/  LOP3.LUT R3, R4, 0xffffffc, RZ, 0xc0, !PT ;  /* 0x0ffffffc04037812 */ /* 0x000fe200078ec0ff */
[----:B------:R-:W-:Y:S01]  /*13e0*/  IMAD.IADD R12, R0, 0x1, -R6 ;  /* 0x00000001000c7824 */ /* 0x000fe200078e0a06 */
[----:B------:R-:W-:Y:S01]  /*13f0*/  LEA.HI R4, R25, R25, RZ, 0x1 ;  /* 0x0000001919047211 */ /* 0x000fe200078f08ff */
[----:B------:R-:W-:Y:S01]  /*1400*/  IMAD.U32 R0, R2, 0x20, R8 ;  /* 0x0000002002007824 */ /* 0x000fe200078e0008 */
[----:B------:R-:W-:-:S02]  /*1410*/  SHF.R.S32.HI R5, RZ, 0x1f, R28 ;  /* 0x0000001fff057819 */ /* 0x000fc4000001141c */
[----:B------:R-:W-:Y:S02]  /*1420*/  LOP3.LUT R2, R4, 0x1ffffffe, RZ, 0xc0, !PT ;  /* 0x1ffffffe04027812 */ /* 0x000fe400078ec0ff */
[----:B------:R1:W-:Y:S01]  /*1430*/  STL [R1+0x1c], R0 ;  /* 0x00001c0001007387 */ /* 0x0003e20000100800 */
[----:B------:R-:W-:Y:S01]  /*1440*/  LEA.HI R18, R5, R28, RZ, 0x2 ;  /* 0x0000001c05127211 */ /* 0x000fe200078f10ff */
[----:B------:R-:W-:Y:S01]  /*1450*/  IMAD.IADD R5, R9, 0x1, -R3 ;  /* 0x0000000109057824 */ /* 0x000fe200078e0a03 */
[----:B------:R-:W-:Y:S01]  /*1460*/  IADD3 R22, R14, 0x40, RZ ;  /* 0x000000400e167810 */ /* 0x000fe20007ffe0ff */
[----:B------:R-:W-:Y:S01]  /*1470*/  IMAD.IADD R2, R25, 0x1, -R2 ;  /* 0x0000000119027824 */ /* 0x000fe200078e0a02 */
[----:B------:R-:W-:Y:S02]  /*1480*/  SHF.R.S32.HI R3, RZ, 0x2, R18 ;  /* 0x00000002ff037819 */ /* 0x000fe40000011412 */
[----:B------:R-:W-:Y:S02]  /*1490*/  SHF.R.S32.HI R10, RZ, 0x1f, R10 ;  /* 0x0000001fff0a7819 */ /* 0x000fe4000001140a */
[----:B------:R-:W-:Y:S01]  /*14a0*/  LEA.HI R14, R22, R22, RZ, 0x1 ;  /* 0x00000016160e7211 */ /* 0x000fe200078f08ff */
[----:B------:R-:W-:Y:S01]  /*14b0*/  IMAD R26, R5, 0x10, R3 ;  /* 0x00000010051a7824 */ /* 0x000fe200078e0203 */
[----:B------:R-:W-:-:S02]  /*14c0*/  LEA.HI R3, R10, R23, RZ, 0x3 ;  /* 0x000000170a037211 */ /* 0x000fc400078f18ff */
[----:B------:R-:W-:Y:S02]  /*14d0*/  SHF.R.S32.HI R5, RZ, 0x1, R7 ;  /* 0x00000001ff057819 */ /* 0x000fe40000011407 */
[----:B------:R-:W-:Y:S01]  /*14e0*/  LOP3.LUT R3, R3, 0xfffffff8, RZ, 0xc0, !PT ;  /* 0xfffffff803037812 */ /* 0x000fe200078ec0ff */
[----:B------:R-:W-:Y:S01]  /*14f0*/  STL [R1+0xa8], R26 ;  /* 0x0000a81a01007387 */ /* 0x000fe20000100800 */
[----:B------:R-:W-:Y:S02]  /*1500*/  LOP3.LUT R6, R14, 0x7fffffe, RZ, 0xc0, !PT ;  /* 0x07fffffe0e067812 */ /* 0x000fe400078ec0ff */
[----:B------:R-:W-:Y:S01]  /*1510*/  SHF.R.S32.HI R31, RZ, 0x1f, R30 ;  /* 0x0000001fff1f7819 */ /* 0x000fe2000001141e */
[----:B------:R-:W-:Y:S02]  /*1520*/  IMAD.IADD R8, R23, 0x1, -R3 ;  /* 0x0000000117087824 */ /* 0x000fe400078e0a03 */
[----:B------:R-:W-:Y:S02]  /*1530*/  IMAD.IADD R6, R22, 0x1, -R6 ;  /* 0x0000000116067824 */ /* 0x000fe400078e0a06 */
[----:B-1----:R-:W-:Y:S01]  /*1540*/  IMAD.SHL.U32 R0, R4, 0x20, RZ ;  /* 0x0000002004007824 */ /* 0x002fe200078e00ff */
[----:B------:R-:W-:-:S04]  /*1550*/  SHF.R.S32.HI R4, RZ, 0x1f, R22 ;  /* 0x0000001fff047819 */ /* 0x000fc80000011416 */
[----:B------:R-:W-:-:S05]  /*1560*/  LOP3.LUT R0, R0, 0xffffffc0, RZ, 0xc0, !PT ;  /* 0xffffffc000007812 */ /* 0x000fca00078ec0ff */
[----:B------:R-:W-:Y:S01]  /*1570*/  IMAD R21, R2, 0x8, R0 ;  /* 0x0000000802157824 */ /* 0x000fe200078e0200 */
[----:B------:R-:W-:Y:S02]  /*1580*/  LEA.HI R0, R4, R22, RZ, 0x3 ;  /* 0x0000001604007211 */ /* 0x000fe400078f18ff */
[----:B------:R-:W-:Y:S02]  /*1590*/  SHF.R.S32.HI R2, RZ, 0x1, R11 ;  /* 0x00000001ff027819 */ /* 0x000fe4000001140b */
[----:B------:R-:W-:Y:S01]  /*15a0*/  SHF.R.S32.HI R4, RZ, 0x1f, R7 ;  /* 0x0000001fff047819 */ /* 0x000fe20000011407 */
[----:B------:R-:W-:Y:S01]  /*15b0*/  IMAD.SHL.U32 R0, R0, 0x20, RZ ;  /* 0x0000002000007824 */ /* 0x000fe200078e00ff */
[----:B------:R-:W-:Y:S02]  /*15c0*/  LOP3.LUT P3, RZ, R2, 0x2, RZ, 0xc0, !PT ;  /* 0x0000000202ff7812 */ /* 0x000fe4000786c0ff */
[----:B------:R-:W-:Y:S02]  /*15d0*/  LEA.HI R4, R4, R5, RZ, 0x2 ;  /* 0x0000000504047211 */ /* 0x000fe400078f10ff */
[----:B------:R-:W-:Y:S01]  /*15e0*/  LOP3.LUT R3, R0, 0xffffff00, RZ, 0xc0, !PT ;  /* 0xffffff0000037812 */ /* 0x000fe200078ec0ff */
[----:B------:R-:W-:Y:S01]  /*15f0*/  IMAD.SHL.U32 R0, R2, 0x40, RZ ;  /* 0x0000004002007824 */ /* 0x000fe200078e00ff */
[----:B------:R-:W-:-:S02]  /*1600*/  LOP3.LUT R2, R4, 0xfffffffc, RZ, 0xc0, !PT ;  /* 0xfffffffc04027812 */ /* 0x000fc400078ec0ff */
[----:B------:R-:W-:Y:S01]  /*1610*/  LEA.HI R7, R8, R8, RZ, 0x1 ;  /* 0x0000000808077211 */ /* 0x000fe200078f08ff */
[----:B------:R-:W-:Y:S01]  /*1620*/  IMAD R22, R6, 0x20, R3 ;  /* 0x0000002006167824 */ /* 0x000fe200078e0203 */
[----:B------:R-:W-:Y:S01]  /*1630*/  LOP3.LUT R0, R0, 0xc0, RZ, 0xc0, !PT ;  /* 0x000000c000007812 */ /* 0x000fe200078ec0ff */
[----:B------:R-:W-:Y:S01]  /*1640*/  IMAD.IADD R11, R5, 0x1, -R2 ;  /* 0x00000001050b7824 */ /* 0x000fe200078e0a02 */
[----:B------:R-:W-:Y:S01]  /*1650*/  LOP3.LUT R4, R7, 0x3fffffe, RZ, 0xc0, !PT ;  /* 0x03fffffe07047812 */ /* 0x000fe200078ec0ff */
[----:B------:R-:W-:Y:S01]  /*1660*/  IMAD.SHL.U32 R2, R13, 0x20, RZ ;  /* 0x000000200d027824 */ /* 0x000fe200078e00ff */
[----:B------:R-:W-:Y:S01]  /*1670*/  LOP3.LUT R6, R0, 0x8, R16, 0xf8, !PT ;  /* 0x0000000800067812 */ /* 0x000fe200078ef810 */
[----:B------:R-:W-:Y:S01]  /*1680*/  STL [R1+0x88], R22 ;  /* 0x0000881601007387 */ /* 0x000fe20000100800 */
[----:B------:R-:W-:Y:S01]  /*1690*/  SHF.R.U32.HI R3, RZ, 0x3, R0 ;  /* 0x00000003ff037819 */ /* 0x000fe20000011600 */
[----:B------:R-:W-:Y:S01]  /*16a0*/  IMAD.SHL.U32 R0, R9, 0x200, RZ ;  /* 0x0000020009007824 */ /* 0x000fe200078e00ff */
[----:B------:R-:W-:Y:S01]  /*16b0*/  LOP3.LUT R2, R2, 0xffffff00, RZ, 0xc0, !PT ;  /* 0xffffff0002027812 */ /* 0x000fe200078ec0ff */
[----:B------:R-:W-:Y:S01]  /*16c0*/  IMAD.IADD R5, R8, 0x1, -R4 ;  /* 0x0000000108057824 */ /* 0x000fe200078e0a04 */
[----:B------:R-:W-:Y:S01]  /*16d0*/  LOP3.LUT R6, R6, R3, RZ, 0x3c, !PT ;  /* 0x0000000306067212 */ /* 0x000fe200078e3cff */
[----:B------:R-:W-:Y:S01]  /*16e0*/  STL [R1+0x70], R20 ;  /* 0x0000701401007387 */ /* 0x000fe20000100800 */
[----:B------:R-:W-:Y:S01]  /*16f0*/  LOP3.LUT R3, R15, 0xfffffffe, RZ, 0xc0, !PT ;  /* 0xfffffffe0f037812 */ /* 0x000fe200078ec0ff */
[----:B------:R-:W-:Y:S01]  /*1700*/  IMAD.IADD R4, R2, 0x1, R0 ;  /* 0x0000000102047824 */ /* 0x000fe200078e0200 */
[----:B------:R-:W-:Y:S01]  /*1710*/  SHF.R.S32.HI R7, RZ, 0x1, R7 ;  /* 0x00000001ff077819 */ /* 0x000fe20000011407 */
[----:B------:R-:W-:Y:S01]  /*1720*/  IMAD R16, R12, 0x20, R2 ;  /* 0x000000200c107824 */ /* 0x000fe200078e0202 */
[----:B------:R-:W-:Y:S01]  /*1730*/  LOP3.LUT P4, RZ, R11, 0x2, RZ, 0xc0, !PT ;  /* 0x000000020bff7812 */ /* 0x000fe2000788c0ff */
[----:B------:R-:W-:Y:S01]  /*1740*/  IMAD.IADD R29, R24, 0x1, -R3 ;  /* 0x00000001181d7824 */ /* 0x000fe200078e0a03 */
[----:B------:R-:W-:Y:S01]  /*1750*/  LOP3.LUT R2, R7, 0x1, RZ, 0xc0, !PT ;  /* 0x0000000107027812 */ /* 0x000fe200078ec0ff */
[----:B------:R-:W-:Y:S01]  /*1760*/  IMAD R15, R12, 0x20, R4 ;  /* 0x000000200c0f7824 */ /* 0x000fe200078e0204 */
[----:B------:R-:W-:Y:S01]  /*1770*/  LEA.HI R3, R10, R23, RZ, 0x2 ;  /* 0x000000170a037211 */ /* 0x000fe200078f10ff */
[----:B------:R-:W-:Y:S01]  /*1780*/  IMAD.SHL.U32 R154, R29, 0x4, RZ ;  /* 0x000000041d9a7824 */ /* 0x000fe200078e00ff */
[----:B------:R-:W-:Y:S01]  /*1790*/  ISETP.NE.U32.AND P1, PT, R2, 0x1, PT ;  /* 0x000000010200780c */ /* 0x000fe20003f25070 */
[----:B------:R-:W-:Y:S01]  /*17a0*/  IMAD R0, R25, 0x2, R0 ;  /* 0x0000000219007824 */ /* 0x000fe200078e0200 */
[----:B------:R-:W-:Y:S01]  /*17b0*/  LOP3.LUT R2, R3, 0xfffffffc, RZ, 0xc0, !PT ;  /* 0xfffffffc03027812 */ /* 0x000fe200078ec0ff */
[----:B------:R-:W-:Y:S01]  /*17c0*/  IMAD.SHL.U32 R110, R29, 0x8, RZ ;  /* 0x000000081d6e7824 */ /* 0x000fe200078e00ff */
[C---:B------:R-:W-:Y:S01]  /*17d0*/  IADD3 R164, R154.reuse, 0x10, RZ ;  /* 0x000000109aa47810 */ /* 0x040fe20007ffe0ff */
[----:B------:R-:W-:Y:S01]  /*17e0*/  IMAD R9, R5, 0x20, R0 ;  /* 0x0000002005097824 */ /* 0x000fe200078e0200 */
[----:B------:R-:W-:Y:S01]  /*17f0*/  SHF.R.S32.HI R3, RZ, 0x1, R14 ;  /* 0x00000001ff037819 */ /* 0x000fe2000001140e */
[----:B------:R-:W-:Y:S01]  /*1800*/  IMAD.IADD R2, R23, 0x1, -R2 ;  /* 0x0000000117027824 */ /* 0x000fe200078e0a02 */
[C---:B------:R-:W-:Y:S01]  /*1810*/  IADD3 R153, R154.reuse, 0x20, RZ ;  /* 0x000000209a997810 */ /* 0x040fe20007ffe0ff */
[----:B------:R-:W-:Y:S01]  /*1820*/  IMAD.IADD R152, R154, 0x1, R164 ;  /* 0x000000019a987824 */ /* 0x000fe200078e02a4 */
[----:B------:R-:W-:Y:S01]  /*1830*/  LOP3.LUT P0, RZ, R7, 0x2, RZ, 0xc0, !PT ;  /* 0x0000000207ff7812 */ /* 0x000fe2000780c0ff */
[----:B------:R-:W-:Y:S01]  /*1840*/  IMAD.SHL.U32 R4, R3, 0x40, RZ ;  /* 0x0000004003047824 */ /* 0x000fe200078e00ff */
[C---:B------:R-:W-:Y:S01]  /*1850*/  LOP3.LUT P2, RZ, R2.reuse, 0x2, RZ, 0xc0, !PT ;  /* 0x0000000202ff7812 */ /* 0x040fe2000784c0ff */
[----:B------:R-:W-:Y:S01]  /*1860*/  IMAD.SHL.U32 R3, R2, 0x40, RZ ;  /* 0x0000004002037824 */ /* 0x000fe200078e00ff */
[----:B------:R-:W-:Y:S01]  /*1870*/  SHF.R.S32.HI R2, RZ, 0x1f, R152 ;  /* 0x0000001fff027819 */ /* 0x000fe20000011498 */
[----:B------:R-:W-:Y:S01]  /*1880*/  IMAD R0, R17, 0x8, R19 ;  /* 0x0000000811007824 */ /* 0x000fe200078e0213 */
[----:B------:R-:W-:Y:S01]  /*1890*/  LOP3.LUT R27, R4, 0xc0, RZ, 0xc0, !PT ;  /* 0x000000c0041b7812 */ /* 0x000fe200078ec0ff */
[----:B------:R-:W-:Y:S01]  /*18a0*/  IMAD.SHL.U32 R4, R7, 0x40, RZ ;  /* 0x0000004007047824 */ /* 0x000fe200078e00ff */
[-C--:B------:R-:W-:Y:S01]  /*18b0*/  LEA.HI R8, R2, R152.reuse, RZ, 0x3 ;  /* 0x0000009802087211 */ /* 0x080fe200078f18ff */
[----:B------:R-:W-:Y:S01]  /*18c0*/  IMAD.U32 R0, R0, 0x20, R6 ;  /* 0x0000002000007824 */ /* 0x000fe200078e0006 */
[----:B------:R-:W-:Y:S01]  /*18d0*/  LEA.HI R2, R2, R152, RZ, 0x5 ;  /* 0x0000009802027211 */ /* 0x000fe200078f28ff */
[----:B------:R-:W-:Y:S01]  /*18e0*/  IMAD.IADD R109, R154, 0x1, R153 ;  /* 0x000000019a6d7824 */ /* 0x000fe200078e0299 */
[----:B------:R-:W-:Y:S01]  /*18f0*/  LOP3.LUT R25, R3, 0xc0, RZ, 0xc0, !PT ;  /* 0x000000c003197812 */ /* 0x000fe200078ec0ff */
[----:B------:R-:W-:Y:S01]  /*1900*/  IMAD.SHL.U32 R7, R17, 0x8, RZ ;  /* 0x0000000811077824 */ /* 0x000fe200078e00ff */
[----:B------:R-:W-:Y:S01]  /*1910*/  SHF.R.U32.HI R24, RZ, 0x3, R27 ;  /* 0x00000003ff187819 */ /* 0x000fe2000001161b */
[----:B------:R-:W-:Y:S01]  /*1920*/  IMAD.SHL.U32 R2, R2, 0x80, RZ ;  /* 0x0000008002027824 */ /* 0x000fe200078e00ff */
[----:B------:R-:W-:Y:S01]  /*1930*/  SHF.R.U32.HI R23, RZ, 0x3, R25 ;  /* 0x00000003ff177819 */ /* 0x000fe20000011619 */
[----:B------:R-:W-:Y:S01]  /*1940*/  STL [R1+0x80], R27 ;  /* 0x0000801b01007387 */ /* 0x000fe20000100800 */
[----:B------:R-:W-:-:S02]  /*1950*/  LOP3.LUT R3, R25, 0x18, R8, 0xf8, !PT ;  /* 0x0000001819037812 */ /* 0x000fc400078ef808 */
[----:B------:R-:W-:Y:S01]  /*1960*/  LOP3.LUT R5, R27, 0x18, R8, 0xf8, !PT ;  /* 0x000000181b057812 */ /* 0x000fe200078ef808 */
[----:B------:R-:W-:Y:S01]  /*1970*/  STL [R1+0x68], R25 ;  /* 0x0000681901007387 */ /* 0x000fe20000100800 */
[----:B------:R-:W-:Y:S02]  /*1980*/  LOP3.LUT R6, R4, 0xc0, RZ, 0xc0, !PT ;  /* 0x000000c004067812 */ /* 0x000fe400078ec0ff */
[----:B------:R-:W-:Y:S01]  /*1990*/  LOP3.LUT R4, R3, R23, RZ, 0x3c, !PT ;  /* 0x0000001703047212 */ /* 0x000fe200078e3cff */
[----:B------:R-:W-:Y:S01]  /*19a0*/  STL [R1+0x84], R24 ;  /* 0x0000841801007387 */ /* 0x000fe20000100800 */
[----:B------:R-:W-:Y:S02]  /*19b0*/  LOP3.LUT R2, R2, 0xfffff000, RZ, 0xc0, !PT ;  /* 0xfffff00002027812 */ /* 0x000fe400078ec0ff */
[----:B------:R-:W-:Y:S01]  /*19c0*/  LOP3.LUT R3, R5, R24, RZ, 0x3c, !PT ;  /* 0x0000001805037212 */ /* 0x000fe200078e3cff */
[----:B------:R-:W-:Y:S01]  /*19d0*/  STL [R1+0x6c], R23 ;  /* 0x00006c1701007387 */ /* 0x000fe20000100800 */
[----:B------:R-:W-:-:S02]  /*19e0*/  LEA.HI R5, R6, R6, RZ, 0x1d ;  /* 0x0000000606057211 */ /* 0x000fc400078fe8ff */
[----:B------:R-:W-:Y:S02]  /*19f0*/  IADD3 R13, R4, R2, R20 ;  /* 0x00000002040d7210 */ /* 0x000fe40007ffe014 */
[----:B------:R-:W-:Y:S01]  /*1a00*/  IADD3 R12, R3, R22, R2 ;  /* 0x00000016030c7210 */ /* 0x000fe20007ffe002 */
[----:B------:R-:W-:Y:S01]  /*1a10*/  IMAD.IADD R10, R5, 0x1, R9 ;  /* 0x00000001050a7824 */ /* 0x000fe200078e0209 */
[----:B------:R-:W-:Y:S01]  /*1a20*/  SHF.R.S32.HI R2, RZ, 0x1f, R109 ;  /* 0x0000001fff027819 */ /* 0x000fe2000001146d */
[----:B------:R-:W-:Y:S01]  /*1a30*/  IMAD.SHL.U32 R3, R11, 0x40, RZ ;  /* 0x000000400b037824 */ /* 0x000fe200078e00ff */
[----:B------:R-:W-:Y:S01]  /*1a40*/  LEA R165, R0, 0x3c80, 0x1 ;  /* 0x00003c8000a57811 */ /* 0x000fe200078e08ff */
[----:B------:R-:W-:Y:S01]  /*1a50*/  IMAD.SHL.U32 R19, R10, 0x2, RZ ;  /* 0x000000020a137824 */ /* 0x000fe200078e00ff */
[CC--:B------:R-:W-:Y:S01]  /*1a60*/  LEA.HI R5, R2.reuse, R109.reuse, RZ, 0x5 ;  /* 0x0000006d02057211 */ /* 0x0c0fe200078f28ff */
[----:B------:R-:W-:Y:S01]  /*1a70*/  IMAD.MOV.U32 R11, RZ, RZ, 0x20 ;  /* 0x00000020ff0b7424 */ /* 0x000fe200078e00ff */
[----:B------:R-:W-:-:S02]  /*1a80*/  LEA.HI R4, R2, R109, RZ, 0x3 ;  /* 0x0000006d02047211 */ /* 0x000fc400078f18ff */
[----:B------:R-:W-:Y:S01]  /*1a90*/  LOP3.LUT R2, R3, 0xc0, RZ, 0xc0, !PT ;  /* 0x000000c003027812 */ /* 0x000fe200078ec0ff */
[----:B------:R-:W-:Y:S01]  /*1aa0*/  IMAD.SHL.U32 R3, R5, 0x80, RZ ;  /* 0x0000008005037824 */ /* 0x000fe200078e00ff */
[----:B------:R-:W-:Y:S01]  /*1ab0*/  LOP3.LUT R6, R25, 0x18, R4, 0xf8, !PT ;  /* 0x0000001819067812 */ /* 0x000fe200078ef804 */
[----:B------:R-:W-:Y:S01]  /*1ac0*/  STL [R1+0x4c], R19 ;  /* 0x00004c1301007387 */ /* 0x000fe20000100800 */
[----:B------:R-:W-:Y:S02]  /*1ad0*/  LOP3.LUT R7, R2, 0x8, R7, 0xf8, !PT ;  /* 0x0000000802077812 */ /* 0x000fe400078ef807 */
[----:B------:R-:W-:Y:S02]  /*1ae0*/  SHF.R.U32.HI R5, RZ, 0x3, R2 ;  /* 0x00000003ff057819 */ /* 0x000fe40000011602 */
[----:B------:R-:W-:Y:S02]  /*1af0*/  LOP3.LUT R2, R3, 0xfffff000, RZ, 0xc0, !PT ;  /* 0xfffff00003027812 */ /* 0x000fe400078ec0ff */
[----:B------:R-:W-:-:S02]  /*1b00*/  LOP3.LUT R6, R6, R23, RZ, 0x3c, !PT ;  /* 0x0000001706067212 */ /* 0x000fc400078e3cff */
[----:B------:R-:W-:Y:S02]  /*1b10*/  LOP3.LUT R9, R27, 0x18, R4, 0xf8, !PT ;  /* 0x000000181b097812 */ /* 0x000fe400078ef804 */
[----:B------:R-:W-:Y:S02]  /*1b20*/  LOP3.LUT R3, R7, R5, RZ, 0x3c, !PT ;  /* 0x0000000507037212 */ /* 0x000fe400078e3cff */
[----:B------:R-:W-:Y:S02]  /*1b30*/  IADD3 R10, R6, R2, R20 ;  /* 0x00000002060a7210 */ /* 0x000fe40007ffe014 */
[----:B------:R-:W-:Y:S02]  /*1b40*/  LOP3.LUT R5, R9, R24, RZ, 0x3c, !PT ;  /* 0x0000001809057212 */ /* 0x000fe400078e3cff */
[C---:B------:R-:W-:Y:S02]  /*1b50*/  IADD3 R6, R19.reuse, 0x80, RZ ;  /* 0x0000008013067810 */ /* 0x040fe40007ffe0ff */
[----:B------:R-:W-:-:S02]  /*1b60*/  IADD3 R14, R19, 0x70, RZ ;  /* 0x00000070130e7810 */ /* 0x000fc40007ffe0ff */
[----:B------:R-:W-:Y:S01]  /*1b70*/  IADD3 R9, R5, R22, R2 ;  /* 0x0000001605097210 */ /* 0x000fe20007ffe002 */
[C---:B------:R-:W-:Y:S01]  /*1b80*/  IMAD.IADD R2, R3.reuse, 0x1, R15 ;  /* 0x0000000103027824 */ /* 0x040fe200078e020f */
[----:B------:R-:W-:Y:S01]  /*1b90*/  @P1 IADD3 R14, R6, 0x10, RZ ;  /* 0x00000010060e1810 */ /* 0x000fe20007ffe0ff */
[----:B------:R-:W-:Y:S01]  /*1ba0*/  IMAD.IADD R3, R3, 0x1, R16 ;  /* 0x0000000103037824 */ /* 0x000fe200078e0210 */
[----:B------:R-:W-:Y:S01]  /*1bb0*/  IADD3 R7, R30, 0x20, RZ ;  /* 0x000000201e077810 */ /* 0x000fe20007ffe0ff */
[----:B------:R-:W-:Y:S01]  /*1bc0*/  IMAD.IADD R16, R26, 0x1, R21 ;  /* 0x000000011a107824 */ /* 0x000fe200078e0215 */
[----:B------:R-:W-:Y:S01]  /*1bd0*/  LOP3.LUT R5, R18, 0x7ffffffc, RZ, 0xc0, !PT ;  /* 0x7ffffffc12057812 */ /* 0x000fe200078ec0ff */
[----:B------:R-:W-:Y:S01]  /*1be0*/  STL [R1+0x50], R14 ;  /* 0x0000500e01007387 */ /* 0x000fe20000100800 */
[----:B------:R-:W-:Y:S02]  /*1bf0*/  IADD3 R6, R30, 0x40, RZ ;  /* 0x000000401e067810 */ /* 0x000fe40007ffe0ff */
[----:B------:R-:W-:Y:S01]  /*1c00*/  SHF.R.S32.HI R15, RZ, 0x1f, R7 ;  /* 0x0000001fff0f7819 */ /* 0x000fe20000011407 */
[----:B------:R-:W-:Y:S01]  /*1c10*/  IMAD.IADD R5, R28, 0x1, -R5 ;  /* 0x000000011c057824 */ /* 0x000fe200078e0a05 */
[----:B------:R1:W-:Y:S01]  /*1c20*/  STL [R1+0x24], R7 ;  /* 0x0000240701007387 */ /* 0x0003e20000100800 */
[----:B------:R-:W-:-:S02]  /*1c30*/  LEA R0, R13, 0x6080, 0x1 ;  /* 0x000060800d007811 */ /* 0x000fc400078e08ff */
[----:B------:R-:W-:Y:S01]  /*1c40*/  LEA R9, R9, 0x6080, 0x1 ;  /* 0x0000608009097811 */ /* 0x000fe200078e08ff */
[----:B------:R-:W-:Y:S01]  /*1c50*/  STL.64 [R1+0x38], R30 ;  /* 0x0000381e01007387 */ /* 0x000fe20000100a00 */
[----:B------:R-:W-:Y:S02]  /*1c60*/  IADD3 R194, R165, 0x20, RZ ;  /* 0x00000020a5c27810 */ /* 0x000fe40007ffe0ff */
[----:B------:R-:W-:Y:S01]  /*1c70*/  LEA R192, R2, 0x6080, 0x1 ;  /* 0x0000608002c07811 */ /* 0x000fe200078e08ff */
[----:B------:R2:W-:Y:S01]  /*1c80*/  STL [R1+0x40], R6 ;  /* 0x0000400601007387 */ /* 0x0005e20000100800 */
[----:B------:R-:W-:Y:S02]  /*1c90*/  LEA R166, R3, 0x1880, 0x1 ;  /* 0x0000188003a67811 */ /* 0x000fe400078e08ff */
[----:B------:R-:W-:Y:S01]  /*1ca0*/  @P3 IADD3 R194, R165, -0x20, RZ ;  /* 0xffffffe0a5c23810 */ /* 0x000fe20007ffe0ff */
[----:B------:R3:W-:Y:S03]  /*1cb0*/  STL [R1+0x64], R15 ;  /* 0x0000640f01007387 */ /* 0x0007e60000100800 */
[----:B------:R-:W-:-:S02]  /*1cc0*/  IADD3 R202, R194, 0x400, RZ ;  /* 0x00000400c2ca7810 */ /* 0x000fc40007ffe0ff */
[C---:B------:R-:W-:Y:S02]  /*1cd0*/  IADD3 R201, R194.reuse, 0x800, RZ ;  /* 0x00000800c2c97810 */ /* 0x040fe40007ffe0ff */
[C---:B------:R-:W-:Y:S02]  /*1ce0*/  IADD3 R200, R194.reuse, 0xc00, RZ ;  /* 0x00000c00c2c87810 */ /* 0x040fe40007ffe0ff */
[C---:B------:R-:W-:Y:S02]  /*1cf0*/  IADD3 R199, R194.reuse, 0x1000, RZ ;  /* 0x00001000c2c77810 */ /* 0x040fe40007ffe0ff */
[C---:B------:R-:W-:Y:S02]  /*1d00*/  IADD3 R198, R194.reuse, 0x1400, RZ ;  /* 0x00001400c2c67810 */ /* 0x040fe40007ffe0ff */
[----:B-1----:R-:W-:Y:S02]  /*1d10*/  SHF.R.S32.HI R7, RZ, 0x1f, R6 ;  /* 0x0000001fff077819 */ /* 0x002fe40000011406 */
[----:B------:R-:W-:-:S02]  /*1d20*/  IADD3 R197, R194, 0x1800, RZ ;  /* 0x00001800c2c57810 */ /* 0x000fc40007ffe0ff */
[C---:B------:R-:W-:Y:S01]  /*1d30*/  IADD3 R196, R194.reuse, 0x1c00, RZ ;  /* 0x00001c00c2c47810 */ /* 0x040fe20007ffe0ff */
[----:B------:R1:W-:Y:S01]  /*1d40*/  STL [R1+0x60], R7 ;  /* 0x0000600701007387 */ /* 0x0003e20000100800 */
[----:B------:R-:W-:Y:S02]  /*1d50*/  IADD3 R195, R194, 0x2000, RZ ;  /* 0x00002000c2c37810 */ /* 0x000fe40007ffe0ff */
[----:B--2---:R-:W-:Y:S01]  /*1d60*/  LOP3.LUT R6, R27, 0x18, R110, 0xf8, !PT ;  /* 0x000000181b067812 */ /* 0x004fe200078ef86e */
[----:B------:R-:W-:Y:S01]  /*1d70*/  STL [R1+0x44], R16 ;  /* 0x0000441001007387 */ /* 0x000fe20000100800 */
[----:B---3--:R-:W-:Y:S01]  /*1d80*/  IMAD.SHL.U32 R15, R5, 0x2, RZ ;  /* 0x00000002050f7824 */ /* 0x008fe200078e00ff */
[----:B------:R-:W-:Y:S02]  /*1d90*/  SHF.R.S32.HI R5, RZ, 0x3, R8 ;  /* 0x00000003ff057819 */ /* 0x000fe40000011408 */
[C-C-:B------:R-:W-:Y:S02]  /*1da0*/  LOP3.LUT R8, R25.reuse, 0x18, R110.reuse, 0xf8, !PT ;  /* 0x0000001819087812 */ /* 0x140fe400078ef86e */
[----:B------:R2:W-:Y:S04]  /*1db0*/  STL [R1], R15 ;  /* 0x0000000f01007387 */ /* 0x0005e80000100800 */
[----:B------:R3:W-:Y:S01]  /*1dc0*/  STL [R1+0x78], R5 ;  /* 0x0000780501007387 */ /* 0x0007e20000100800 */
[----:B-1----:R-:W-:-:S02]  /*1dd0*/  LOP3.LUT R7, R25, 0x8, R110, 0xf8, !PT ;  /* 0x0000000819077812 */ /* 0x002fc400078ef86e */
[----:B--2---:R-:W-:Y:S02]  /*1de0*/  IADD3 R15, R15, 0x58, RZ ;  /* 0x000000580f0f7810 */ /* 0x004fe40007ffe0ff */
[----:B---3--:R-:W-:Y:S02]  /*1df0*/  LOP3.LUT R5, R6, R24, RZ, 0x3c, !PT ;  /* 0x0000001806057212 */ /* 0x008fe400078e3cff */
[----:B------:R-:W-:Y:S02]  /*1e00*/  SHF.R.S32.HI R6, RZ, 0x3, R4 ;  /* 0x00000003ff067819 */ /* 0x000fe40000011404 */
[-C--:B------:R-:W-:Y:S01]  /*1e10*/  LOP3.LUT R4, R7, R23.reuse, RZ, 0x3c, !PT ;  /* 0x0000001707047212 */ /* 0x080fe200078e3cff */
[----:B------:R-:W-:Y:S01]  /*1e20*/  IMAD.IADD R5, R22, 0x1, R5 ;  /* 0x0000000116057824 */ /* 0x000fe200078e0205 */
[----:B------:R-:W-:Y:S01]  /*1e30*/  LOP3.LUT R7, R8, R23, RZ, 0x3c, !PT ;  /* 0x0000001708077212 */ /* 0x000fe200078e3cff */
[----:B------:R1:W-:Y:S01]  /*1e40*/  STL [R1+0x74], R6 ;  /* 0x0000740601007387 */ /* 0x0003e20000100800 */
[----:B------:R-:W-:-:S03]  /*1e50*/  SEL R8, R11, 0xffffffe0, !P0 ;  /* 0xffffffe00b087807 */ /* 0x000fc60004000000 */
[----:B------:R-:W-:Y:S01]  /*1e60*/  STL [R1+0x54], R15 ;  /* 0x0000540f01007387 */ /* 0x000fe20000100800 */
[C---:B------:R-:W-:Y:S02]  /*1e70*/  IMAD.IADD R7, R20.reuse, 0x1, R7 ;  /* 0x0000000114077824 */ /* 0x040fe400078e0207 */
[----:B-1----:R-:W-:Y:S01]  /*1e80*/  IMAD.IADD R6, R20, 0x1, R4 ;  /* 0x0000000114067824 */ /* 0x002fe200078e0204 */
[----:B------:R-:W-:Y:S02]  /*1e90*/  SEL R4, R11, 0xffffffe0, !P4 ;  /* 0xffffffe00b047807 */ /* 0x000fe40006000000 */
[----:B------:R-:W-:Y:S02]  /*1ea0*/  LEA R11, R5, 0x6080, 0x1 ;  /* 0x00006080050b7811 */ /* 0x000fe400078e08ff */
[----:B------:R-:W-:Y:S01]  /*1eb0*/  SHF.R.S32.HI R5, RZ, 0x1f, R15 ;  /* 0x0000001fff057819 */ /* 0x000fe2000001140f */
[----:B------:R-:W-:Y:S02]  /*1ec0*/  IMAD.IADD R193, R192, 0x1, R4 ;  /* 0x00000001c0c17824 */ /* 0x000fe400078e0204 */
[----:B------:R-:W-:Y:S01]  /*1ed0*/  STL [R1+0xa0], R11 ;  /* 0x0000a00b01007387 */ /* 0x000fe20000100800 */
[----:B------:R-:W-:-:S03]  /*1ee0*/  IMAD.IADD R167, R4, 0x1, R166 ;  /* 0x0000000104a77824 */ /* 0x000fc600078e02a6 */
[----:B------:R1:W-:Y:S04]  /*1ef0*/  STL [R1+0x7c], R5 ;  /* 0x00007c0501007387 */ /* 0x0003e80000100800 */
[----:B------:R2:W-:Y:S01]  /*1f00*/  STL [R1+0x9c], R0 ;  /* 0x00009c0001007387 */ /* 0x0005e20000100800 */
[----:B-1----:R-:W-:Y:S02]  /*1f10*/  LEA R5, R6, 0x1880, 0x1 ;  /* 0x0000188006057811 */ /* 0x002fe400078e08ff */
[----:B------:R-:W-:Y:S02]  /*1f20*/  LEA R6, R12, 0x6080, 0x1 ;  /* 0x000060800c067811 */ /* 0x000fe400078e08ff */
[----:B--2---:R-:W-:-:S03]  /*1f30*/  LEA R0, R10, 0x6080, 0x1 ;  /* 0x000060800a007811 */ /* 0x004fc600078e08ff */
[----:B------:R1:W-:Y:S04]  /*1f40*/  STL [R1+0x98], R6 ;  /* 0x0000980601007387 */ /* 0x0003e80000100800 */
[----:B------:R-:W-:Y:S04]  /*1f50*/  STL [R1+0x10], R5 ;  /* 0x0000100501007387 */ /* 0x000fe80000100800 */
[----:B------:R2:W-:Y:S04]  /*1f60*/  STL [R1+0x94], R0 ;  /* 0x0000940001007387 */ /* 0x0005e80000100800 */
[----:B------:R-:W-:Y:S01]  /*1f70*/  STL [R1+0x90], R9 ;  /* 0x0000900901007387 */ /* 0x000fe20000100800 */
[----:B-1----:R-:W-:-:S05]  /*1f80*/  LEA R6, R7, 0x6080, 0x1 ;  /* 0x0000608007067811 */ /* 0x002fca00078e08ff */
[----:B------:R-:W-:Y:S01]  /*1f90*/  STL [R1+0x8c], R6 ;  /* 0x00008c0601007387 */ /* 0x000fe20000100800 */
[C---:B--2---:R-:W-:Y:S02]  /*1fa0*/  IADD3 R0, R5.reuse, 0x20, RZ ;  /* 0x0000002005007810 */ /* 0x044fe40007ffe0ff */
[----:B------:R-:W-:-:S05]  /*1fb0*/  @P2 IADD3 R0, R5, -0x20, RZ ;  /* 0xffffffe005002810 */ /* 0x000fca0007ffe0ff */
[----:B------:R1:W-:Y:S02]  /*1fc0*/  STL [R1+0x14], R0 ;  /* 0x0000140001007387 */ /* 0x0003e40000100800 */
[----:B-1----:R-:W-:-:S05]  /*1fd0*/  IMAD.IADD R0, R19, 0x1, R8 ;  /* 0x0000000113007824 */ /* 0x002fca00078e0208 */
[----:B------:R1:W-:Y:S02]  /*1fe0*/  STL [R1+0x5c], R0 ;  /* 0x00005c0001007387 */ /* 0x0003e40000100800 */
[----:B-1----:R-:W-:-:S05]  /*1ff0*/  IMAD.IADD R0, R8, 0x1, R14 ;  /* 0x0000000108007824 */ /* 0x002fca00078e020e */
[----:B------:R1:W-:Y:S02]  /*2000*/  STL [R1+0x58], R0 ;  /* 0x0000580001007387 */ /* 0x0003e40000100800 */
.L_x_950:
[----:B------:R-:W2:Y:S04]  /*2010*/  LDL R17, [R1+0x34] ;  /* 0x0000340001117983 */ /* 0x000ea80000100800 */
[----:B------:R-:W3:Y:S01]  /*2020*/  LDL R18, [R1+0x30] ;  /* 0x0000300001127983 */ /* 0x000ee20000100800 */
[----:B------:R-:W-:Y:S02]  /*2030*/  ISETP.NE.U32.AND P0, PT, RZ, c[0x0][0x370], PT ;  /* 0x0000dc00ff007a0c */ /* 0x000fe40003f05070 */
[----:B------:R-:W-:Y:S02]  /*2040*/  ISETP.NE.U32.AND P1, PT, RZ, c[0x0][0x360], PT ;  /* 0x0000d800ff007a0c */ /* 0x000fe40003f25070 */
[----:B------:R-:W-:Y:S02]  /*2050*/  ISETP.NE.AND.EX P2, PT, RZ, c[0x0][0x374], PT, P0 ;  /* 0x0000dd00ff007a0c */ /* 0x000fe40003f45300 */
[----:B------:R-:W-:-:S02]  /*2060*/  ISETP.NE.AND.EX P0, PT, RZ, c[0x0][0x364], PT, P1 ;  /* 0x0000d900ff007a0c */ /* 0x000fc40003f05310 */
[----:B------:R-:W-:Y:S02]  /*2070*/  ISETP.NE.U32.AND P3, PT, RZ, c[0x0][0x350], PT ;  /* 0x0000d400ff007a0c */ /* 0x000fe40003f65070 */
[----:B------:R-:W-:Y:S02]  /*2080*/  ISETP.NE.U32.AND P1, PT, RZ, c[0x0][0x348], PT ;  /* 0x0000d200ff007a0c */ /* 0x000fe40003f25070 */
[----:B------:R-:W-:Y:S02]  /*2090*/  ISETP.NE.U32.AND P4, PT, RZ, c[0x0][0x358], PT ;  /* 0x0000d600ff007a0c */ /* 0x000fe40003f85070 */
[----:B------:R-:W-:Y:S02]  /*20a0*/  ISETP.NE.AND.EX P5, PT, RZ, c[0x0][0x354], PT, P3 ;  /* 0x0000d500ff007a0c */ /* 0x000fe40003fa5330 */
[----:B------:R-:W-:Y:S02]  /*20b0*/  ISETP.NE.AND.EX P1, PT, RZ, c[0x0][0x34c], PT, P1 ;  /* 0x0000d300ff007a0c */ /* 0x000fe40003f25310 */
[----:B------:R-:W-:Y:S01]  /*20c0*/  ISETP.NE.AND.EX P3, PT, RZ, c[0x0][0x35c], PT, P4 ;  /* 0x0000d700ff007a0c */ /* 0x000fe20003f65340 */
[----:B------:R-:W-:Y:S01]  /*20d0*/  IMAD.MOV.U32 R16, RZ, RZ, 0x4 ;  /* 0x00000004ff107424 */ /* 0x000fe200078e00ff */
[----:B------:R-:W-:Y:S01]  /*20e0*/  CS2R R144, SRZ ;  /* 0x0000000000907805 */ /* 0x000fe2000001ff00 */
[----:B------:R-:W-:-:S02]  /*20f0*/  IMAD.MOV.U32 R135, RZ, RZ, RZ ;  /* 0x000000ffff877224 */ /* 0x000fc400078e00ff */
[----:B------:R-:W-:Y:S02]  /*2100*/  IMAD.MOV.U32 R14, RZ, RZ, RZ ;  /* 0x000000ffff0e7224 */ /* 0x000fe400078e00ff */
[----:B--2---:R-:W-:-:S04]  /*2110*/  @P2 IMAD.WIDE R10, R17, R16, c[0x0][0x370] ;  /* 0x0000dc00110a2625 */ /* 0x004fc800078e0210 */
[CC--:B------:R-:W-:Y:S01]  /*2120*/  @P0 IMAD.WIDE R8, R17.reuse, R16.reuse, c[0x0][0x360] ;  /* 0x0000d80011080625 */ /* 0x0c0fe200078e0210 */
[----:B------:R2:W5:Y:S03]  /*2130*/  @P2 LDG.E R145, [R10.64] ;  /* 0x000000060a912981 */ /* 0x000566000c1e1900 */
[CC--:B------:R-:W-:Y:S01]  /*2140*/  IMAD.WIDE R6, R17.reuse, R16.reuse, c[0x0][0x348] ;  /* 0x0000d20011067625 */ /* 0x0c0fe200078e0210 */
        /* <DEDUP_REMOVED lines=9> */
[----:B------:R-:W-:Y:S01]  /*21e0*/  P2R R15, PR, RZ, 0x20 ;  /* 0x00000020ff0f7803 */ /* 0x000fe20000000000 */
[----:B------:R-:W-:Y:S05]  /*21f0*/  @P0 BRA `(.L_x_699) ;  /* 0x0000005000000947 */ /* 0x000fea0003800000 */
[----:B-----5:R-:W-:Y:S01]  /*2200*/  MOV R251, c[0x0][0x168] ;  /* 0x00005a0000fb7a02 */ /* 0x020fe20000000f00 */
[----:B------:R-:W-:Y:S05]  /*2210*/  @!P1 BRA `(.L_x_699) ;  /* 0x0000003000009947 */ /* 0x000fea0003800000 */
[----:B--2---:R-:W2:Y:S04]  /*2220*/  LDG.E R8, [R6.64] ;  /* 0x0000000606087981 */ /* 0x004ea8000c1e1900 */
[----:B-1----:R-:W2:Y:S02]  /*2230*/  LDG.E R0, [R6.64+0x4] ;  /* 0x0000040606007981 */ /* 0x002ea4000c1e1900 */
[----:B--2---:R-:W-:-:S02]  /*2240*/  IADD3 R251, -R8, R0, RZ ;  /* 0x0000000008fb7210 */ /* 0x004fc40007ffe1ff */
.L_x_699:
[----:B------:R-:W-:-:S04]  /*2250*/  ISETP.NE.U32.AND P0, PT, RZ, c[0x0][0x368], PT ;  /* 0x0000da00ff007a0c */ /* 0x000fc80003f05070 */
[----:B------:R-:W-:-:S13]  /*2260*/  ISETP.NE.AND.EX P0, PT, RZ, c[0x0][0x36c], PT, P0 ;  /* 0x0000db00ff007a0c */ /* 0x000fda0003f05300 */
[----:B------:R-:W-:Y:S05]  /*2270*/  @!P0 BRA `(.L_x_700) ;  /* 0x0000003000008947 */ /* 0x000fea0003800000 */
[----:B--2---:R-:W-:-:S05]  /*2280*/  IMAD.WIDE R4, R17, R16, c[0x0][0x368] ;  /* 0x0000da0011047625 */ /* 0x004fca00078e0210 */
[----:B------:R2:W5:Y:S01]  /*2290*/  LDG.E R13, [R4.64] ;  /* 0x00000006040d7981 */ /* 0x000562000c1e1900 */
[----:B------:R-:W-:Y:S05]  /*22a0*/  BRA `(.L_x_701) ;  /* 0x0000005000007947 */ /* 0x000fea0003800000 */
.L_x_700:
[----:B------:R-:W-:Y:S01]  /*22b0*/  MOV R13, c[0x0][0x1d0] ;  /* 0x00007400000d7a02 */ /* 0x000fe20000000f00 */
[----:B------:R-:W-:Y:S05]  /*22c0*/  @!P5 BRA `(.L_x_701) ;  /* 0x000000300000d947 */ /* 0x000fea0003800000 */
[----:B--2---:R-:W2:Y:S04]  /*22d0*/  LDG.E R6, [R4.64] ;  /* 0x0000000604067981 */ /* 0x004ea8000c1e1900 */
[----:B-1----:R-:W2:Y:S02]  /*22e0*/  LDG.E R0, [R4.64+0x4] ;  /* 0x0000040604007981 */ /* 0x002ea4000c1e1900 */
[----:B--2---:R-:W-:Y:S02]  /*22f0*/  IADD3 R13, -R6, R0, RZ ;  /* 0x00000000060d7210 */ /* 0x004fe40007ffe1ff */
.L_x_701:
[----:B--2---:R-:W2:Y:S04]  /*2300*/  LDL.LU R6, [R1+0x2c] ;  /* 0x00002c0001067983 */ /* 0x004ea80000300800 */
[----:B------:R3:W4:Y:S04]  /*2310*/  @P3 LDG.E R5, [R2.64] ;  /* 0x0000000602053981 */ /* 0x000728000c1e1900 */
[----:B------:R3:W4:Y:S01]  /*2320*/  @P3 LDG.E R4, [R2.64+0x4] ;  /* 0x0000040602043981 */ /* 0x000722000c1e1900 */
[----:B------:R-:W-:Y:S01]  /*2330*/  ISETP.NE.U32.AND P0, PT, RZ, c[0x0][0x378], PT ;  /* 0x0000de00ff007a0c */ /* 0x000fe20003f05070 */
[----:B-----5:R-:W-:-:S03]  /*2340*/  IMAD.MOV.U32 R134, RZ, RZ, R13 ;  /* 0x000000ffff867224 */ /* 0x020fc600078e000d */
[----:B------:R-:W-:Y:S01]  /*2350*/  ISETP.NE.AND.EX P0, PT, RZ, c[0x0][0x37c], PT, P0 ;  /* 0x0000df00ff007a0c */ /* 0x000fe20003f05300 */
[----:B------:R-:W-:Y:S02]  /*2360*/  IMAD.MOV.U32 R7, RZ, RZ, c[0x0][0x2c4] ;  /* 0x0000b100ff077624 */ /* 0x000fe400078e00ff */
[----:B-1----:R-:W-:-:S03]  /*2370*/  IMAD.MOV.U32 R0, RZ, RZ, c[0x0][0x228] ;  /* 0x00008a00ff007624 */ /* 0x002fc600078e00ff */
[----:B------:R-:W-:Y:S01]  /*2380*/  ISETP.NE.AND P2, PT, R7, 0x1, PT ;  /* 0x000000010700780c */ /* 0x000fe20003f45270 */
[----:B------:R-:W-:-:S06]  /*2390*/  IMAD.IADD R12, R13, 0x1, -R145 ;  /* 0x000000010d0c7824 */ /* 0x000fcc00078e0a91 */
[----:B---3--:R-:W-:-:S05]  /*23a0*/  @P0 IMAD.WIDE R2, R17, R16, c[0x0][0x378] ;  /* 0x0000de0011020625 */ /* 0x008fca00078e0210 */
[----:B------:R1:W5:Y:S01]  /*23b0*/  @P0 LDG.E R134, [R2.64] ;  /* 0x0000000602860981 */ /* 0x000362000c1e1900 */
[----:B------:R-:W-:-:S04]  /*23c0*/  LOP3.LUT R203, R203, 0xfffff7ff, RZ, 0xc0, !PT ;  /* 0xfffff7ffcbcb7812 */ /* 0x000fc800078ec0ff */
[----:B------:R-:W-:-:S04]  /*23d0*/  @P2 LOP3.LUT R203, R203, 0x800, RZ, 0xfc, !PT ;  /* 0x00000800cbcb2812 */ /* 0x000fc800078efcff */
[----:B------:R-:W-:Y:S01]  /*23e0*/  LOP3.LUT R203, R203, 0xfffffbff, RZ, 0xc0, !PT ;  /* 0xfffffbffcbcb7812 */ /* 0x000fe200078ec0ff */
[----:B--2---:R-:W-:-:S05]  /*23f0*/  IMAD.SHL.U32 R6, R6, 0x80, RZ ;  /* 0x0000008006067824 */ /* 0x004fca00078e00ff */
[----:B------:R2:W-:Y:S01]  /*2400*/  STL [R1+0x20], R6 ;  /* 0x0000200601007387 */ /* 0x0005e20000100800 */
[----:B-1----:R-:W-:Y:S01]  /*2410*/  IADD3 R2, R6, 0x7f, RZ ;  /* 0x0000007f06027810 */ /* 0x002fe20007ffe0ff */
[----:B----4-:R-:W-:Y:S02]  /*2420*/  @P3 IMAD.IADD R0, R4, 0x1, -R5 ;  /* 0x0000000104003824 */ /* 0x010fe400078e0a05 */
[----:B------:R-:W-:Y:S02]  /*2430*/  IMAD.MOV.U32 R5, RZ, RZ, c[0x0][0x32c] ;  /* 0x0000cb00ff057624 */ /* 0x000fe400078e00ff */
[----:B------:R-:W-:Y:S02]  /*2440*/  IMAD.IADD R252, R12, 0x1, R0 ;  /* 0x000000010cfc7824 */ /* 0x000fe400078e0200 */
[----:B------:R-:W-:Y:S01]  /*2450*/  @P2 IMAD.HI.U32 R4, R2, c[0x0][0x2c8], RZ ;  /* 0x0000b20002042a27 */ /* 0x000fe200078e00ff */
[----:B------:R-:W-:Y:S02]  /*2460*/  ISETP.GE.AND P1, PT, R5, 0x1, PT ;  /* 0x000000010500780c */ /* 0x000fe40003f26270 */
[----:B------:R-:W-:-:S02]  /*2470*/  IADD3 R3, R252, 0x2f, RZ ;  /* 0x0000002ffc037810 */ /* 0x000fc40007ffe0ff */
[----:B------:R-:W-:Y:S02]  /*2480*/  @P2 SHF.R.U32.HI R2, RZ, c[0x0][0x2cc], R4 ;  /* 0x0000b300ff022a19 */ /* 0x000fe40000011604 */
[----:B------:R-:W-:Y:S01]  /*2490*/  IADD3 R149, R252, 0x1, -R251 ;  /* 0x00000001fc957810 */ /* 0x000fe20007ffe8fb */
[----:B------:R-:W-:-:S04]  /*24a0*/  IMAD.HI R3, R3, 0x2aaaaaab, RZ ;  /* 0x2aaaaaab03037827 */ /* 0x000fc800078e02ff */
[----:B------:R-:W-:Y:S01]  /*24b0*/  IMAD.IADD R2, R149, 0x1, R2 ;  /* 0x0000000195027824 */ /* 0x000fe200078e0202 */
[----:B------:R-:W-:Y:S02]  /*24c0*/  SHF.R.U32.HI R4, RZ, 0x1f, R3 ;  /* 0x0000001fff047819 */ /* 0x000fe40000011603 */
[----:B------:R-:W-:Y:S02]  /*24d0*/  @P1 LOP3.LUT R203, R203, 0x400, RZ, 0xfc, !PT ;  /* 0x00000400cbcb1812 */ /* 0x000fe400078efcff */
[----:B------:R-:W-:Y:S02]  /*24e0*/  LEA.HI.SX32 R150, R3, R4, 0x1d ;  /* 0x0000000403967211 */ /* 0x000fe400078feaff */
[----:B------:R-:W-:Y:S01]  /*24f0*/  IADD3 R4, R2, c[0x0][0x328], RZ ;  /* 0x0000ca0002047a10 */ /* 0x000fe20007ffe0ff */
[----:B------:R-:W-:Y:S05]  /*2500*/  @!P1 BRA `(.L_x_702) ;  /* 0x0000010000009947 */ /* 0x000fea0003800000 */
[C---:B--2---:R-:W-:Y:S01]  /*2510*/  ISETP.GT.AND P0, PT, R2.reuse, RZ, PT ;  /* 0x000000ff0200720c */ /* 0x044fe20003f04270 */
        /* <DEDUP_REMOVED lines=9> */
.L_x_704:
[----:B------:R-:W-:-:S13]  /*25b0*/  ISETP.NE.AND P0, PT, R5, 0x1, PT ;  /* 0x000000010500780c */ /* 0x000fda0003f05270 */
[----:B------:R-:W-:-:S05]  /*25c0*/  @P0 IMAD.HI.U32 R2, R3, c[0x0][0x330], RZ ;  /* 0x0000cc0003020a27 */ /* 0x000fca00078e00ff */
[----:B------:R-:W-:Y:S02]  /*25d0*/  @P0 SHF.R.U32.HI R3, RZ, c[0x0][0x334], R2 ;  /* 0x0000cd00ff030a19 */ /* 0x000fe40000011602 */
.L_x_705:
[----:B------:R-:W-:Y:S05]  /*25e0*/  BSYNC B0 ;  /* 0x0000000000007941 */ /* 0x000fea0003800000 */
.L_x_703:
[----:B------:R-:W-:-:S05]  /*25f0*/  IMAD R3, R3, R5, c[0x0][0x32c] ;  /* 0x0000cb0003037624 */ /* 0x000fca00078e0205 */
[----:B------:R-:W-:-:S04]  /*2600*/  IMNMX R4, R4, R3, PT ;  /* 0x0000000304047217 */ /* 0x000fc80003800200 */
.L_x_702:
[----:B--2---:R-:W-:Y:S01]  /*2610*/  IADD3 R4, R4, 0x2f, RZ ;  /* 0x0000002f04047810 */ /* 0x004fe20007ffe0ff */
[----:B------:R-:W-:-:S04]  /*2620*/  @P2 IMAD.HI.U32 R3, R6, c[0x0][0x2c8], RZ ;  /* 0x0000b20006032a27 */ /* 0x000fc800078e00ff */
[----:B------:R-:W-:-:S04]  /*2630*/  IMAD.HI R4, R4, 0x2aaaaaab, RZ ;  /* 0x2aaaaaab04047827 */ /* 0x000fc800078e02ff */
[----:B------:R-:W-:Y:S01]  /*2640*/  IMAD.MOV.U32 R2, RZ, RZ, R6 ;  /* 0x000000ffff027224 */ /* 0x000fe200078e0006 */
[----:B------:R-:W-:Y:S01]  /*2650*/  @P2 SHF.R.U32.HI R2, RZ, c[0x0][0x2cc], R3 ;  /* 0x0000b300ff022a19 */ /* 0x000fe20000011603 */
[----:B------:R-:W-:Y:S01]  /*2660*/  IMAD.IADD R236, R252, 0x1, -R251 ;  /* 0x00000001fcec7824 */ /* 0x000fe200078e0afb */
[----:B------:R-:W-:-:S03]  /*2670*/  SHF.R.U32.HI R3, RZ, 0x1f, R4 ;  /* 0x0000001fff037819 */ /* 0x000fc60000011604 */
[----:B------:R-:W-:Y:S01]  /*2680*/  IMAD.IADD R2, R236, 0x1, R2 ;  /* 0x00000001ec027824 */ /* 0x000fe200078e0202 */
[----:B------:R-:W-:-:S04]  /*2690*/  LEA.HI.SX32 R7, R4, R3, 0x1d ;  /* 0x0000000304077211 */ /* 0x000fc800078feaff */
[----:B------:R-:W-:Y:S02]  /*26a0*/  IADD3 R3, R2, -c[0x0][0x324], RZ ;  /* 0x8000c90002037a10 */ /* 0x000fe40007ffe0ff */
        /* <DEDUP_REMOVED lines=11> */
.L_x_708:
[----:B------:R-:W-:-:S13]  /*2760*/  ISETP.NE.AND P0, PT, R5, 0x1, PT ;  /* 0x000000010500780c */ /* 0x000fda0003f05270 */
[----:B------:R-:W-:-:S05]  /*2770*/  @P0 IMAD.HI.U32 R4, R2, c[0x0][0x330], RZ ;  /* 0x0000cc0002040a27 */ /* 0x000fca00078e00ff */
[----:B------:R-:W-:Y:S02]  /*2780*/  @P0 SHF.R.U32.HI R2, RZ, c[0x0][0x334], R4 ;  /* 0x0000cd00ff020a19 */ /* 0x000fe40000011604 */
.L_x_709:
[----:B------:R-:W-:Y:S05]  /*2790*/  BSYNC B0 ;  /* 0x0000000000007941 */ /* 0x000fea0003800000 */
.L_x_707:
[----:B------:R-:W-:-:S05]  /*27a0*/  IMAD R2, R2, c[0x0][0x32c], RZ ;  /* 0x0000cb0002027a24 */ /* 0x000fca00078e02ff */
[----:B------:R-:W-:-:S04]  /*27b0*/  IMNMX R3, R3, R2, !PT ;  /* 0x0000000203037217 */ /* 0x000fc80007800200 */
.L_x_706:
[C---:B------:R-:W-:Y:S01]  /*27c0*/  LOP3.LUT R4, R18.reuse, 0xff000000, RZ, 0xc0, !PT ;  /* 0xff00000012047812 */ /* 0x040fe200078ec0ff */
[----:B------:R-:W-:Y:S01]  /*27d0*/  IMAD.HI R3, R3, 0x2aaaaaab, RZ ;  /* 0x2aaaaaab03037827 */ /* 0x000fe200078e02ff */
[----:B------:R-:W-:Y:S01]  /*27e0*/  LOP3.LUT R5, R18, 0xff0000, RZ, 0xc0, !PT ;  /* 0x00ff000012057812 */ /* 0x000fe200078ec0ff */
[----:B------:R-:W-:Y:S01]  /*27f0*/  BSSY B0, `(.L_x_710) ;  /* 0x000002c000007945 */ /* 0x000fe20003800000 */
[----:B------:R-:W-:Y:S02]  /*2800*/  SHF.R.U32.HI R4, RZ, 0x8, R4 ;  /* 0x00000008ff047819 */ /* 0x000fe40000011604 */
[----:B------:R-:W-:Y:S02]  /*2810*/  SHF.R.U32.HI R2, RZ, 0x1f, R3 ;  /* 0x0000001fff027819 */ /* 0x000fe40000011603 */
[----:B------:R-:W-:Y:S02]  /*2820*/  LEA.HI R5, R5, R4, RZ, 0x10 ;  /* 0x0000000405057211 */ /* 0x000fe400078f80ff */
[----:B------:R-:W-:Y:S01]  /*2830*/  LEA.HI.SX32 R3, R3, R2, 0x1d ;  /* 0x0000000203037211 */ /* 0x000fe200078feaff */
[----:B------:R-:W-:Y:S01]  /*2840*/  IMAD.MOV.U32 R2, RZ, RZ, RZ ;  /* 0x000000ffff027224 */ /* 0x000fe200078e00ff */
[----:B------:R-:W-:-:S02]  /*2850*/  SHF.R.U32.HI R8, RZ, 0x10, R5 ;  /* 0x00000010ff087819 */ /* 0x000fc40000011605 */
[----:B------:R-:W-:Y:S02]  /*2860*/  LOP3.LUT R18, R5, 0xff, RZ, 0xc0, !PT ;  /* 0x000000ff05127812 */ /* 0x000fe400078ec0ff */
[----:B------:R-:W-:Y:S01]  /*2870*/  IMNMX R6, RZ, R3, !PT ;  /* 0x00000003ff067217 */ /* 0x000fe20007800200 */
[----:B------:R1:W-:Y:S01]  /*2880*/  STL [R1+0x2c], R8 ;  /* 0x00002c0801007387 */ /* 0x0003e20000100800 */
[C---:B------:R-:W-:Y:S02]  /*2890*/  ISETP.NE.AND P1, PT, R8.reuse, RZ, PT ;  /* 0x000000ff0800720c */ /* 0x040fe40003f25270 */
[----:B------:R-:W-:Y:S01]  /*28a0*/  ISETP.GT.AND P0, PT, R7, R6, PT ;  /* 0x000000060700720c */ /* 0x000fe20003f04270 */
[----:B------:R1:W-:Y:S01]  /*28b0*/  STL [R1+0x30], R18 ;  /* 0x0000301201007387 */ /* 0x0003e20000100800 */
[----:B------:R-:W-:-:S11]  /*28c0*/  SEL R133, R8, c[0x0][0x338], P1 ;  /* 0x0000ce0008857a07 */ /* 0x000fd60000800000 */
[----:B------:R-:W-:Y:S05]  /*28d0*/  @!P0 BRA `(.L_x_711) ;  /* 0x000001d000008947 */ /* 0x000fea0003800000 */
[----:B------:R-:W-:Y:S02]  /*28e0*/  IABS R3, R133 ;  /* 0x0000008500037213 */ /* 0x000fe40000000000 */
[----:B------:R-:W-:Y:S02]  /*28f0*/  IADD3 R4, R133, -0x1, R7 ;  /* 0xffffffff85047810 */ /* 0x000fe40007ffe007 */
[----:B------:R-:W2:Y:S03]  /*2900*/  I2F.RP R2, R3 ;  /* 0x0000000300027306 */ /* 0x000ea60000209400 */
[----:B-1----:R-:W-:Y:S02]  /*2910*/  IMAD.IADD R8, R4, 0x1, -R6 ;  /* 0x0000000104087824 */ /* 0x002fe400078e0a06 */
[----:B------:R-:W-:-:S03]  /*2920*/  IMAD.MOV.U32 R4, RZ, RZ, RZ ;  /* 0x000000ffff047224 */ /* 0x000fc600078e00ff */
[----:B------:R-:W-:Y:S01]  /*2930*/  IABS R11, R8 ;  /* 0x00000008000b7213 */ /* 0x000fe20000000000 */
[----:B--2---:R-:W1:Y:S02]  /*2940*/  MUFU.RCP R2, R2 ;  /* 0x0000000200027308 */ /* 0x004e640000001000 */
        /* <DEDUP_REMOVED lines=22> */
.L_x_711:
[----:B------:R-:W-:Y:S05]  /*2ab0*/  BSYNC B0 ;  /* 0x0000000000007941 */ /* 0x000fea0003800000 */
.L_x_710:
[----:B------:R-:W-:Y:S01]  /*2ac0*/  IMAD R3, R18, R2, R6 ;  /* 0x0000000212037224 */ /* 0x000fe200078e0206 */
[----:B------:R-:W-:Y:S02]  /*2ad0*/  SHF.R.S32.HI R111, RZ, 0x1f, R110 ;  /* 0x0000001fff6f7819 */ /* 0x000fe4000001146e */
[C---:B------:R-:W-:Y:S01]  /*2ae0*/  IADD3 R30, R154.reuse, 0x8, RZ ;  /* 0x000000089a1e7810 */ /* 0x040fe20007ffe0ff */
[C---:B------:R-:W-:Y:S01]  /*2af0*/  IMAD.IADD R2, R3.reuse, 0x1, R2 ;  /* 0x0000000103027824 */ /* 0x040fe200078e0202 */
[C---:B------:R-:W-:Y:S01]  /*2b00*/  IADD3 R29, R154.reuse, 0x18, RZ ;  /* 0x000000189a1d7810 */ /* 0x040fe20007ffe0ff */
[----:B------:R-:W-:Y:S01]  /*2b10*/  IMAD R3, R3, 0x30, -R12 ;  /* 0x0000003003037824 */ /* 0x000fe200078e0a0c */
[----:B------:R-:W-:Y:S02]  /*2b20*/  IADD3 R28, R154, 0x28, RZ ;  /* 0x000000289a1c7810 */ /* 0x000fe40007ffe0ff */
[----:B------:R-:W-:-:S02]  /*2b30*/  IMNMX R2, R7, R2, PT ;  /* 0x0000000207027217 */ /* 0x000fc40003800200 */
[----:B------:R-:W-:-:S03]  /*2b40*/  IMNMX R3, RZ, R3, !PT ;  /* 0x00000003ff037217 */ /* 0x000fc60007800200 */
[----:B------:R-:W-:Y:S02]  /*2b50*/  IMAD R2, R2, 0x30, -R12 ;  /* 0x0000003002027824 */ /* 0x000fe400078e0a0c */
[----:B------:R-:W-:-:S03]  /*2b60*/  IMAD.WIDE.U32 R4, R3, -0x55555555, RZ ;  /* 0xaaaaaaab03047825 */ /* 0x000fc600078e00ff */
        /* <DEDUP_REMOVED lines=10> */
[----:B-1----:R-:W2:Y:S04]  /*2c10*/  LDL.64 R18, [R1+0x38] ;  /* 0x0000380001127983 */ /* 0x002ea80000100a00 */
[----:B------:R-:W1:Y:S04]  /*2c20*/  S2R R8, SR_TID.X ;  /* 0x0000000000087919 */ /* 0x000e680000002100 */
[----:B------:R-:W3:Y:S04]  /*2c30*/  LDL R21, [R1+0x24] ;  /* 0x0000240001157983 */ /* 0x000ee80000100800 */
[----:B------:R-:W4:Y:S01]  /*2c40*/  LDL R20, [R1+0x40] ;  /* 0x0000400001147983 */ /* 0x000f220000100800 */
[----:B-1----:R-:W-:-:S04]  /*2c50*/  SHF.R.S32.HI R23, RZ, 0x1f, R8 ;  /* 0x0000001fff177819 */ /* 0x002fc80000011408 */
[----:B------:R-:W-:Y:S02]  /*2c60*/  LEA.HI R23, R23, R8, RZ, 0x2 ;  /* 0x0000000817177211 */ /* 0x000fe400078f10ff */
[----:B------:R-:W3:Y:S02]  /*2c70*/  LDL R8, [R1+0x1c] ;  /* 0x00001c0001087983 */ /* 0x000ee40000100800 */
[----:B------:R-:W-:Y:S02]  /*2c80*/  SHF.R.S32.HI R23, RZ, 0x2, R23 ;  /* 0x00000002ff177819 */ /* 0x000fe40000011417 */
[----:B------:R-:W-:Y:S02]  /*2c90*/  SHF.R.S32.HI R3, RZ, 0x1f, R14 ;  /* 0x0000001fff037819 */ /* 0x000fe4000001140e */
[----:B------:R-:W-:-:S04]  /*2ca0*/  IADD3 R125, P0, R23, R14, RZ ;  /* 0x0000000e177d7210 */ /* 0x000fc80007f1e0ff */
[----:B------:R-:W-:-:S05]  /*2cb0*/  LEA.HI.X.SX32 R128, R23, R3, 0x1, P0 ;  /* 0x0000000317807211 */ /* 0x000fca00000f0eff */
[----:B------:R-:W-:Y:S01]  /*2cc0*/  IMAD R3, R128, c[0x0][0x238], RZ ;  /* 0x00008e0080037a24 */ /* 0x000fe200078e02ff */
[----:B------:R-:W-:Y:S02]  /*2cd0*/  IADD3 R31, R2, -0x1, RZ ;  /* 0xffffffff021f7810 */ /* 0x000fe40007ffe0ff */
[----:B------:R-:W-:Y:S01]  /*2ce0*/  SHF.R.S32.HI R9, RZ, 0x1f, R17 ;  /* 0x0000001fff097819 */ /* 0x000fe20000011411 */
[----:B------:R-:W-:-:S03]  /*2cf0*/  IMAD R3, R125, c[0x0][0x23c], R3 ;  /* 0x00008f007d037a24 */ /* 0x000fc600078e0203 */
[----:B------:R-:W-:Y:S01]  /*2d00*/  SEL R10, R9, RZ, !P3 ;  /* 0x000000ff090a7207 */ /* 0x000fe20005800000 */
[----:B------:R-:W-:Y:S01]  /*2d10*/  IMAD.MOV.U32 R136, RZ, RZ, 0x30 ;  /* 0x00000030ff887424 */ /* 0x000fe200078e00ff */
[----:B------:R-:W-:-:S03]  /*2d20*/  SEL R11, R17, RZ, !P3 ;  /* 0x000000ff110b7207 */ /* 0x000fc60005800000 */
[C---:B------:R-:W-:Y:S02]  /*2d30*/  IMAD R156, R136.reuse, c[0x0][0x23c], RZ ;  /* 0x00008f00889c7a24 */ /* 0x040fe400078e02ff */
[----:B------:R-:W-:-:S05]  /*2d40*/  IMAD.WIDE.U32 R142, R136, c[0x0][0x238], RZ ;  /* 0x00008e00888e7a25 */ /* 0x000fca00078e00ff */
[----:B------:R-:W-:Y:S02]  /*2d50*/  IADD3 R156, R143, R156, RZ ;  /* 0x0000009c8f9c7210 */ /* 0x000fe40007ffe0ff */
[----:B------:R-:W-:-:S04]  /*2d60*/  MOV R151, c[0x0][0x238] ;  /* 0x00008e0000977a02 */ /* 0x000fc80000000f00 */
[----:B------:R-:W-:Y:S01]  /*2d70*/  SHF.L.U32 R157, R151, 0x5, RZ ;  /* 0x00000005979d7819 */ /* 0x000fe200000006ff */
[----:B--2---:R-:W-:-:S04]  /*2d80*/  IMAD.WIDE.U32 R4, R125, c[0x0][0x238], R18 ;  /* 0x00008e007d047a25 */ /* 0x004fc800078e0012 */
[----:B------:R-:W-:Y:S02]  /*2d90*/  IMAD.IADD R3, R5, 0x1, R3 ;  /* 0x0000000105037824 */ /* 0x000fe400078e0203 */
[----:B------:R-:W-:Y:S02]  /*2da0*/  IMAD R5, R31, -0x30, R0 ;  /* 0xffffffd01f057824 */ /* 0x000fe400078e0200 */
[----:B------:R-:W-:Y:S02]  /*2db0*/  IMAD.MOV.U32 R2, RZ, RZ, R4 ;  /* 0x000000ffff027224 */ /* 0x000fe400078e0004 */
[----:B------:R-:W-:Y:S01]  /*2dc0*/  IMAD R4, R10, c[0x0][0x248], RZ ;  /* 0x000092000a047a24 */ /* 0x000fe200078e02ff */
[----:B------:R-:W-:Y:S01]  /*2dd0*/  IMNMX R6, R5, 0x30, PT ;  /* 0x0000003005067817 */ /* 0x000fe20003800200 */
[----:B------:R-:W-:-:S04]  /*2de0*/  IMAD.WIDE.U32 R2, R22, c[0x0][0x240], R2 ;  /* 0x0000900016027a25 */ /* 0x000fc800078e0002 */
[----:B------:R-:W-:Y:S02]  /*2df0*/  IMAD R5, R11, c[0x0][0x24c], R4 ;  /* 0x000093000b057a24 */ /* 0x000fe400078e0204 */
[----:B------:R-:W-:Y:S02]  /*2e00*/  IMAD.IADD R4, R6, 0x1, -R23 ;  /* 0x0000000106047824 */ /* 0x000fe400078e0a17 */
[----:B------:R-:W-:-:S03]  /*2e10*/  IMAD R3, R22, c[0x0][0x244], R3 ;  /* 0x0000910016037a24 */ /* 0x000fc600078e0203 */
[C---:B------:R-:W-:Y:S01]  /*2e20*/  ISETP.GE.AND P1, PT, R4.reuse, 0x1, PT ;  /* 0x000000010400780c */ /* 0x040fe20003f26270 */
[----:B------:R-:W-:Y:S01]  /*2e30*/  IMAD.WIDE.U32 R98, R11, c[0x0][0x248], R2 ;  /* 0x000092000b627a25 */ /* 0x000fe200078e0002 */
[----:B------:R-:W-:Y:S02]  /*2e40*/  ISETP.GT.AND P0, PT, R4, 0x20, PT ;  /* 0x000000200400780c */ /* 0x000fe40003f04270 */
[----:B------:R-:W-:Y:S01]  /*2e50*/  SHF.R.S32.HI R3, RZ, 0x1f, R31 ;  /* 0x0000001fff037819 */ /* 0x000fe2000001141f */
[----:B------:R-:W-:Y:S02]  /*2e60*/  IMAD R2, R156, R31, RZ ;  /* 0x0000001f9c027224 */ /* 0x000fe400078e02ff */
[----:B------:R-:W-:Y:S02]  /*2e70*/  IMAD.IADD R89, R99, 0x1, R5 ;  /* 0x0000000163597824 */ /* 0x000fe400078e0205 */
[----:B------:R-:W-:Y:S02]  /*2e80*/  IMAD.MOV.U32 R88, RZ, RZ, R98 ;  /* 0x000000ffff587224 */ /* 0x000fe400078e0062 */
[----:B------:R-:W-:-:S02]  /*2e90*/  IMAD R4, R3, R142, R2 ;  /* 0x0000008e03047224 */ /* 0x000fc400078e0202 */
[----:B------:R-:W-:Y:S02]  /*2ea0*/  IMAD.MOV.U32 R5, RZ, RZ, 0x5 ;  /* 0x00000005ff057424 */ /* 0x000fe400078e00ff */
[----:B------:R-:W-:-:S03]  /*2eb0*/  IMAD.WIDE.U32 R2, R31, R142, R88 ;  /* 0x0000008e1f027225 */ /* 0x000fc600078e0058 */
[----:B------:R-:W-:Y:S01]  /*2ec0*/  SHF.L.U64.HI R151, R151, R5, c[0x0][0x23c] ;  /* 0x00008f0097977619 */ /* 0x000fe20000010205 */
[----:B------:R-:W-:Y:S01]  /*2ed0*/  IMAD.IADD R3, R3, 0x1, R4 ;  /* 0x0000000103037824 */ /* 0x000fe200078e0204 */
[----:B------:R-:W-:Y:S02]  /*2ee0*/  @P1 LEA R4, P3, R2, c[0x0][0x220], 0x1 ;  /* 0x0000880002041a11 */ /* 0x000fe400078608ff */
[----:B------:R-:W-:Y:S02]  /*2ef0*/  @P0 IADD3 R6, P2, R157, R2, RZ ;  /* 0x000000029d060210 */ /* 0x000fe40007f5e0ff */
[----:B------:R-:W-:Y:S02]  /*2f00*/  ISETP.GE.AND P6, PT, R18, c[0x0][0x1d4], PT ;  /* 0x0000750012007a0c */ /* 0x000fe40003fc6270 */
[----:B------:R-:W-:Y:S01]  /*2f10*/  @P1 LEA.HI.X R5, R2, c[0x0][0x224], R3, 0x1, P3 ;  /* 0x0000890002051a11 */ /* 0x000fe200018f0c03 */
[----:B------:R-:W-:Y:S01]  /*2f20*/  @P0 IMAD.X R3, R3, 0x1, R151, P2 ;  /* 0x0000000103030824 */ /* 0x000fe200010e0697 */
[----:B---3--:R-:W-:-:S02]  /*2f30*/  ISETP.GE.AND P5, PT, R21, c[0x0][0x1d4], PT ;  /* 0x0000750015007a0c */ /* 0x008fc40003fa6270 */
[----:B----4-:R-:W-:Y:S02]  /*2f40*/  ISETP.GE.AND P4, PT, R20, c[0x0][0x1d4], PT ;  /* 0x0000750014007a0c */ /* 0x010fe40003f86270 */
[----:B------:R-:W-:-:S04]  /*2f50*/  @P0 LEA R2, P2, R6, c[0x0][0x220], 0x1 ;  /* 0x0000880006020a11 */ /* 0x000fc800078408ff */
[----:B------:R-:W-:Y:S02]  /*2f60*/  @P0 LEA.HI.X R3, R6, c[0x0][0x224], R3, 0x1, P2 ;  /* 0x0000890006030a11 */ /* 0x000fe400010f0c03 */
[----:B------:R-:W-:-:S05]  /*2f70*/  @P1 SHF.L.U32 R6, R8, 0x1, RZ ;  /* 0x0000000108061819 */ /* 0x000fca00000006ff */
[----:B------:R-:W-:Y:S01]  /*2f80*/  @!PT LDS RZ, [RZ] ;  /* 0x00000000fffff984 */ /* 0x000fe20000000800 */
[----:B------:R-:W-:Y:S01]  /*2f90*/  @!PT LDS RZ, [RZ] ;  /* 0x00000000fffff984 */ /* 0x000fe20000000800 */
[----:B------:R-:W-:Y:S01]  /*2fa0*/  @!PT LDS RZ, [RZ] ;  /* 0x00000000fffff984 */ /* 0x000fe20000000800 */
[----:B------:R1:W-:Y:S04]  /*2fb0*/  @P1 LDGSTS.E.BYPASS.LTC128B.128 [R6+0x3c80], [R4.64], !P6 ;  /* 0x03c8000004061fae */ /* 0x0003e8000f101d46 */
[----:B------:R1:W-:Y:S04]  /*2fc0*/  @P1 LDGSTS.E.BYPASS.LTC128B.128 [R6+0x4880], [R4.64+0x40], !P5 ;  /* 0x0488004004061fae */ /* 0x0003e8000e901d46 */
[----:B------:R1:W-:Y:S02]  /*2fd0*/  @P1 LDGSTS.E.BYPASS.LTC128B.128 [R6+0x5480], [R4.64+0x80], !P4 ;  /* 0x0548008004061fae */ /* 0x0003e4000e101d46 */
[----:B-1----:R-:W-:-:S05]  /*2fe0*/  @P0 IMAD.SHL.U32 R4, R8, 0x2, RZ ;  /* 0x0000000208040824 */ /* 0x002fca00078e00ff */
[----:B------:R1:W-:Y:S04]  /*2ff0*/  @P0 LDGSTS.E.BYPASS.LTC128B.128 [R4+0x4480], [R2.64], !P6 ;  /* 0x0448000002040fae */ /* 0x0003e8000f101d46 */
[----:B------:R1:W-:Y:S04]  /*3000*/  @P0 LDGSTS.E.BYPASS.LTC128B.128 [R4+0x5080], [R2.64+0x40], !P5 ;  /* 0x0508004002040fae */ /* 0x0003e8000e901d46 */
[----:B------:R1:W-:Y:S01]  /*3010*/  @P0 LDGSTS.E.BYPASS.LTC128B.128 [R4+0x5c80], [R2.64+0x80], !P4 ;  /* 0x05c8008002040fae */ /* 0x0003e2000e101d46 */
[----:B------:R-:W-:Y:S01]  /*3020*/  ISETP.NE.U32.AND P0, PT, RZ, c[0x0][0x340], PT ;  /* 0x0000d000ff007a0c */ /* 0x000fe20003f05070 */
[----:B------:R-:W-:-:S02]  /*3030*/  IMAD.IADD R6, R13, 0x1, R144 ;  /* 0x000000010d067824 */ /* 0x000fc400078e0290 */
[----:B------:R-:W2:Y:S01]  /*3040*/  S2R R20, SR_TID.X ;  /* 0x0000000000147919 */ /* 0x000ea20000002100 */
[----:B------:R-:W-:Y:S02]  /*3050*/  ISETP.NE.AND.EX P0, PT, RZ, c[0x0][0x344], PT, P0 ;  /* 0x0000d100ff007a0c */ /* 0x000fe40003f05300 */
[----:B------:R-:W-:Y:S01]  /*3060*/  ISETP.NE.AND P3, PT, R15, RZ, PT ;  /* 0x000000ff0f00720c */ /* 0x000fe20003f65270 */
[----:B------:R-:W-:Y:S01]  /*3070*/  IMAD.MOV.U32 R160, RZ, RZ, c[0x0][0x27c] ;  /* 0x00009f00ffa07624 */ /* 0x000fe200078e00ff */
[----:B------:R-:W0:Y:S09]  /*3080*/  LDGDEPBAR ;  /* 0x00000000000079af */ /* 0x000e320000000000 */
[----:B-1----:R-:W-:-:S05]  /*3090*/  @P0 IMAD.WIDE R2, R17, R16, c[0x0][0x340] ;  /* 0x0000d00011020625 */ /* 0x002fca00078e0210 */
[----:B------:R1:W3:Y:S01]  /*30a0*/  @P0 LDG.E R7, [R2.64] ;  /* 0x0000000602070981 */ /* 0x0002e2000c1e1900 */
[----:B------:R-:W-:-:S05]  /*30b0*/  SHF.R.S32.HI R8, RZ, 0x1f, R6 ;  /* 0x0000001fff087819 */ /* 0x000fca0000011406 */
[----:B------:R-:W-:-:S04]  /*30c0*/  IMAD R4, R8, c[0x0][0x1e0], RZ ;  /* 0x0000780008047a24 */ /* 0x000fc800078e02ff */
[----:B------:R-:W-:Y:S01]  /*30d0*/  IMAD R4, R6, c[0x0][0x1e4], R4 ;  /* 0x0000790006047a24 */ /* 0x000fe200078e0204 */
[----:B--2---:R-:W-:Y:S01]  /*30e0*/  LEA.HI R20, R20, R20, RZ, 0x1 ;  /* 0x0000001414147211 */ /* 0x004fe200078f08ff */
[----:B-1----:R-:W-:-:S05]  /*30f0*/  IMAD.WIDE.U32 R2, R6, c[0x0][0x1e0], RZ ;  /* 0x0000780006027a25 */ /* 0x002fca00078e00ff */
[----:B------:R-:W-:-:S05]  /*3100*/  IADD3 R3, R3, R4, RZ ;  /* 0x0000000403037210 */ /* 0x000fca0007ffe0ff */
[----:B------:R-:W-:Y:S01]  /*3110*/  IMAD.WIDE.U32 R2, R22, c[0x0][0x1e8], R2 ;  /* 0x00007a0016027a25 */ /* 0x000fe200078e0002 */
[----:B------:R-:W-:-:S03]  /*3120*/  SHF.R.S32.HI R20, RZ, 0x1, R20 ;  /* 0x00000001ff147819 */ /* 0x000fc60000011414 */
[----:B------:R-:W-:Y:S02]  /*3130*/  IMAD R5, R22, c[0x0][0x1ec], R3 ;  /* 0x00007b0016057a24 */ /* 0x000fe400078e0203 */
[----:B------:R-:W-:Y:S01]  /*3140*/  IMAD.MOV.U32 R4, RZ, RZ, R2 ;  /* 0x000000ffff047224 */ /* 0x000fe200078e0002 */
[----:B------:R-:W-:Y:S01]  /*3150*/  SHF.R.S32.HI R12, RZ, 0x1f, R20 ;  /* 0x0000001fff0c7819 */ /* 0x000fe20000011414 */
[----:B------:R-:W-:Y:S01]  /*3160*/  IMAD.WIDE.U32 R158, R20, c[0x0][0x1e0], RZ ;  /* 0x00007800149e7a25 */ /* 0x000fe200078e00ff */
[----:B------:R-:W-:Y:S01]  /*3170*/  WARPSYNC 0xffffffff ;  /* 0xffffffff00007948 */ /* 0x000fe20003800000 */
[----:B------:R-:W-:Y:S02]  /*3180*/  ISETP.GE.AND P2, PT, R110, c[0x0][0x27c], PT ;  /* 0x00009f006e007a0c */ /* 0x000fe40003f46270 */
[----:B------:R-:W-:Y:S02]  /*3190*/  SHF.R.S32.HI R155, RZ, 0x1f, R154 ;  /* 0x0000001fff9b7819 */ /* 0x000fe4000001149a */
[----:B-----5:R-:W-:-:S02]  /*31a0*/  SHF.R.S32.HI R26, RZ, 0x1f, R134 ;  /* 0x0000001fff1a7819 */ /* 0x020fc40000011486 */
[----:B---3--:R-:W-:Y:S01]  /*31b0*/  @P0 SHF.R.S32.HI R3, RZ, 0x1f, R7 ;  /* 0x0000001fff030819 */ /* 0x008fe20000011407 */
[----:B------:R-:W-:Y:S02]  /*31c0*/  @!P0 IMAD.MOV.U32 R3, RZ, RZ, R9 ;  /* 0x000000ffff038224 */ /* 0x000fe400078e0009 */
[----:B------:R-:W-:Y:S01]  /*31d0*/  @P0 IMAD.MOV.U32 R2, RZ, RZ, R7 ;  /* 0x000000ffff020224 */ /* 0x000fe200078e0007 */
[----:B------:R-:W-:Y:S02]  /*31e0*/  @!P0 MOV R2, R17 ;  /* 0x0000001100028202 */ /* 0x000fe40000000f00 */
[----:B------:R-:W-:Y:S02]  /*31f0*/  SEL R21, R3, RZ, !P3 ;  /* 0x000000ff03157207 */ /* 0x000fe40005800000 */
[----:B------:R-:W-:Y:S01]  /*3200*/  SEL R15, R2, RZ, !P3 ;  /* 0x000000ff020f7207 */ /* 0x000fe20005800000 */
[----:B------:R-:W-:Y:S02]  /*3210*/  IMAD R2, R12, c[0x0][0x1e0], RZ ;  /* 0x000078000c027a24 */ /* 0x000fe400078e02ff */
[----:B------:R-:W-:-:S02]  /*3220*/  IMAD R7, R21, c[0x0][0x1f0], RZ ;  /* 0x00007c0015077a24 */ /* 0x000fc400078e02ff */
[----:B------:R-:W-:Y:S02]  /*3230*/  IMAD R3, R20, c[0x0][0x1e4], R2 ;  /* 0x0000790014037a24 */ /* 0x000fe400078e0202 */
[----:B------:R-:W-:-:S04]  /*3240*/  IMAD.WIDE.U32 R78, R15, c[0x0][0x1f0], R4 ;  /* 0x00007c000f4e7a25 */ /* 0x000fc800078e0004 */
[----:B------:R-:W-:Y:S01]  /*3250*/  IMAD R2, R15, c[0x0][0x1f4], R7 ;  /* 0x00007d000f027a24 */ /* 0x000fe200078e0207 */
[----:B------:R-:W-:Y:S01]  /*3260*/  SHF.L.U32 R5, R160, 0x1, RZ ;  /* 0x00000001a0057819 */ /* 0x000fe200000006ff */
[----:B------:R-:W-:-:S03]  /*3270*/  IMAD.IADD R127, R159, 0x1, R3 ;  /* 0x000000019f7f7824 */ /* 0x000fc600078e0203 */
[----:B------:R-:W-:Y:S02]  /*3280*/  IADD3 R77, R79, R2, RZ ;  /* 0x000000024f4d7210 */ /* 0x000fe40007ffe0ff */
[----:B------:R-:W2:Y:S01]  /*3290*/  LDL R35, [R1+0x68] ;  /* 0x0000680001237983 */ /* 0x000ea20000100800 */
[----:B------:R-:W-:Y:S01]  /*32a0*/  IADD3 R132, P1, P0, R78, R158, R110 ;  /* 0x0000009e4e847210 */ /* 0x000fe2000783e06e */
[----:B------:R-:W-:Y:S01]  /*32b0*/  IMAD.WIDE.U32 R2, R22, c[0x0][0x260], R18 ;  /* 0x0000980016027a25 */ /* 0x000fe200078e0012 */
[----:B------:R-:W-:Y:S01]  /*32c0*/  IADD3 R19, -R5, c[0x0][0x1d4], RZ ;  /* 0x0000750005137a10 */ /* 0x000fe20007ffe1ff */
[----:B------:R-:W3:Y:S01]  /*32d0*/  LDL R33, [R1+0x6c] ;  /* 0x00006c0001217983 */ /* 0x000ee20000100800 */
[----:B------:R-:W-:Y:S01]  /*32e0*/  IADD3.X R131, R77, R127, R111, P1, P0 ;  /* 0x0000007f4d837210 */ /* 0x000fe20000fe046f */
[----:B------:R-:W-:Y:S01]  /*32f0*/  IMAD R4, R10, c[0x0][0x268], RZ ;  /* 0x00009a000a047a24 */ /* 0x000fe200078e02ff */
[----:B------:R-:W-:Y:S01]  /*3300*/  IADD3 R130, P0, R20, R6, RZ ;  /* 0x0000000614827210 */ /* 0x000fe20007f1e0ff */
[----:B------:R-:W4:Y:S01]  /*3310*/  LDL R34, [R1+0x70] ;  /* 0x0000700001227983 */ /* 0x000f220000100800 */
[----:B------:R-:W-:Y:S01]  /*3320*/  ISETP.GE.AND P1, PT, R152, c[0x0][0x27c], PT ;  /* 0x00009f0098007a0c */ /* 0x000fe20003f26270 */
[----:B------:R-:W-:Y:S01]  /*3330*/  IMAD R3, R22, c[0x0][0x264], R3 ;  /* 0x0000990016037a24 */ /* 0x000fe200078e0203 */
[-C--:B------:R-:W-:Y:S01]  /*3340*/  SEL R18, R5, R19.reuse, !P2 ;  /* 0x0000001305127207 */ /* 0x080fe20005000000 */
[----:B------:R-:W-:Y:S01]  /*3350*/  IMAD.X R129, R8, 0x1, R12, P0 ;  /* 0x0000000108817824 */ /* 0x000fe200000e060c */
[----:B------:R-:W-:Y:S01]  /*3360*/  ISETP.GE.AND P0, PT, R109, c[0x0][0x27c], PT ;  /* 0x00009f006d007a0c */ /* 0x000fe20003f06270 */
[C---:B------:R-:W-:Y:S01]  /*3370*/  IMAD R8, R12.reuse, c[0x0][0x280], RZ ;  /* 0x0000a0000c087a24 */ /* 0x040fe200078e02ff */
[-C--:B------:R-:W-:Y:S01]  /*3380*/  SEL R17, R5, R19.reuse, !P1 ;  /* 0x0000001305117207 */ /* 0x080fe20004800000 */
[----:B------:R-:W-:Y:S01]  /*3390*/  IMAD R32, R11, c[0x0][0x26c], R4 ;  /* 0x00009b000b207a24 */ /* 0x000fe200078e0204 */
[----:B------:R-:W-:Y:S01]  /*33a0*/  SEL R19, R5, R19, !P0 ;  /* 0x0000001305137207 */ /* 0x000fe20004000000 */
[----:B------:R-:W-:Y:S01]  /*33b0*/  IMAD R9, R12, c[0x0][0x290], RZ ;  /* 0x0000a4000c097a24 */ /* 0x000fe200078e02ff */
[----:B------:R-:W-:Y:S01]  /*33c0*/  SEL R16, RZ, c[0x0][0x27c], !P2 ;  /* 0x00009f00ff107a07 */ /* 0x000fe20005000000 */
[----:B------:R-:W-:Y:S01]  /*33d0*/  IMAD.WIDE.U32 R4, R20, c[0x0][0x280], R154 ;  /* 0x0000a00014047a25 */ /* 0x000fe200078e009a */
[----:B------:R-:W-:Y:S01]  /*33e0*/  SEL R25, RZ, c[0x0][0x27c], !P1 ;  /* 0x00009f00ff197a07 */ /* 0x000fe20004800000 */
[----:B------:R-:W-:Y:S01]  /*33f0*/  ULDC.U8 UR4, c[0x0][0x298] ;  /* 0x0000a60000047ab9 */ /* 0x000fe20000000000 */
[----:B------:R-:W-:Y:S01]  /*3400*/  ISETP.GE.AND P1, PT, R160, 0x1, PT ;  /* 0x00000001a000780c */ /* 0x000fe20003f26270 */
[----:B------:R-:W-:-:S02]  /*3410*/  IMAD R8, R20, c[0x0][0x284], R8 ;  /* 0x0000a10014087a24 */ /* 0x000fc400078e0208 */
[----:B------:R-:W-:-:S04]  /*3420*/  IMAD.WIDE.U32 R12, R20, c[0x0][0x280], R110 ;  /* 0x0000a000140c7a25 */ /* 0x000fc800078e006e */
[----:B------:R-:W-:-:S04]  /*3430*/  IMAD.WIDE.U32 R82, R11, c[0x0][0x268], R2 ;  /* 0x00009a000b527a25 */ /* 0x000fc800078e0002 */
[----:B------:R-:W-:Y:S02]  /*3440*/  IMAD R14, R20, c[0x0][0x294], R9 ;  /* 0x0000a500140e7a24 */ /* 0x000fe400078e0209 */
[----:B------:R-:W-:-:S04]  /*3450*/  IMAD.WIDE.U32 R2, R22, c[0x0][0x210], R110 ;  /* 0x0000840016027a25 */ /* 0x000fc800078e006e */
[----:B------:R-:W-:Y:S02]  /*3460*/  IMAD.IADD R9, R5, 0x1, R8 ;  /* 0x0000000105097824 */ /* 0x000fe400078e0208 */
[----:B------:R-:W-:Y:S02]  /*3470*/  IMAD.IADD R5, R8, 0x1, R13 ;  /* 0x0000000108057824 */ /* 0x000fe400078e020d */
[----:B------:R-:W-:Y:S02]  /*3480*/  IMAD.IADD R13, R110, 0x1, R16 ;  /* 0x000000016e0d7824 */ /* 0x000fe400078e0210 */
[----:B------:R-:W-:Y:S02]  /*3490*/  IMAD R11, R22, c[0x0][0x214], R3 ;  /* 0x00008500160b7a24 */ /* 0x000fe400078e0203 */
[----:B------:R-:W-:Y:S02]  /*34a0*/  IMAD.MOV.U32 R10, RZ, RZ, R2 ;  /* 0x000000ffff0a7224 */ /* 0x000fe400078e0002 */
[----:B------:R-:W-:-:S04]  /*34b0*/  IMAD.WIDE.U32 R6, R20, c[0x0][0x290], R154 ;  /* 0x0000a40014067a25 */ /* 0x000fc800078e009a */
[----:B------:R-:W-:-:S04]  /*34c0*/  IMAD.WIDE.U32 R2, R20, c[0x0][0x290], R110 ;  /* 0x0000a40014027a25 */ /* 0x000fc800078e006e */
[----:B------:R-:W-:Y:S02]  /*34d0*/  IMAD.MOV.U32 R8, RZ, RZ, R4 ;  /* 0x000000ffff087224 */ /* 0x000fe400078e0004 */
[----:B------:R-:W-:Y:S01]  /*34e0*/  IMAD.MOV.U32 R4, RZ, RZ, R12 ;  /* 0x000000ffff047224 */ /* 0x000fe200078e000c */
[----:B------:R-:W-:Y:S01]  /*34f0*/  SHF.R.S32.HI R12, RZ, 0x1f, R13 ;  /* 0x0000001fff0c7819 */ /* 0x000fe2000001140d */
[----:B------:R-:W-:Y:S02]  /*3500*/  IMAD.IADD R7, R7, 0x1, R14 ;  /* 0x0000000107077824 */ /* 0x000fe400078e020e */
[----:B------:R-:W-:Y:S01]  /*3510*/  IMAD.IADD R3, R14, 0x1, R3 ;  /* 0x000000010e037824 */ /* 0x000fe200078e0203 */
[----:B------:R-:W-:Y:S02]  /*3520*/  SHF.R.S32.HI R14, RZ, 0x1f, R17 ;  /* 0x0000001fff0e7819 */ /* 0x000fe40000011411 */
[CC--:B------:R-:W-:Y:S02]  /*3530*/  LEA.HI R16, R12.reuse, R13.reuse, RZ, 0x3 ;  /* 0x0000000d0c107211 */ /* 0x0c0fe400078f18ff */
[----:B------:R-:W-:Y:S01]  /*3540*/  LEA.HI R22, R12, R13, RZ, 0x5 ;  /* 0x0000000d0c167211 */ /* 0x000fe200078f28ff */
[----:B------:R-:W-:Y:S01]  /*3550*/  IMAD.IADD R12, R152, 0x1, R25 ;  /* 0x00000001980c7824 */ /* 0x000fe200078e0219 */
[----:B------:R-:W-:-:S02]  /*3560*/  SHF.R.S32.HI R13, RZ, 0x1f, R19 ;  /* 0x0000001fff0d7819 */ /* 0x000fc40000011413 */
[----:B------:R-:W-:Y:S01]  /*3570*/  LEA.HI R23, R14, R17, RZ, 0x4 ;  /* 0x000000110e177211 */ /* 0x000fe200078f20ff */
[----:B------:R-:W-:Y:S01]  /*3580*/  IMAD R14, R21, c[0x0][0x218], RZ ;  /* 0x00008600150e7a24 */ /* 0x000fe200078e02ff */
[----:B------:R-:W-:Y:S02]  /*3590*/  LEA.HI R21, R13, R19, RZ, 0x4 ;  /* 0x000000130d157211 */ /* 0x000fe400078f20ff */
[----:B------:R-:W-:Y:S01]  /*35a0*/  SHF.R.S32.HI R13, RZ, 0x1f, R12 ;  /* 0x0000001fff0d7819 */ /* 0x000fe2000001140c */
[C---:B------:R-:W-:Y:S01]  /*35b0*/  IMAD.WIDE.U32 R100, R15.reuse, c[0x0][0x218], R10 ;  /* 0x000086000f647a25 */ /* 0x040fe200078e000a */
[----:B------:R-:W-:Y:S02]  /*35c0*/  SHF.R.S32.HI R20, RZ, 0x1f, R18 ;  /* 0x0000001fff147819 */ /* 0x000fe40000011412 */
[----:B------:R-:W-:Y:S01]  /*35d0*/  SEL R17, RZ, c[0x0][0x27c], !P0 ;  /* 0x00009f00ff117a07 */ /* 0x000fe20004000000 */
[----:B------:R-:W-:Y:S01]  /*35e0*/  IMAD R27, R15, c[0x0][0x21c], R14 ;  /* 0x000087000f1b7a24 */ /* 0x000fe200078e020e */
[----:B------:R-:W-:-:S02]  /*35f0*/  LEA.HI R11, R13, R12, RZ, 0x5 ;  /* 0x0000000c0d0b7211 */ /* 0x000fc400078f28ff */
[----:B------:R-:W-:Y:S01]  /*3600*/  LEA.HI R15, R13, R12, RZ, 0x3 ;  /* 0x0000000c0d0f7211 */ /* 0x000fe200078f18ff */
[----:B------:R-:W-:Y:S01]  /*3610*/  IMAD.IADD R14, R109, 0x1, R17 ;  /* 0x000000016d0e7824 */ /* 0x000fe200078e0211 */
[----:B------:R-:W-:Y:S02]  /*3620*/  LEA.HI R24, R20, R18, RZ, 0x4 ;  /* 0x0000001214187211 */ /* 0x000fe400078f20ff */
[----:B------:R-:W-:Y:S02]  /*3630*/  SHF.R.S32.HI R11, RZ, 0x5, R11 ;  /* 0x00000005ff0b7819 */ /* 0x000fe4000001140b */
[----:B------:R-:W-:Y:S02]  /*3640*/  SHF.R.S32.HI R17, RZ, 0x5, R22 ;  /* 0x00000005ff117819 */ /* 0x000fe40000011416 */
[----:B------:R-:W-:-:S04]  /*3650*/  SHF.R.S32.HI R10, RZ, 0x1f, R14 ;  /* 0x0000001fff0a7819 */ /* 0x000fc8000001140e */
[----:B------:R-:W-:Y:S01]  /*3660*/  LEA.HI R13, R10, R14, RZ, 0x3 ;  /* 0x0000000e0a0d7211 */ /* 0x000fe200078f18ff */
[C---:B------:R-:W-:Y:S01]  /*3670*/  IMAD R146, R136.reuse, c[0x0][0x1e4], RZ ;  /* 0x0000790088927a24 */ /* 0x040fe200078e02ff */
[----:B------:R-:W-:Y:S01]  /*3680*/  ISETP.NE.AND P0, PT, RZ, UR4, PT ;  /* 0x00000004ff007c0c */ /* 0x000fe2000bf05270 */
[----:B------:R-:W-:Y:S01]  /*3690*/  IMAD R147, R136, c[0x0][0x284], RZ ;  /* 0x0000a10088937a24 */ /* 0x000fe200078e02ff */
[----:B------:R-:W-:Y:S01]  /*36a0*/  LOP3.LUT R103, R16, 0xfffffff8, RZ, 0xc0, !PT ;  /* 0xfffffff810677812 */ /* 0x000fe200078ec0ff */
[C---:B------:R-:W-:Y:S01]  /*36b0*/  IMAD R148, R136.reuse, c[0x0][0x294], RZ ;  /* 0x0000a50088947a24 */ /* 0x040fe200078e02ff */
[----:B------:R-:W-:Y:S01]  /*36c0*/  LOP3.LUT R102, R15, 0xfffffff8, RZ, 0xc0, !PT ;  /* 0xfffffff80f667812 */ /* 0x000fe200078ec0ff */
[----:B------:R-:W-:Y:S01]  /*36d0*/  IMAD.WIDE.U32 R140, R136, c[0x0][0x1e0], RZ ;  /* 0x00007800888c7a25 */ /* 0x000fe200078e00ff */
[----:B------:R-:W-:-:S03]  /*36e0*/  LOP3.LUT R87, R13, 0xfffffff8, RZ, 0xc0, !PT ;  /* 0xfffffff80d577812 */ /* 0x000fc600078ec0ff */
[----:B------:R-:W-:-:S04]  /*36f0*/  IMAD.WIDE.U32 R138, R136, c[0x0][0x280], RZ ;  /* 0x0000a000888a7a25 */ /* 0x000fc800078e00ff */
[----:B------:R-:W-:-:S04]  /*3700*/  IMAD.WIDE.U32 R90, R134, c[0x0][0x290], R2 ;  /* 0x0000a400865a7a25 */ /* 0x000fc800078e0002 */
[----:B------:R-:W-:-:S04]  /*3710*/  IMAD.WIDE.U32 R136, R136, c[0x0][0x290], RZ ;  /* 0x0000a40088887a25 */ /* 0x000fc800078e00ff */
[----:B------:R-:W-:-:S04]  /*3720*/  IMAD.WIDE.U32 R96, R134, c[0x0][0x280], R8 ;  /* 0x0000a00086607a25 */ /* 0x000fc800078e0008 */
[----:B------:R-:W-:-:S04]  /*3730*/  IMAD.WIDE.U32 R94, R134, c[0x0][0x290], R6 ;  /* 0x0000a400865e7a25 */ /* 0x000fc800078e0006 */
[----:B------:R-:W-:Y:S01]  /*3740*/  IMAD.WIDE.U32 R92, R134, c[0x0][0x280], R4 ;  /* 0x0000a000865c7a25 */ /* 0x000fe200078e0004 */
[----:B------:R-:W-:Y:S02]  /*3750*/  P2R R124, PR, RZ, 0x1 ;  /* 0x00000001ff7c7803 */ /* 0x000fe40000000000 */
[----:B------:R-:W-:Y:S01]  /*3760*/  IADD3 R146, R141, R146, RZ ;  /* 0x000000928d927210 */ /* 0x000fe20007ffe0ff */
[----:B------:R-:W-:Y:S01]  /*3770*/  IMAD.IADD R147, R139, 0x1, R147 ;  /* 0x000000018b937824 */ /* 0x000fe200078e0293 */
[----:B------:R-:W-:Y:S01]  /*3780*/  SHF.R.S32.HI R117, RZ, 0x1f, R103 ;  /* 0x0000001fff757819 */ /* 0x000fe20000011467 */
[----:B------:R-:W-:Y:S01]  /*3790*/  IMAD.IADD R148, R137, 0x1, R148 ;  /* 0x0000000189947824 */ /* 0x000fe200078e0294 */
[----:B------:R-:W-:Y:S01]  /*37a0*/  SHF.R.S32.HI R116, RZ, 0x1f, R102 ;  /* 0x0000001fff747819 */ /* 0x000fe20000011466 */
[----:B------:R-:W-:Y:S01]  /*37b0*/  IMAD.IADD R86, R83, 0x1, R32 ;  /* 0x0000000153567824 */ /* 0x000fe200078e0220 */
[----:B------:R-:W-:Y:S01]  /*37c0*/  SHF.R.S32.HI R115, RZ, 0x1f, R87 ;  /* 0x0000001fff737819 */ /* 0x000fe20000011457 */
[----:B------:R-:W-:Y:S01]  /*37d0*/  IMAD.IADD R123, R101, 0x1, R27 ;  /* 0x00000001657b7824 */ /* 0x000fe200078e021b */
[----:B--2---:R-:W-:-:S02]  /*37e0*/  LOP3.LUT R18, R35, 0x18, R16, 0xf8, !PT ;  /* 0x0000001823127812 */ /* 0x004fc400078ef810 */
[----:B------:R-:W-:Y:S02]  /*37f0*/  LOP3.LUT R12, R35, 0x18, R15, 0xf8, !PT ;  /* 0x00000018230c7812 */ /* 0x000fe400078ef80f */
[-C--:B---3--:R-:W-:Y:S01]  /*3800*/  LOP3.LUT R19, R18, R33.reuse, RZ, 0x3c, !PT ;  /* 0x0000002112137212 */ /* 0x088fe200078e3cff */
[--C-:B----4-:R-:W-:Y:S01]  /*3810*/  IMAD R18, R11, 0x600, R34.reuse ;  /* 0x000006000b127824 */ /* 0x110fe200078e0222 */
[----:B------:R-:W-:Y:S01]  /*3820*/  LOP3.LUT R11, R12, R33, RZ, 0x3c, !PT ;  /* 0x000000210c0b7212 */ /* 0x000fe200078e3cff */
[----:B------:R-:W-:Y:S01]  /*3830*/  IMAD R20, R17, 0x600, R34 ;  /* 0x0000060011147824 */ /* 0x000fe200078e0222 */
[----:B------:R-:W-:Y:S02]  /*3840*/  LEA.HI R17, R10, R14, RZ, 0x5 ;  /* 0x0000000e0a117211 */ /* 0x000fe400078f28ff */
[----:B------:R-:W-:Y:S01]  /*3850*/  SHF.R.S32.HI R10, RZ, 0x4, R24 ;  /* 0x00000004ff0a7819 */ /* 0x000fe20000011418 */
[----:B------:R-:W-:Y:S01]  /*3860*/  IMAD.IADD R24, R18, 0x1, R11 ;  /* 0x0000000112187824 */ /* 0x000fe200078e020b */
[----:B------:R-:W-:-:S02]  /*3870*/  SHF.R.S32.HI R11, RZ, 0x4, R23 ;  /* 0x00000004ff0b7819 */ /* 0x000fc40000011417 */
[----:B------:R-:W-:Y:S02]  /*3880*/  SHF.R.S32.HI R14, RZ, 0x4, R21 ;  /* 0x00000004ff0e7819 */ /* 0x000fe40000011415 */
[----:B------:R-:W-:Y:S02]  /*3890*/  SHF.R.S32.HI R17, RZ, 0x5, R17 ;  /* 0x00000005ff117819 */ /* 0x000fe40000011411 */
[----:B------:R-:W-:Y:S02]  /*38a0*/  LEA.HI.SX32 R12, R16, R10, 0x1d ;  /* 0x0000000a100c7211 */ /* 0x000fe400078feaff */
[----:B------:R-:W-:Y:S02]  /*38b0*/  LEA.HI.SX32 R11, R15, R11, 0x1d ;  /* 0x0000000b0f0b7211 */ /* 0x000fe400078feaff */
[----:B------:R-:W-:Y:S01]  /*38c0*/  LEA.HI.SX32 R10, R13, R14, 0x1d ;  /* 0x0000000e0d0a7211 */ /* 0x000fe200078feaff */
[----:B------:R-:W-:Y:S01]  /*38d0*/  IMAD R22, R17, 0x600, R34 ;  /* 0x0000060011167824 */ /* 0x000fe200078e0222 */
[----:B------:R-:W-:-:S02]  /*38e0*/  SHF.R.S32.HI R17, RZ, 0x1f, R11 ;  /* 0x0000001fff117819 */ /* 0x000fc4000001140b */
[----:B------:R-:W-:Y:S01]  /*38f0*/  SHF.R.S32.HI R18, RZ, 0x1f, R10 ;  /* 0x0000001fff127819 */ /* 0x000fe2000001140a */
[----:B------:R-:W-:Y:S01]  /*3900*/  IMAD.SHL.U32 R81, R11, 0x8, RZ ;  /* 0x000000080b517824 */ /* 0x000fe200078e00ff */
[----:B------:R-:W-:Y:S01]  /*3910*/  LEA.HI R17, R17, R11, RZ, 0x2 ;  /* 0x0000000b11117211 */ /* 0x000fe200078f10ff */
[----:B------:R-:W-:Y:S01]  /*3920*/  IMAD.SHL.U32 R84, R12, 0x8, RZ ;  /* 0x000000080c547824 */ /* 0x000fe200078e00ff */
[----:B------:R-:W-:Y:S01]  /*3930*/  IADD3 R25, R20, R19, RZ ;  /* 0x0000001314197210 */ /* 0x000fe20007ffe0ff */
[----:B------:R-:W-:Y:S01]  /*3940*/  IMAD.SHL.U32 R85, R10, 0x8, RZ ;  /* 0x000000080a557824 */ /* 0x000fe200078e00ff */
[----:B------:R-:W-:Y:S02]  /*3950*/  SHF.R.S32.HI R14, RZ, 0x1f, R12 ;  /* 0x0000001fff0e7819 */ /* 0x000fe4000001140c */
[----:B------:R-:W-:Y:S02]  /*3960*/  LEA.HI R11, R18, R10, RZ, 0x2 ;  /* 0x0000000a120b7211 */ /* 0x000fe400078f10ff */
[----:B------:R-:W-:-:S02]  /*3970*/  LOP3.LUT R20, R35, 0x18, R13, 0xf8, !PT ;  /* 0x0000001823147812 */ /* 0x000fc400078ef80d */
[----:B------:R-:W-:Y:S02]  /*3980*/  LEA.HI R19, R14, R12, RZ, 0x2 ;  /* 0x0000000c0e137211 */ /* 0x000fe400078f10ff */
[----:B------:R-:W-:Y:S02]  /*3990*/  SHF.R.S32.HI R10, RZ, 0x2, R11 ;  /* 0x00000002ff0a7819 */ /* 0x000fe4000001140b */
[----:B------:R-:W-:Y:S02]  /*39a0*/  LOP3.LUT R21, R20, R33, RZ, 0x3c, !PT ;  /* 0x0000002114157212 */ /* 0x000fe400078e3cff */
[C---:B------:R-:W-:Y:S02]  /*39b0*/  LOP3.LUT R14, R35.reuse, 0x18, R84, 0xf8, !PT ;  /* 0x00000018230e7812 */ /* 0x040fe400078ef854 */
[----:B------:R-:W-:Y:S02]  /*39c0*/  LOP3.LUT R12, R35, 0x18, R81, 0xf8, !PT ;  /* 0x00000018230c7812 */ /* 0x000fe400078ef851 */
[----:B------:R-:W-:-:S02]  /*39d0*/  SHF.R.S32.HI R17, RZ, 0x2, R17 ;  /* 0x00000002ff117819 */ /* 0x000fc40000011411 */
[----:B------:R-:W-:Y:S01]  /*39e0*/  LOP3.LUT R20, R35, 0x18, R85, 0xf8, !PT ;  /* 0x0000001823147812 */ /* 0x000fe200078ef855 */
[--C-:B------:R-:W-:Y:S01]  /*39f0*/  IMAD R11, R10, 0x600, R34.reuse ;  /* 0x000006000a0b7824 */ /* 0x100fe200078e0222 */
[----:B------:R-:W-:Y:S02]  /*3a00*/  SHF.R.S32.HI R18, RZ, 0x2, R19 ;  /* 0x00000002ff127819 */ /* 0x000fe40000011413 */
[-C--:B------:R-:W-:Y:S01]  /*3a10*/  LOP3.LUT R19, R14, R33.reuse, RZ, 0x3c, !PT ;  /* 0x000000210e137212 */ /* 0x080fe200078e3cff */
[----:B------:R-:W-:Y:S01]  /*3a20*/  IMAD R14, R17, 0x600, R34 ;  /* 0x00000600110e7824 */ /* 0x000fe200078e0222 */
[-C--:B------:R-:W-:Y:S02]  /*3a30*/  LOP3.LUT R12, R12, R33.reuse, RZ, 0x3c, !PT ;  /* 0x000000210c0c7212 */ /* 0x080fe400078e3cff */
[----:B------:R-:W-:-:S03]  /*3a40*/  LOP3.LUT R10, R20, R33, RZ, 0x3c, !PT ;  /* 0x00000021140a7212 */ /* 0x000fc600078e3cff */
[----:B------:R-:W-:Y:S02]  /*3a50*/  IMAD.IADD R14, R14, 0x1, R12 ;  /* 0x000000010e0e7824 */ /* 0x000fe400078e020c */
[----:B------:R-:W-:Y:S02]  /*3a60*/  IMAD.IADD R12, R11, 0x1, R10 ;  /* 0x000000010b0c7824 */ /* 0x000fe400078e020a */
[----:B------:R-:W-:Y:S02]  /*3a70*/  IMAD R10, R26, c[0x0][0x290], RZ ;  /* 0x0000a4001a0a7a24 */ /* 0x000fe400078e02ff */
[----:B------:R-:W-:Y:S02]  /*3a80*/  IMAD R18, R18, 0x600, R34 ;  /* 0x0000060012127824 */ /* 0x000fe400078e0222 */
[----:B------:R-:W-:Y:S02]  /*3a90*/  IMAD R11, R26, c[0x0][0x280], RZ ;  /* 0x0000a0001a0b7a24 */ /* 0x000fe400078e02ff */
[----:B------:R-:W-:-:S02]  /*3aa0*/  IMAD R10, R134, c[0x0][0x294], R10 ;  /* 0x0000a500860a7a24 */ /* 0x000fc400078e020a */
[----:B------:R-:W-:Y:S02]  /*3ab0*/  IMAD.IADD R17, R22, 0x1, R21 ;  /* 0x0000000116117824 */ /* 0x000fe400078e0215 */
[----:B------:R-:W-:Y:S02]  /*3ac0*/  IMAD.IADD R18, R18, 0x1, R19 ;  /* 0x0000000112127824 */ /* 0x000fe400078e0213 */
[----:B------:R-:W-:Y:S01]  /*3ad0*/  IMAD R11, R134, c[0x0][0x284], R11 ;  /* 0x0000a100860b7a24 */ /* 0x000fe200078e020b */
[----:B------:R-:W-:Y:S01]  /*3ae0*/  IADD3 R108, R10, R91, RZ ;  /* 0x0000005b0a6c7210 */ /* 0x000fe20007ffe0ff */
[----:B------:R-:W-:Y:S01]  /*3af0*/  IMAD.IADD R121, R95, 0x1, R10 ;  /* 0x000000015f797824 */ /* 0x000fe200078e020a */
[----:B------:R-:W-:Y:S01]  /*3b00*/  SHF.R.S32.HI R114, RZ, 0x1f, R84 ;  /* 0x0000001fff727819 */ /* 0x000fe20000011454 */
[----:B------:R-:W-:Y:S01]  /*3b10*/  IMAD.IADD R122, R97, 0x1, R11 ;  /* 0x00000001617a7824 */ /* 0x000fe200078e020b */
[----:B------:R-:W-:Y:S01]  /*3b20*/  SHF.R.S32.HI R113, RZ, 0x1f, R81 ;  /* 0x0000001fff717819 */ /* 0x000fe20000011451 */
[----:B------:R-:W-:Y:S01]  /*3b30*/  IMAD.IADD R120, R11, 0x1, R93 ;  /* 0x000000010b787824 */ /* 0x000fe200078e025d */
[----:B------:R-:W-:Y:S01]  /*3b40*/  SHF.R.S32.HI R112, RZ, 0x1f, R85 ;  /* 0x0000001fff707819 */ /* 0x000fe20000011455 */
[----:B------:R-:W-:-:S02]  /*3b50*/  IMAD.SHL.U32 R119, R25, 0x2, RZ ;  /* 0x0000000219777824 */ /* 0x000fc400078e00ff */
[----:B------:R-:W-:Y:S02]  /*3b60*/  IMAD.SHL.U32 R118, R24, 0x2, RZ ;  /* 0x0000000218767824 */ /* 0x000fe400078e00ff */
[----:B------:R-:W-:Y:S02]  /*3b70*/  IMAD.SHL.U32 R107, R17, 0x2, RZ ;  /* 0x00000002116b7824 */ /* 0x000fe400078e00ff */
[----:B------:R-:W-:Y:S02]  /*3b80*/  IMAD.SHL.U32 R106, R18, 0x2, RZ ;  /* 0x00000002126a7824 */ /* 0x000fe400078e00ff */
[----:B------:R-:W-:Y:S02]  /*3b90*/  IMAD.SHL.U32 R105, R14, 0x2, RZ ;  /* 0x000000020e697824 */ /* 0x000fe400078e00ff */
[----:B------:R-:W-:Y:S01]  /*3ba0*/  IMAD.SHL.U32 R104, R12, 0x2, RZ ;  /* 0x000000020c687824 */ /* 0x000fe200078e00ff */
[----:B------:R-:W-:Y:S06]  /*3bb0*/  BAR.SYNC.DEFER_BLOCKING 0x0 ;  /* 0x0000000000007b1d */ /* 0x000fec0000010000 */
.L_x_739:
[----:B-1----:R-:W1:Y:S01]  /*3bc0*/  S2R R162, SR_TID.X ;  /* 0x0000000000a27919 */ /* 0x002e620000002100 */
[----:B------:R-:W-:Y:S01]  /*3bd0*/  SHF.R.S32.HI R80, RZ, 0x1f, R31 ;  /* 0x0000001fff507819 */ /* 0x000fe2000001141f */
[----:B------:R-:W-:Y:S04]  /*3be0*/  DEPBAR.LE SB0, 0x0 ;  /* 0x000080000000791a */ /* 0x000fe80000000000 */
[----:B------:R-:W-:Y:S01]  /*3bf0*/  ISETP.GE.AND P1, PT, R160, 0x1, PT ;  /* 0x00000001a000780c */ /* 0x000fe20003f26270 */
[-C--:B------:R-:W-:Y:S01]  /*3c00*/  IMAD R2, R146, R31.reuse, RZ ;  /* 0x0000001f92027224 */ /* 0x080fe200078e02ff */
[----:B------:R-:W-:Y:S01]  /*3c10*/  WARPSYNC 0xffffffff ;  /* 0xffffffff00007948 */ /* 0x000fe20003800000 */
[----:B------:R-:W-:Y:S01]  /*3c20*/  BAR.SYNC.DEFER_BLOCKING 0x0 ;  /* 0x0000000000007b1d */ /* 0x000fe20000010000 */
[----:B------:R-:W-:Y:S04]  /*3c30*/  IMAD.WIDE.U32 R10, R140, R31, RZ ;  /* 0x0000001f8c0a7225 */ /* 0x000fe800078e00ff */
[----:B------:R-:W-:Y:S04]  /*3c40*/  IMAD R2, R80, R140, R2 ;  /* 0x0000008c50027224 */ /* 0x000fe800078e0202 */
[----:B------:R-:W-:Y:S01]  /*3c50*/  IMAD.IADD R12, R11, 0x1, R2 ;  /* 0x000000010b0c7824 */ /* 0x000fe200078e0202 */
[----:B------:R-:W-:Y:S02]  /*3c60*/  IADD3 R2, P0, R132, R10, RZ ;  /* 0x0000000a84027210 */ /* 0x000fe40007f1e0ff */
[----:B-1----:R-:W-:Y:S03]  /*3c70*/  LEA.HI R161, R162, R162, RZ, 0x1 ;  /* 0x000000a2a2a17211 */ /* 0x002fe600078f08ff */
[----:B------:R-:W-:Y:S01]  /*3c80*/  IMAD.X R3, R12, 0x1, R131, P0 ;  /* 0x000000010c037824 */ /* 0x000fe200000e0683 */
[C---:B------:R-:W-:Y:S02]  /*3c90*/  LEA R52, P0, R2.reuse, c[0x0][0x1c8], 0x1 ;  /* 0x0000720002347a11 */ /* 0x040fe400078008ff */
[----:B------:R-:W-:Y:S02]  /*3ca0*/  SHF.R.S32.HI R161, RZ, 0x1, R161 ;  /* 0x00000001ffa17819 */ /* 0x000fe400000114a1 */
        /* <DEDUP_REMOVED lines=74> */
.L_x_717:
[----:B------:R-:W-:Y:S05]  /*4150*/  BSYNC B0 ;  /* 0x0000000000007941 */ /* 0x000fea0003800000 */
.L_x_716:
        /* <DEDUP_REMOVED lines=35> */
[----:B------:R-:W2:Y:S01]  /*4390*/  LDL R10, [R1+0x10] ;  /* 0x00001000010a7983 */ /* 0x000ea20000100800 */
        /* <DEDUP_REMOVED lines=13> */
[C---:B------:R-:W-:Y:S02]  /*4470*/  @!P0 SHF.L.U32 R4, R5.reuse, 0x10, RZ ;  /* 0x0000001005048819 */ /* 0x040fe400000006ff */
[----:B------:R-:W-:Y:S02]  /*4480*/  @!P0 LOP3.LUT R32, R32, 0xffff0000, RZ, 0xc0, !PT ;  /* 0xffff000020208812 */ /* 0x000fe400078ec0ff */
[----:B------:R-:W-:Y:S01]  /*4490*/  @!P0 LOP3.LUT R5, R5, 0xffff0000, RZ, 0xc0, !PT ;  /* 0xffff000005058812 */ /* 0x000fe200078ec0ff */
[----:B--2---:R-:W1:Y:S02]  /*44a0*/  LDS.128 R8, [R10+0x2400] ;  /* 0x002400000a087984 */ /* 0x004e640000000c00 */
[C---:B-1----:R-:W-:Y:S01]  /*44b0*/  @!P0 IMAD.U32 R27, R8.reuse, 0x10000, RZ ;  /* 0x00010000081b8824 */ /* 0x042fe200078e00ff */
[----:B------:R-:W-:Y:S02]  /*44c0*/  @!P0 LOP3.LUT R2, R8, 0xffff0000, RZ, 0xc0, !PT ;  /* 0xffff000008028812 */ /* 0x000fe400078ec0ff */
[C---:B------:R-:W-:Y:S02]  /*44d0*/  @!P0 LOP3.LUT R3, R9.reuse, 0xffff0000, RZ, 0xc0, !PT ;  /* 0xffff000009038812 */ /* 0x040fe400078ec0ff */
[----:B------:R-:W-:Y:S01]  /*44e0*/  @!P0 SHF.L.U32 R33, R9, 0x10, RZ ;  /* 0x0000001009218819 */ /* 0x000fe200000006ff */
[C---:B------:R-:W-:Y:S02]  /*44f0*/  @!P0 FMUL.FTZ R34, R2.reuse, R14 ;  /* 0x0000000e02228220 */ /* 0x040fe40000410000 */
[----:B------:R-:W-:Y:S02]  /*4500*/  @!P0 FMUL.FTZ R2, R2, R4 ;  /* 0x0000000402028220 */ /* 0x000fe40000410000 */
        /* <DEDUP_REMOVED lines=31> */
.L_x_720:
[----:B------:R-:W-:Y:S05]  /*4700*/  BSYNC B0 ;  /* 0x0000000000007941 */ /* 0x000fea0003800000 */
.L_x_719:
[----:B------:R-:W-:Y:S01]  /*4710*/  ISETP.GE.AND P0, PT, R152, c[0x0][0x1d4], PT ;  /* 0x0000750098007a0c */ /* 0x000fe20003f06270 */
[----:B------:R-:W-:Y:S01]  /*4720*/  @!UPT UIADD3 URZ, URZ, URZ, URZ ;  /* 0x0000003f3f3ff290 */ /* 0x000fe2000fffe03f */
[----:B------:R-:W-:Y:S11]  /*4730*/  BSSY B0, `(.L_x_721) ;  /* 0x0000037000007945 */ /* 0x000ff60003800000 */
[----:B------:R-:W-:-:S05]  /*4740*/  @P0 BRA `(.L_x_722) ;  /* 0x0000035000000947 */ /* 0x000fca0003800000 */
[----:B------:R-:W-:Y:S01]  /*4750*/  ISETP.GE.AND P0, PT, R30, c[0x0][0x27c], PT ;  /* 0x00009f001e007a0c */ /* 0x000fe20003f06270 */
[----:B------:R-:W2:Y:S11]  /*4760*/  LDL R2, [R1+0x14] ;  /* 0x0000140001027983 */ /* 0x000eb60000100800 */
[----:B------:R-:W-:Y:S01]  /*4770*/  @!UPT UIADD3 URZ, URZ, URZ, URZ ;  /* 0x0000003f3f3ff290 */ /* 0x000fe2000fffe03f */
[----:B------:R-:W-:Y:S02]  /*4780*/  @!P0 SHF.R.U64 R5, R38, 0x10, R39 ;  /* 0x0000001026058819 */ /* 0x000fe40000001227 */
[----:B------:R-:W-:Y:S02]  /*4790*/  @!P0 SHF.R.U32.HI R3, RZ, 0x10, R7 ;  /* 0x00000010ff038819 */ /* 0x000fe40000011607 */
[----:B------:R-:W-:Y:S02]  /*47a0*/  @!P0 PRMT R5, R37, 0x5410, R5 ;  /* 0x0000541025058816 */ /* 0x000fe40000000005 */
[----:B------:R-:W-:Y:S03]  /*47b0*/  @!P0 SHF.R.U32.HI R4, RZ, 0x10, R39 ;  /* 0x00000010ff048819 */ /* 0x000fe60000011627 */
[----:B------:R-:W-:Y:S01]  /*47c0*/  @!P0 IMAD.U32 R14, R5, 0x10000, RZ ;  /* 0x00010000050e8824 */ /* 0x000fe200078e00ff */
[----:B------:R-:W-:Y:S01]  /*47d0*/  @!P0 PRMT R32, R37, 0x5432, R4 ;  /* 0x0000543225208816 */ /* 0x000fe20000000004 */
[----:B-12---:R1:W2:Y:S02]  /*47e0*/  LDS.128 R8, [R2+0x2400] ;  /* 0x0024000002087984 */ /* 0x0062a40000000c00 */
[----:B-1----:R-:W-:Y:S02]  /*47f0*/  @!P0 SHF.R.U64 R2, R6, 0x10, R7 ;  /* 0x0000001006028819 */ /* 0x002fe40000001207 */
[C---:B------:R-:W-:Y:S02]  /*4800*/  @!P0 PRMT R6, R22.reuse, 0x5410, R3 ;  /* 0x0000541016068816 */ /* 0x040fe40000000003 */
[----:B------:R-:W-:Y:S02]  /*4810*/  @!P0 PRMT R2, R22, 0x5432, R2 ;  /* 0x0000543216028816 */ /* 0x000fe40000000002 */
[----:B------:R-:W-:Y:S02]  /*4820*/  @!P0 LOP3.LUT R22, R5, 0xffff0000, RZ, 0xc0, !PT ;  /* 0xffff000005168812 */ /* 0x000fe400078ec0ff */
[C---:B------:R-:W-:Y:S01]  /*4830*/  @!P0 LOP3.LUT R5, R2.reuse, 0xffff0000, RZ, 0xc0, !PT ;  /* 0xffff000002058812 */ /* 0x040fe200078ec0ff */
[----:B------:R-:W-:Y:S02]  /*4840*/  @!P0 IMAD.U32 R7, R2, 0x10000, RZ ;  /* 0x0001000002078824 */ /* 0x000fe400078e00ff */
[C---:B--2---:R-:W-:Y:S01]  /*4850*/  @!P0 IMAD.U32 R27, R9.reuse, 0x10000, RZ ;  /* 0x00010000091b8824 */ /* 0x044fe200078e00ff */
        /* <DEDUP_REMOVED lines=36> */
.L_x_722:
[----:B------:R-:W-:Y:S05]  /*4aa0*/  BSYNC B0 ;  /* 0x0000000000007941 */ /* 0x000fea0003800000 */
.L_x_721:
        /* <DEDUP_REMOVED lines=9> */
[C---:B------:R-:W-:Y:S02]  /*4b40*/  @!P0 PRMT R5, R48.reuse, 0x5410, R5 ;  /* 0x0000541030058816 */ /* 0x040fe40000000005 */
[----:B------:R-:W-:Y:S02]  /*4b50*/  @!P0 SHF.R.U32.HI R4, RZ, 0x10, R41 ;  /* 0x00000010ff048819 */ /* 0x000fe40000011629 */
[----:B------:R-:W-:Y:S02]  /*4b60*/  @!P0 PRMT R6, R23, 0x5410, R3 ;  /* 0x0000541017068816 */ /* 0x000fe40000000003 */
[----:B------:R-:W-:Y:S02]  /*4b70*/  @!P0 PRMT R22, R48, 0x5432, R4 ;  /* 0x0000543230168816 */ /* 0x000fe40000000004 */
[C---:B------:R-:W-:Y:S01]  /*4b80*/  @!P0 LOP3.LUT R14, R5.reuse, 0xffff0000, RZ, 0xc0, !PT ;  /* 0xffff0000050e8812 */ /* 0x040fe200078ec0ff */
[----:B-12---:R1:W2:Y:S02]  /*4b90*/  LDS.128 R8, [R2+0x3000] ;  /* 0x0030000002087984 */ /* 0x0062a40000000c00 */
[----:B-1----:R-:W-:Y:S01]  /*4ba0*/  @!P0 SHF.R.U64 R2, R12, 0x10, R13 ;  /* 0x000000100c028819 */ /* 0x002fe2000000120d */
[----:B------:R-:W-:Y:S03]  /*4bb0*/  @!P0 IMAD.U32 R12, R5, 0x10000, RZ ;  /* 0x00010000050c8824 */ /* 0x000fe600078e00ff */
[----:B------:R-:W-:Y:S04]  /*4bc0*/  @!P0 PRMT R2, R23, 0x5432, R2 ;  /* 0x0000543217028816 */ /* 0x000fe80000000002 */
        /* <DEDUP_REMOVED lines=39> */
.L_x_724:
[----:B------:R-:W-:Y:S05]  /*4e40*/  BSYNC B0 ;  /* 0x0000000000007941 */ /* 0x000fea0003800000 */
.L_x_723:
[----:B------:R-:W-:Y:S01]  /*4e50*/  IADD3 R2, R110, 0x30, RZ ;  /* 0x000000306e027810 */ /* 0x000fe20007ffe0ff */
[----:B------:R-:W-:Y:S03]  /*4e60*/  BSSY B0, `(.L_x_725) ;  /* 0x0000039000007945 */ /* 0x000fe60003800000 */
[----:B------:R-:W-:Y:S11]  /*4e70*/  ISETP.GE.AND P0, PT, R2, c[0x0][0x1d4], PT ;  /* 0x0000750002007a0c */ /* 0x000ff60003f06270 */
[----:B------:R-:W-:Y:S02]  /*4e80*/  @!UPT UIADD3 URZ, URZ, URZ, URZ ;  /* 0x0000003f3f3ff290 */ /* 0x000fe4000fffe03f */
[----:B------:R-:W-:-:S05]  /*4e90*/  @P0 BRA `(.L_x_726) ;  /* 0x0000035000000947 */ /* 0x000fca0003800000 */
[----:B------:R-:W-:Y:S01]  /*4ea0*/  ISETP.GE.AND P0, PT, R29, c[0x0][0x27c], PT ;  /* 0x00009f001d007a0c */ /* 0x000fe20003f06270 */
[----:B------:R-:W2:Y:S11]  /*4eb0*/  LDL R3, [R1+0x14] ;  /* 0x0000140001037983 */ /* 0x000eb60000100800 */
[----:B------:R-:W-:Y:S01]  /*4ec0*/  @!UPT UIADD3 URZ, URZ, URZ, URZ ;  /* 0x0000003f3f3ff290 */ /* 0x000fe2000fffe03f */
[----:B------:R-:W-:Y:S02]  /*4ed0*/  @!P0 SHF.R.U64 R5, R42, 0x10, R43 ;  /* 0x000000102a058819 */ /* 0x000fe4000000122b */
[----:B------:R-:W-:Y:S02]  /*4ee0*/  @!P0 SHF.R.U64 R2, R16, 0x10, R17 ;  /* 0x0000001010028819 */ /* 0x000fe40000001211 */
[----:B------:R-:W-:Y:S02]  /*4ef0*/  @!P0 PRMT R5, R49, 0x5410, R5 ;  /* 0x0000541031058816 */ /* 0x000fe40000000005 */
[----:B------:R-:W-:Y:S02]  /*4f00*/  @!P0 PRMT R2, R24, 0x5432, R2 ;  /* 0x0000543218028816 */ /* 0x000fe40000000002 */
[----:B------:R-:W-:Y:S01]  /*4f10*/  @!P0 SHF.R.U32.HI R4, RZ, 0x10, R43 ;  /* 0x00000010ff048819 */ /* 0x000fe2000001162b */
[C---:B------:R-:W-:Y:S01]  /*4f20*/  @!P0 IMAD.U32 R12, R5.reuse, 0x10000, RZ ;  /* 0x00010000050c8824 */ /* 0x040fe200078e00ff */
[----:B------:R-:W-:Y:S01]  /*4f30*/  @!P0 LOP3.LUT R14, R5, 0xffff0000, RZ, 0xc0, !PT ;  /* 0xffff0000050e8812 */ /* 0x000fe200078ec0ff */
[C---:B------:R-:W-:Y:S01]  /*4f40*/  @!P0 IMAD.U32 R7, R2.reuse, 0x10000, RZ ;  /* 0x0001000002078824 */ /* 0x040fe200078e00ff */
[----:B------:R-:W-:Y:S02]  /*4f50*/  @!P0 PRMT R16, R49, 0x5432, R4 ;  /* 0x0000543231108816 */ /* 0x000fe40000000004 */
[----:B------:R-:W-:Y:S01]  /*4f60*/  @!P0 LOP3.LUT R5, R2, 0xffff0000, RZ, 0xc0, !PT ;  /* 0xffff000002058812 */ /* 0x000fe200078ec0ff */
[----:B-12---:R1:W2:Y:S02]  /*4f70*/  LDS.128 R8, [R3+0x3000] ;  /* 0x0030000003087984 */ /* 0x0062a40000000c00 */
[----:B-1----:R-:W-:Y:S04]  /*4f80*/  @!P0 SHF.R.U32.HI R3, RZ, 0x10, R17 ;  /* 0x00000010ff038819 */ /* 0x002fe80000011611 */
[----:B------:R-:W-:Y:S01]  /*4f90*/  @!P0 PRMT R6, R24, 0x5410, R3 ;  /* 0x0000541018068816 */ /* 0x000fe20000000003 */
        /* <DEDUP_REMOVED lines=37> */
.L_x_726:
[----:B------:R-:W-:Y:S05]  /*51f0*/  BSYNC B0 ;  /* 0x0000000000007941 */ /* 0x000fea0003800000 */
.L_x_725:
        /* <DEDUP_REMOVED lines=15> */
[----:B------:R-:W-:Y:S01]  /*52f0*/  @!P0 IMAD.U32 R7, R2, 0x10000, RZ ;  /* 0x0001000002078824 */ /* 0x000fe200078e00ff */
        /* <DEDUP_REMOVED lines=42> */
.L_x_728:
[----:B------:R-:W-:Y:S05]  /*55a0*/  BSYNC B0 ;  /* 0x0000000000007941 */ /* 0x000fea0003800000 */
.L_x_727:
[----:B------:R-:W-:Y:S04]  /*55b0*/  IADD3 R2, R110, 0x50, RZ ;  /* 0x000000506e027810 */ /* 0x000fe80007ffe0ff */
        /* <DEDUP_REMOVED lines=57> */
.L_x_715:
        /* <DEDUP_REMOVED lines=47> */
.L_x_730:
[----:B------:R-:W-:Y:S05]  /*5c40*/  BSYNC B0 ;  /* 0x0000000000007941 */ /* 0x000fea0003800000 */
.L_x_729:
        /* <DEDUP_REMOVED lines=32> */
[CC--:B------:R-:W-:Y:S01]  /*5e50*/  IADD3 R2, P1, P0, R78.reuse, R70.reuse, R103 ;  /* 0x000000464e027210 */ /* 0x0c0fe2000783e067 */
[----:B------:R-:W-:Y:S02]  /*5e60*/  IMAD.MOV.U32 R36, RZ, RZ, R35 ;  /* 0x000000ffff247224 */ /* 0x000fe400078e0023 */
[----:B------:R-:W-:Y:S01]  /*5e70*/  IMAD.MOV.U32 R38, RZ, RZ, R32 ;  /* 0x000000ffff267224 */ /* 0x000fe200078e0020 */
[CC--:B------:R-:W-:Y:S01]  /*5e80*/  IADD3.X R8, R77.reuse, R69.reuse, R117, P1, P0 ;  /* 0x000000454d087210 */ /* 0x0c0fe20000fe0475 */
[----:B------:R-:W-:Y:S02]  /*5e90*/  IMAD.MOV.U32 R40, RZ, RZ, R33 ;  /* 0x000000ffff287224 */ /* 0x000fe400078e0021 */
        /* <DEDUP_REMOVED lines=12> */
[----:B------:R-:W-:Y:S02]  /*5f60*/  @!P0 SHF.R.U32.HI R37, RZ, 0x10, R33 ;  /* 0x00000010ff258819 */ /* 0x000fe40000011621 */
[----:B------:R-:W-:Y:S02]  /*5f70*/  @!P0 SHF.R.U32.HI R11, RZ, 0x10, R35 ;  /* 0x00000010ff0b8819 */ /* 0x000fe40000011623 */
[----:B------:R-:W-:Y:S02]  /*5f80*/  @!P0 SHF.R.U32.HI R2, RZ, 0x10, R7 ;  /* 0x00000010ff028819 */ /* 0x000fe40000011607 */
[----:B-1----:R-:W-:Y:S02]  /*5f90*/  @!P0 LOP3.LUT R41, R50, 0xffff0000, RZ, 0xc0, !PT ;  /* 0xffff000032298812 */ /* 0x002fe400078ec0ff */
[C---:B------:R-:W-:Y:S02]  /*5fa0*/  @!P0 SHF.L.U32 R43, R51.reuse, 0x10, RZ ;  /* 0x00000010332b8819 */ /* 0x040fe400000006ff */
[----:B------:R-:W-:Y:S02]  /*5fb0*/  @!P0 LOP3.LUT R45, R51, 0xffff0000, RZ, 0xc0, !PT ;  /* 0xffff0000332d8812 */ /* 0x000fe400078ec0ff */
[----:B------:R-:W-:Y:S02]  /*5fc0*/  @!P0 SHF.R.U64 R39, R32, 0x10, R33 ;  /* 0x0000001020278819 */ /* 0x000fe40000001221 */
[----:B------:R-:W-:Y:S01]  /*5fd0*/  @!P0 SHF.R.U64 R33, R34, 0x10, R35 ;  /* 0x0000001022218819 */ /* 0x000fe20000001223 */
[C---:B------:R-:W-:Y:S01]  /*5fe0*/  @!P0 IMAD.U32 R35, R49.reuse, 0x10000, RZ ;  /* 0x0001000031238824 */ /* 0x040fe200078e00ff */
[----:B------:R-:W-:Y:S02]  /*5ff0*/  @!P0 PRMT R39, R38, 0x5410, R39 ;  /* 0x0000541026278816 */ /* 0x000fe40000000027 */
[----:B------:R-:W-:Y:S02]  /*6000*/  @!P0 PRMT R38, R40, 0x5410, R37 ;  /* 0x0000541028268816 */ /* 0x000fe40000000025 */
[----:B------:R-:W-:Y:S02]  /*6010*/  @!P0 LOP3.LUT R37, R49, 0xffff0000, RZ, 0xc0, !PT ;  /* 0xffff000031258812 */ /* 0x000fe400078ec0ff */
[----:B------:R-:W-:Y:S01]  /*6020*/  MOV R32, R34 ;  /* 0x0000002200207202 */ /* 0x000fe20000000f00 */
[----:B------:R-:W-:Y:S01]  /*6030*/  @!P0 IMAD.U32 R34, R38, 0x10000, RZ ;  /* 0x0001000026228824 */ /* 0x000fe200078e00ff */
[----:B------:R-:W-:Y:S02]  /*6040*/  @!P0 PRMT R44, R36, 0x5410, R11 ;  /* 0x00005410242c8816 */ /* 0x000fe4000000000b */
        /* <DEDUP_REMOVED lines=29> */
[----:B------:R-:W-:Y:S01]  /*6220*/  @!P0 SHF.L.U32 R39, R50, 0x10, RZ ;  /* 0x0000001032278819 */ /* 0x000fe200000006ff */
[-C--:B------:R-:W-:Y:S01]  /*6230*/  @!P0 FMUL.FTZ R5, R3, R7.reuse ;  /* 0x0000000703058220 */ /* 0x080fe20000410000 */
[----:B------:R-:W-:Y:S01]  /*6240*/  @!P0 LOP3.LUT R8, R9, 0xffff0000, RZ, 0xc0, !PT ;  /* 0xffff000009088812 */ /* 0x000fe200078ec0ff */
[----:B------:R-:W-:Y:S04]  /*6250*/  @!P0 FMUL.FTZ R9, R3, R36 ;  /* 0x0000002403098220 */ /* 0x000fe80000410000 */
        /* <DEDUP_REMOVED lines=23> */
[----:B------:R-:W-:Y:S01]  /*63d0*/  @!P0 FMUL.FTZ R62, R8, R42 ;  /* 0x0000002a083e8220 */ /* 0x000fe20000410000 */
[----:B------:R-:W-:Y:S01]  /*63e0*/  @!P0 F2FP.BF16.PACK_AB R33, R72, R75 ;  /* 0x0000004b4821823e */ /* 0x000fe200000010ff */
[----:B------:R-:W-:Y:S02]  /*63f0*/  @!P0 FMUL.FTZ R63, R9, R44 ;  /* 0x0000002c093f8220 */ /* 0x000fe40000410000 */
[----:B------:R-:W-:Y:S01]  /*6400*/  @!P0 FFMA.FTZ R4, R34, R35, R4 ;  /* 0x0000002322048223 */ /* 0x000fe20000010004 */
[----:B------:R-:W-:Y:S01]  /*6410*/  @!P0 MOV R48, R33 ;  /* 0x0000002100308202 */ /* 0x000fe20000000f00 */
[----:B------:R-:W-:Y:S02]  /*6420*/  @!P0 FFMA.FTZ R5, R36, R37, R5 ;  /* 0x0000002524058223 */ /* 0x000fe40000010005 */
[-C--:B------:R-:W-:Y:S02]  /*6430*/  @!P0 FMUL.FTZ R8, R8, R10.reuse ;  /* 0x0000000a08088220 */ /* 0x080fe40000410000 */
[----:B------:R-:W-:Y:S01]  /*6440*/  @!P0 FFMA.FTZ R10, R43, R10, -R62 ;  /* 0x0000000a2b0a8223 */ /* 0x000fe2000001083e */
[----:B------:R-:W-:Y:S01]  /*6450*/  @!P0 F2FP.BF16.PACK_AB R62, R73, R74 ;  /* 0x0000004a493e823e */ /* 0x000fe200000010ff */
[----:B------:R-:W-:Y:S01]  /*6460*/  @!P0 FFMA.FTZ R63, R45, R11, -R63 ;  /* 0x0000000b2d3f8223 */ /* 0x000fe2000001083f */
[----:B------:R-:W-:Y:S01]  /*6470*/  @!P0 F2FP.BF16.PACK_AB R4, R5, R4 ;  /* 0x000000040504823e */ /* 0x000fe200000010ff */
[----:B------:R-:W-:Y:S02]  /*6480*/  @!P0 FFMA.FTZ R6, R38, R39, R6 ;  /* 0x0000002726068223 */ /* 0x000fe40000010006 */
[----:B------:R-:W-:Y:S01]  /*6490*/  @!P0 FMUL.FTZ R9, R9, R11 ;  /* 0x0000000b09098220 */ /* 0x000fe20000410000 */
[----:B------:R-:W-:Y:S01]  /*64a0*/  @!P0 F2FP.BF16.PACK_AB R11, R63, R10 ;  /* 0x0000000a3f0b823e */ /* 0x000fe200000010ff */
[----:B------:R-:W-:Y:S01]  /*64b0*/  @!P0 FFMA.FTZ R7, R40, R41, R7 ;  /* 0x0000002928078223 */ /* 0x000fe20000010007 */
[----:B------:R-:W-:Y:S01]  /*64c0*/  @!P0 F2FP.BF16.PACK_AB R10, R3, R2 ;  /* 0x00000002030a823e */ /* 0x000fe200000010ff */
[----:B------:R-:W-:Y:S01]  /*64d0*/  @!P0 FFMA.FTZ R8, R42, R43, R8 ;  /* 0x0000002b2a088223 */ /* 0x000fe20000010008 */
[----:B------:R-:W-:Y:S01]  /*64e0*/  @!P0 MOV R51, R11 ;  /* 0x0000000b00338202 */ /* 0x000fe20000000f00 */
[----:B------:R-:W-:Y:S01]  /*64f0*/  @!P0 FFMA.FTZ R9, R44, R45, R9 ;  /* 0x0000002d2c098223 */ /* 0x000fe20000010009 */
[----:B------:R-:W-:Y:S01]  /*6500*/  @!P0 F2FP.BF16.PACK_AB R3, R7, R6 ;  /* 0x000000060703823e */ /* 0x000fe200000010ff */
[----:B------:R-:W-:Y:S02]  /*6510*/  @!P0 IMAD.MOV.U32 R49, RZ, RZ, R62 ;  /* 0x000000ffff318224 */ /* 0x000fe400078e003e */
        /* <DEDUP_REMOVED lines=8> */
.L_x_732:
[----:B------:R-:W-:Y:S05]  /*65a0*/  BSYNC B0 ;  /* 0x0000000000007941 */ /* 0x000fea0003800000 */
.L_x_731:
[----:B------:R-:W-:Y:S01]  /*65b0*/  ISETP.GE.AND P0, PT, R152, c[0x0][0x1d4], PT ;  /* 0x0000750098007a0c */ /* 0x000fe20003f06270 */
[----:B------:R-:W-:Y:S01]  /*65c0*/  @!UPT UIADD3 URZ, URZ, URZ, URZ ;  /* 0x0000003f3f3ff290 */ /* 0x000fe2000fffe03f */
[----:B------:R-:W-:Y:S11]  /*65d0*/  BSSY B0, `(.L_x_733) ;  /* 0x0000071000007945 */ /* 0x000ff60003800000 */
[----:B------:R-:W-:-:S05]  /*65e0*/  @P0 BRA `(.L_x_734) ;  /* 0x000006f000000947 */ /* 0x000fca0003800000 */
[----:B------:R-:W-:Y:S01]  /*65f0*/  ISETP.GE.AND P2, PT, R81, c[0x0][0x1d4], PT ;  /* 0x0000750051007a0c */ /* 0x000fe20003f46270 */
[----:B-1----:R-:W-:Y:S01]  /*6600*/  LDS.128 R12, [R105+0x3c80] ;  /* 0x003c8000690c7984 */ /* 0x002fe20000000c00 */
[CC--:B------:R-:W-:Y:S04]  /*6610*/  IADD3 R2, P1, P0, R78.reuse, R70.reuse, R102 ;  /* 0x000000464e027210 */ /* 0x0c0fe8000783e066 */
[CC--:B------:R-:W-:Y:S03]  /*6620*/  IADD3.X R4, R77.reuse, R69.reuse, R116, P1, P0 ;  /* 0x000000454d047210 */ /* 0x0c0fe60000fe0474 */
        /* <DEDUP_REMOVED lines=35> */
[----:B------:R-:W-:Y:S02]  /*6860*/  @!P0 LOP3.LUT R5, R2, 0xffff0000, RZ, 0xc0, !PT ;  /* 0xffff000002058812 */ /* 0x000fe400078ec0ff */
[----:B------:R-:W-:Y:S01]  /*6870*/  @!P0 PRMT R32, R46, 0x5432, R7 ;  /* 0x000054322e208816 */ /* 0x000fe20000000007 */
[----:B------:R-:W-:Y:S01]  /*6880*/  @!P0 IMAD.U32 R7, R2, 0x10000, RZ ;  /* 0x0001000002078824 */ /* 0x000fe200078e00ff */
[----:B------:R-:W-:Y:S01]  /*6890*/  @!P0 PRMT R6, R24, 0x5410, R6 ;  /* 0x0000541018068816 */ /* 0x000fe20000000006 */
[C---:B------:R-:W-:Y:S01]  /*68a0*/  @!P0 FMUL.FTZ R18, R3.reuse, R9 ;  /* 0x0000000903128220 */ /* 0x040fe20000410000 */
        /* <DEDUP_REMOVED lines=24> */
[----:B------:R-:W-:Y:S01]  /*6a30*/  @!P0 FFMA.FTZ R3, R16, R17, R3 ;  /* 0x0000001110038223 */ /* 0x000fe20000010003 */
[----:B------:R-:W-:Y:S01]  /*6a40*/  @!P0 F2FP.BF16.PACK_AB R17, R54, R55 ;  /* 0x000000373611823e */ /* 0x000fe200000010ff */
[----:B------:R-:W-:Y:S02]  /*6a50*/  @!P0 FMUL.FTZ R33, R7, R38 ;  /* 0x0000002607218220 */ /* 0x000fe40000410000 */
[----:B------:R-:W-:Y:S01]  /*6a60*/  @!P0 FMUL.FTZ R8, R6, R9 ;  /* 0x0000000906088220 */ /* 0x000fe20000410000 */
[----:B------:R-:W-:Y:S01]  /*6a70*/  @!P0 MOV R40, R17 ;  /* 0x0000001100288202 */ /* 0x000fe20000000f00 */
[----:B------:R-:W-:Y:S02]  /*6a80*/  @!P0 FFMA.FTZ R47, R37, R9, -R32 ;  /* 0x00000009252f8223 */ /* 0x000fe40000010820 */
[-C--:B------:R-:W-:Y:S01]  /*6a90*/  @!P0 FMUL.FTZ R9, R7, R11.reuse ;  /* 0x0000000b07098220 */ /* 0x080fe20000410000 */
[----:B------:R-:W-:Y:S01]  /*6aa0*/  @!P0 LOP3.LUT R7, R14, 0xffff0000, RZ, 0xc0, !PT ;  /* 0xffff00000e078812 */ /* 0x000fe200078ec0ff */
        /* <DEDUP_REMOVED lines=9> */
[----:B------:R-:W-:Y:S02]  /*6b40*/  @!P0 FMUL.FTZ R45, R7, R34 ;  /* 0x00000022072d8220 */ /* 0x000fe40000410000 */
        /* <DEDUP_REMOVED lines=9> */
[----:B------:R-:W-:Y:S01]  /*6be0*/  @!P0 F2FP.BF16.PACK_AB R11, R45, R11 ;  /* 0x0000000b2d0b823e */ /* 0x000fe200000010ff */
[----:B------:R-:W-:Y:S01]  /*6bf0*/  @!P0 FFMA.FTZ R7, R34, R35, R7 ;  /* 0x0000002322078223 */ /* 0x000fe20000010007 */
[----:B------:R-:W-:Y:S01]  /*6c00*/  @!P0 F2FP.BF16.PACK_AB R4, R5, R4 ;  /* 0x000000040504823e */ /* 0x000fe200000010ff */
[----:B------:R-:W-:Y:S02]  /*6c10*/  @!P0 FFMA.FTZ R8, R36, R37, R8 ;  /* 0x0000002524088223 */ /* 0x000fe40000010008 */
[----:B------:R-:W-:Y:S01]  /*6c20*/  @!P0 FFMA.FTZ R9, R38, R39, R9 ;  /* 0x0000002726098223 */ /* 0x000fe20000010009 */
[----:B------:R-:W-:Y:S01]  /*6c30*/  @!P0 F2FP.BF16.PACK_AB R3, R7, R6 ;  /* 0x000000060703823e */ /* 0x000fe200000010ff */
[----:B------:R-:W-:Y:S01]  /*6c40*/  @!P0 IMAD.MOV.U32 R41, RZ, RZ, R44 ;  /* 0x000000ffff298224 */ /* 0x000fe200078e002c */
[----:B------:R-:W-:Y:S01]  /*6c50*/  @!P0 MOV R13, R4 ;  /* 0x00000004000d8202 */ /* 0x000fe20000000f00 */
[----:B------:R-:W-:Y:S01]  /*6c60*/  @!P0 IMAD.MOV.U32 R42, RZ, RZ, R11 ;  /* 0x000000ffff2a8224 */ /* 0x000fe200078e000b */
[----:B------:R-:W-:Y:S01]  /*6c70*/  @!P0 F2FP.BF16.PACK_AB R2, R9, R8 ;  /* 0x000000080902823e */ /* 0x000fe200000010ff */
[----:B------:R-:W-:Y:S02]  /*6c80*/  @!P0 IMAD.MOV.U32 R43, RZ, RZ, R16 ;  /* 0x000000ffff2b8224 */ /* 0x000fe400078e0010 */
[----:B------:R-:W-:Y:S02]  /*6c90*/  @!P0 IMAD.MOV.U32 R12, RZ, RZ, R10 ;  /* 0x000000ffff0c8224 */ /* 0x000fe400078e000a */
[----:B------:R-:W-:Y:S01]  /*6ca0*/  @!P0 IMAD.MOV.U32 R14, RZ, RZ, R3 ;  /* 0x000000ffff0e8224 */ /* 0x000fe200078e0003 */
[----:B------:R1:W-:Y:S01]  /*6cb0*/  STG.E.128 [R50.64], R40 ;  /* 0x0000002832007986 */ /* 0x0003e2000c101d06 */
[----:B------:R-:W-:Y:S07]  /*6cc0*/  @!P0 IMAD.MOV.U32 R15, RZ, RZ, R2 ;  /* 0x000000ffff0f8224 */ /* 0x000fee00078e0002 */
[----:B------:R1:W-:Y:S02]  /*6cd0*/  @!P2 STG.E.128 [R48.64], R12 ;  /* 0x0000000c3000a986 */ /* 0x0003e4000c101d06 */
.L_x_734:
[----:B------:R-:W-:Y:S05]  /*6ce0*/  BSYNC B0 ;  /* 0x0000000000007941 */ /* 0x000fea0003800000 */
.L_x_733:
[----:B------:R-:W-:Y:S11]  /*6cf0*/  ISETP.GE.AND P0, PT, R109, c[0x0][0x1d4], PT ;  /* 0x000075006d007a0c */ /* 0x000ff60003f06270 */
[----:B------:R-:W-:Y:S02]  /*6d00*/  @!UPT UIADD3 URZ, URZ, URZ, URZ ;  /* 0x0000003f3f3ff290 */ /* 0x000fe4000fffe03f */
[----:B------:R-:W-:-:S05]  /*6d10*/  @P0 BRA `(.L_x_718) ;  /* 0x0000091000000947 */ /* 0x000fca0003800000 */
[----:B------:R-:W-:Y:S01]  /*6d20*/  IADD3 R2, P1, P0, R78, R70, R87 ;  /* 0x000000464e027210 */ /* 0x000fe2000783e057 */
[----:B-1----:R-:W-:Y:S03]  /*6d30*/  LDS.128 R12, [R104+0x3c80] ;  /* 0x003c8000680c7984 */ /* 0x002fe60000000c00 */
[----:B------:R-:W-:Y:S02]  /*6d40*/  IADD3.X R3, R77, R69, R115, P1, P0 ;  /* 0x000000454d037210 */ /* 0x000fe40000fe0473 */
[C---:B------:R-:W-:Y:S03]  /*6d50*/  LEA R44, P0, R2.reuse, c[0x0][0x1c8], 0x1 ;  /* 0x00007200022c7a11 */ /* 0x040fe600078008ff */
[----:B------:R-:W1:Y:S01]  /*6d60*/  LDS.128 R36, [R107+0x3c80] ;  /* 0x003c80006b247984 */ /* 0x000e620000000c00 */
[----:B------:R-:W-:Y:S02]  /*6d70*/  LEA.HI.X R45, R2, c[0x0][0x1cc], R3, 0x1, P0 ;  /* 0x00007300022d7a11 */ /* 0x000fe400000f0c03 */
[----:B------:R-:W-:Y:S11]  /*6d80*/  ISETP.GE.AND P0, PT, R109, c[0x0][0x27c], PT ;  /* 0x00009f006d007a0c */ /* 0x000ff60003f06270 */
[----:B------:R-:W-:Y:S02]  /*6d90*/  @!UPT UIADD3 URZ, URZ, URZ, URZ ;  /* 0x0000003f3f3ff290 */ /* 0x000fe4000fffe03f */
[--C-:B------:R-:W-:Y:S02]  /*6da0*/  @!P0 SHF.R.U64 R5, R56, 0x10, R57.reuse ;  /* 0x0000001038058819 */ /* 0x100fe40000001239 */
[----:B------:R-:W-:Y:S02]  /*6db0*/  @!P0 SHF.R.U32.HI R8, RZ, 0x10, R57 ;  /* 0x00000010ff088819 */ /* 0x000fe40000011639 */
[----:B------:R-:W-:Y:S02]  /*6dc0*/  @!P0 PRMT R17, R60, 0x5410, R5 ;  /* 0x000054103c118816 */ /* 0x000fe40000000005 */
[--C-:B------:R-:W-:Y:S02]  /*6dd0*/  @!P0 SHF.R.U64 R2, R20, 0x10, R21.reuse ;  /* 0x0000001014028819 */ /* 0x100fe40000001215 */
[----:B------:R-:W-:Y:S02]  /*6de0*/  @!P0 SHF.R.U32.HI R3, RZ, 0x10, R21 ;  /* 0x00000010ff038819 */ /* 0x000fe40000011615 */
[----:B------:R-:W-:Y:S02]  /*6df0*/  @!P0 PRMT R16, R60, 0x5432, R8 ;  /* 0x000054323c108816 */ /* 0x000fe40000000008 */
[--C-:B------:R-:W-:Y:S02]  /*6e00*/  @!P0 SHF.R.U32.HI R9, RZ, 0x10, R59.reuse ;  /* 0x00000010ff098819 */ /* 0x100fe4000001163b */
[----:B------:R-:W-:Y:S01]  /*6e10*/  @!P0 SHF.R.U64 R10, R58, 0x10, R59 ;  /* 0x000000103a0a8819 */ /* 0x000fe2000000123b */
[----:B------:R-:W-:Y:S01]  /*6e20*/  @!P0 IMAD.U32 R18, R16, 0x10000, RZ ;  /* 0x0001000010128824 */ /* 0x000fe200078e00ff */
[--C-:B------:R-:W-:Y:S02]  /*6e30*/  @!P0 SHF.R.U64 R4, R22, 0x10, R23.reuse ;  /* 0x0000001016048819 */ /* 0x100fe40000001217 */
[----:B------:R-:W-:Y:S02]  /*6e40*/  @!P0 SHF.R.U32.HI R6, RZ, 0x10, R23 ;  /* 0x00000010ff068819 */ /* 0x000fe40000011617 */
[----:B------:R-:W-:Y:S01]  /*6e50*/  @!P0 PRMT R22, R61, 0x5410, R9 ;  /* 0x000054103d168816 */ /* 0x000fe20000000009 */
[----:B------:R-:W-:Y:S01]  /*6e60*/  @!P0 IMAD.U32 R9, R17, 0x10000, RZ ;  /* 0x0001000011098824 */ /* 0x000fe200078e00ff */
[----:B------:R-:W-:Y:S01]  /*6e70*/  @!P0 PRMT R8, R27, 0x5410, R6 ;  /* 0x000054101b088816 */ /* 0x000fe20000000006 */
[----:B-1----:R-:W-:Y:S01]  /*6e80*/  @!P0 IMAD.U32 R11, R36, 0x10000, RZ ;  /* 0x00010000240b8824 */ /* 0x002fe200078e00ff */
[----:B------:R-:W-:Y:S01]  /*6e90*/  @!P0 LOP3.LUT R33, R39, 0xffff0000, RZ, 0xc0, !PT ;  /* 0xffff000027218812 */ /* 0x000fe200078ec0ff */
[----:B------:R-:W-:Y:S01]  /*6ea0*/  @!P0 IMAD.U32 R19, R37, 0x10000, RZ ;  /* 0x0001000025138824 */ /* 0x000fe200078e00ff */
[----:B------:R-:W-:Y:S02]  /*6eb0*/  @!P0 LOP3.LUT R25, R38, 0xffff0000, RZ, 0xc0, !PT ;  /* 0xffff000026198812 */ /* 0x000fe400078ec0ff */
[----:B------:R-:W-:Y:S02]  /*6ec0*/  @!P0 PRMT R24, R61, 0x5432, R10 ;  /* 0x000054323d188816 */ /* 0x000fe4000000000a */
[----:B------:R-:W-:Y:S02]  /*6ed0*/  @!P0 PRMT R10, R27, 0x5432, R4 ;  /* 0x000054321b0a8816 */ /* 0x000fe40000000004 */
[----:B------:R-:W-:Y:S02]  /*6ee0*/  @!P0 SHF.L.U32 R27, R39, 0x10, RZ ;  /* 0x00000010271b8819 */ /* 0x000fe400000006ff */
[----:B------:R-:W-:Y:S02]  /*6ef0*/  @!P0 LOP3.LUT R32, R22, 0xffff0000, RZ, 0xc0, !PT ;  /* 0xffff000016208812 */ /* 0x000fe400078ec0ff */
[----:B------:R-:W-:Y:S01]  /*6f00*/  @!P0 PRMT R7, R26, 0x5432, R2 ;  /* 0x000054321a078816 */ /* 0x000fe20000000002 */
[----:B------:R-:W-:Y:S01]  /*6f10*/  @!P0 IMAD.U32 R2, R12, 0x10000, RZ ;  /* 0x000100000c028824 */ /* 0x000fe200078e00ff */
[----:B------:R-:W-:Y:S01]  /*6f20*/  @!P0 PRMT R5, R26, 0x5410, R3 ;  /* 0x000054101a058816 */ /* 0x000fe20000000003 */
[----:B------:R-:W-:Y:S01]  /*6f30*/  @!P0 IMAD.U32 R26, R22, 0x10000, RZ ;  /* 0x00010000161a8824 */ /* 0x000fe200078e00ff */
[----:B------:R-:W-:Y:S01]  /*6f40*/  @!P0 SHF.L.U32 R3, R13, 0x10, RZ ;  /* 0x000000100d038819 */ /* 0x000fe200000006ff */
[C---:B------:R-:W-:Y:S01]  /*6f50*/  @!P0 IMAD.U32 R4, R7.reuse, 0x10000, RZ ;  /* 0x0001000007048824 */ /* 0x040fe200078e00ff */
[----:B------:R-:W-:Y:S01]  /*6f60*/  @!P0 LOP3.LUT R7, R7, 0xffff0000, RZ, 0xc0, !PT ;  /* 0xffff000007078812 */ /* 0x000fe200078ec0ff */
[----:B------:R-:W-:Y:S02]  /*6f70*/  @!P0 IMAD.U32 R6, R5, 0x10000, RZ ;  /* 0x0001000005068824 */ /* 0x000fe400078e00ff */
[C---:B------:R-:W-:Y:S02]  /*6f80*/  @!P0 FMUL.FTZ R20, R2.reuse, R9 ;  /* 0x0000000902148220 */ /* 0x040fe40000410000 */
[----:B------:R-:W-:Y:S02]  /*6f90*/  @!P0 FMUL.FTZ R21, R3, R18 ;  /* 0x0000001203158220 */ /* 0x000fe40000410000 */
[-C--:B------:R-:W-:Y:S02]  /*6fa0*/  @!P0 FMUL.FTZ R2, R2, R4.reuse ;  /* 0x0000000402028220 */ /* 0x080fe40000410000 */
[----:B------:R-:W-:Y:S01]  /*6fb0*/  @!P0 FFMA.FTZ R47, R11, R4, -R20 ;  /* 0x000000040b2f8223 */ /* 0x000fe20000010814 */
[----:B------:R-:W-:Y:S01]  /*6fc0*/  @!P0 LOP3.LUT R20, R16, 0xffff0000, RZ, 0xc0, !PT ;  /* 0xffff000010148812 */ /* 0x000fe200078ec0ff */
[-C--:B------:R-:W-:Y:S01]  /*6fd0*/  @!P0 FMUL.FTZ R4, R3, R6.reuse ;  /* 0x0000000603048220 */ /* 0x080fe20000410000 */
[----:B------:R-:W-:Y:S01]  /*6fe0*/  @!P0 LOP3.LUT R16, R17, 0xffff0000, RZ, 0xc0, !PT ;  /* 0xffff000011108812 */ /* 0x000fe200078ec0ff */
[----:B------:R-:W-:Y:S01]  /*6ff0*/  @!P0 FFMA.FTZ R46, R19, R6, -R21 ;  /* 0x00000006132e8223 */ /* 0x000fe20000010815 */
[----:B------:R-:W-:Y:S01]  /*7000*/  @!P0 LOP3.LUT R21, R37, 0xffff0000, RZ, 0xc0, !PT ;  /* 0xffff000025158812 */ /* 0x000fe200078ec0ff */
[----:B------:R-:W-:Y:S01]  /*7010*/  @!P0 FFMA.FTZ R2, R9, R11, R2 ;  /* 0x0000000b09028223 */ /* 0x000fe20000010002 */
[----:B------:R-:W-:Y:S02]  /*7020*/  @!P0 LOP3.LUT R17, R36, 0xffff0000, RZ, 0xc0, !PT ;  /* 0xffff000024118812 */ /* 0x000fe400078ec0ff */
[----:B------:R-:W-:Y:S02]  /*7030*/  @!P0 LOP3.LUT R6, R12, 0xffff0000, RZ, 0xc0, !PT ;  /* 0xffff00000c068812 */ /* 0x000fe400078ec0ff */
[----:B------:R-:W-:Y:S02]  /*7040*/  @!P0 LOP3.LUT R9, R5, 0xffff0000, RZ, 0xc0, !PT ;  /* 0xffff000005098812 */ /* 0x000fe400078ec0ff */
[----:B------:R-:W-:Y:S01]  /*7050*/  @!P0 LOP3.LUT R3, R13, 0xffff0000, RZ, 0xc0, !PT ;  /* 0xffff00000d038812 */ /* 0x000fe200078ec0ff */
[C---:B------:R-:W-:Y:S04]  /*7060*/  @!P0 FMUL.FTZ R23, R6.reuse, R16 ;  /* 0x0000001006178220 */ /* 0x040fe80000410000 */
[C---:B------:R-:W-:Y:S02]  /*7070*/  @!P0 FMUL.FTZ R11, R3.reuse, R20 ;  /* 0x00000014030b8220 */ /* 0x040fe40000410000 */
[----:B------:R-:W-:Y:S02]  /*7080*/  @!P0 FMUL.FTZ R5, R3, R9 ;  /* 0x0000000903058220 */ /* 0x000fe40000410000 */
[----:B------:R-:W-:Y:S02]  /*7090*/  @!P0 FMUL.FTZ R3, R6, R7 ;  /* 0x0000000706038220 */ /* 0x000fe40000410000 */
[----:B------:R-:W-:Y:S02]  /*70a0*/  @!P0 IMAD.U32 R6, R15, 0x10000, RZ ;  /* 0x000100000f068824 */ /* 0x000fe400078e00ff */
[----:B------:R-:W-:Y:S01]  /*70b0*/  @!P0 FFMA.FTZ R43, R21, R9, -R11 ;  /* 0x00000009152b8223 */ /* 0x000fe2000001080b */
[C---:B------:R-:W-:Y:S01]  /*70c0*/  @!P0 LOP3.LUT R11, R8.reuse, 0xffff0000, RZ, 0xc0, !PT ;  /* 0xffff0000080b8812 */ /* 0x040fe200078ec0ff */
[----:B------:R-:W-:Y:S01]  /*70d0*/  @!P0 FFMA.FTZ R42, R17, R7, -R23 ;  /* 0x00000007112a8223 */ /* 0x000fe20000010817 */
[----:B------:R-:W-:Y:S01]  /*70e0*/  @!P0 LOP3.LUT R7, R15, 0xffff0000, RZ, 0xc0, !PT ;  /* 0xffff00000f078812 */ /* 0x000fe200078ec0ff */
[----:B------:R-:W-:Y:S02]  /*70f0*/  @!P0 IMAD.U32 R9, R8, 0x10000, RZ ;  /* 0x0001000008098824 */ /* 0x000fe400078e00ff */
[C---:B------:R-:W-:Y:S02]  /*7100*/  @!P0 FMUL.FTZ R22, R6.reuse, R26 ;  /* 0x0000001a06168220 */ /* 0x040fe40000410000 */
[----:B------:R-:W-:Y:S02]  /*7110*/  @!P0 FMUL.FTZ R23, R7, R32 ;  /* 0x0000002007178220 */ /* 0x000fe40000410000 */
[-C--:B------:R-:W-:Y:S02]  /*7120*/  @!P0 FMUL.FTZ R8, R6, R9.reuse ;  /* 0x0000000906088220 */ /* 0x080fe40000410000 */
[----:B------:R-:W-:Y:S02]  /*7130*/  @!P0 FFMA.FTZ R41, R27, R9, -R22 ;  /* 0x000000091b298223 */ /* 0x000fe40000010816 */
[-C--:B------:R-:W-:Y:S01]  /*7140*/  @!P0 FMUL.FTZ R9, R7, R11.reuse ;  /* 0x0000000b07098220 */ /* 0x080fe20000410000 */
[----:B------:R-:W-:Y:S01]  /*7150*/  @!P0 LOP3.LUT R7, R14, 0xffff0000, RZ, 0xc0, !PT ;  /* 0xffff00000e078812 */ /* 0x000fe200078ec0ff */
[C---:B------:R-:W-:Y:S01]  /*7160*/  @!P0 IMAD.U32 R22, R24.reuse, 0x10000, RZ ;  /* 0x0001000018168824 */ /* 0x040fe200078e00ff */
[----:B------:R-:W-:Y:S01]  /*7170*/  @!P0 LOP3.LUT R24, R24, 0xffff0000, RZ, 0xc0, !PT ;  /* 0xffff000018188812 */ /* 0x000fe200078ec0ff */
[----:B------:R-:W-:Y:S02]  /*7180*/  @!P0 IMAD.U32 R6, R14, 0x10000, RZ ;  /* 0x000100000e068824 */ /* 0x000fe400078e00ff */
[----:B------:R-:W-:Y:S01]  /*7190*/  @!P0 FFMA.FTZ R40, R33, R11, -R23 ;  /* 0x0000000b21288223 */ /* 0x000fe20000010817 */
[----:B------:R-:W-:Y:S01]  /*71a0*/  @!P0 SHF.L.U32 R23, R38, 0x10, RZ ;  /* 0x0000001026178819 */ /* 0x000fe200000006ff */
[C---:B------:R-:W-:Y:S01]  /*71b0*/  @!P0 IMAD.U32 R11, R10.reuse, 0x10000, RZ ;  /* 0x000100000a0b8824 */ /* 0x040fe200078e00ff */
[----:B------:R-:W-:Y:S01]  /*71c0*/  @!P0 LOP3.LUT R10, R10, 0xffff0000, RZ, 0xc0, !PT ;  /* 0xffff00000a0a8812 */ /* 0x000fe200078ec0ff */
[----:B------:R-:W-:Y:S02]  /*71d0*/  @!P0 FMUL.FTZ R34, R6, R22 ;  /* 0x0000001606228220 */ /* 0x000fe40000410000 */
[----:B------:R-:W-:Y:S02]  /*71e0*/  @!P0 FMUL.FTZ R35, R7, R24 ;  /* 0x0000001807238220 */ /* 0x000fe40000410000 */
[----:B------:R-:W-:Y:S01]  /*71f0*/  @!P0 FFMA.FTZ R3, R16, R17, R3 ;  /* 0x0000001110038223 */ /* 0x000fe20000010003 */
[----:B------:R-:W-:Y:S01]  /*7200*/  @!P0 F2FP.BF16.PACK_AB R17, R42, R47 ;  /* 0x0000002f2a11823e */ /* 0x000fe200000010ff */
[----:B------:R-:W-:Y:S01]  /*7210*/  @!P0 FMUL.FTZ R6, R6, R11 ;  /* 0x0000000b06068220 */ /* 0x000fe20000410000 */
[----:B------:R-:W-:Y:S01]  /*7220*/  @!P0 F2FP.BF16.PACK_AB R16, R40, R41 ;  /* 0x000000292810823e */ /* 0x000fe200000010ff */
[----:B------:R-:W-:Y:S01]  /*7230*/  @!P0 FFMA.FTZ R11, R23, R11, -R34 ;  /* 0x0000000b170b8223 */ /* 0x000fe20000010822 */
[----:B------:R-:W-:Y:S01]  /*7240*/  @!P0 MOV R36, R17 ;  /* 0x0000001100248202 */ /* 0x000fe20000000f00 */
[----:B------:R-:W-:Y:S01]  /*7250*/  @!P0 FFMA.FTZ R35, R25, R10, -R35 ;  /* 0x0000000a19238223 */ /* 0x000fe20000010823 */
[----:B------:R-:W-:Y:S01]  /*7260*/  @!P0 MOV R39, R16 ;  /* 0x0000001000278202 */ /* 0x000fe20000000f00 */
[----:B------:R-:W-:Y:S01]  /*7270*/  @!P0 FFMA.FTZ R4, R18, R19, R4 ;  /* 0x0000001312048223 */ /* 0x000fe20000010004 */
[----:B------:R-:W-:Y:S01]  /*7280*/  @!P0 F2FP.BF16.PACK_AB R34, R43, R46 ;  /* 0x0000002e2b22823e */ /* 0x000fe200000010ff */
[----:B------:R-:W-:Y:S01]  /*7290*/  @!P0 FMUL.FTZ R7, R7, R10 ;  /* 0x0000000a07078220 */ /* 0x000fe20000410000 */
[----:B------:R-:W-:Y:S01]  /*72a0*/  @!P0 F2FP.BF16.PACK_AB R11, R35, R11 ;  /* 0x0000000b230b823e */ /* 0x000fe200000010ff */
[----:B------:R-:W-:Y:S01]  /*72b0*/  @!P0 FFMA.FTZ R5, R20, R21, R5 ;  /* 0x0000001514058223 */ /* 0x000fe20000010005 */
[----:B------:R-:W-:Y:S01]  /*72c0*/  @!P0 F2FP.BF16.PACK_AB R10, R3, R2 ;  /* 0x00000002030a823e */ /* 0x000fe200000010ff */
[----:B------:R-:W-:Y:S02]  /*72d0*/  @!P0 FFMA.FTZ R6, R22, R23, R6 ;  /* 0x0000001716068223 */ /* 0x000fe40000010006 */
[----:B------:R-:W-:Y:S01]  /*72e0*/  @!P0 FFMA.FTZ R7, R24, R25, R7 ;  /* 0x0000001918078223 */ /* 0x000fe20000010007 */
[----:B------:R-:W-:Y:S01]  /*72f0*/  @!P0 F2FP.BF16.PACK_AB R4, R5, R4 ;  /* 0x000000040504823e */ /* 0x000fe200000010ff */
[----:B------:R-:W-:Y:S02]  /*7300*/  @!P0 FFMA.FTZ R8, R26, R27, R8 ;  /* 0x0000001b1a088223 */ /* 0x000fe40000010008 */
        /* <DEDUP_REMOVED lines=9> */
[----:B------:R-:W-:Y:S01]  /*73a0*/  @!P0 IMAD.MOV.U32 R15, RZ, RZ, R2 ;  /* 0x000000ffff0f8224 */ /* 0x000fe200078e0002 */
[----:B------:R-:W-:Y:S11]  /*73b0*/  ISETP.GE.AND P0, PT, R85, c[0x0][0x1d4], PT ;  /* 0x0000750055007a0c */ /* 0x000ff60003f06270 */
[----:B------:R-:W-:Y:S02]  /*73c0*/  @!UPT UIADD3 URZ, URZ, URZ, URZ ;  /* 0x0000003f3f3ff290 */ /* 0x000fe4000fffe03f */
[----:B------:R-:W-:-:S05]  /*73d0*/  @P0 BRA `(.L_x_718) ;  /* 0x0000025000000947 */ /* 0x000fca0003800000 */
[----:B------:R-:W-:Y:S04]  /*73e0*/  IADD3 R3, P1, P0, R78, R70, R85 ;  /* 0x000000464e037210 */ /* 0x000fe8000783e055 */
[----:B------:R-:W-:Y:S02]  /*73f0*/  IADD3.X R4, R77, R69, R112, P1, P0 ;  /* 0x000000454d047210 */ /* 0x000fe40000fe0470 */
[C---:B------:R-:W-:Y:S04]  /*7400*/  LEA R2, P0, R3.reuse, c[0x0][0x1c8], 0x1 ;  /* 0x0000720003027a11 */ /* 0x040fe800078008ff */
[----:B------:R-:W-:Y:S05]  /*7410*/  LEA.HI.X R3, R3, c[0x0][0x1cc], R4, 0x1, P0 ;  /* 0x0000730003037a11 */ /* 0x000fea00000f0c04 */
[----:B------:R2:W-:Y:S01]  /*7420*/  STG.E.128 [R2.64], R12 ;  /* 0x0000000c02007986 */ /* 0x0005e2000c101d06 */
[----:B------:R-:W-:-:S05]  /*7430*/  BRA `(.L_x_718) ;  /* 0x000001f000007947 */ /* 0x000fca0003800000 */
.L_x_714:
[----:B------:R-:W-:Y:S05]  /*7440*/  IMAD R2, R31, -0x30, R0 ;  /* 0xffffffd01f027824 */ /* 0x000fea00078e0200 */
[----:B------:R-:W-:Y:S04]  /*7450*/  IMNMX R76, R2, 0x30, PT ;  /* 0x00000030024c7817 */ /* 0x000fe80003800200 */
[----:B------:R-:W-:Y:S11]  /*7460*/  ISETP.GE.AND P0, PT, R161, R76, PT ;  /* 0x0000004ca100720c */ /* 0x000ff60003f06270 */
[----:B------:R-:W-:Y:S02]  /*7470*/  @!UPT UIADD3 URZ, URZ, URZ, URZ ;  /* 0x0000003f3f3ff290 */ /* 0x000fe4000fffe03f */
[----:B------:R-:W-:-:S05]  /*7480*/  @P0 BRA `(.L_x_718) ;  /* 0x000001a000000947 */ /* 0x000fca0003800000 */
[----:B------:R-:W2:Y:S01]  /*7490*/  LDL R12, [R1+0x10] ;  /* 0x00001000010c7983 */ /* 0x000ea20000100800 */
[C---:B------:R-:W-:Y:S02]  /*74a0*/  ISETP.GE.AND P0, PT, R110.reuse, c[0x0][0x1d4], PT ;  /* 0x000075006e007a0c */ /* 0x040fe40003f06270 */
[----:B------:R-:W-:Y:S01]  /*74b0*/  IADD3 R2, R110, 0x30, RZ ;  /* 0x000000306e027810 */ /* 0x000fe20007ffe0ff */
[----:B------:R-:W3:Y:S10]  /*74c0*/  LDL R3, [R1+0x14] ;  /* 0x0000140001037983 */ /* 0x000ef40000100800 */
[----:B--2---:R-:W1:Y:S04]  /*74d0*/  @!P0 LDS.128 R4, [R12+0x2400] ;  /* 0x002400000c048984 */ /* 0x004e680000000c00 */
[----:B-1----:R-:W-:Y:S01]  /*74e0*/  @!P0 STG.E.128 [R52.64], R4 ;  /* 0x0000000434008986 */ /* 0x002fe2000c101d06 */
[----:B------:R-:W-:Y:S11]  /*74f0*/  ISETP.GE.AND P0, PT, R152, c[0x0][0x1d4], PT ;  /* 0x0000750098007a0c */ /* 0x000ff60003f06270 */
[----:B------:R-:W-:Y:S02]  /*7500*/  @!UPT UIADD3 URZ, URZ, URZ, URZ ;  /* 0x0000003f3f3ff290 */ /* 0x000fe4000fffe03f */
[----:B---3--:R-:W1:Y:S04]  /*7510*/  @!P0 LDS.128 R8, [R3+0x2400] ;  /* 0x0024000003088984 */ /* 0x008e680000000c00 */
[----:B-1----:R-:W-:Y:S01]  /*7520*/  @!P0 STG.E.128 [R52.64+0x20], R8 ;  /* 0x0000200834008986 */ /* 0x002fe2000c101d06 */
[----:B------:R-:W-:Y:S11]  /*7530*/  ISETP.GE.AND P0, PT, R109, c[0x0][0x1d4], PT ;  /* 0x000075006d007a0c */ /* 0x000ff60003f06270 */
[----:B------:R-:W-:Y:S02]  /*7540*/  @!UPT UIADD3 URZ, URZ, URZ, URZ ;  /* 0x0000003f3f3ff290 */ /* 0x000fe4000fffe03f */
[----:B------:R-:W1:Y:S04]  /*7550*/  @!P0 LDS.128 R4, [R12+0x3000] ;  /* 0x003000000c048984 */ /* 0x000e680000000c00 */
[----:B-1----:R-:W-:Y:S01]  /*7560*/  @!P0 STG.E.128 [R52.64+0x40], R4 ;  /* 0x0000400434008986 */ /* 0x002fe2000c101d06 */
[----:B------:R-:W-:Y:S02]  /*7570*/  ISETP.GE.AND P0, PT, R2, c[0x0][0x1d4], PT ;  /* 0x0000750002007a0c */ /* 0x000fe40003f06270 */
[----:B------:R-:W-:Y:S11]  /*7580*/  IADD3 R2, R110, 0x40, RZ ;  /* 0x000000406e027810 */ /* 0x000ff60007ffe0ff */
[----:B------:R-:W1:Y:S04]  /*7590*/  @!P0 LDS.128 R4, [R3+0x3000] ;  /* 0x0030000003048984 */ /* 0x000e680000000c00 */
[----:B-1----:R-:W-:Y:S01]  /*75a0*/  @!P0 STG.E.128 [R52.64+0x60], R4 ;  /* 0x0000600434008986 */ /* 0x002fe2000c101d06 */
[----:B------:R-:W-:Y:S02]  /*75b0*/  ISETP.GE.AND P0, PT, R2, c[0x0][0x1d4], PT ;  /* 0x0000750002007a0c */ /* 0x000fe40003f06270 */
[----:B------:R-:W-:Y:S11]  /*75c0*/  IADD3 R2, R110, 0x50, RZ ;  /* 0x000000506e027810 */ /* 0x000ff60007ffe0ff */
[----:B------:R-:W1:Y:S04]  /*75d0*/  @!P0 LDS.128 R4, [R12+0x3c00] ;  /* 0x003c00000c048984 */ /* 0x000e680000000c00 */
[----:B-1----:R-:W-:Y:S01]  /*75e0*/  @!P0 STG.E.128 [R52.64+0x80], R4 ;  /* 0x0000800434008986 */ /* 0x002fe2000c101d06 */
[----:B------:R-:W-:Y:S11]  /*75f0*/  ISETP.GE.AND P0, PT, R2, c[0x0][0x1d4], PT ;  /* 0x0000750002007a0c */ /* 0x000ff60003f06270 */
[----:B------:R-:W-:Y:S02]  /*7600*/  @!UPT UIADD3 URZ, URZ, URZ, URZ ;  /* 0x0000003f3f3ff290 */ /* 0x000fe4000fffe03f */
[----:B------:R-:W1:Y:S04]  /*7610*/  @!P0 LDS.128 R4, [R3+0x3c00] ;  /* 0x003c000003048984 */ /* 0x000e680000000c00 */
[----:B-1----:R1:W-:Y:S02]  /*7620*/  @!P0 STG.E.128 [R52.64+0xa0], R4 ;  /* 0x0000a00434008986 */ /* 0x0023e4000c101d06 */
.L_x_718:
[----:B------:R-:W-:Y:S05]  /*7630*/  BSYNC B1 ;  /* 0x0000000000017941 */ /* 0x000fea0003800000 */
.L_x_713:
[----:B-1----:R-:W-:Y:S01]  /*7640*/  IMAD.WIDE.U32 R10, R31, 0x30, RZ ;  /* 0x000000301f0a7825 */ /* 0x002fe200078e00ff */
[----:B-----5:R-:W3:Y:S01]  /*7650*/  LDL R16, [R1+0x1c] ;  /* 0x00001c0001107983 */ /* 0x020ee20000100800 */
[----:B------:R-:W-:Y:S01]  /*7660*/  SHF.R.S32.HI R17, RZ, 0x1f, R162 ;  /* 0x0000001fff117819 */ /* 0x000fe200000114a2 */
[----:B------:R-:W-:Y:S01]  /*7670*/  BSSY B0, `(.L_x_735) ;  /* 0x0000054000007945 */ /* 0x000fe20003800000 */
[----:B--2---:R-:W-:Y:S01]  /*7680*/  IMAD R2, R80, 0x30, RZ ;  /* 0x0000003050027824 */ /* 0x004fe200078e02ff */
[----:B------:R-:W-:Y:S02]  /*7690*/  IADD3 R4, P0, R125, R10, RZ ;  /* 0x0000000a7d047210 */ /* 0x000fe40007f1e0ff */
[----:B------:R-:W-:Y:S01]  /*76a0*/  LEA.HI R17, R17, R162, RZ, 0x2 ;  /* 0x000000a211117211 */ /* 0x000fe200078f10ff */
[----:B------:R-:W-:Y:S03]  /*76b0*/  IMAD.IADD R9, R11, 0x1, R2 ;  /* 0x000000010b097824 */ /* 0x000fe600078e0202 */
[----:B------:R-:W-:Y:S01]  /*76c0*/  SHF.R.S32.HI R17, RZ, 0x2, R17 ;  /* 0x00000002ff117819 */ /* 0x000fe20000011411 */
[----:B------:R-:W-:Y:S03]  /*76d0*/  IMAD.X R2, R9, 0x1, R128, P0 ;  /* 0x0000000109027824 */ /* 0x000fe600000e0680 */
[----:B------:R-:W-:Y:S04]  /*76e0*/  IADD3 R3, -R17, R76, RZ ;  /* 0x0000004c11037210 */ /* 0x000fe80007ffe1ff */
[C---:B------:R-:W-:Y:S11]  /*76f0*/  ISETP.GE.AND P0, PT, R3.reuse, 0x21, PT ;  /* 0x000000210300780c */ /* 0x040ff60003f06270 */
[----:B------:R-:W-:Y:S02]  /*7700*/  @!UPT UIADD3 URZ, URZ, URZ, URZ ;  /* 0x0000003f3f3ff290 */ /* 0x000fe4000fffe03f */
[----:B------:R-:W-:Y:S01]  /*7710*/  @P0 IADD3 R8, P1, R4, 0x20, RZ ;  /* 0x0000002004080810 */ /* 0x000fe20007f3e0ff */
[----:B------:R-:W-:Y:S04]  /*7720*/  @P0 IMAD.MOV.U32 R7, RZ, RZ, R86 ;  /* 0x000000ffff070224 */ /* 0x000fe800078e0056 */
[----:B------:R-:W-:Y:S01]  /*7730*/  @P0 IMAD.X R6, RZ, RZ, R2, P1 ;  /* 0x000000ffff060224 */ /* 0x000fe200008e0602 */
[----:B------:R-:W-:Y:S11]  /*7740*/  ISETP.GE.AND P1, PT, R3, 0x1, PT ;  /* 0x000000010300780c */ /* 0x000ff60003f26270 */
[----:B------:R-:W-:Y:S02]  /*7750*/  @!UPT UIADD3 URZ, URZ, URZ, URZ ;  /* 0x0000003f3f3ff290 */ /* 0x000fe4000fffe03f */
[----:B------:R-:W-:Y:S01]  /*7760*/  @P1 MOV R3, R86 ;  /* 0x0000005600031202 */ /* 0x000fe20000000f00 */
[----:B------:R-:W-:Y:S02]  /*7770*/  @P1 IMAD R5, R2, c[0x0][0x258], RZ ;  /* 0x0000960002051a24 */ /* 0x000fe400078e02ff */
[----:B------:R-:W-:Y:S04]  /*7780*/  @P1 IMAD.MOV.U32 R2, RZ, RZ, R82 ;  /* 0x000000ffff021224 */ /* 0x000fe800078e0052 */
[C---:B------:R-:W-:Y:S04]  /*7790*/  @P1 IMAD.WIDE.U32 R2, R4.reuse, c[0x0][0x258], R2 ;  /* 0x0000960004021a25 */ /* 0x040fe800078e0002 */
[----:B------:R-:W-:Y:S04]  /*77a0*/  @P1 IMAD R4, R4, c[0x0][0x25c], R5 ;  /* 0x0000970004041a24 */ /* 0x000fe800078e0205 */
[----:B------:R-:W-:Y:S01]  /*77b0*/  @P1 IMAD.IADD R3, R3, 0x1, R4 ;  /* 0x0000000103031824 */ /* 0x000fe200078e0204 */
[C---:B------:R-:W-:Y:S04]  /*77c0*/  @P1 LEA R4, P2, R2.reuse, c[0x0][0x250], 0x1 ;  /* 0x0000940002041a11 */ /* 0x040fe800078408ff */
[----:B------:R-:W-:Y:S01]  /*77d0*/  @P1 LEA.HI.X R5, R2, c[0x0][0x254], R3, 0x1, P2 ;  /* 0x0000950002051a11 */ /* 0x000fe200010f0c03 */
[----:B------:R-:W-:Y:S01]  /*77e0*/  @P0 IMAD R2, R6, c[0x0][0x258], RZ ;  /* 0x0000960006020a24 */ /* 0x000fe200078e02ff */
[----:B------:R-:W-:Y:S03]  /*77f0*/  @P0 MOV R6, R82 ;  /* 0x0000005200060202 */ /* 0x000fe60000000f00 */
[C---:B------:R-:W-:Y:S02]  /*7800*/  @P0 IMAD R2, R8.reuse, c[0x0][0x25c], R2 ;  /* 0x0000970008020a24 */ /* 0x040fe400078e0202 */
[----:B------:R-:W-:Y:S05]  /*7810*/  @P0 IMAD.WIDE.U32 R6, R8, c[0x0][0x258], R6 ;  /* 0x0000960008060a25 */ /* 0x000fea00078e0006 */
[----:B------:R-:W-:Y:S02]  /*7820*/  @P0 IADD3 R3, R7, R2, RZ ;  /* 0x0000000207030210 */ /* 0x000fe40007ffe0ff */
[C---:B------:R-:W-:Y:S04]  /*7830*/  @P0 LEA R2, P2, R6.reuse, c[0x0][0x250], 0x1 ;  /* 0x0000940006020a11 */ /* 0x040fe800078408ff */
[----:B------:R-:W-:Y:S01]  /*7840*/  @P0 LEA.HI.X R3, R6, c[0x0][0x254], R3, 0x1, P2 ;  /* 0x0000950006030a11 */ /* 0x000fe200010f0c03 */
[C---:B---3--:R-:W-:Y:S05]  /*7850*/  @P1 IMAD.SHL.U32 R6, R16.reuse, 0x2, RZ ;  /* 0x0000000210061824 */ /* 0x048fea00078e00ff */
[----:B------:R-:W-:Y:S01]  /*7860*/  @!PT LDS RZ, [RZ] ;  /* 0x00000000fffff984 */ /* 0x000fe20000000800 */
[----:B------:R-:W-:Y:S01]  /*7870*/  @!PT LDS RZ, [RZ] ;  /* 0x00000000fffff984 */ /* 0x000fe20000000800 */
[----:B------:R-:W-:Y:S01]  /*7880*/  @!PT LDS RZ, [RZ] ;  /* 0x00000000fffff984 */ /* 0x000fe20000000800 */
[----:B------:R1:W-:Y:S04]  /*7890*/  @P1 LDGSTS.E.BYPASS.LTC128B.128 [R6+0x1880], [R4.64], !P6 ;  /* 0x0188000004061fae */ /* 0x0003e8000f101d46 */
[----:B------:R1:W-:Y:S04]  /*78a0*/  @P1 LDGSTS.E.BYPASS.LTC128B.128 [R6+0x2480], [R4.64+0x40], !P5 ;  /* 0x0248004004061fae */ /* 0x0003e8000e901d46 */
[----:B------:R1:W-:Y:S02]  /*78b0*/  @P1 LDGSTS.E.BYPASS.LTC128B.128 [R6+0x3080], [R4.64+0x80], !P4 ;  /* 0x0308008004061fae */ /* 0x0003e4000e101d46 */
[----:B-1----:R-:W-:Y:S05]  /*78c0*/  @P0 SHF.L.U32 R4, R16, 0x1, RZ ;  /* 0x0000000110040819 */ /* 0x002fea00000006ff */
        /* <DEDUP_REMOVED lines=8> */
[----:B-1----:R-:W2:Y:S01]  /*7950*/  LDL R19, [R1+0x10] ;  /* 0x0000100001137983 */ /* 0x002ea20000100800 */
[----:B------:R-:W-:Y:S01]  /*7960*/  IADD3 R2, P0, R130, R10, RZ ;  /* 0x0000000a82027210 */ /* 0x000fe20007f1e0ff */
[----:B------:R-:W-:Y:S02]  /*7970*/  IMAD.MOV.U32 R4, RZ, RZ, R100 ;  /* 0x000000ffff047224 */ /* 0x000fe400078e0064 */
[----:B------:R-:W3:Y:S01]  /*7980*/  LDL R18, [R1+0x14] ;  /* 0x0000140001127983 */ /* 0x000ee20000100800 */
[----:B------:R-:W-:Y:S02]  /*7990*/  IMAD.MOV.U32 R5, RZ, RZ, R123 ;  /* 0x000000ffff057224 */ /* 0x000fe400078e007b */
[----:B------:R-:W-:Y:S02]  /*79a0*/  IMAD.X R3, R9, 0x1, R129, P0 ;  /* 0x0000000109037824 */ /* 0x000fe400000e0681 */
[C---:B------:R-:W-:Y:S04]  /*79b0*/  IMAD.WIDE.U32 R4, R2.reuse, c[0x0][0x208], R4 ;  /* 0x0000820002047a25 */ /* 0x040fe800078e0004 */
[----:B------:R-:W-:Y:S04]  /*79c0*/  IMAD R3, R3, c[0x0][0x208], RZ ;  /* 0x0000820003037a24 */ /* 0x000fe800078e02ff */
[----:B------:R-:W-:Y:S04]  /*79d0*/  IMAD R2, R2, c[0x0][0x20c], R3 ;  /* 0x0000830002027a24 */ /* 0x000fe800078e0203 */
[----:B------:R-:W-:Y:S01]  /*79e0*/  IMAD.IADD R3, R5, 0x1, R2 ;  /* 0x0000000105037824 */ /* 0x000fe200078e0202 */
[C---:B------:R-:W-:Y:S04]  /*79f0*/  LEA R2, P0, R4.reuse, c[0x0][0x1f8], 0x1 ;  /* 0x00007e0004027a11 */ /* 0x040fe800078008ff */
[----:B------:R-:W-:Y:S02]  /*7a00*/  LEA.HI.X R3, R4, c[0x0][0x1fc], R3, 0x1, P0 ;  /* 0x00007f0004037a11 */ /* 0x000fe400000f0c03 */
[----:B------:R-:W-:Y:S11]  /*7a10*/  ISETP.GE.AND P0, PT, R110, c[0x0][0x1d4], PT ;  /* 0x000075006e007a0c */ /* 0x000ff60003f06270 */
[----:B------:R-:W-:Y:S02]  /*7a20*/  @!UPT UIADD3 URZ, URZ, URZ, URZ ;  /* 0x0000003f3f3ff290 */ /* 0x000fe4000fffe03f */
[----:B--2---:R-:W1:Y:S04]  /*7a30*/  @!P0 LDS.128 R12, [R19] ;  /* 0x00000000130c8984 */ /* 0x004e680000000c00 */
[----:B-1----:R-:W-:Y:S01]  /*7a40*/  @!P0 STG.E.128 [R2.64], R12 ;  /* 0x0000000c02008986 */ /* 0x002fe2000c101d06 */
[----:B------:R-:W-:Y:S11]  /*7a50*/  ISETP.GE.AND P0, PT, R152, c[0x0][0x1d4], PT ;  /* 0x0000750098007a0c */ /* 0x000ff60003f06270 */
[----:B------:R-:W-:Y:S02]  /*7a60*/  @!UPT UIADD3 URZ, URZ, URZ, URZ ;  /* 0x0000003f3f3ff290 */ /* 0x000fe4000fffe03f */
[----:B---3--:R-:W1:Y:S04]  /*7a70*/  @!P0 LDS.128 R4, [R18] ;  /* 0x0000000012048984 */ /* 0x008e680000000c00 */
[----:B-1----:R-:W-:Y:S01]  /*7a80*/  @!P0 STG.E.128 [R2.64+0x20], R4 ;  /* 0x0000200402008986 */ /* 0x002fe2000c101d06 */
[----:B------:R-:W-:Y:S11]  /*7a90*/  ISETP.GE.AND P0, PT, R109, c[0x0][0x1d4], PT ;  /* 0x000075006d007a0c */ /* 0x000ff60003f06270 */
[----:B------:R-:W-:Y:S02]  /*7aa0*/  @!UPT UIADD3 URZ, URZ, URZ, URZ ;  /* 0x0000003f3f3ff290 */ /* 0x000fe4000fffe03f */
[----:B------:R-:W1:Y:S04]  /*7ab0*/  @!P0 LDS.128 R4, [R19+0xc00] ;  /* 0x000c000013048984 */ /* 0x000e680000000c00 */
[----:B-1----:R1:W-:Y:S02]  /*7ac0*/  @!P0 STG.E.128 [R2.64+0x40], R4 ;  /* 0x0000400402008986 */ /* 0x0023e4000c101d06 */
[----:B-1----:R-:W-:Y:S04]  /*7ad0*/  IADD3 R4, R110, 0x30, RZ ;  /* 0x000000306e047810 */ /* 0x002fe80007ffe0ff */
        /* <DEDUP_REMOVED lines=8> */
[----:B-1----:R-:W-:Y:S04]  /*7b60*/  IADD3 R4, R110, 0x50, RZ ;  /* 0x000000506e047810 */ /* 0x002fe80007ffe0ff */
[----:B------:R-:W-:Y:S11]  /*7b70*/  ISETP.GE.AND P0, PT, R4, c[0x0][0x1d4], PT ;  /* 0x0000750004007a0c */ /* 0x000ff60003f06270 */
[----:B------:R-:W-:Y:S02]  /*7b80*/  @!UPT UIADD3 URZ, URZ, URZ, URZ ;  /* 0x0000003f3f3ff290 */ /* 0x000fe4000fffe03f */
[----:B------:R-:W1:Y:S04]  /*7b90*/  @!P0 LDS.128 R4, [R18+0x1800] ;  /* 0x0018000012048984 */ /* 0x000e680000000c00 */
[----:B-1----:R1:W-:Y:S02]  /*7ba0*/  @!P0 STG.E.128 [R2.64+0xa0], R4 ;  /* 0x0000a00402008986 */ /* 0x0023e4000c101d06 */
.L_x_736:
[----:B-1----:R-:W-:Y:S05]  /*7bb0*/  BSYNC B0 ;  /* 0x0000000000007941 */ /* 0x002fea0003800000 */
.L_x_735:
[----:B------:R-:W-:Y:S01]  /*7bc0*/  ISETP.GT.AND P3, PT, R31, R126, PT ;  /* 0x0000007e1f00720c */ /* 0x000fe20003f64270 */
[----:B------:R-:W-:Y:S01]  /*7bd0*/  @!UPT UIADD3 URZ, URZ, URZ, URZ ;  /* 0x0000003f3f3ff290 */ /* 0x000fe2000fffe03f */
[----:B------:R-:W-:Y:S11]  /*7be0*/  BSSY B0, `(.L_x_737) ;  /* 0x0000020000007945 */ /* 0x000ff60003800000 */
[----:B------:R-:W-:-:S05]  /*7bf0*/  @!P3 BRA `(.L_x_738) ;  /* 0x000001e00000b947 */ /* 0x000fca0003800000 */
[----:B------:R-:W-:Y:S01]  /*7c00*/  IADD3 R4, R31, -0x1, RZ ;  /* 0xffffffff1f047810 */ /* 0x000fe20007ffe0ff */
[----:B------:R-:W-:Y:S02]  /*7c10*/  IMAD.MOV.U32 R2, RZ, RZ, R98 ;  /* 0x000000ffff027224 */ /* 0x000fe400078e0062 */
[----:B------:R-:W-:Y:S01]  /*7c20*/  IMAD.MOV.U32 R3, RZ, RZ, R89 ;  /* 0x000000ffff037224 */ /* 0x000fe200078e0059 */
[----:B------:R-:W-:Y:S01]  /*7c30*/  SHF.R.S32.HI R6, RZ, 0x1f, R4 ;  /* 0x0000001fff067819 */ /* 0x000fe20000011404 */
[----:B------:R-:W-:Y:S02]  /*7c40*/  IMAD R5, R156, R4, RZ ;  /* 0x000000049c057224 */ /* 0x000fe400078e02ff */
[-C--:B------:R-:W-:Y:S04]  /*7c50*/  IMAD.WIDE.U32 R2, R4, R142.reuse, R2 ;  /* 0x0000008e04027225 */ /* 0x080fe800078e0002 */
[----:B------:R-:W-:Y:S01]  /*7c60*/  IMAD R4, R6, R142, R5 ;  /* 0x0000008e06047224 */ /* 0x000fe200078e0205 */
[----:B------:R-:W-:Y:S03]  /*7c70*/  IADD3 R6, -R17, 0x30, RZ ;  /* 0x0000003011067810 */ /* 0x000fe60007ffe1ff */
[----:B------:R-:W-:Y:S01]  /*7c80*/  IMAD.IADD R3, R3, 0x1, R4 ;  /* 0x0000000103037824 */ /* 0x000fe200078e0204 */
[----:B------:R-:W-:Y:S11]  /*7c90*/  ISETP.GE.AND P1, PT, R6, 0x1, PT ;  /* 0x000000010600780c */ /* 0x000ff60003f26270 */
[----:B------:R-:W-:Y:S02]  /*7ca0*/  @!UPT UIADD3 URZ, URZ, URZ, URZ ;  /* 0x0000003f3f3ff290 */ /* 0x000fe4000fffe03f */
        /* <DEDUP_REMOVED lines=19> */
.L_x_738:
[----:B------:R-:W-:Y:S05]  /*7de0*/  BSYNC B0 ;  /* 0x0000000000007941 */ /* 0x000fea0003800000 */
.L_x_737:
[----:B------:R-:W0:Y:S01]  /*7df0*/  LDGDEPBAR ;  /* 0x00000000000079af */ /* 0x000e220000000000 */
[----:B------:R-:W-:Y:S01]  /*7e00*/  IADD3 R31, R31, -0x1, RZ ;  /* 0xffffffff1f1f7810 */ /* 0x000fe20007ffe0ff */
[----:B------:R-:W-:-:S05]  /*7e10*/  @P3 BRA `(.L_x_739) ;  /* 0xffffbda000003947 */ /* 0x000fca000383ffff */
[----:B------:R-:W-:Y:S01]  /*7e20*/  WARPSYNC 0xffffffff ;  /* 0xffffffff00007948 */ /* 0x000fe20003800000 */
[----:B------:R-:W-:Y:S06]  /*7e30*/  BAR.SYNC.DEFER_BLOCKING 0x0 ;  /* 0x0000000000007b1d */ /* 0x000fec0000010000 */
.L_x_712:
[----:B------:R-:W2:Y:S01]  /*7e40*/  LDL R24, [R1+0x20] ;  /* 0x0000200001187983 */ /* 0x000ea20000100800 */
[----:B------:R-:W-:-:S05]  /*7e50*/  IMAD.MOV.U32 R0, RZ, RZ, c[0x0][0x2c4] ;  /* 0x0000b100ff007624 */ /* 0x000fca00078e00ff */
[----:B------:R-:W-:Y:S01]  /*7e60*/  ISETP.NE.AND P3, PT, R0, 0x1, PT ;  /* 0x000000010000780c */ /* 0x000fe20003f65270 */
[----:B-1----:R-:W-:-:S05]  /*7e70*/  IMAD.MOV.U32 R3, RZ, RZ, c[0x0][0x32c] ;  /* 0x0000cb00ff037624 */ /* 0x002fca00078e00ff */
[----:B------:R-:W-:Y:S01]  /*7e80*/  ISETP.GE.AND P1, PT, R3, 0x1, PT ;  /* 0x000000010300780c */ /* 0x000fe20003f26270 */
[----:B------:R-:W-:Y:S01]  /*7e90*/  IMAD.IADD R11, R144, 0x1, R145 ;  /* 0x00000001900b7824 */ /* 0x000fe200078e0291 */
[----:B--2---:R-:W-:-:S05]  /*7ea0*/  IADD3 R0, R24, 0x7f, RZ ;  /* 0x0000007f18007810 */ /* 0x004fca0007ffe0ff */
[----:B------:R-:W-:-:S05]  /*7eb0*/  @P3 IMAD.HI.U32 R2, R0, c[0x0][0x2c8], RZ ;  /* 0x0000b20000023a27 */ /* 0x000fca00078e00ff */
[----:B------:R-:W-:-:S05]  /*7ec0*/  @P3 SHF.R.U32.HI R0, RZ, c[0x0][0x2cc], R2 ;  /* 0x0000b300ff003a19 */ /* 0x000fca0000011602 */
[----:B------:R-:W-:-:S05]  /*7ed0*/  IMAD.IADD R0, R149, 0x1, R0 ;  /* 0x0000000195007824 */ /* 0x000fca00078e0200 */
[----:B------:R-:W-:Y:S01]  /*7ee0*/  IADD3 R3, R0, c[0x0][0x328], RZ ;  /* 0x0000ca0000037a10 */ /* 0x000fe20007ffe0ff */
[----:B------:R-:W-:Y:S05]  /*7ef0*/  @!P1 BRA `(.L_x_740) ;  /* 0x0000011000009947 */ /* 0x000fea0003800000 */
[C---:B------:R-:W-:Y:S01]  /*7f00*/  ISETP.GT.AND P0, PT, R0.reuse, RZ, PT ;  /* 0x000000ff0000720c */ /* 0x040fe20003f04270 */
[----:B------:R-:W-:Y:S01]  /*7f10*/  BSSY B0, `(.L_x_741) ;  /* 0x000000d000007945 */ /* 0x000fe20003800000 */
[----:B------:R-:W-:Y:S01]  /*7f20*/  IADD3 R2, R0, -0x1, RZ ;  /* 0xffffffff00027810 */ /* 0x000fe20007ffe0ff */
        /* <DEDUP_REMOVED lines=8> */
.L_x_742:
[----:B------:R-:W-:-:S13]  /*7fb0*/  ISETP.NE.AND P0, PT, R4, 0x1, PT ;  /* 0x000000010400780c */ /* 0x000fda0003f05270 */
[----:B------:R-:W-:-:S05]  /*7fc0*/  @P0 IMAD.HI.U32 R0, R2, c[0x0][0x330], RZ ;  /* 0x0000cc0002000a27 */ /* 0x000fca00078e00ff */
[----:B------:R-:W-:Y:S02]  /*7fd0*/  @P0 SHF.R.U32.HI R2, RZ, c[0x0][0x334], R0 ;  /* 0x0000cd00ff020a19 */ /* 0x000fe40000011600 */
.L_x_743:
[----:B------:R-:W-:Y:S05]  /*7fe0*/  BSYNC B0 ;  /* 0x0000000000007941 */ /* 0x000fea0003800000 */
.L_x_741:
[----:B------:R-:W-:-:S05]  /*7ff0*/  IMAD R2, R2, R4, c[0x0][0x32c] ;  /* 0x0000cb0002027624 */ /* 0x000fca00078e0204 */
[----:B------:R-:W-:-:S04]  /*8000*/  IMNMX R3, R3, R2, PT ;  /* 0x0000000203037217 */ /* 0x000fc80003800200 */
.L_x_740:
[----:B------:R-:W-:Y:S01]  /*8010*/  IADD3 R3, R3, 0x2f, RZ ;  /* 0x0000002f03037810 */ /* 0x000fe20007ffe0ff */
[----:B------:R-:W-:-:S04]  /*8020*/  @P3 IMAD.HI.U32 R2, R24, c[0x0][0x2c8], RZ ;  /* 0x0000b20018023a27 */ /* 0x000fc800078e00ff */
[----:B------:R-:W-:-:S04]  /*8030*/  IMAD.HI R3, R3, 0x2aaaaaab, RZ ;  /* 0x2aaaaaab03037827 */ /* 0x000fc800078e02ff */
[----:B------:R-:W-:Y:S01]  /*8040*/  IMAD.MOV.U32 R0, RZ, RZ, R24 ;  /* 0x000000ffff007224 */ /* 0x000fe200078e0018 */
[----:B------:R-:W-:Y:S02]  /*8050*/  @P3 SHF.R.U32.HI R0, RZ, c[0x0][0x2cc], R2 ;  /* 0x0000b300ff003a19 */ /* 0x000fe40000011602 */
        /* <DEDUP_REMOVED lines=16> */
.L_x_746:
[----:B------:R-:W-:-:S04]  /*8160*/  MOV R3, c[0x0][0x32c] ;  /* 0x0000cb0000037a02 */ /* 0x000fc80000000f00 */
[----:B------:R-:W-:-:S13]  /*8170*/  ISETP.NE.AND P0, PT, R3, 0x1, PT ;  /* 0x000000010300780c */ /* 0x000fda0003f05270 */
[----:B------:R-:W-:-:S05]  /*8180*/  @P0 IMAD.HI.U32 R3, R0, c[0x0][0x330], RZ ;  /* 0x0000cc0000030a27 */ /* 0x000fca00078e00ff */
[----:B------:R-:W-:Y:S02]  /*8190*/  @P0 SHF.R.U32.HI R0, RZ, c[0x0][0x334], R3 ;  /* 0x0000cd00ff000a19 */ /* 0x000fe40000011603 */
.L_x_747:
[----:B------:R-:W-:Y:S05]  /*81a0*/  BSYNC B0 ;  /* 0x0000000000007941 */ /* 0x000fea0003800000 */
.L_x_745:
[----:B------:R-:W-:-:S05]  /*81b0*/  IMAD R0, R0, c[0x0][0x32c], RZ ;  /* 0x0000cb0000007a24 */ /* 0x000fca00078e02ff */
[----:B------:R-:W-:-:S05]  /*81c0*/  IMNMX R2, R2, R0, !PT ;  /* 0x0000000002027217 */ /* 0x000fca0007800200 */
.L_x_744:
[----:B------:R-:W-:Y:S01]  /*81d0*/  IMAD.HI R2, R2, 0x2aaaaaab, RZ ;  /* 0x2aaaaaab02027827 */ /* 0x000fe200078e02ff */
[----:B------:R-:W-:Y:S04]  /*81e0*/  BSSY B0, `(.L_x_748) ;  /* 0x0000024000007945 */ /* 0x000fe80003800000 */
[----:B------:R-:W-:-:S04]  /*81f0*/  SHF.R.U32.HI R0, RZ, 0x1f, R2 ;  /* 0x0000001fff007819 */ /* 0x000fc80000011602 */
[----:B------:R-:W-:Y:S01]  /*8200*/  LEA.HI.SX32 R2, R2, R0, 0x1d ;  /* 0x0000000002027211 */ /* 0x000fe200078feaff */
[----:B------:R-:W-:-:S03]  /*8210*/  IMAD.MOV.U32 R0, RZ, RZ, RZ ;  /* 0x000000ffff007224 */ /* 0x000fc600078e00ff */
[----:B------:R-:W-:-:S04]  /*8220*/  IMNMX R6, RZ, R2, !PT ;  /* 0x00000002ff067217 */ /* 0x000fc80007800200 */
[----:B------:R-:W-:-:S13]  /*8230*/  ISETP.GT.AND P0, PT, R7, R6, PT ;  /* 0x000000060700720c */ /* 0x000fda0003f04270 */
[----:B------:R-:W-:Y:S05]  /*8240*/  @!P0 BRA `(.L_x_749) ;  /* 0x000001d000008947 */ /* 0x000fea0003800000 */
[----:B------:R-:W-:Y:S02]  /*8250*/  IABS R2, R133 ;  /* 0x0000008500027213 */ /* 0x000fe40000000000 */
[----:B------:R-:W-:Y:S02]  /*8260*/  IADD3 R3, R133, -0x1, R7 ;  /* 0xffffffff85037810 */ /* 0x000fe40007ffe007 */
[----:B------:R-:W1:Y:S03]  /*8270*/  I2F.RP R0, R2 ;  /* 0x0000000200007306 */ /* 0x000e660000209400 */
[----:B------:R-:W-:-:S05]  /*8280*/  IMAD.IADD R8, R3, 0x1, -R6 ;  /* 0x0000000103087824 */ /* 0x000fca00078e0a06 */
[----:B------:R-:W-:Y:S01]  /*8290*/  IABS R10, R8 ;  /* 0x00000008000a7213 */ /* 0x000fe20000000000 */
[----:B-1----:R-:W1:Y:S02]  /*82a0*/  MUFU.RCP R0, R0 ;  /* 0x0000000000007308 */ /* 0x002e640000001000 */
[----:B-1----:R-:W-:-:S06]  /*82b0*/  IADD3 R0, R0, 0xffffffe, RZ ;  /* 0x0ffffffe00007810 */ /* 0x002fcc0007ffe0ff */
[----:B------:R-:W1:Y:S02]  /*82c0*/  F2I.FTZ.U32.TRUNC.NTZ R5, R0 ;  /* 0x0000000000057305 */ /* 0x000e64000021f000 */
        /* <DEDUP_REMOVED lines=21> */
.L_x_749:
[----:B------:R-:W-:Y:S05]  /*8420*/  BSYNC B0 ;  /* 0x0000000000007941 */ /* 0x000fea0003800000 */
.L_x_748:
[----:B------:R-:W2:Y:S01]  /*8430*/  LDL R2, [R1+0x30] ;  /* 0x0000300001027983 */ /* 0x000ea20000100800 */
        /* <DEDUP_REMOVED lines=50> */
[----:B--2---:R-:W-:-:S04]  /*8760*/  IMAD R3, R2, R0, R6 ;  /* 0x0000000002037224 */ /* 0x004fc800078e0206 */
[--C-:B------:R-:W-:Y:S01]  /*8770*/  IMAD.IADD R2, R3, 0x1, R0.reuse ;  /* 0x0000000103027824 */ /* 0x100fe200078e0200 */
[----:B------:R1:W-:Y:S01]  /*8780*/  STL [R1+0x18], R3 ;  /* 0x0000180301007387 */ /* 0x0003e20000100800 */
[----:B------:R-:W-:-:S03]  /*8790*/  PRMT R0, RZ, 0x7610, R0 ;  /* 0x00007610ff007816 */ /* 0x000fc60000000000 */
[----:B------:R-:W-:-:S04]  /*87a0*/  IMNMX R235, R7, R2, PT ;  /* 0x0000000207eb7217 */ /* 0x000fc80003800200 */
[----:B------:R-:W-:-:S13]  /*87b0*/  ISETP.GT.AND P0, PT, R235, R3, PT ;  /* 0x00000003eb00720c */ /* 0x000fda0003f04270 */
[----:B------:R-:W-:Y:S05]  /*87c0*/  @!P0 BRA `(.L_x_750) ;  /* 0x00017d2000008947 */ /* 0x000fea0003800000 */
[----:B------:R-:W2:Y:S04]  /*87d0*/  LDL R31, [R1+0x34] ;  /* 0x00003400011f7983 */ /* 0x000ea80000100800 */
[----:B------:R-:W3:Y:S01]  /*87e0*/  LDL R25, [R1+0x48] ;  /* 0x0000480001197983 */ /* 0x000ee20000100800 */
[----:B------:R-:W-:-:S03]  /*87f0*/  ISETP.NE.U32.AND P0, PT, RZ, c[0x0][0x340], PT ;  /* 0x0000d000ff007a0c */ /* 0x000fc60003f05070 */
[----:B------:R-:W4:Y:S01]  /*8800*/  LDL.64 R26, [R1+0x38] ;  /* 0x00003800011a7983 */ /* 0x000f220000100a00 */
[----:B------:R-:W-:-:S03]  /*8810*/  ISETP.NE.AND.EX P0, PT, RZ, c[0x0][0x344], PT, P0 ;  /* 0x0000d100ff007a0c */ /* 0x000fc60003f05300 */
[----:B------:R-:W3:Y:S04]  /*8820*/  LDL R20, [R1+0x24] ;  /* 0x0000240001147983 */ /* 0x000ee80000100800 */
[----:B------:R-:W3:Y:S06]  /*8830*/  LDL R18, [R1+0x40] ;  /* 0x0000400001127983 */ /* 0x000eec0000100800 */
[----:B------:R-:W-:Y:S01]  /*8840*/  @P0 IMAD.MOV.U32 R2, RZ, RZ, 0x4 ;  /* 0x00000004ff020424 */ /* 0x000fe200078e00ff */
[----:B------:R-:W1:Y:S01]  /*8850*/  S2R R5, SR_TID.X ;  /* 0x0000000000057919 */ /* 0x000e620000002100 */
[----:B------:R-:W-:-:S05]  /*8860*/  SHF.R.S32.HI R0, RZ, 0x1f, R135 ;  /* 0x0000001fff007819 */ /* 0x000fca0000011487 */
[----:B------:R-:W-:Y:S01]  /*8870*/  IMAD R0, R0, c[0x0][0x178], RZ ;  /* 0x00005e0000007a24 */ /* 0x000fe200078e02ff */
[----:B------:R-:W-:-:S03]  /*8880*/  ISETP.NE.U32.AND P2, PT, RZ, c[0x0][0x348], PT ;  /* 0x0000d200ff007a0c */ /* 0x000fc60003f45070 */
[----:B------:R-:W-:Y:S01]  /*8890*/  IMAD R0, R135, c[0x0][0x17c], R0 ;  /* 0x00005f0087007a24 */ /* 0x000fe200078e0200 */
[----:B-1----:R-:W-:Y:S01]  /*88a0*/  SHF.R.S32.HI R4, RZ, 0x1f, R5 ;  /* 0x0000001fff047819 */ /* 0x002fe20000011405 */
[----:B--2---:R-:W-:-:S05]  /*88b0*/  @P0 IMAD.WIDE R2, R31, R2, c[0x0][0x340] ;  /* 0x0000d0001f020625 */ /* 0x004fca00078e0202 */
[----:B------:R1:W2:Y:S01]  /*88c0*/  @P0 LDG.E R16, [R2.64] ;  /* 0x0000000602100981 */ /* 0x0002a2000c1e1900 */
[-C--:B------:R-:W-:Y:S02]  /*88d0*/  LEA.HI R4, R4, R5.reuse, RZ, 0x2 ;  /* 0x0000000504047211 */ /* 0x080fe400078f10ff */
[----:B------:R-:W-:Y:S02]  /*88e0*/  SHF.R.S32.HI R19, RZ, 0x1f, R5 ;  /* 0x0000001fff137819 */ /* 0x000fe40000011405 */
[----:B------:R-:W-:Y:S02]  /*88f0*/  LOP3.LUT R4, R4, 0xfffffffc, RZ, 0xc0, !PT ;  /* 0xfffffffc04047812 */ /* 0x000fe400078ec0ff */
[----:B------:R-:W-:-:S03]  /*8900*/  LEA.HI R19, R19, R5, RZ, 0x2 ;  /* 0x0000000513137211 */ /* 0x000fc600078f10ff */
[----:B------:R-:W-:Y:S01]  /*8910*/  IMAD.IADD R4, R5, 0x1, -R4 ;  /* 0x0000000105047824 */ /* 0x000fe200078e0a04 */
[----:B------:R-:W-:Y:S02]  /*8920*/  SHF.R.S32.HI R19, RZ, 0x2, R19 ;  /* 0x00000002ff137819 */ /* 0x000fe40000011413 */
[----:B------:R-:W-:Y:S02]  /*8930*/  SHF.R.S32.HI R14, RZ, 0x1f, R31 ;  /* 0x0000001fff0e7819 */ /* 0x000fe4000001141f */
[----:B------:R-:W-:Y:S01]  /*8940*/  ISETP.NE.AND.EX P2, PT, RZ, c[0x0][0x34c], PT, P2 ;  /* 0x0000d300ff007a0c */ /* 0x000fe20003f45320 */
[----:B-1----:R-:W-:-:S04]  /*8950*/  IMAD.WIDE.U32 R2, R135, c[0x0][0x178], RZ ;  /* 0x00005e0087027a25 */ /* 0x002fc800078e00ff */
[----:B------:R-:W-:Y:S01]  /*8960*/  IMAD.IADD R3, R3, 0x1, R0 ;  /* 0x0000000103037824 */ /* 0x000fe200078e0200 */
[----:B------:R-:W-:Y:S02]  /*8970*/  LEA R0, R4, R19, 0x5 ;  /* 0x0000001304007211 */ /* 0x000fe400078e28ff */
[----:B------:R-:W-:Y:S01]  /*8980*/  SEL R6, R14, RZ, !P2 ;  /* 0x000000ff0e067207 */ /* 0x000fe20005000000 */
[----:B---3--:R-:W-:-:S04]  /*8990*/  IMAD.WIDE.U32 R4, R25, c[0x0][0x1b8], R2 ;  /* 0x00006e0019047a25 */ /* 0x008fc800078e0002 */
[----:B------:R-:W-:Y:S01]  /*89a0*/  IMAD.IADD R10, R24, 0x1, R0 ;  /* 0x00000001180a7824 */ /* 0x000fe200078e0200 */
[----:B------:R-:W-:Y:S01]  /*89b0*/  SHF.R.S32.HI R8, RZ, 0x1f, R11 ;  /* 0x0000001fff087819 */ /* 0x000fe2000001140b */
[----:B------:R-:W-:Y:S01]  /*89c0*/  IMAD R6, R6, c[0x0][0x1c0], RZ ;  /* 0x0000700006067a24 */ /* 0x000fe200078e02ff */
[----:B------:R-:W-:Y:S01]  /*89d0*/  IADD3 R2, P1, R19, R11, RZ ;  /* 0x0000000b13027210 */ /* 0x000fe20007f3e0ff */
[----:B------:R-:W-:Y:S01]  /*89e0*/  @P3 IMAD.HI.U32 R7, R10, c[0x0][0x2c8], RZ ;  /* 0x0000b2000a073a27 */ /* 0x000fe200078e00ff */
[----:B------:R-:W-:-:S03]  /*89f0*/  SEL R3, R31, RZ, !P2 ;  /* 0x000000ff1f037207 */ /* 0x000fc60005000000 */
[----:B------:R-:W-:Y:S01]  /*8a00*/  IMAD R5, R25, c[0x0][0x1bc], R5 ;  /* 0x00006f0019057a24 */ /* 0x000fe200078e0205 */
[----:B------:R-:W-:Y:S01]  /*8a10*/  LEA.HI.X.SX32 R11, R19, R8, 0x1, P1 ;  /* 0x00000008130b7211 */ /* 0x000fe200008f0eff */
[----:B------:R-:W-:Y:S01]  /*8a20*/  IMAD.MOV.U32 R0, RZ, RZ, R10 ;  /* 0x000000ffff007224 */ /* 0x000fe200078e000a */
[----:B------:R-:W-:Y:S01]  /*8a30*/  @P3 SHF.R.U32.HI R0, RZ, c[0x0][0x2cc], R7 ;  /* 0x0000b300ff003a19 */ /* 0x000fe20000011607 */
[C---:B------:R-:W-:Y:S02]  /*8a40*/  IMAD R13, R3.reuse, c[0x0][0x1c4], R6 ;  /* 0x00007100030d7a24 */ /* 0x040fe400078e0206 */
[----:B------:R-:W-:Y:S01]  /*8a50*/  IMAD.WIDE.U32 R6, R3, c[0x0][0x1c0], R4 ;  /* 0x0000700003067a25 */ /* 0x000fe200078e0004 */
[----:B----4-:R-:W-:Y:S02]  /*8a60*/  MOV R4, R26 ;  /* 0x0000001a00047202 */ /* 0x010fe40000000f00 */
[----:B------:R-:W-:Y:S01]  /*8a70*/  ISETP.GE.AND P3, PT, R20, c[0x0][0x1d4], PT ;  /* 0x0000750014007a0c */ /* 0x000fe20003f66270 */
[----:B------:R-:W-:-:S02]  /*8a80*/  IMAD.MOV.U32 R5, RZ, RZ, R27 ;  /* 0x000000ffff057224 */ /* 0x000fc400078e001b */
[C---:B------:R-:W-:Y:S02]  /*8a90*/  IMAD R3, R11.reuse, c[0x0][0x1e0], RZ ;  /* 0x000078000b037a24 */ /* 0x040fe400078e02ff */
[----:B------:R-:W-:Y:S01]  /*8aa0*/  IMAD R15, R11, c[0x0][0x208], RZ ;  /* 0x000082000b0f7a24 */ /* 0x000fe200078e02ff */
[----:B------:R-:W-:Y:S01]  /*8ab0*/  SHF.R.S32.HI R12, RZ, 0x1f, R0 ;  /* 0x0000001fff0c7819 */ /* 0x000fe20000011400 */
[----:B------:R-:W-:-:S04]  /*8ac0*/  IMAD.WIDE.U32 R8, R2, c[0x0][0x1e0], R4 ;  /* 0x0000780002087a25 */ /* 0x000fc800078e0004 */
[----:B------:R-:W-:-:S04]  /*8ad0*/  IMAD.WIDE.U32 R4, R2, c[0x0][0x208], R4 ;  /* 0x0000820002047a25 */ /* 0x000fc800078e0004 */
[----:B------:R-:W-:Y:S02]  /*8ae0*/  IMAD.MOV R11, RZ, RZ, -R0 ;  /* 0x000000ffff0b7224 */ /* 0x000fe400078e0a00 */
[C---:B------:R-:W-:Y:S02]  /*8af0*/  IMAD R17, R2.reuse, c[0x0][0x1e4], R3 ;  /* 0x0000790002117a24 */ /* 0x040fe400078e0203 */
[----:B------:R-:W-:Y:S01]  /*8b00*/  IMAD R15, R2, c[0x0][0x20c], R15 ;  /* 0x00008300020f7a24 */ /* 0x000fe200078e020f */
[----:B------:R-:W-:Y:S01]  /*8b10*/  IADD3 R3, R7, R13, RZ ;  /* 0x0000000d07037210 */ /* 0x000fe20007ffe0ff */
[----:B------:R-:W-:Y:S01]  /*8b20*/  IMAD.MOV.U32 R2, RZ, RZ, R6 ;  /* 0x000000ffff027224 */ /* 0x000fe200078e0006 */
[----:B------:R-:W-:Y:S01]  /*8b30*/  SEL R6, RZ, 0xffffffff, P3 ;  /* 0xffffffffff067807 */ /* 0x000fe20001800000 */
[----:B------:R-:W-:Y:S01]  /*8b40*/  IMAD R7, R12, c[0x0][0x1b0], RZ ;  /* 0x00006c000c077a24 */ /* 0x000fe200078e02ff */
[----:B------:R-:W-:Y:S01]  /*8b50*/  ISETP.GE.AND P2, PT, R26, c[0x0][0x1d4], PT ;  /* 0x000075001a007a0c */ /* 0x000fe20003f46270 */
[----:B------:R-:W-:Y:S01]  /*8b60*/  IMAD R10, R11, c[0x0][0x2c4], R10 ;  /* 0x0000b1000b0a7a24 */ /* 0x000fe200078e020a */
[----:B------:R-:W-:Y:S01]  /*8b70*/  LOP3.LUT R203, R203, 0xffffff7f, RZ, 0xc0, !PT ;  /* 0xffffff7fcbcb7812 */ /* 0x000fe200078ec0ff */
[----:B------:R-:W-:-:S02]  /*8b80*/  IMAD R12, R0, c[0x0][0x1b4], R7 ;  /* 0x00006d00000c7a24 */ /* 0x000fc400078e0207 */
[----:B------:R-:W-:Y:S01]  /*8b90*/  IMAD.WIDE.U32 R2, R0, c[0x0][0x1b0], R2 ;  /* 0x00006c0000027a25 */ /* 0x000fe200078e0002 */
[----:B------:R-:W-:-:S03]  /*8ba0*/  SEL R0, RZ, 0x1, P2 ;  /* 0x00000001ff007807 */ /* 0x000fc60001000000 */
[----:B------:R-:W-:Y:S01]  /*8bb0*/  IMAD.SHL.U32 R6, R6, 0x2, RZ ;  /* 0x0000000206067824 */ /* 0x000fe200078e00ff */
[----:B------:R-:W-:Y:S02]  /*8bc0*/  @P3 LOP3.LUT R203, R203, 0x80, RZ, 0xfc, !PT ;  /* 0x00000080cbcb3812 */ /* 0x000fe400078efcff */
[----:B------:R-:W-:Y:S01]  /*8bd0*/  SHF.R.S32.HI R11, RZ, 0x1f, R10 ;  /* 0x0000001fff0b7819 */ /* 0x000fe2000001140a */
[----:B------:R-:W-:Y:S01]  /*8be0*/  IMAD.IADD R7, R5, 0x1, R15 ;  /* 0x0000000105077824 */ /* 0x000fe200078e020f */
[----:B------:R-:W-:Y:S01]  /*8bf0*/  LOP3.LUT R13, R6, 0x2, R0, 0xe2, !PT ;  /* 0x00000002060d7812 */ /* 0x000fe200078ee200 */
[----:B------:R-:W-:Y:S01]  /*8c00*/  IMAD.IADD R5, R3, 0x1, R12 ;  /* 0x0000000103057824 */ /* 0x000fe200078e020c */
[----:B------:R-:W-:Y:S01]  /*8c10*/  LOP3.LUT R203, R203, 0xfffffeff, RZ, 0xc0, !PT ;  /* 0xfffffeffcbcb7812 */ /* 0x000fe200078ec0ff */
[----:B------:R-:W-:Y:S01]  /*8c20*/  IMAD R0, R11, c[0x0][0x1a8], RZ ;  /* 0x00006a000b007a24 */ /* 0x000fe200078e02ff */
[----:B------:R-:W-:Y:S01]  /*8c30*/  MOV R6, R4 ;  /* 0x0000000400067202 */ /* 0x000fe20000000f00 */
[----:B------:R-:W-:Y:S01]  /*8c40*/  IMAD.MOV.U32 R4, RZ, RZ, R2 ;  /* 0x000000ffff047224 */ /* 0x000fe200078e0002 */
[----:B------:R-:W-:-:S02]  /*8c50*/  ISETP.NE.U32.AND P1, PT, RZ, c[0x0][0x350], PT ;  /* 0x0000d400ff007a0c */ /* 0x000fc40003f25070 */
[----:B------:R-:W-:Y:S01]  /*8c60*/  IADD3 R9, R9, R17, RZ ;  /* 0x0000001109097210 */ /* 0x000fe20007ffe0ff */
[C---:B------:R-:W-:Y:S01]  /*8c70*/  IMAD R12, R10.reuse, c[0x0][0x1ac], R0 ;  /* 0x00006b000a0c7a24 */ /* 0x040fe200078e0200 */
[----:B------:R-:W-:Y:S01]  /*8c80*/  @P2 LOP3.LUT R203, R203, 0x100, RZ, 0xfc, !PT ;  /* 0x00000100cbcb2812 */ /* 0x000fe200078efcff */
[----:B------:R-:W-:Y:S01]  /*8c90*/  IMAD.WIDE.U32 R10, R10, c[0x0][0x1a8], R4 ;  /* 0x00006a000a0a7a25 */ /* 0x000fe200078e0004 */
[----:B------:R-:W-:-:S03]  /*8ca0*/  ISETP.GE.AND P2, PT, R18, c[0x0][0x1d4], PT ;  /* 0x0000750012007a0c */ /* 0x000fc60003f46270 */
[----:B------:R-:W-:-:S04]  /*8cb0*/  IMAD.WIDE.U32 R4, R25, c[0x0][0x1e8], R8 ;  /* 0x00007a0019047a25 */ /* 0x000fc800078e0008 */
[----:B------:R-:W-:-:S04]  /*8cc0*/  IMAD.WIDE.U32 R6, R25, c[0x0][0x210], R6 ;  /* 0x0000840019067a25 */ /* 0x000fc800078e0006 */
[----:B------:R-:W-:Y:S01]  /*8cd0*/  IMAD R5, R25, c[0x0][0x1ec], R5 ;  /* 0x00007b0019057a24 */ /* 0x000fe200078e0205 */
[----:B------:R-:W-:Y:S01]  /*8ce0*/  LOP3.LUT R203, R203, 0xffffffbf, RZ, 0xc0, !PT ;  /* 0xffffffbfcbcb7812 */ /* 0x000fe200078ec0ff */
[----:B------:R-:W-:Y:S01]  /*8cf0*/  IMAD.IADD R9, R19, 0x1, R24 ;  /* 0x0000000113097824 */ /* 0x000fe200078e0218 */
[----:B------:R-:W-:Y:S02]  /*8d00*/  ISETP.GE.AND P4, PT, R26, c[0x0][0x198], PT ;  /* 0x000066001a007a0c */ /* 0x000fe40003f86270 */
[----:B------:R-:W-:Y:S02]  /*8d10*/  @P2 LOP3.LUT R203, R203, 0x40, RZ, 0xfc, !PT ;  /* 0x00000040cbcb2812 */ /* 0x000fe400078efcff */
[----:B------:R-:W-:Y:S02]  /*8d20*/  ISETP.GE.AND P3, PT, R20, c[0x0][0x198], PT ;  /* 0x0000660014007a0c */ /* 0x000fe40003f66270 */
[----:B------:R-:W-:Y:S02]  /*8d30*/  IADD3 R132, R235, -0x1, RZ ;  /* 0xffffffffeb847810 */ /* 0x000fe40007ffe0ff */
[--C-:B--2---:R-:W-:Y:S01]  /*8d40*/  @P0 SHF.R.S32.HI R3, RZ, 0x1f, R16.reuse ;  /* 0x0000001fff030819 */ /* 0x104fe20000011410 */
[----:B------:R-:W-:Y:S01]  /*8d50*/  @P0 IMAD.MOV.U32 R2, RZ, RZ, R16 ;  /* 0x000000ffff020224 */ /* 0x000fe200078e0010 */
[----:B------:R-:W-:Y:S01]  /*8d60*/  @!P0 MOV R2, R31 ;  /* 0x0000001f00028202 */ /* 0x000fe20000000f00 */
[----:B------:R-:W-:Y:S01]  /*8d70*/  @!P0 IMAD.MOV.U32 R3, RZ, RZ, R14 ;  /* 0x000000ffff038224 */ /* 0x000fe200078e000e */
[----:B------:R-:W-:-:S04]  /*8d80*/  ISETP.NE.AND.EX P0, PT, RZ, c[0x0][0x354], PT, P1 ;  /* 0x0000d500ff007a0c */ /* 0x000fc80003f05310 */
[----:B------:R-:W-:Y:S02]  /*8d90*/  SEL R8, R2, RZ, !P0 ;  /* 0x000000ff02087207 */ /* 0x000fe40004000000 */
[----:B------:R-:W-:Y:S02]  /*8da0*/  SEL R2, RZ, 0x4, P2 ;  /* 0x00000004ff027807 */ /* 0x000fe40001000000 */
[----:B------:R-:W-:Y:S02]  /*8db0*/  SEL R0, R3, RZ, !P0 ;  /* 0x000000ff03007207 */ /* 0x000fe40004000000 */
[----:B------:R-:W-:Y:S01]  /*8dc0*/  LOP3.LUT R94, R13, R2, RZ, 0xfc, !PT ;  /* 0x000000020d5e7212 */ /* 0x000fe200078efcff */
[----:B------:R-:W-:Y:S01]  /*8dd0*/  IMAD R3, R25, c[0x0][0x214], R7 ;  /* 0x0000850019037a24 */ /* 0x000fe200078e0207 */
[----:B------:R-:W-:Y:S01]  /*8de0*/  MOV R2, R6 ;  /* 0x0000000600027202 */ /* 0x000fe20000000f00 */
[----:B------:R-:W-:Y:S02]  /*8df0*/  IMAD R6, R0, c[0x0][0x1f0], RZ ;  /* 0x00007c0000067a24 */ /* 0x000fe400078e02ff */
[----:B------:R-:W-:-:S04]  /*8e00*/  IMAD.WIDE.U32 R14, R8, c[0x0][0x1f0], R4 ;  /* 0x00007c00080e7a25 */ /* 0x000fc800078e0004 */
[----:B------:R-:W-:-:S04]  /*8e10*/  IMAD.WIDE.U32 R246, R8, c[0x0][0x218], R2 ;  /* 0x0000860008f67a25 */ /* 0x000fc800078e0002 */
[----:B------:R-:W-:-:S04]  /*8e20*/  IMAD R2, R8, c[0x0][0x1f4], R6 ;  /* 0x00007d0008027a24 */ /* 0x000fc800078e0206 */
[----:B------:R-:W-:Y:S01]  /*8e30*/  IMAD.IADD R2, R15, 0x1, R2 ;  /* 0x000000010f027824 */ /* 0x000fe200078e0202 */
[----:B------:R1:W-:Y:S04]  /*8e40*/  STL.64 [R1+0x8], R14 ;  /* 0x0000080e01007387 */ /* 0x0003e80000100a00 */
[----:B------:R1:W-:Y:S01]  /*8e50*/  STL [R1+0x4], R2 ;  /* 0x0000040201007387 */ /* 0x0003e20000100800 */
[----:B------:R-:W-:Y:S02]  /*8e60*/  IMAD R0, R0, c[0x0][0x218], RZ ;  /* 0x0000860000007a24 */ /* 0x000fe400078e02ff */
[----:B------:R-:W-:Y:S01]  /*8e70*/  IMAD.IADD R7, R11, 0x1, R12 ;  /* 0x000000010b077824 */ /* 0x000fe200078e020c */
[----:B------:R-:W-:Y:S01]  /*8e80*/  LEA R11, P0, R10, c[0x0][0x160], 0x1 ;  /* 0x000058000a0b7a11 */ /* 0x000fe200078008ff */
[----:B------:R-:W-:Y:S01]  /*8e90*/  IMAD R0, R8, c[0x0][0x21c], R0 ;  /* 0x0000870008007a24 */ /* 0x000fe200078e0200 */
[----:B------:R-:W-:-:S02]  /*8ea0*/  ISETP.GE.AND P2, PT, R18, c[0x0][0x198], PT ;  /* 0x0000660012007a0c */ /* 0x000fc40003f46270 */
[----:B------:R-:W-:Y:S02]  /*8eb0*/  LEA.HI.X R10, R10, c[0x0][0x164], R7, 0x1, P0 ;  /* 0x000059000a0a7a11 */ /* 0x000fe400000f0c07 */
[----:B------:R-:W-:Y:S01]  /*8ec0*/  IADD3 R248, R247, R0, RZ ;  /* 0x00000000f7f87210 */ /* 0x000fe20007ffe0ff */
[----:B------:R-:W-:Y:S06]  /*8ed0*/  BRA.DIV ~URZ, `(.L_x_751) ;  /* 0x0001c3327f007947 */ /* 0x000fec000b800000 */
[----:B------:R2:W3:Y:S02]  /*8ee0*/  SHFL.IDX PT, R8, R10, RZ, 0x1c1f ;  /* 0x001c1fff0a087589 */ /* 0x0004e400000e0000 */
.L_x_955:
[----:B------:R-:W-:Y:S05]  /*8ef0*/  BRA.DIV ~URZ, `(.L_x_752) ;  /* 0x0001c3827f007947 */ /* 0x000fea000b800000 */
[----:B------:R4:W1:Y:S02]  /*8f00*/  SHFL.IDX PT, R0, R11, RZ, 0x1c1f ;  /* 0x001c1fff0b007589 */ /* 0x00086400000e0000 */
.L_x_956:
[----:B------:R-:W-:Y:S01]  /*8f10*/  IMAD R31, R251, c[0x0][0x2c4], RZ ;  /* 0x0000b100fb1f7a24 */ /* 0x000fe200078e02ff */
[----:B------:R-:W-:Y:S04]  /*8f20*/  BSSY B0, `(.L_x_753) ;  /* 0x0000016000007945 */ /* 0x000fe80003800000 */
[----:B------:R-:W-:-:S13]  /*8f30*/  ISETP.GE.AND P0, PT, R9, R31, PT ;  /* 0x0000001f0900720c */ /* 0x000fda0003f06270 */
[----:B------:R-:W-:Y:S05]  /*8f40*/  @P0 BRA `(.L_x_754) ;  /* 0x0000013000000947 */ /* 0x000fea0003800000 */
[----:B--2---:R-:W2:Y:S04]  /*8f50*/  LDL.64 R4, [R1+0x38] ;  /* 0x0000380001047983 */ /* 0x004ea80000100a00 */
[----:B-1--4-:R-:W4:Y:S04]  /*8f60*/  LDL R2, [R1+0x24] ;  /* 0x0000240001027983 */ /* 0x012f280000100800 */
[----:B---3--:R-:W3:Y:S04]  /*8f70*/  LDL R3, [R1+0x64] ;  /* 0x0000640001037983 */ /* 0x008ee80000100800 */
[----:B------:R-:W3:Y:S04]  /*8f80*/  LDL R13, [R1+0x40] ;  /* 0x00004000010d7983 */ /* 0x000ee80000100800 */
[----:B------:R-:W3:Y:S04]  /*8f90*/  LDL R12, [R1+0x1c] ;  /* 0x00001c00010c7983 */ /* 0x000ee80000100800 */
[----:B------:R-:W3:Y:S01]  /*8fa0*/  LDL R14, [R1+0x60] ;  /* 0x00006000010e7983 */ /* 0x000ee20000100800 */
[----:B--2---:R-:W-:-:S04]  /*8fb0*/  LEA R6, P0, R4, R0, 0x1 ;  /* 0x0000000004067211 */ /* 0x004fc800078008ff */
[----:B------:R-:W-:Y:S02]  /*8fc0*/  LEA.HI.X R7, R4, R8, R5, 0x1, P0 ;  /* 0x0000000804077211 */ /* 0x000fe400000f0c05 */
[----:B----4-:R-:W-:-:S04]  /*8fd0*/  LEA R4, P0, R2, R0, 0x1 ;  /* 0x0000000002047211 */ /* 0x010fc800078008ff */
[----:B---3--:R-:W-:Y:S02]  /*8fe0*/  LEA.HI.X R5, R2, R8, R3, 0x1, P0 ;  /* 0x0000000802057211 */ /* 0x008fe400000f0c03 */
[----:B------:R-:W-:Y:S01]  /*8ff0*/  LEA R2, P0, R13, R0, 0x1 ;  /* 0x000000000d027211 */ /* 0x000fe200078008ff */
        /* <DEDUP_REMOVED lines=8> */
.L_x_754:
[----:B------:R-:W-:Y:S05]  /*9080*/  BSYNC B0 ;  /* 0x0000000000007941 */ /* 0x000fea0003800000 */
.L_x_753:
[----:B------:R-:W-:Y:S05]  /*9090*/  BRA.DIV ~URZ, `(.L_x_755) ;  /* 0x0001c2427f007947 */ /* 0x000fea000b800000 */
[----:B---3--:R3:W2:Y:S04]  /*90a0*/  SHFL.IDX PT, R8, R10, 0x1, 0x1c1f ;  /* 0x003c1f000a087f89 */ /* 0x0086a800000e0000 */
[----:B-1----:R3:W1:Y:S02]  /*90b0*/  SHFL.IDX PT, R0, R11, 0x1, 0x1c1f ;  /* 0x003c1f000b007f89 */ /* 0x00266400000e0000 */
.L_x_957:
[----:B------:R-:W-:Y:S01]  /*90c0*/  IADD3 R2, R9, 0x20, RZ ;  /* 0x0000002009027810 */ /* 0x000fe20007ffe0ff */
[----:B------:R-:W-:Y:S03]  /*90d0*/  BSSY B0, `(.L_x_756) ;  /* 0x0000016000007945 */ /* 0x000fe60003800000 */
[----:B------:R-:W-:-:S13]  /*90e0*/  ISETP.GE.AND P0, PT, R2, R31, PT ;  /* 0x0000001f0200720c */ /* 0x000fda0003f06270 */
[----:B------:R-:W-:Y:S05]  /*90f0*/  @P0 BRA `(.L_x_757) ;  /* 0x0000013000000947 */ /* 0x000fea0003800000 */
[----:B---3--:R-:W3:Y:S04]  /*9100*/  LDL.64 R4, [R1+0x38] ;  /* 0x0000380001047983 */ /* 0x008ee80000100a00 */
[----:B----4-:R-:W4:Y:S04]  /*9110*/  LDL R3, [R1+0x24] ;  /* 0x0000240001037983 */ /* 0x010f280000100800 */
[----:B--2---:R-:W2:Y:S04]  /*9120*/  LDL R15, [R1+0x64] ;  /* 0x00006400010f7983 */ /* 0x004ea80000100800 */
[----:B------:R-:W2:Y:S04]  /*9130*/  LDL R13, [R1+0x40] ;  /* 0x00004000010d7983 */ /* 0x000ea80000100800 */
[----:B------:R-:W2:Y:S04]  /*9140*/  LDL R12, [R1+0x1c] ;  /* 0x00001c00010c7983 */ /* 0x000ea80000100800 */
[----:B------:R-:W2:Y:S01]  /*9150*/  LDL R14, [R1+0x60] ;  /* 0x00006000010e7983 */ /* 0x000ea20000100800 */
[----:B-1-3--:R-:W-:-:S04]  /*9160*/  LEA R6, P0, R4, R0, 0x1 ;  /* 0x0000000004067211 */ /* 0x00afc800078008ff */
[----:B------:R-:W-:Y:S02]  /*9170*/  LEA.HI.X R7, R4, R8, R5, 0x1, P0 ;  /* 0x0000000804077211 */ /* 0x000fe400000f0c05 */
[----:B----4-:R-:W-:-:S04]  /*9180*/  LEA R4, P0, R3, R0, 0x1 ;  /* 0x0000000003047211 */ /* 0x010fc800078008ff */
[----:B--2---:R-:W-:Y:S02]  /*9190*/  LEA.HI.X R5, R3, R8, R15, 0x1, P0 ;  /* 0x0000000803057211 */ /* 0x004fe400000f0c0f */
        /* <DEDUP_REMOVED lines=9> */
.L_x_757:
[----:B------:R-:W-:Y:S05]  /*9230*/  BSYNC B0 ;  /* 0x0000000000007941 */ /* 0x000fea0003800000 */
.L_x_756:
[----:B------:R-:W-:Y:S05]  /*9240*/  BRA.DIV ~URZ, `(.L_x_758) ;  /* 0x0001c1527f007947 */ /* 0x000fea000b800000 */
[----:B--2---:R2:W3:Y:S02]  /*9250*/  SHFL.IDX PT, R8, R10, 0x2, 0x1c1f ;  /* 0x005c1f000a087f89 */ /* 0x0044e400000e0000 */
.L_x_958:
[----:B------:R-:W-:Y:S05]  /*9260*/  BRA.DIV ~URZ, `(.L_x_759) ;  /* 0x0001c1a27f007947 */ /* 0x000fea000b800000 */
[----:B-1----:R1:W2:Y:S02]  /*9270*/  SHFL.IDX PT, R0, R11, 0x2, 0x1c1f ;  /* 0x005c1f000b007f89 */ /* 0x0022a400000e0000 */
.L_x_959:
[----:B------:R-:W-:Y:S01]  /*9280*/  IADD3 R2, R9, 0x40, RZ ;  /* 0x0000004009027810 */ /* 0x000fe20007ffe0ff */
[----:B------:R-:W-:Y:S03]  /*9290*/  BSSY B0, `(.L_x_760) ;  /* 0x0000016000007945 */ /* 0x000fe60003800000 */
[----:B------:R-:W-:-:S13]  /*92a0*/  ISETP.GE.AND P0, PT, R2, R31, PT ;  /* 0x0000001f0200720c */ /* 0x000fda0003f06270 */
[----:B------:R-:W-:Y:S05]  /*92b0*/  @P0 BRA `(.L_x_761) ;  /* 0x0000013000000947 */ /* 0x000fea0003800000 */
[----:B----4-:R-:W4:Y:S04]  /*92c0*/  LDL.64 R4, [R1+0x38] ;  /* 0x0000380001047983 */ /* 0x010f280000100a00 */
[----:B---3--:R-:W3:Y:S04]  /*92d0*/  LDL R3, [R1+0x24] ;  /* 0x0000240001037983 */ /* 0x008ee80000100800 */
[----:B--2---:R-:W2:Y:S04]  /*92e0*/  LDL R15, [R1+0x64] ;  /* 0x00006400010f7983 */ /* 0x004ea80000100800 */
[----:B------:R-:W2:Y:S04]  /*92f0*/  LDL R13, [R1+0x40] ;  /* 0x00004000010d7983 */ /* 0x000ea80000100800 */
[----:B------:R-:W2:Y:S04]  /*9300*/  LDL R12, [R1+0x1c] ;  /* 0x00001c00010c7983 */ /* 0x000ea80000100800 */
[----:B------:R-:W2:Y:S01]  /*9310*/  LDL R14, [R1+0x60] ;  /* 0x00006000010e7983 */ /* 0x000ea20000100800 */
[----:B----4-:R-:W-:-:S04]  /*9320*/  LEA R6, P0, R4, R0, 0x1 ;  /* 0x0000000004067211 */ /* 0x010fc800078008ff */
[----:B------:R-:W-:Y:S02]  /*9330*/  LEA.HI.X R7, R4, R8, R5, 0x1, P0 ;  /* 0x0000000804077211 */ /* 0x000fe400000f0c05 */
[----:B---3--:R-:W-:-:S04]  /*9340*/  LEA R4, P0, R3, R0, 0x1 ;  /* 0x0000000003047211 */ /* 0x008fc800078008ff */
        /* <DEDUP_REMOVED lines=10> */
.L_x_761:
[----:B------:R-:W-:Y:S05]  /*93f0*/  BSYNC B0 ;  /* 0x0000000000007941 */ /* 0x000fea0003800000 */
.L_x_760:
[----:B------:R-:W-:Y:S05]  /*9400*/  BRA.DIV ~URZ, `(.L_x_762) ;  /* 0x0001c0627f007947 */ /* 0x000fea000b800000 */
[----:B---3--:R3:W1:Y:S04]  /*9410*/  SHFL.IDX PT, R8, R10, 0x3, 0x1c1f ;  /* 0x007c1f000a087f89 */ /* 0x00866800000e0000 */
[----:B--2---:R3:W2:Y:S02]  /*9420*/  SHFL.IDX PT, R0, R11, 0x3, 0x1c1f ;  /* 0x007c1f000b007f89 */ /* 0x0046a400000e0000 */
.L_x_960:
[----:B---3--:R-:W3:Y:S04]  /*9430*/  LDL.64 R12, [R1+0x38] ;  /* 0x00003800010c7983 */ /* 0x008ee80000100a00 */
[----:B----4-:R-:W4:Y:S04]  /*9440*/  LDL R4, [R1+0x24] ;  /* 0x0000240001047983 */ /* 0x010f280000100800 */
[----:B--2---:R-:W2:Y:S04]  /*9450*/  LDL R5, [R1+0x64] ;  /* 0x0000640001057983 */ /* 0x004ea80000100800 */
[----:B------:R-:W2:Y:S04]  /*9460*/  LDL R10, [R1+0x40] ;  /* 0x00004000010a7983 */ /* 0x000ea80000100800 */
[----:B------:R-:W2:Y:S04]  /*9470*/  LDL R96, [R1+0x1c] ;  /* 0x00001c0001607983 */ /* 0x000ea80000100800 */
[----:B-1----:R-:W2:Y:S04]  /*9480*/  LDL R11, [R1+0x60] ;  /* 0x00006000010b7983 */ /* 0x002ea80000100800 */
[----:B------:R-:W2:Y:S04]  /*9490*/  LDL.64 R138, [R1+0x8] ;  /* 0x00000800018a7983 */ /* 0x000ea80000100a00 */
[----:B------:R-:W2:Y:S04]  /*94a0*/  LDL R135, [R1+0x4] ;  /* 0x0000040001877983 */ /* 0x000ea80000100800 */
[----:B------:R1:W5:Y:S01]  /*94b0*/  LDL R239, [R1+0x20] ;  /* 0x0000200001ef7983 */ /* 0x0003620000100800 */
[----:B------:R-:W-:-:S03]  /*94c0*/  IADD3 R2, R9, 0x60, RZ ;  /* 0x0000006009027810 */ /* 0x000fc60007ffe0ff */
[----:B------:R-:W1:Y:S01]  /*94d0*/  S2R R98, SR_TID.X ;  /* 0x0000000000627919 */ /* 0x000e620000002100 */
[----:B------:R-:W-:Y:S01]  /*94e0*/  ISETP.GE.AND P0, PT, R2, R31, PT ;  /* 0x0000001f0200720c */ /* 0x000fe20003f06270 */
[----:B------:R-:W-:-:S04]  /*94f0*/  IMAD.MOV.U32 R108, RZ, RZ, 0x30 ;  /* 0x00000030ff6c7424 */ /* 0x000fc800078e00ff */
[----:B------:R-:W-:-:S04]  /*9500*/  IMAD R108, R235, -0x30, R108 ;  /* 0xffffffd0eb6c7824 */ /* 0x000fc800078e026c */
[----:B------:R-:W-:Y:S01]  /*9510*/  IMAD.IADD R133, R252, 0x1, R108 ;  /* 0x00000001fc857824 */ /* 0x000fe200078e026c */
[----:B------:R-:W-:Y:S02]  /*9520*/  SHF.R.S32.HI R95, RZ, 0x1f, R132 ;  /* 0x0000001fff5f7819 */ /* 0x000fe40000011484 */
[----:B-1----:R-:W-:-:S04]  /*9530*/  SHF.R.S32.HI R140, RZ, 0x1f, R98 ;  /* 0x0000001fff8c7819 */ /* 0x002fc80000011462 */
[----:B------:R-:W-:-:S04]  /*9540*/  LEA.HI R140, R140, R98, RZ, 0x2 ;  /* 0x000000628c8c7211 */ /* 0x000fc800078f10ff */
[----:B------:R-:W-:Y:S02]  /*9550*/  SHF.R.S32.HI R140, RZ, 0x2, R140 ;  /* 0x00000002ff8c7819 */ /* 0x000fe4000001148c */
[C---:B------:R-:W-:Y:S02]  /*9560*/  LOP3.LUT P5, RZ, R203.reuse, 0x100, RZ, 0xc0, !PT ;  /* 0x00000100cbff7812 */ /* 0x040fe400078ac0ff */
[----:B------:R-:W-:Y:S01]  /*9570*/  LOP3.LUT P6, RZ, R203, 0x40, RZ, 0xc0, !PT ;  /* 0x00000040cbff7812 */ /* 0x000fe200078cc0ff */
[----:B------:R-:W-:Y:S01]  /*9580*/  IMAD.MOV.U32 R240, RZ, RZ, c[0x0][0x2c4] ;  /* 0x0000b100fff07624 */ /* 0x000fe200078e00ff */
[----:B---3--:R-:W-:-:S04]  /*9590*/  @!P0 LEA R6, P1, R12, R0, 0x1 ;  /* 0x000000000c068211 */ /* 0x008fc800078208ff */
[----:B------:R-:W-:Y:S02]  /*95a0*/  @!P0 LEA.HI.X R7, R12, R8, R13, 0x1, P1 ;  /* 0x000000080c078211 */ /* 0x000fe400008f0c0d */
[----:B----4-:R-:W-:-:S04]  /*95b0*/  @!P0 LEA R2, P1, R4, R0, 0x1 ;  /* 0x0000000004028211 */ /* 0x010fc800078208ff */
[----:B--2---:R-:W-:Y:S02]  /*95c0*/  @!P0 LEA.HI.X R3, R4, R8, R5, 0x1, P1 ;  /* 0x0000000804038211 */ /* 0x004fe400008f0c05 */
[----:B------:R-:W-:Y:S01]  /*95d0*/  @!P0 LEA R4, P1, R10, R0, 0x1 ;  /* 0x000000000a048211 */ /* 0x000fe200078208ff */
[----:B------:R-:W-:-:S05]  /*95e0*/  @!P0 IMAD.SHL.U32 R0, R96, 0x2, RZ ;  /* 0x0000000260008824 */ /* 0x000fca00078e00ff */
[----:B------:R-:W-:Y:S01]  /*95f0*/  @!PT LDS RZ, [RZ] ;  /* 0x00000000fffff984 */ /* 0x000fe20000000800 */
[----:B------:R-:W-:Y:S01]  /*9600*/  @!PT LDS RZ, [RZ] ;  /* 0x00000000fffff984 */ /* 0x000fe20000000800 */
[----:B------:R-:W-:Y:S01]  /*9610*/  @!PT LDS RZ, [RZ] ;  /* 0x00000000fffff984 */ /* 0x000fe20000000800 */
[----:B------:R1:W-:Y:S01]  /*9620*/  @!P0 LDGSTS.E.BYPASS.LTC128B.128 [R0+0x7880], [R6.64], !P4 ;  /* 0x0788000006008fae */ /* 0x0003e2000e101d46 */
[----:B------:R-:W-:-:S03]  /*9630*/  @!P0 LEA.HI.X R5, R10, R8, R11, 0x1, P1 ;  /* 0x000000080a058211 */ /* 0x000fc600008f0c0b */
[----:B------:R2:W-:Y:S04]  /*9640*/  @!P0 LDGSTS.E.BYPASS.LTC128B.128 [R0+0x9880], [R2.64], !P3 ;  /* 0x0988000002008fae */ /* 0x0005e8000d901d46 */
[----:B------:R3:W-:Y:S01]  /*9650*/  @!P0 LDGSTS.E.BYPASS.LTC128B.128 [R0+0xb880], [R4.64], !P2 ;  /* 0x0b88000004008fae */ /* 0x0007e2000d101d46 */
[----:B------:R-:W-:Y:S02]  /*9660*/  IMAD.MOV.U32 R136, RZ, RZ, R138 ;  /* 0x000000ffff887224 */ /* 0x000fe400078e008a */
[----:B------:R-:W-:Y:S01]  /*9670*/  IMAD.MOV.U32 R137, RZ, RZ, R135 ;  /* 0x000000ffff897224 */ /* 0x000fe200078e0087 */
[----:B------:R-:W0:Y:S01]  /*9680*/  LDGDEPBAR ;  /* 0x00000000000079af */ /* 0x000e220000000000 */
[----:B-1----:R-:W-:Y:S01]  /*9690*/  IMNMX R6, R133, 0x30, PT ;  /* 0x0000003085067817 */ /* 0x002fe20003800200 */
[----:B------:R-:W-:-:S04]  /*96a0*/  IMAD R7, R95, c[0x0][0x1e0], RZ ;  /* 0x000078005f077a24 */ /* 0x000fc800078e02ff */
[----:B------:R-:W-:Y:S02]  /*96b0*/  IMAD.IADD R6, R6, 0x1, -R140 ;  /* 0x0000000106067824 */ /* 0x000fe400078e0a8c */
[----:B--2---:R-:W-:-:S03]  /*96c0*/  IMAD.WIDE.U32 R2, R132, c[0x0][0x1e0], RZ ;  /* 0x0000780084027a25 */ /* 0x004fc600078e00ff */
[----:B------:R-:W-:Y:S01]  /*96d0*/  ISETP.GE.AND P0, PT, R6, 0x21, PT ;  /* 0x000000210600780c */ /* 0x000fe20003f06270 */
[----:B------:R-:W-:-:S04]  /*96e0*/  IMAD R7, R132, c[0x0][0x1e4], R7 ;  /* 0x0000790084077a24 */ /* 0x000fc800078e0207 */
[----:B---3--:R-:W-:Y:S02]  /*96f0*/  IMAD.IADD R0, R3, 0x1, R7 ;  /* 0x0000000103007824 */ /* 0x008fe400078e0207 */
[----:B------:R-:W-:Y:S02]  /*9700*/  IMAD.MOV.U32 R7, RZ, RZ, 0x20 ;  /* 0x00000020ff077424 */ /* 0x000fe400078e00ff */
[----:B------:R-:W-:-:S04]  /*9710*/  IMAD.WIDE.U32 R2, R2, 0x30, R136 ;  /* 0x0000003002027825 */ /* 0x000fc800078e0088 */
[----:B------:R-:W-:Y:S02]  /*9720*/  IMAD R0, R0, 0x30, RZ ;  /* 0x0000003000007824 */ /* 0x000fe400078e02ff */
[----:B------:R-:W-:-:S04]  /*9730*/  IMAD.WIDE.U32 R4, R7, c[0x0][0x1e0], RZ ;  /* 0x0000780007047a25 */ /* 0x000fc800078e00ff */
[----:B------:R-:W-:Y:S02]  /*9740*/  IMAD R7, R7, c[0x0][0x1e4], RZ ;  /* 0x0000790007077a24 */ /* 0x000fe400078e02ff */
[----:B------:R-:W-:Y:S01]  /*9750*/  IMAD.IADD R0, R3, 0x1, R0 ;  /* 0x0000000103007824 */ /* 0x000fe200078e0200 */
[----:B------:R-:W-:Y:S01]  /*9760*/  @P0 IADD3 R3, P1, R2, R4, RZ ;  /* 0x0000000402030210 */ /* 0x000fe20007f3e0ff */
[----:B------:R-:W-:Y:S03]  /*9770*/  WARPSYNC 0xffffffff ;  /* 0xffffffff00007948 */ /* 0x000fe60003800000 */
[----:B------:R-:W-:Y:S01]  /*9780*/  @P0 IADD3.X R7, R0, R5, R7, P1, !PT ;  /* 0x0000000500070210 */ /* 0x000fe20000ffe407 */
[----:B------:R-:W-:Y:S01]  /*9790*/  BAR.SYNC.DEFER_BLOCKING 0x0 ;  /* 0x0000000000007b1d */ /* 0x000fe20000010000 */
[----:B------:R-:W-:Y:S02]  /*97a0*/  ISETP.GE.AND P1, PT, R6, 0x1, PT ;  /* 0x000000010600780c */ /* 0x000fe40003f26270 */
[----:B------:R-:W-:-:S11]  /*97b0*/  LOP3.LUT P4, RZ, R203, 0x80, RZ, 0xc0, !PT ;  /* 0x00000080cbff7812 */ /* 0x000fd6000788c0ff */
[----:B------:R-:W-:Y:S01]  /*97c0*/  @P1 LEA R4, P2, R2, c[0x0][0x1c8], 0x1 ;  /* 0x0000720002041a11 */ /* 0x000fe200078408ff */
[----:B------:R-:W-:-:S03]  /*97d0*/  @P1 IMAD.SHL.U32 R6, R96, 0x2, RZ ;  /* 0x0000000260061824 */ /* 0x000fc600078e00ff */
[----:B------:R-:W-:Y:S02]  /*97e0*/  @P1 LEA.HI.X R5, R2, c[0x0][0x1cc], R0, 0x1, P2 ;  /* 0x0000730002051a11 */ /* 0x000fe400010f0c00 */
[----:B------:R-:W-:Y:S01]  /*97f0*/  @P0 LEA R2, P2, R3, c[0x0][0x1c8], 0x1 ;  /* 0x0000720003020a11 */ /* 0x000fe200078408ff */
[----:B------:R-:W-:-:S03]  /*9800*/  @P0 IMAD.SHL.U32 R0, R96, 0x2, RZ ;  /* 0x0000000260000824 */ /* 0x000fc600078e00ff */
[----:B------:R-:W-:Y:S01]  /*9810*/  @P0 LEA.HI.X R3, R3, c[0x0][0x1cc], R7, 0x1, P2 ;  /* 0x0000730003030a11 */ /* 0x000fe200010f0c07 */
        /* <DEDUP_REMOVED lines=8> */
[----:B------:R1:W-:Y:S01]  /*98a0*/  @P0 LDGSTS.E.BYPASS.LTC128B.128 [R0+0x5c80], [R2.64+0x80], !P6 ;  /* 0x05c8008002000fae */ /* 0x0003e2000f101d46 */
[----:B------:R-:W-:-:S03]  /*98b0*/  ISETP.LT.AND P0, PT, RZ, c[0x0][0x27c], PT ;  /* 0x00009f00ff007a0c */ /* 0x000fc60003f01270 */
[----:B------:R-:W0:Y:S01]  /*98c0*/  LDGDEPBAR ;  /* 0x00000000000079af */ /* 0x000e220000000000 */
[----:B------:R-:W-:-:S09]  /*98d0*/  ISETP.NE.AND P5, PT, R240, 0x1, PT ;  /* 0x00000001f000780c */ /* 0x000fd20003fa5270 */
[----:B------:R-:W-:Y:S05]  /*98e0*/  @P0 BRA `(.L_x_763) ;  /* 0x0000002000000947 */ /* 0x000fea0003800000 */
[----:B------:R-:W-:-:S04]  /*98f0*/  DEPBAR.LE SB0, 0x1 ;  /* 0x000080400000791a */ /* 0x000fc80000000000 */
[----:B------:R-:W-:Y:S05]  /*9900*/  BRA `(.L_x_764) ;  /* 0x00006f3000007947 */ /* 0x000fea0003800000 */
.L_x_763:
[----:B------:R-:W2:Y:S01]  /*9910*/  S2R R89, SR_TID.X ;  /* 0x0000000000597919 */ /* 0x000ea20000002100 */
[----:B------:R-:W-:Y:S01]  /*9920*/  ULDC.U8 UR4, c[0x0][0x298] ;  /* 0x0000a60000047ab9 */ /* 0x000fe20000000000 */
[----:B-1---5:R-:W-:Y:S01]  /*9930*/  SHF.R.S32.HI R0, RZ, 0x1f, R134 ;  /* 0x0000001fff007819 */ /* 0x022fe20000011486 */
[----:B------:R-:W-:Y:S01]  /*9940*/  IMAD.WIDE.U32 R4, R134, c[0x0][0x280], RZ ;  /* 0x0000a00086047a25 */ /* 0x000fe200078e00ff */
[----:B------:R-:W-:Y:S01]  /*9950*/  ISETP.NE.AND P0, PT, RZ, UR4, PT ;  /* 0x00000004ff007c0c */ /* 0x000fe2000bf05270 */
[----:B------:R-:W-:Y:S01]  /*9960*/  BSSY B2, `(.L_x_764) ;  /* 0x00006ed000027945 */ /* 0x000fe20003800000 */
[----:B------:R-:W-:Y:S01]  /*9970*/  LEA.HI R97, R98, R98, RZ, 0x1 ;  /* 0x0000006262617211 */ /* 0x000fe200078f08ff */
[C---:B------:R-:W-:Y:S02]  /*9980*/  IMAD R2, R0.reuse, c[0x0][0x280], RZ ;  /* 0x0000a00000027a24 */ /* 0x040fe400078e02ff */
[----:B------:R-:W-:Y:S01]  /*9990*/  IMAD R0, R0, c[0x0][0x290], RZ ;  /* 0x0000a40000007a24 */ /* 0x000fe200078e02ff */
[----:B------:R-:W-:Y:S01]  /*99a0*/  LOP3.LUT R97, R97, 0xfffffffe, RZ, 0xc0, !PT ;  /* 0xfffffffe61617812 */ /* 0x000fe200078ec0ff */
[----:B------:R-:W-:-:S02]  /*99b0*/  IMAD R7, R134, c[0x0][0x284], R2 ;  /* 0x0000a10086077a24 */ /* 0x000fc400078e0202 */
[C---:B------:R-:W-:Y:S01]  /*99c0*/  IMAD R6, R134.reuse, c[0x0][0x294], R0 ;  /* 0x0000a50086067a24 */ /* 0x040fe200078e0200 */
[----:B------:R-:W-:Y:S01]  /*99d0*/  IADD3 R97, -R97, R98, RZ ;  /* 0x0000006261617210 */ /* 0x000fe20007ffe1ff */
[----:B------:R-:W-:Y:S01]  /*99e0*/  IMAD.WIDE.U32 R2, R134, c[0x0][0x290], RZ ;  /* 0x0000a40086027a25 */ /* 0x000fe200078e00ff */
[----:B------:R-:W-:-:S03]  /*99f0*/  IADD3 R7, R7, R5, RZ ;  /* 0x0000000507077210 */ /* 0x000fc60007ffe0ff */
[----:B------:R-:W-:Y:S01]  /*9a00*/  IMAD.IADD R6, R6, 0x1, R3 ;  /* 0x0000000106067824 */ /* 0x000fe200078e0203 */
[----:B--2---:R-:W-:-:S04]  /*9a10*/  LEA.HI R99, R89, R89, RZ, 0x1 ;  /* 0x0000005959637211 */ /* 0x004fc800078f08ff */
[----:B------:R-:W-:-:S04]  /*9a20*/  SHF.R.S32.HI R99, RZ, 0x1, R99 ;  /* 0x00000001ff637819 */ /* 0x000fc80000011463 */
[----:B------:R-:W-:-:S05]  /*9a30*/  IADD3 R20, R99, R239, RZ ;  /* 0x000000ef63147210 */ /* 0x000fca0007ffe0ff */
[----:B------:R-:W-:Y:S01]  /*9a40*/  IMAD R0, R97, 0x40, R20 ;  /* 0x0000004061007824 */ /* 0x000fe200078e0214 */
[----:B------:R-:W-:Y:S05]  /*9a50*/  @!P0 BRA `(.L_x_765) ;  /* 0x0000376000008947 */ /* 0x000fea0003800000 */
[----:B------:R-:W-:Y:S01]  /*9a60*/  @P5 IMAD.HI.U32 R3, R0, c[0x0][0x2c8], RZ ;  /* 0x0000b20000035a27 */ /* 0x000fe200078e00ff */
[----:B------:R-:W-:Y:S01]  /*9a70*/  BSSY B0, `(.L_x_766) ;  /* 0x0000068000007945 */ /* 0x000fe20003800000 */
[----:B------:R-:W-:Y:S01]  /*9a80*/  SHF.R.S32.HI R47, RZ, 0x1f, R29 ;  /* 0x0000001fff2f7819 */ /* 0x000fe2000001141d */
[----:B------:R-:W-:Y:S01]  /*9a90*/  CS2R R70, SRZ ;  /* 0x0000000000467805 */ /* 0x000fe2000001ff00 */
[----:B------:R-:W-:Y:S01]  /*9aa0*/  IMAD.MOV.U32 R5, RZ, RZ, R7 ;  /* 0x000000ffff057224 */ /* 0x000fe200078e0007 */
[----:B------:R-:W-:Y:S01]  /*9ab0*/  @P5 SHF.R.U32.HI R0, RZ, c[0x0][0x2cc], R3 ;  /* 0x0000b300ff005a19 */ /* 0x000fe20000011603 */
[----:B------:R-:W-:Y:S01]  /*9ac0*/  IMAD.MOV.U32 R7, RZ, RZ, R6 ;  /* 0x000000ffff077224 */ /* 0x000fe200078e0006 */
[----:B------:R-:W-:Y:S01]  /*9ad0*/  SHF.R.S32.HI R21, RZ, 0x1f, R30 ;  /* 0x0000001fff157819 */ /* 0x000fe2000001141e */
[----:B------:R-:W-:Y:S01]  /*9ae0*/  IMAD.MOV.U32 R6, RZ, RZ, R2 ;  /* 0x000000ffff067224 */ /* 0x000fe200078e0002 */
[----:B------:R-:W-:Y:S01]  /*9af0*/  SHF.R.S32.HI R3, RZ, 0x1f, R0 ;  /* 0x0000001fff037819 */ /* 0x000fe20000011400 */
[----:B------:R-:W-:Y:S01]  /*9b00*/  IMAD.WIDE.U32 R4, R0, c[0x0][0x280], R4 ;  /* 0x0000a00000047a25 */ /* 0x000fe200078e0004 */
[----:B------:R-:W-:Y:S01]  /*9b10*/  SHF.R.S32.HI R48, RZ, 0x1f, R153 ;  /* 0x0000001fff307819 */ /* 0x000fe20000011499 */
[----:B------:R-:W-:Y:S01]  /*9b20*/  CS2R R42, SRZ ;  /* 0x00000000002a7805 */ /* 0x000fe2000001ff00 */
[----:B------:R-:W-:Y:S01]  /*9b30*/  SHF.R.S32.HI R49, RZ, 0x1f, R28 ;  /* 0x0000001fff317819 */ /* 0x000fe2000001141c */
[C---:B------:R-:W-:Y:S01]  /*9b40*/  IMAD R8, R3.reuse, c[0x0][0x280], RZ ;  /* 0x0000a00003087a24 */ /* 0x040fe200078e02ff */
[----:B------:R-:W-:Y:S01]  /*9b50*/  LEA R38, P0, R4, c[0x0][0x270], 0x1 ;  /* 0x00009c0004267a11 */ /* 0x000fe200078008ff */
[----:B------:R-:W-:Y:S01]  /*9b60*/  IMAD R9, R3, c[0x0][0x290], RZ ;  /* 0x0000a40003097a24 */ /* 0x000fe200078e02ff */
[----:B------:R-:W-:Y:S01]  /*9b70*/  SHF.R.S32.HI R46, RZ, 0x1f, R164 ;  /* 0x0000001fff2e7819 */ /* 0x000fe200000114a4 */
[C---:B------:R-:W-:Y:S01]  /*9b80*/  IMAD R8, R0.reuse, c[0x0][0x284], R8 ;  /* 0x0000a10000087a24 */ /* 0x040fe200078e0208 */
[----:B------:R-:W-:Y:S01]  /*9b90*/  CS2R R34, SRZ ;  /* 0x0000000000227805 */ /* 0x000fe2000001ff00 */
[----:B------:R-:W-:Y:S01]  /*9ba0*/  IMAD.WIDE.U32 R2, R0, c[0x0][0x290], R6 ;  /* 0x0000a40000027a25 */ /* 0x000fe200078e0006 */
[----:B------:R-:W-:Y:S01]  /*9bb0*/  CS2R R26, SRZ ;  /* 0x00000000001a7805 */ /* 0x000fe2000001ff00 */
[----:B------:R-:W-:Y:S01]  /*9bc0*/  CS2R R22, SRZ ;  /* 0x0000000000167805 */ /* 0x000fe2000001ff00 */
[----:B------:R-:W-:Y:S01]  /*9bd0*/  CS2R R16, SRZ ;  /* 0x0000000000107805 */ /* 0x000fe2000001ff00 */
[----:B------:R-:W-:Y:S01]  /*9be0*/  IMAD.IADD R5, R5, 0x1, R8 ;  /* 0x0000000105057824 */ /* 0x000fe200078e0208 */
[----:B------:R-:W-:Y:S01]  /*9bf0*/  LEA R39, P1, R2, c[0x0][0x288], 0x1 ;  /* 0x0000a20002277a11 */ /* 0x000fe200078208ff */
[----:B------:R-:W-:Y:S01]  /*9c00*/  IMAD R0, R0, c[0x0][0x294], R9 ;  /* 0x0000a50000007a24 */ /* 0x000fe200078e0209 */
[----:B------:R-:W-:Y:S01]  /*9c10*/  CS2R R44, SRZ ;  /* 0x00000000002c7805 */ /* 0x000fe2000001ff00 */
[----:B------:R-:W-:Y:S01]  /*9c20*/  CS2R R8, SRZ ;  /* 0x0000000000087805 */ /* 0x000fe2000001ff00 */
[----:B------:R-:W-:Y:S01]  /*9c30*/  LEA.HI.X R15, R4, c[0x0][0x274], R5, 0x1, P0 ;  /* 0x00009d00040f7a11 */ /* 0x000fe200000f0c05 */
[----:B------:R-:W-:Y:S01]  /*9c40*/  IMAD.IADD R0, R3, 0x1, R0 ;  /* 0x0000000103007824 */ /* 0x000fe200078e0200 */
[----:B------:R-:W-:Y:S01]  /*9c50*/  ISETP.GE.AND P0, PT, R20, R31, PT ;  /* 0x0000001f1400720c */ /* 0x000fe20003f06270 */
[----:B------:R1:W2:Y:S01]  /*9c60*/  SHFL.IDX PT, R4, R38, RZ, 0x1e1f ;  /* 0x001e1fff26047589 */ /* 0x0002a200000e0000 */
[----:B------:R-:W-:Y:S01]  /*9c70*/  CS2R R36, SRZ ;  /* 0x0000000000247805 */ /* 0x000fe2000001ff00 */
[----:B------:R-:W-:Y:S01]  /*9c80*/  CS2R R32, SRZ ;  /* 0x0000000000207805 */ /* 0x000fe2000001ff00 */
[----:B------:R-:W-:Y:S01]  /*9c90*/  LEA.HI.X R14, R2, c[0x0][0x28c], R0, 0x1, P1 ;  /* 0x0000a300020e7a11 */ /* 0x000fe200008f0c00 */
[----:B------:R1:W3:Y:S01]  /*9ca0*/  SHFL.IDX PT, R5, R15, RZ, 0x1e1f ;  /* 0x001e1fff0f057589 */ /* 0x0002e200000e0000 */
[----:B------:R-:W-:Y:S01]  /*9cb0*/  CS2R R24, SRZ ;  /* 0x0000000000187805 */ /* 0x000fe2000001ff00 */
[----:B------:R-:W-:Y:S01]  /*9cc0*/  CS2R R18, SRZ ;  /* 0x0000000000127805 */ /* 0x000fe2000001ff00 */
[----:B------:R-:W-:Y:S01]  /*9cd0*/  CS2R R6, SRZ ;  /* 0x0000000000067805 */ /* 0x000fe2000001ff00 */
[----:B------:R1:W4:Y:S04]  /*9ce0*/  SHFL.IDX PT, R2, R39, RZ, 0x1e1f ;  /* 0x001e1fff27027589 */ /* 0x00032800000e0000 */
[----:B------:R1:W1:Y:S01]  /*9cf0*/  SHFL.IDX PT, R3, R14, RZ, 0x1e1f ;  /* 0x001e1fff0e037589 */ /* 0x00026200000e0000 */
[----:B------:R-:W-:Y:S05]  /*9d00*/  @P0 BRA `(.L_x_767) ;  /* 0x000003e000000947 */ /* 0x000fea0003800000 */
[----:B------:R-:W-:Y:S01]  /*9d10*/  ISETP.GE.AND P0, PT, R30, c[0x0][0x27c], PT ;  /* 0x00009f001e007a0c */ /* 0x000fe20003f06270 */
[----:B------:R-:W-:Y:S01]  /*9d20*/  CS2R R16, SRZ ;  /* 0x0000000000107805 */ /* 0x000fe2000001ff00 */
[----:B------:R-:W-:-:S11]  /*9d30*/  CS2R R18, SRZ ;  /* 0x0000000000127805 */ /* 0x000fd6000001ff00 */
[C---:B------:R-:W-:Y:S01]  /*9d40*/  @!P0 IMAD.SHL.U32 R0, R30.reuse, 0x2, RZ ;  /* 0x000000021e008824 */ /* 0x040fe200078e00ff */
[----:B------:R-:W-:-:S04]  /*9d50*/  @!P0 SHF.L.U64.HI R7, R30, 0x1, R21 ;  /* 0x000000011e078819 */ /* 0x000fc80000010215 */
[----:B--2---:R-:W-:-:S05]  /*9d60*/  @!P0 IADD3 R8, P1, R4, R0, RZ ;  /* 0x0000000004088210 */ /* 0x004fca0007f3e0ff */
[----:B---3--:R-:W-:Y:S01]  /*9d70*/  @!P0 IMAD.X R9, R5, 0x1, R7, P1 ;  /* 0x0000000105098824 */ /* 0x008fe200008e0607 */
[----:B----4-:R-:W-:-:S04]  /*9d80*/  @!P0 IADD3 R6, P1, R2, R0, RZ ;  /* 0x0000000002068210 */ /* 0x010fc80007f3e0ff */
[----:B------:R2:W5:Y:S01]  /*9d90*/  @!P0 LD.E.64 R16, [R8.64] ;  /* 0x0000000608108980 */ /* 0x000562000c101b00 */
[----:B-1----:R-:W-:Y:S01]  /*9da0*/  @!P0 IMAD.X R7, R3, 0x1, R7, P1 ;  /* 0x0000000103078824 */ /* 0x002fe200008e0607 */
[----:B------:R-:W-:-:S04]  /*9db0*/  ISETP.GE.AND P1, PT, R164, c[0x0][0x27c], PT ;  /* 0x00009f00a4007a0c */ /* 0x000fc80003f26270 */
[----:B------:R1:W5:Y:S09]  /*9dc0*/  @!P0 LD.E.64 R18, [R6.64] ;  /* 0x0000000606128980 */ /* 0x000372000c101b00 */
[C---:B------:R-:W-:Y:S01]  /*9dd0*/  @!P1 IMAD.SHL.U32 R10, R164.reuse, 0x2, RZ ;  /* 0x00000002a40a9824 */ /* 0x040fe200078e00ff */
[----:B------:R-:W-:-:S04]  /*9de0*/  @!P1 SHF.L.U64.HI R0, R164, 0x1, R46 ;  /* 0x00000001a4009819 */ /* 0x000fc8000001022e */
[----:B--2---:R-:W-:-:S05]  /*9df0*/  @!P1 IADD3 R8, P0, R4, R10, RZ ;  /* 0x0000000a04089210 */ /* 0x004fca0007f1e0ff */
[----:B------:R-:W-:Y:S01]  /*9e00*/  @!P1 IMAD.X R9, R5, 0x1, R0, P0 ;  /* 0x0000000105099824 */ /* 0x000fe200000e0600 */
[----:B-1----:R-:W-:-:S05]  /*9e10*/  @!P1 IADD3 R6, P0, R2, R10, RZ ;  /* 0x0000000a02069210 */ /* 0x002fca0007f1e0ff */
[----:B------:R-:W-:Y:S01]  /*9e20*/  @!P1 IMAD.X R7, R3, 0x1, R0, P0 ;  /* 0x0000000103079824 */ /* 0x000fe200000e0600 */
[----:B------:R-:W-:Y:S01]  /*9e30*/  ISETP.GE.AND P0, PT, R29, c[0x0][0x27c], PT ;  /* 0x00009f001d007a0c */ /* 0x000fe20003f06270 */
[----:B------:R-:W-:Y:S01]  /*9e40*/  CS2R R22, SRZ ;  /* 0x0000000000167805 */ /* 0x000fe2000001ff00 */
[----:B------:R-:W-:Y:S01]  /*9e50*/  CS2R R24, SRZ ;  /* 0x0000000000187805 */ /* 0x000fe2000001ff00 */
[----:B------:R-:W-:-:S04]  /*9e60*/  ISETP.GE.AND P2, PT, R153, c[0x0][0x27c], PT ;  /* 0x00009f0099007a0c */ /* 0x000fc80003f46270 */
[----:B------:R1:W5:Y:S04]  /*9e70*/  @!P1 LD.E.64 R22, [R8.64] ;  /* 0x0000000608169980 */ /* 0x000368000c101b00 */
[----:B------:R2:W5:Y:S02]  /*9e80*/  @!P1 LD.E.64 R24, [R6.64] ;  /* 0x0000000606189980 */ /* 0x000564000c101b00 */
[C---:B------:R-:W-:Y:S01]  /*9e90*/  @!P0 IMAD.SHL.U32 R10, R29.reuse, 0x2, RZ ;  /* 0x000000021d0a8824 */ /* 0x040fe200078e00ff */
[----:B------:R-:W-:Y:S01]  /*9ea0*/  @!P0 SHF.L.U64.HI R0, R29, 0x1, R47 ;  /* 0x000000011d008819 */ /* 0x000fe2000001022f */
[----:B------:R-:W-:Y:S01]  /*9eb0*/  CS2R R26, SRZ ;  /* 0x00000000001a7805 */ /* 0x000fe2000001ff00 */
[----:B------:R-:W-:Y:S02]  /*9ec0*/  CS2R R32, SRZ ;  /* 0x0000000000207805 */ /* 0x000fe4000001ff00 */
[----:B-1----:R-:W-:-:S05]  /*9ed0*/  @!P0 IADD3 R8, P1, R4, R10, RZ ;  /* 0x0000000a04088210 */ /* 0x002fca0007f3e0ff */
[----:B------:R-:W-:Y:S01]  /*9ee0*/  @!P0 IMAD.X R9, R5, 0x1, R0, P1 ;  /* 0x0000000105098824 */ /* 0x000fe200008e0600 */
[----:B--2---:R-:W-:Y:S01]  /*9ef0*/  @!P0 IADD3 R6, P1, R2, R10, RZ ;  /* 0x0000000a02068210 */ /* 0x004fe20007f3e0ff */
[----:B------:R-:W-:-:S03]  /*9f00*/  @!P2 IMAD.SHL.U32 R10, R153, 0x2, RZ ;  /* 0x00000002990aa824 */ /* 0x000fc600078e00ff */
[----:B------:R1:W5:Y:S01]  /*9f10*/  @!P0 LD.E.64 R26, [R8.64] ;  /* 0x00000006081a8980 */ /* 0x000362000c101b00 */
[----:B------:R-:W-:Y:S01]  /*9f20*/  @!P0 IMAD.X R7, R3, 0x1, R0, P1 ;  /* 0x0000000103078824 */ /* 0x000fe200008e0600 */
[----:B------:R-:W-:-:S04]  /*9f30*/  @!P2 SHF.L.U64.HI R0, R153, 0x1, R48 ;  /* 0x000000019900a819 */ /* 0x000fc80000010230 */
[----:B------:R2:W5:Y:S01]  /*9f40*/  @!P0 LD.E.64 R32, [R6.64] ;  /* 0x0000000606208980 */ /* 0x000562000c101b00 */
[----:B------:R-:W-:Y:S01]  /*9f50*/  ISETP.GE.AND P1, PT, R154, c[0x0][0x27c], PT ;  /* 0x00009f009a007a0c */ /* 0x000fe20003f26270 */
[----:B------:R-:W-:Y:S01]  /*9f60*/  CS2R R34, SRZ ;  /* 0x0000000000227805 */ /* 0x000fe2000001ff00 */
[----:B------:R-:W-:Y:S01]  /*9f70*/  CS2R R36, SRZ ;  /* 0x0000000000247805 */ /* 0x000fe2000001ff00 */
[----:B-1----:R-:W-:-:S05]  /*9f80*/  @!P2 IADD3 R8, P0, R4, R10, RZ ;  /* 0x0000000a0408a210 */ /* 0x002fca0007f1e0ff */
[----:B------:R-:W-:Y:S01]  /*9f90*/  @!P2 IMAD.X R9, R5, 0x1, R0, P0 ;  /* 0x000000010509a824 */ /* 0x000fe200000e0600 */
[----:B--2---:R-:W-:-:S04]  /*9fa0*/  @!P2 IADD3 R6, P0, R2, R10, RZ ;  /* 0x0000000a0206a210 */ /* 0x004fc80007f1e0ff */
[----:B------:R-:W-:Y:S01]  /*9fb0*/  @!P1 IMAD.WIDE R12, R154, 0x2, R4 ;  /* 0x000000029a0c9825 */ /* 0x000fe200078e0204 */
[----:B------:R1:W5:Y:S03]  /*9fc0*/  @!P2 LD.E.64 R34, [R8.64] ;  /* 0x000000060822a980 */ /* 0x000366000c101b00 */
[----:B------:R-:W-:Y:S01]  /*9fd0*/  @!P2 IMAD.X R7, R3, 0x1, R0, P0 ;  /* 0x000000010307a824 */ /* 0x000fe200000e0600 */
[----:B------:R-:W-:Y:S01]  /*9fe0*/  ISETP.GE.AND P0, PT, R28, c[0x0][0x27c], PT ;  /* 0x00009f001c007a0c */ /* 0x000fe20003f06270 */
[----:B------:R-:W-:-:S03]  /*9ff0*/  @!P1 IMAD.WIDE R10, R154, 0x2, R2 ;  /* 0x000000029a0a9825 */ /* 0x000fc600078e0202 */
[----:B------:R2:W5:Y:S09]  /*a000*/  @!P2 LD.E.64 R36, [R6.64] ;  /* 0x000000060624a980 */ /* 0x000572000c101b00 */
[----:B------:R-:W-:Y:S01]  /*a010*/  @!P0 IMAD.SHL.U32 R0, R28, 0x2, RZ ;  /* 0x000000021c008824 */ /* 0x000fe200078e00ff */
[----:B-1----:R-:W-:Y:S01]  /*a020*/  CS2R R8, SRZ ;  /* 0x0000000000087805 */ /* 0x002fe2000001ff00 */
[----:B--2---:R-:W-:-:S05]  /*a030*/  CS2R R6, SRZ ;  /* 0x0000000000067805 */ /* 0x004fca000001ff00 */
[----:B------:R1:W5:Y:S04]  /*a040*/  @!P1 LD.E.64 R8, [R12.64] ;  /* 0x000000060c089980 */ /* 0x000368000c101b00 */
[----:B------:R2:W5:Y:S01]  /*a050*/  @!P1 LD.E.64 R6, [R10.64] ;  /* 0x000000060a069980 */ /* 0x000562000c101b00 */
[----:B------:R-:W-:Y:S01]  /*a060*/  @!P0 IADD3 R4, P1, R4, R0, RZ ;  /* 0x0000000004048210 */ /* 0x000fe20007f3e0ff */
[----:B------:R-:W-:Y:S01]  /*a070*/  CS2R R42, SRZ ;  /* 0x00000000002a7805 */ /* 0x000fe2000001ff00 */
[----:B------:R-:W-:Y:S01]  /*a080*/  CS2R R44, SRZ ;  /* 0x00000000002c7805 */ /* 0x000fe2000001ff00 */
[----:B--2---:R-:W-:-:S05]  /*a090*/  @!P0 SHF.L.U64.HI R10, R28, 0x1, R49 ;  /* 0x000000011c0a8819 */ /* 0x004fca0000010231 */
[----:B------:R-:W-:Y:S01]  /*a0a0*/  @!P0 IMAD.X R5, R5, 0x1, R10, P1 ;  /* 0x0000000105058824 */ /* 0x000fe200008e060a */
[----:B------:R-:W-:-:S04]  /*a0b0*/  @!P0 IADD3 R2, P1, R2, R0, RZ ;  /* 0x0000000002028210 */ /* 0x000fc80007f3e0ff */
[----:B------:R1:W5:Y:S01]  /*a0c0*/  @!P0 LD.E.64 R42, [R4.64] ;  /* 0x00000006042a8980 */ /* 0x000362000c101b00 */
[----:B------:R-:W-:-:S05]  /*a0d0*/  @!P0 IMAD.X R3, R3, 0x1, R10, P1 ;  /* 0x0000000103038824 */ /* 0x000fca00008e060a */
[----:B------:R1:W5:Y:S03]  /*a0e0*/  @!P0 LD.E.64 R44, [R2.64] ;  /* 0x00000006022c8980 */ /* 0x000366000c101b00 */
.L_x_767:
[----:B------:R-:W-:Y:S05]  /*a0f0*/  BSYNC B0 ;  /* 0x0000000000007941 */ /* 0x000fea0003800000 */
.L_x_766:
[----:B------:R-:W-:Y:S01]  /*a100*/  IADD3 R0, R20, 0x40, RZ ;  /* 0x0000004014007810 */ /* 0x000fe20007ffe0ff */
[----:B-1--45:R-:W-:Y:S01]  /*a110*/  IMAD.MOV.U32 R2, RZ, RZ, R34 ;  /* 0x000000ffff027224 */ /* 0x032fe200078e0022 */
[----:B------:R-:W-:Y:S01]  /*a120*/  MOV R10, R6 ;  /* 0x00000006000a7202 */ /* 0x000fe20000000f00 */
[----:B--2---:R-:W-:Y:S01]  /*a130*/  IMAD.MOV.U32 R4, RZ, RZ, R42 ;  /* 0x000000ffff047224 */ /* 0x004fe200078e002a */
[----:B------:R-:W-:Y:S01]  /*a140*/  ISETP.GE.AND P0, PT, R0, R31, PT ;  /* 0x0000001f0000720c */ /* 0x000fe20003f06270 */
[----:B------:R-:W-:Y:S01]  /*a150*/  IMAD.MOV.U32 R0, RZ, RZ, R35 ;  /* 0x000000ffff007224 */ /* 0x000fe200078e0023 */
[----:B---3--:R-:W1:Y:S01]  /*a160*/  SHFL.IDX PT, R5, R15, 0x1, 0x1e1f ;  /* 0x003e1f000f057f89 */ /* 0x008e6200000e0000 */
[----:B------:R-:W-:Y:S01]  /*a170*/  IMAD.MOV.U32 R3, RZ, RZ, R43 ;  /* 0x000000ffff037224 */ /* 0x000fe200078e002b */
[----:B------:R-:W-:Y:S01]  /*a180*/  BSSY B0, `(.L_x_768) ;  /* 0x000006d000007945 */ /* 0x000fe20003800000 */
[----:B------:R-:W-:Y:S01]  /*a190*/  IMAD.MOV.U32 R12, RZ, RZ, R18 ;  /* 0x000000ffff0c7224 */ /* 0x000fe200078e0012 */
[----:B------:R-:W-:Y:S01]  /*a1a0*/  PRMT R78, R0, 0x5410, R2 ;  /* 0x00005410004e7816 */ /* 0x000fe20000000002 */
[----:B------:R-:W-:Y:S01]  /*a1b0*/  IMAD.MOV.U32 R2, RZ, RZ, R22 ;  /* 0x000000ffff027224 */ /* 0x000fe200078e0016 */
[----:B------:R-:W-:Y:S01]  /*a1c0*/  PRMT R80, R3, 0x5410, R4 ;  /* 0x0000541003507816 */ /* 0x000fe20000000004 */
[----:B------:R-:W-:Y:S01]  /*a1d0*/  IMAD.MOV.U32 R0, RZ, RZ, R23 ;  /* 0x000000ffff007224 */ /* 0x000fe200078e0017 */
[----:B------:R-:W-:Y:S01]  /*a1e0*/  MOV R4, R26 ;  /* 0x0000001a00047202 */ /* 0x000fe20000000f00 */
[----:B------:R-:W-:Y:S01]  /*a1f0*/  IMAD.MOV.U32 R3, RZ, RZ, R27 ;  /* 0x000000ffff037224 */ /* 0x000fe200078e001b */
[----:B------:R-:W-:Y:S01]  /*a200*/  CS2R R62, SRZ ;  /* 0x00000000003e7805 */ /* 0x000fe2000001ff00 */
[----:B------:R-:W-:Y:S01]  /*a210*/  IMAD.MOV.U32 R11, RZ, RZ, R19 ;  /* 0x000000ffff0b7224 */ /* 0x000fe200078e0013 */
[----:B------:R-:W-:Y:S01]  /*a220*/  PRMT R74, R0, 0x5410, R2 ;  /* 0x00005410004a7816 */ /* 0x000fe20000000002 */
[----:B------:R-:W-:Y:S01]  /*a230*/  IMAD.MOV.U32 R2, RZ, RZ, R8 ;  /* 0x000000ffff027224 */ /* 0x000fe200078e0008 */
[----:B------:R-:W-:Y:S01]  /*a240*/  PRMT R76, R3, 0x5410, R4 ;  /* 0x00005410034c7816 */ /* 0x000fe20000000004 */
[----:B------:R-:W-:Y:S01]  /*a250*/  IMAD.MOV.U32 R0, RZ, RZ, R9 ;  /* 0x000000ffff007224 */ /* 0x000fe200078e0009 */
[----:B------:R-:W-:Y:S01]  /*a260*/  MOV R4, R16 ;  /* 0x0000001000047202 */ /* 0x000fe20000000f00 */
[----:B------:R-:W-:Y:S01]  /*a270*/  IMAD.MOV.U32 R3, RZ, RZ, R17 ;  /* 0x000000ffff037224 */ /* 0x000fe200078e0011 */
[----:B------:R-:W-:Y:S01]  /*a280*/  PRMT R69, R11, 0x5410, R12 ;  /* 0x000054100b457816 */ /* 0x000fe2000000000c */
[----:B------:R-:W-:Y:S01]  /*a290*/  CS2R R58, SRZ ;  /* 0x00000000003a7805 */ /* 0x000fe2000001ff00 */
[----:B------:R-:W-:Y:S01]  /*a2a0*/  PRMT R68, R0, 0x5410, R2 ;  /* 0x0000541000447816 */ /* 0x000fe20000000002 */
[----:B------:R-:W-:Y:S01]  /*a2b0*/  IMAD.MOV.U32 R2, RZ, RZ, R36 ;  /* 0x000000ffff027224 */ /* 0x000fe200078e0024 */
[----:B------:R-:W-:Y:S01]  /*a2c0*/  PRMT R72, R3, 0x5410, R4 ;  /* 0x0000541003487816 */ /* 0x000fe20000000004 */
[----:B------:R-:W-:Y:S01]  /*a2d0*/  IMAD.MOV.U32 R0, RZ, RZ, R37 ;  /* 0x000000ffff007224 */ /* 0x000fe200078e0025 */
[----:B------:R-:W-:Y:S01]  /*a2e0*/  MOV R4, R44 ;  /* 0x0000002c00047202 */ /* 0x000fe20000000f00 */
[----:B------:R-:W-:Y:S01]  /*a2f0*/  IMAD.MOV.U32 R3, RZ, RZ, R45 ;  /* 0x000000ffff037224 */ /* 0x000fe200078e002d */
[----:B------:R-:W-:Y:S01]  /*a300*/  CS2R R54, SRZ ;  /* 0x0000000000367805 */ /* 0x000fe2000001ff00 */
[----:B------:R-:W-:Y:S01]  /*a310*/  CS2R R50, SRZ ;  /* 0x0000000000327805 */ /* 0x000fe2000001ff00 */
[----:B------:R-:W-:Y:S01]  /*a320*/  PRMT R77, R0, 0x5410, R2 ;  /* 0x00005410004d7816 */ /* 0x000fe20000000002 */
[----:B------:R-:W-:Y:S01]  /*a330*/  IMAD.MOV.U32 R2, RZ, RZ, R24 ;  /* 0x000000ffff027224 */ /* 0x000fe200078e0018 */
[----:B------:R-:W-:Y:S01]  /*a340*/  PRMT R79, R3, 0x5410, R4 ;  /* 0x00005410034f7816 */ /* 0x000fe20000000004 */
[----:B------:R-:W-:Y:S01]  /*a350*/  IMAD.MOV.U32 R3, RZ, RZ, R33 ;  /* 0x000000ffff037224 */ /* 0x000fe200078e0021 */
[----:B------:R-:W-:Y:S01]  /*a360*/  MOV R0, R25 ;  /* 0x0000001900007202 */ /* 0x000fe20000000f00 */
[----:B------:R-:W-:Y:S01]  /*a370*/  CS2R R66, SRZ ;  /* 0x0000000000427805 */ /* 0x000fe2000001ff00 */
[----:B------:R-:W-:Y:S01]  /*a380*/  MOV R4, R32 ;  /* 0x0000002000047202 */ /* 0x000fe20000000f00 */
[----:B------:R-:W-:Y:S01]  /*a390*/  CS2R R64, SRZ ;  /* 0x0000000000407805 */ /* 0x000fe2000001ff00 */
[----:B------:R-:W-:Y:S01]  /*a3a0*/  PRMT R73, R0, 0x5410, R2 ;  /* 0x0000541000497816 */ /* 0x000fe20000000002 */
[----:B------:R-:W-:Y:S01]  /*a3b0*/  IMAD.MOV.U32 R0, RZ, RZ, R7 ;  /* 0x000000ffff007224 */ /* 0x000fe200078e0007 */
[----:B------:R-:W-:Y:S01]  /*a3c0*/  PRMT R75, R3, 0x5410, R4 ;  /* 0x00005410034b7816 */ /* 0x000fe20000000004 */
[----:B------:R-:W2:Y:S01]  /*a3d0*/  SHFL.IDX PT, R2, R39, 0x1, 0x1e1f ;  /* 0x003e1f0027027f89 */ /* 0x000ea200000e0000 */
[----:B------:R-:W-:Y:S01]  /*a3e0*/  CS2R R60, SRZ ;  /* 0x00000000003c7805 */ /* 0x000fe2000001ff00 */
[----:B------:R-:W-:Y:S01]  /*a3f0*/  CS2R R56, SRZ ;  /* 0x0000000000387805 */ /* 0x000fe2000001ff00 */
[----:B------:R-:W-:Y:S01]  /*a400*/  PRMT R20, R0, 0x5410, R10 ;  /* 0x0000541000147816 */ /* 0x000fe2000000000a */
[----:B------:R3:W4:Y:S01]  /*a410*/  SHFL.IDX PT, R4, R38, 0x1, 0x1e1f ;  /* 0x003e1f0026047f89 */ /* 0x00072200000e0000 */
[----:B------:R-:W-:Y:S01]  /*a420*/  CS2R R52, SRZ ;  /* 0x0000000000347805 */ /* 0x000fe2000001ff00 */
[----:B------:R-:W-:-:S02]  /*a430*/  CS2R R40, SRZ ;  /* 0x0000000000287805 */ /* 0x000fc4000001ff00 */
[----:B------:R1:W1:Y:S01]  /*a440*/  SHFL.IDX PT, R3, R14, 0x1, 0x1e1f ;  /* 0x003e1f000e037f89 */ /* 0x00026200000e0000 */
[----:B---3--:R-:W-:Y:S01]  /*a450*/  CS2R R38, SRZ ;  /* 0x0000000000267805 */ /* 0x008fe2000001ff00 */
[----:B------:R-:W-:Y:S05]  /*a460*/  @P0 BRA `(.L_x_769) ;  /* 0x000003e000000947 */ /* 0x000fea0003800000 */
[----:B--2-4-:R-:W-:Y:S01]  /*a470*/  ISETP.GE.AND P0, PT, R30, c[0x0][0x27c], PT ;  /* 0x00009f001e007a0c */ /* 0x014fe20003f06270 */
[----:B------:R-:W-:Y:S01]  /*a480*/  CS2R R50, SRZ ;  /* 0x0000000000327805 */ /* 0x000fe2000001ff00 */
[----:B------:R-:W-:-:S11]  /*a490*/  CS2R R52, SRZ ;  /* 0x0000000000347805 */ /* 0x000fd6000001ff00 */
[C---:B------:R-:W-:Y:S01]  /*a4a0*/  @!P0 IMAD.SHL.U32 R0, R30.reuse, 0x2, RZ ;  /* 0x000000021e008824 */ /* 0x040fe200078e00ff */
[----:B------:R-:W-:-:S04]  /*a4b0*/  @!P0 SHF.L.U64.HI R11, R30, 0x1, R21 ;  /* 0x000000011e0b8819 */ /* 0x000fc80000010215 */
[----:B------:R-:W-:-:S05]  /*a4c0*/  @!P0 IADD3 R12, P1, R4, R0, RZ ;  /* 0x00000000040c8210 */ /* 0x000fca0007f3e0ff */
[----:B-1----:R-:W-:Y:S01]  /*a4d0*/  @!P0 IMAD.X R13, R5, 0x1, R11, P1 ;  /* 0x00000001050d8824 */ /* 0x002fe200008e060b */
[----:B------:R-:W-:-:S04]  /*a4e0*/  @!P0 IADD3 R10, P1, R2, R0, RZ ;  /* 0x00000000020a8210 */ /* 0x000fc80007f3e0ff */
[----:B------:R1:W5:Y:S01]  /*a4f0*/  @!P0 LD.E.64 R50, [R12.64] ;  /* 0x000000060c328980 */ /* 0x000362000c101b00 */
[----:B------:R-:W-:Y:S01]  /*a500*/  @!P0 IMAD.X R11, R3, 0x1, R11, P1 ;  /* 0x00000001030b8824 */ /* 0x000fe200008e060b */
[----:B------:R-:W-:-:S04]  /*a510*/  ISETP.GE.AND P1, PT, R164, c[0x0][0x27c], PT ;  /* 0x00009f00a4007a0c */ /* 0x000fc80003f26270 */
[----:B------:R2:W5:Y:S09]  /*a520*/  @!P0 LD.E.64 R52, [R10.64] ;  /* 0x000000060a348980 */ /* 0x000572000c101b00 */
[----:B------:R-:W-:-:S05]  /*a530*/  @!P1 IMAD.SHL.U32 R0, R164, 0x2, RZ ;  /* 0x00000002a4009824 */ /* 0x000fca00078e00ff */
[----:B-1----:R-:W-:Y:S02]  /*a540*/  @!P1 IADD3 R12, P0, R4, R0, RZ ;  /* 0x00000000040c9210 */ /* 0x002fe40007f1e0ff */
[----:B--2---:R-:W-:-:S05]  /*a550*/  @!P1 SHF.L.U64.HI R11, R164, 0x1, R46 ;  /* 0x00000001a40b9819 */ /* 0x004fca000001022e */
[----:B------:R-:W-:Y:S01]  /*a560*/  @!P1 IMAD.X R13, R5, 0x1, R11, P0 ;  /* 0x00000001050d9824 */ /* 0x000fe200000e060b */
[----:B------:R-:W-:-:S05]  /*a570*/  @!P1 IADD3 R10, P0, R2, R0, RZ ;  /* 0x00000000020a9210 */ /* 0x000fca0007f1e0ff */
[----:B------:R-:W-:Y:S01]  /*a580*/  @!P1 IMAD.X R11, R3, 0x1, R11, P0 ;  /* 0x00000001030b9824 */ /* 0x000fe200000e060b */
[----:B------:R-:W-:Y:S01]  /*a590*/  ISETP.GE.AND P0, PT, R29, c[0x0][0x27c], PT ;  /* 0x00009f001d007a0c */ /* 0x000fe20003f06270 */
[----:B------:R-:W-:Y:S01]  /*a5a0*/  CS2R R54, SRZ ;  /* 0x0000000000367805 */ /* 0x000fe2000001ff00 */
[----:B------:R-:W-:Y:S01]  /*a5b0*/  CS2R R56, SRZ ;  /* 0x0000000000387805 */ /* 0x000fe2000001ff00 */
[----:B------:R-:W-:-:S04]  /*a5c0*/  ISETP.GE.AND P2, PT, R153, c[0x0][0x27c], PT ;  /* 0x00009f0099007a0c */ /* 0x000fc80003f46270 */
[----:B------:R1:W5:Y:S04]  /*a5d0*/  @!P1 LD.E.64 R54, [R12.64] ;  /* 0x000000060c369980 */ /* 0x000368000c101b00 */
[----:B------:R2:W5:Y:S02]  /*a5e0*/  @!P1 LD.E.64 R56, [R10.64] ;  /* 0x000000060a389980 */ /* 0x000564000c101b00 */
[----:B------:R-:W-:Y:S01]  /*a5f0*/  @!P0 IMAD.SHL.U32 R0, R29, 0x2, RZ ;  /* 0x000000021d008824 */ /* 0x000fe200078e00ff */
[----:B------:R-:W-:Y:S01]  /*a600*/  CS2R R58, SRZ ;  /* 0x00000000003a7805 */ /* 0x000fe2000001ff00 */
[----:B------:R-:W-:-:S03]  /*a610*/  CS2R R60, SRZ ;  /* 0x00000000003c7805 */ /* 0x000fc6000001ff00 */
[----:B-1----:R-:W-:Y:S02]  /*a620*/  @!P0 IADD3 R12, P1, R4, R0, RZ ;  /* 0x00000000040c8210 */ /* 0x002fe40007f3e0ff */
[----:B--2---:R-:W-:-:S05]  /*a630*/  @!P0 SHF.L.U64.HI R11, R29, 0x1, R47 ;  /* 0x000000011d0b8819 */ /* 0x004fca000001022f */
[----:B------:R-:W-:Y:S01]  /*a640*/  @!P0 IMAD.X R13, R5, 0x1, R11, P1 ;  /* 0x00000001050d8824 */ /* 0x000fe200008e060b */
[----:B------:R-:W-:Y:S01]  /*a650*/  @!P0 IADD3 R10, P1, R2, R0, RZ ;  /* 0x00000000020a8210 */ /* 0x000fe20007f3e0ff */
[----:B------:R-:W-:-:S03]  /*a660*/  @!P2 IMAD.SHL.U32 R0, R153, 0x2, RZ ;  /* 0x000000029900a824 */ /* 0x000fc600078e00ff */
[----:B------:R1:W5:Y:S01]  /*a670*/  @!P0 LD.E.64 R58, [R12.64] ;  /* 0x000000060c3a8980 */ /* 0x000362000c101b00 */
[----:B------:R-:W-:-:S05]  /*a680*/  @!P0 IMAD.X R11, R3, 0x1, R11, P1 ;  /* 0x00000001030b8824 */ /* 0x000fca00008e060b */
[----:B------:R2:W5:Y:S01]  /*a690*/  @!P0 LD.E.64 R60, [R10.64] ;  /* 0x000000060a3c8980 */ /* 0x000562000c101b00 */
[----:B------:R-:W-:Y:S01]  /*a6a0*/  ISETP.GE.AND P1, PT, R154, c[0x0][0x27c], PT ;  /* 0x00009f009a007a0c */ /* 0x000fe20003f26270 */
[----:B------:R-:W-:Y:S01]  /*a6b0*/  CS2R R62, SRZ ;  /* 0x00000000003e7805 */ /* 0x000fe2000001ff00 */
[----:B-1----:R-:W-:Y:S02]  /*a6c0*/  @!P2 IADD3 R12, P0, R4, R0, RZ ;  /* 0x00000000040ca210 */ /* 0x002fe40007f1e0ff */
[----:B--2---:R-:W-:-:S05]  /*a6d0*/  @!P2 SHF.L.U64.HI R11, R153, 0x1, R48 ;  /* 0x00000001990ba819 */ /* 0x004fca0000010230 */
[--C-:B------:R-:W-:Y:S01]  /*a6e0*/  @!P2 IMAD.X R13, R5, 0x1, R11.reuse, P0 ;  /* 0x00000001050da824 */ /* 0x100fe200000e060b */
[----:B------:R-:W-:Y:S01]  /*a6f0*/  @!P2 IADD3 R10, P0, R2, R0, RZ ;  /* 0x00000000020aa210 */ /* 0x000fe20007f1e0ff */
[----:B------:R-:W-:Y:S01]  /*a700*/  CS2R R64, SRZ ;  /* 0x0000000000407805 */ /* 0x000fe2000001ff00 */
[----:B------:R-:W-:Y:S01]  /*a710*/  CS2R R38, SRZ ;  /* 0x0000000000267805 */ /* 0x000fe2000001ff00 */
[----:B------:R-:W-:Y:S01]  /*a720*/  CS2R R40, SRZ ;  /* 0x0000000000287805 */ /* 0x000fe2000001ff00 */
[----:B------:R1:W5:Y:S01]  /*a730*/  @!P2 LD.E.64 R62, [R12.64] ;  /* 0x000000060c3ea980 */ /* 0x000362000c101b00 */
[----:B------:R-:W-:Y:S01]  /*a740*/  @!P2 IMAD.X R11, R3, 0x1, R11, P0 ;  /* 0x00000001030ba824 */ /* 0x000fe200000e060b */
[----:B------:R-:W-:-:S04]  /*a750*/  ISETP.GE.AND P0, PT, R28, c[0x0][0x27c], PT ;  /* 0x00009f001c007a0c */ /* 0x000fc80003f06270 */
[----:B------:R2:W5:Y:S09]  /*a760*/  @!P2 LD.E.64 R64, [R10.64] ;  /* 0x000000060a40a980 */ /* 0x000572000c101b00 */
[----:B------:R-:W-:Y:S02]  /*a770*/  @!P0 IMAD.SHL.U32 R0, R28, 0x2, RZ ;  /* 0x000000021c008824 */ /* 0x000fe400078e00ff */
[----:B-1----:R-:W-:-:S05]  /*a780*/  @!P1 IMAD.WIDE R12, R154, 0x2, R4 ;  /* 0x000000029a0c9825 */ /* 0x002fca00078e0204 */
[----:B------:R1:W5:Y:S01]  /*a790*/  @!P1 LD.E.64 R38, [R12.64] ;  /* 0x000000060c269980 */ /* 0x000362000c101b00 */
[----:B--2---:R-:W-:-:S05]  /*a7a0*/  @!P1 IMAD.WIDE R10, R154, 0x2, R2 ;  /* 0x000000029a0a9825 */ /* 0x004fca00078e0202 */
        /* <DEDUP_REMOVED lines=10> */
.L_x_769:
[----:B--2-4-:R-:W-:Y:S05]  /*a850*/  BSYNC B0 ;  /* 0x0000000000007941 */ /* 0x014fea0003800000 */
.L_x_768:
[----:B-----5:R-:W-:Y:S01]  /*a860*/  IMAD.MOV.U32 R0, RZ, RZ, R70 ;  /* 0x000000ffff007224 */ /* 0x020fe200078e0046 */
[----:B------:R-:W-:-:S04]  /*a870*/  DEPBAR.LE SB0, 0x1 ;  /* 0x000080400000791a */ /* 0x000fc80000000000 */
[----:B-1----:R-:W-:Y:S01]  /*a880*/  IMAD.MOV.U32 R4, RZ, RZ, R71 ;  /* 0x000000ffff047224 */ /* 0x002fe200078e0047 */
[----:B------:R-:W-:Y:S01]  /*a890*/  BSSY B1, `(.L_x_770) ;  /* 0x000015c000017945 */ /* 0x000fe20003800000 */
[----:B------:R-:W-:Y:S02]  /*a8a0*/  IMAD.MOV.U32 R3, RZ, RZ, R62 ;  /* 0x000000ffff037224 */ /* 0x000fe400078e003e */
[----:B------:R-:W-:Y:S01]  /*a8b0*/  IMAD.MOV.U32 R2, RZ, RZ, R63 ;  /* 0x000000ffff027224 */ /* 0x000fe200078e003f */
[----:B------:R-:W-:Y:S01]  /*a8c0*/  PRMT R88, R4, 0x5410, R0 ;  /* 0x0000541004587816 */ /* 0x000fe20000000000 */
[----:B------:R-:W-:Y:S01]  /*a8d0*/  IMAD.MOV.U32 R0, RZ, RZ, R58 ;  /* 0x000000ffff007224 */ /* 0x000fe200078e003a */
[----:B------:R-:W-:Y:S02]  /*a8e0*/  MOV R4, R59 ;  /* 0x0000003b00047202 */ /* 0x000fe40000000f00 */
[----:B------:R-:W-:Y:S01]  /*a8f0*/  PRMT R86, R2, 0x5410, R3 ;  /* 0x0000541002567816 */ /* 0x000fe20000000003 */
[----:B------:R-:W-:Y:S01]  /*a900*/  IMAD.MOV.U32 R3, RZ, RZ, R54 ;  /* 0x000000ffff037224 */ /* 0x000fe200078e0036 */
[----:B------:R-:W-:Y:S01]  /*a910*/  PRMT R84, R84, 0x5410, R0 ;  /* 0x0000541054547816 */ /* 0x000fe20000000000 */
[----:B------:R-:W-:-:S02]  /*a920*/  IMAD.MOV.U32 R0, RZ, RZ, R50 ;  /* 0x000000ffff007224 */ /* 0x000fc400078e0032 */
[----:B------:R-:W-:Y:S01]  /*a930*/  IMAD.MOV.U32 R2, RZ, RZ, R55 ;  /* 0x000000ffff027224 */ /* 0x000fe200078e0037 */
[----:B------:R-:W-:Y:S01]  /*a940*/  PRMT R84, R4, 0x7610, R84 ;  /* 0x0000761004547816 */ /* 0x000fe20000000054 */
        /* <DEDUP_REMOVED lines=9> */
[----:B------:R-:W-:-:S02]  /*a9e0*/  MOV R3, R38 ;  /* 0x0000002600037202 */ /* 0x000fc40000000f00 */
[----:B------:R-:W-:Y:S01]  /*a9f0*/  PRMT R87, R4, 0x7610, R87 ;  /* 0x0000761004577816 */ /* 0x000fe20000000057 */
[----:B------:R-:W-:Y:S01]  /*aa00*/  IMAD.IADD R4, R31, 0x1, -R239 ;  /* 0x000000011f047824 */ /* 0x000fe200078e0aef */
[----:B------:R-:W-:Y:S01]  /*aa10*/  PRMT R47, R2, 0x5410, R3 ;  /* 0x00005410022f7816 */ /* 0x000fe20000000003 */
[----:B------:R-:W-:Y:S01]  /*aa20*/  IMAD.MOV.U32 R2, RZ, RZ, R65 ;  /* 0x000000ffff027224 */ /* 0x000fe200078e0041 */
[----:B------:R-:W-:Y:S02]  /*aa30*/  MOV R3, R64 ;  /* 0x0000004000037202 */ /* 0x000fe40000000f00 */
[----:B------:R-:W-:Y:S01]  /*aa40*/  IMNMX R31, R4, 0x80, PT ;  /* 0x00000080041f7817 */ /* 0x000fe20003800200 */
[----:B------:R-:W-:Y:S01]  /*aa50*/  IMAD.MOV.U32 R4, RZ, RZ, R52 ;  /* 0x000000ffff047224 */ /* 0x000fe200078e0034 */
[----:B------:R-:W-:Y:S01]  /*aa60*/  PRMT R83, R83, 0x5410, R0 ;  /* 0x0000541053537816 */ /* 0x000fe20000000000 */
[----:B------:R-:W-:Y:S01]  /*aa70*/  IMAD.MOV.U32 R0, RZ, RZ, R57 ;  /* 0x000000ffff007224 */ /* 0x000fe200078e0039 */
[----:B------:R-:W-:Y:S01]  /*aa80*/  BAR.SYNC.DEFER_BLOCKING 0x0 ;  /* 0x0000000000007b1d */ /* 0x000fe20000010000 */
[----:B------:R-:W-:-:S02]  /*aa90*/  ISETP.GE.AND P0, PT, R99, R31, PT ;  /* 0x0000001f6300720c */ /* 0x000fc40003f06270 */
[----:B------:R-:W-:Y:S01]  /*aaa0*/  PRMT R85, R2, 0x5410, R3 ;  /* 0x0000541002557816 */ /* 0x000fe20000000003 */
[----:B------:R-:W-:Y:S01]  /*aab0*/  IMAD.MOV.U32 R3, RZ, RZ, R61 ;  /* 0x000000ffff037224 */ /* 0x000fe200078e003d */
[----:B------:R-:W-:-:S04]  /*aac0*/  MOV R2, R56 ;  /* 0x0000003800027202 */ /* 0x000fc80000000f00 */
[----:B------:R-:W-:Y:S01]  /*aad0*/  PRMT R81, R0, 0x5410, R2 ;  /* 0x0000541000517816 */ /* 0x000fe20000000002 */
[----:B------:R-:W-:Y:S01]  /*aae0*/  IMAD.MOV.U32 R2, RZ, RZ, R40 ;  /* 0x000000ffff027224 */ /* 0x000fe200078e0028 */
[----:B------:R-:W-:Y:S01]  /*aaf0*/  PRMT R83, R3, 0x7610, R83 ;  /* 0x0000761003537816 */ /* 0x000fe20000000053 */
[----:B------:R-:W-:Y:S01]  /*ab00*/  IMAD.MOV.U32 R0, RZ, RZ, R41 ;  /* 0x000000ffff007224 */ /* 0x000fe200078e0029 */
[----:B------:R-:W-:-:S04]  /*ab10*/  MOV R3, R53 ;  /* 0x0000003500037202 */ /* 0x000fc80000000f00 */
[----:B------:R-:W-:Y:S02]  /*ab20*/  PRMT R48, R3, 0x5410, R4 ;  /* 0x0000541003307816 */ /* 0x000fe40000000004 */
[----:B------:R-:W-:Y:S01]  /*ab30*/  PRMT R46, R0, 0x5410, R2 ;  /* 0x00005410002e7816 */ /* 0x000fe20000000002 */
[----:B------:R-:W-:Y:S05]  /*ab40*/  @P0 BRA `(.L_x_771) ;  /* 0x0000130000000947 */ /* 0x000fea0003800000 */
[----:B------:R-:W-:Y:S01]  /*ab50*/  ISETP.GE.AND P0, PT, R154, c[0x0][0x27c], PT ;  /* 0x00009f009a007a0c */ /* 0x000fe20003f06270 */
[----:B------:R-:W-:-:S12]  /*ab60*/  BSSY B0, `(.L_x_772) ;  /* 0x0000031000007945 */ /* 0x000fd80003800000 */
[----:B------:R-:W-:Y:S05]  /*ab70*/  @P0 BRA `(.L_x_773) ;  /* 0x000002f000000947 */ /* 0x000fea0003800000 */
[----:B------:R-:W2:Y:S01]  /*ab80*/  LDL R90, [R1+0x10] ;  /* 0x00001000015a7983 */ /* 0x000ea20000100800 */
[----:B------:R-:W-:Y:S02]  /*ab90*/  SHF.R.U32.HI R0, RZ, 0x10, R9 ;  /* 0x00000010ff007819 */ /* 0x000fe40000011609 */
[--C-:B------:R-:W-:Y:S02]  /*aba0*/  SHF.R.U32.HI R2, RZ, 0x10, R7.reuse ;  /* 0x00000010ff027819 */ /* 0x100fe40000011607 */
[----:B------:R-:W-:Y:S02]  /*abb0*/  SHF.R.U64 R4, R6, 0x10, R7 ;  /* 0x0000001006047819 */ /* 0x000fe40000001207 */
[----:B------:R-:W-:Y:S02]  /*abc0*/  PRMT R6, R68, 0x5410, R0 ;  /* 0x0000541044067816 */ /* 0x000fe40000000000 */
[----:B------:R-:W-:Y:S02]  /*abd0*/  PRMT R0, R20, 0x5410, R2 ;  /* 0x0000541014007816 */ /* 0x000fe40000000002 */
[----:B------:R-:W-:-:S02]  /*abe0*/  SHF.R.U64 R3, R8, 0x10, R9 ;  /* 0x0000001008037819 */ /* 0x000fc40000001209 */
[----:B------:R-:W-:Y:S02]  /*abf0*/  LOP3.LUT R21, R0, 0xffff0000, RZ, 0xc0, !PT ;  /* 0xffff000000157812 */ /* 0x000fe400078ec0ff */
[----:B------:R-:W-:Y:S02]  /*ac00*/  PRMT R8, R20, 0x5432, R4 ;  /* 0x0000543214087816 */ /* 0x000fe40000000004 */
[----:B------:R-:W-:Y:S02]  /*ac10*/  LOP3.LUT R20, R6, 0xffff0000, RZ, 0xc0, !PT ;  /* 0xffff000006147812 */ /* 0x000fe400078ec0ff */
[----:B------:R-:W-:Y:S01]  /*ac20*/  PRMT R9, R68, 0x5432, R3 ;  /* 0x0000543244097816 */ /* 0x000fe20000000003 */
[----:B--2---:R-:W1:Y:S02]  /*ac30*/  LDS.128 R12, [R90+0x4800] ;  /* 0x004800005a0c7984 */ /* 0x004e640000000c00 */
[C---:B-1----:R-:W-:Y:S01]  /*ac40*/  LOP3.LUT R7, R14.reuse, 0xffff0000, RZ, 0xc0, !PT ;  /* 0xffff00000e077812 */ /* 0x042fe200078ec0ff */
[C---:B------:R-:W-:Y:S01]  /*ac50*/  IMAD.U32 R10, R15.reuse, 0x10000, RZ ;  /* 0x000100000f0a7824 */ /* 0x040fe200078e00ff */
[----:B------:R-:W-:Y:S01]  /*ac60*/  LOP3.LUT R2, R15, 0xffff0000, RZ, 0xc0, !PT ;  /* 0xffff00000f027812 */ /* 0x000fe200078ec0ff */
[----:B------:R-:W-:Y:S01]  /*ac70*/  IMAD.U32 R11, R14, 0x10000, RZ ;  /* 0x000100000e0b7824 */ /* 0x000fe200078e00ff */
[----:B------:R-:W-:Y:S01]  /*ac80*/  SHF.L.U32 R5, R12, 0x10, RZ ;  /* 0x000000100c057819 */ /* 0x000fe200000006ff */
[----:B------:R-:W-:Y:S01]  /*ac90*/  IMAD.U32 R15, R0, 0x10000, RZ ;  /* 0x00010000000f7824 */ /* 0x000fe200078e00ff */
[----:B------:R-:W-:Y:S01]  /*aca0*/  LOP3.LUT R4, R12, 0xffff0000, RZ, 0xc0, !PT ;  /* 0xffff00000c047812 */ /* 0x000fe200078ec0ff */
[----:B------:R-:W-:Y:S01]  /*acb0*/  IMAD.U32 R14, R6, 0x10000, RZ ;  /* 0x00010000060e7824 */ /* 0x000fe200078e00ff */
[----:B------:R-:W-:Y:S01]  /*acc0*/  SHF.L.U32 R3, R13, 0x10, RZ ;  /* 0x000000100d037819 */ /* 0x000fe200000006ff */
[----:B------:R-:W-:Y:S01]  /*acd0*/  FMUL.FTZ R12, R7, R15 ;  /* 0x0000000f070c7220 */ /* 0x000fe20000410000 */
[----:B------:R-:W-:Y:S01]  /*ace0*/  LOP3.LUT R0, R13, 0xffff0000, RZ, 0xc0, !PT ;  /* 0xffff00000d007812 */ /* 0x000fe200078ec0ff */
[----:B------:R-:W-:-:S02]  /*acf0*/  FMUL.FTZ R7, R7, R14 ;  /* 0x0000000e07077220 */ /* 0x000fc40000410000 */
[C---:B------:R-:W-:Y:S02]  /*ad00*/  FMUL.FTZ R6, R2.reuse, R21 ;  /* 0x0000001502067220 */ /* 0x040fe40000410000 */
[----:B------:R-:W-:Y:S01]  /*ad10*/  FFMA.FTZ R13, R11, R14, -R12 ;  /* 0x0000000e0b0d7223 */ /* 0x000fe2000001080c */
[----:B------:R-:W-:Y:S01]  /*ad20*/  SHF.L.U32 R14, R9, 0x10, RZ ;  /* 0x00000010090e7819 */ /* 0x000fe200000006ff */
[----:B------:R-:W-:Y:S01]  /*ad30*/  FFMA.FTZ R12, R11, R15, R7 ;  /* 0x0000000f0b0c7223 */ /* 0x000fe20000010007 */
[----:B------:R-:W-:Y:S01]  /*ad40*/  LOP3.LUT R9, R9, 0xffff0000, RZ, 0xc0, !PT ;  /* 0xffff000009097812 */ /* 0x000fe200078ec0ff */
[-C--:B------:R-:W-:Y:S02]  /*ad50*/  FMUL.FTZ R2, R2, R20.reuse ;  /* 0x0000001402027220 */ /* 0x080fe40000410000 */
[----:B------:R-:W-:Y:S01]  /*ad60*/  FFMA.FTZ R11, R10, R20, -R6 ;  /* 0x000000140a0b7223 */ /* 0x000fe20000010806 */
[C---:B------:R-:W-:Y:S01]  /*ad70*/  LOP3.LUT R20, R8.reuse, 0xffff0000, RZ, 0xc0, !PT ;  /* 0xffff000008147812 */ /* 0x040fe200078ec0ff */
[----:B------:R-:W-:-:S02]  /*ad80*/  IMAD.U32 R15, R8, 0x10000, RZ ;  /* 0x00010000080f7824 */ /* 0x000fc400078e00ff */
[----:B------:R-:W-:Y:S02]  /*ad90*/  FFMA.FTZ R7, R10, R21, R2 ;  /* 0x000000150a077223 */ /* 0x000fe40000010002 */
[----:B------:R-:W-:Y:S02]  /*ada0*/  FMUL.FTZ R6, R4, R15 ;  /* 0x0000000f04067220 */ /* 0x000fe40000410000 */
[----:B------:R-:W-:Y:S01]  /*adb0*/  FMUL.FTZ R2, R0, R20 ;  /* 0x0000001400027220 */ /* 0x000fe20000410000 */
[----:B------:R-:W-:Y:S01]  /*adc0*/  F2FP.BF16.PACK_AB R7, R7, R11 ;  /* 0x0000000b0707723e */ /* 0x000fe200000010ff */
[-C--:B------:R-:W-:Y:S02]  /*add0*/  FMUL.FTZ R4, R4, R14.reuse ;  /* 0x0000000e04047220 */ /* 0x080fe40000410000 */
[----:B------:R-:W-:Y:S02]  /*ade0*/  FMUL.FTZ R0, R0, R9 ;  /* 0x0000000900007220 */ /* 0x000fe40000410000 */
[C---:B------:R-:W-:Y:S01]  /*adf0*/  FFMA.FTZ R8, R5.reuse, R14, -R6 ;  /* 0x0000000e05087223 */ /* 0x040fe20000010806 */
[----:B------:R-:W-:Y:S01]  /*ae00*/  F2FP.BF16.PACK_AB R6, R12, R13 ;  /* 0x0000000d0c06723e */ /* 0x000fe200000010ff */
[----:B------:R-:W-:-:S02]  /*ae10*/  FFMA.FTZ R4, R5, R15, R4 ;  /* 0x0000000f05047223 */ /* 0x000fc40000010004 */
[C---:B------:R-:W-:Y:S02]  /*ae20*/  FFMA.FTZ R2, R3.reuse, R9, -R2 ;  /* 0x0000000903027223 */ /* 0x040fe40000010802 */
[----:B------:R-:W-:Y:S01]  /*ae30*/  FFMA.FTZ R0, R3, R20, R0 ;  /* 0x0000001403007223 */ /* 0x000fe20000010000 */
[----:B------:R-:W-:-:S04]  /*ae40*/  F2FP.BF16.PACK_AB R4, R4, R8 ;  /* 0x000000080404723e */ /* 0x000fc800000010ff */
[----:B------:R-:W-:-:S05]  /*ae50*/  F2FP.BF16.PACK_AB R5, R0, R2 ;  /* 0x000000020005723e */ /* 0x000fca00000010ff */
[----:B------:R1:W-:Y:S02]  /*ae60*/  STS.128 [R90+0x4800], R4 ;  /* 0x004800045a007388 */ /* 0x0003e40000000c00 */
.L_x_773:
[----:B------:R-:W-:Y:S05]  /*ae70*/  BSYNC B0 ;  /* 0x0000000000007941 */ /* 0x000fea0003800000 */
.L_x_772:
[----:B------:R-:W-:Y:S01]  /*ae80*/  ISETP.GE.AND P0, PT, R30, c[0x0][0x27c], PT ;  /* 0x00009f001e007a0c */ /* 0x000fe20003f06270 */
[----:B------:R-:W-:-:S12]  /*ae90*/  BSSY B0, `(.L_x_774) ;  /* 0x0000031000007945 */ /* 0x000fd80003800000 */
[----:B------:R-:W-:Y:S05]  /*aea0*/  @P0 BRA `(.L_x_775) ;  /* 0x000002f000000947 */ /* 0x000fea0003800000 */
[----:B------:R-:W2:Y:S01]  /*aeb0*/  LDL R20, [R1+0x14] ;  /* 0x0000140001147983 */ /* 0x000ea20000100800 */
[--C-:B------:R-:W-:Y:S02]  /*aec0*/  SHF.R.U64 R0, R16, 0x10, R17.reuse ;  /* 0x0000001010007819 */ /* 0x100fe40000001211 */
[----:B------:R-:W-:Y:S02]  /*aed0*/  SHF.R.U32.HI R2, RZ, 0x10, R17 ;  /* 0x00000010ff027819 */ /* 0x000fe40000011611 */
[----:B------:R-:W-:Y:S02]  /*aee0*/  SHF.R.U32.HI R9, RZ, 0x10, R19 ;  /* 0x00000010ff097819 */ /* 0x000fe40000011613 */
[C---:B------:R-:W-:Y:S02]  /*aef0*/  PRMT R11, R72.reuse, 0x5432, R0 ;  /* 0x00005432480b7816 */ /* 0x040fe40000000000 */
[----:B------:R-:W-:Y:S02]  /*af00*/  PRMT R8, R72, 0x5410, R2 ;  /* 0x0000541048087816 */ /* 0x000fe40000000002 */
[----:B------:R-:W-:-:S02]  /*af10*/  PRMT R0, R69, 0x5410, R9 ;  /* 0x0000541045007816 */ /* 0x000fc40000000009 */
[----:B------:R-:W-:Y:S01]  /*af20*/  SHF.R.U64 R3, R18, 0x10, R19 ;  /* 0x0000001012037819 */ /* 0x000fe20000001213 */
[----:B------:R-:W-:Y:S01]  /*af30*/  IMAD.U32 R14, R8, 0x10000, RZ ;  /* 0x00010000080e7824 */ /* 0x000fe200078e00ff */
[C---:B------:R-:W-:Y:S01]  /*af40*/  LOP3.LUT R17, R0.reuse, 0xffff0000, RZ, 0xc0, !PT ;  /* 0xffff000000117812 */ /* 0x040fe200078ec0ff */
[----:B------:R-:W-:Y:S01]  /*af50*/  IMAD.U32 R15, R0, 0x10000, RZ ;  /* 0x00010000000f7824 */ /* 0x000fe200078e00ff */
[----:B------:R-:W-:Y:S02]  /*af60*/  PRMT R10, R69, 0x5432, R3 ;  /* 0x00005432450a7816 */ /* 0x000fe40000000003 */
[----:B------:R-:W-:Y:S01]  /*af70*/  LOP3.LUT R16, R8, 0xffff0000, RZ, 0xc0, !PT ;  /* 0xffff000008107812 */ /* 0x000fe200078ec0ff */
[----:B-12---:R-:W1:Y:S02]  /*af80*/  LDS.128 R4, [R20+0x4800] ;  /* 0x0048000014047984 */ /* 0x006e640000000c00 */
[C---:B-1----:R-:W-:Y:S01]  /*af90*/  LOP3.LUT R9, R6.reuse, 0xffff0000, RZ, 0xc0, !PT ;  /* 0xffff000006097812 */ /* 0x042fe200078ec0ff */
[C---:B------:R-:W-:Y:S01]  /*afa0*/  IMAD.U32 R12, R7.reuse, 0x10000, RZ ;  /* 0x00010000070c7824 */ /* 0x040fe200078e00ff */
[----:B------:R-:W-:Y:S01]  /*afb0*/  LOP3.LUT R2, R7, 0xffff0000, RZ, 0xc0, !PT ;  /* 0xffff000007027812 */ /* 0x000fe200078ec0ff */
[----:B------:R-:W-:Y:S01]  /*afc0*/  IMAD.U32 R13, R6, 0x10000, RZ ;  /* 0x00010000060d7824 */ /* 0x000fe200078e00ff */
[C---:B------:R-:W-:Y:S01]  /*afd0*/  SHF.L.U32 R6, R4.reuse, 0x10, RZ ;  /* 0x0000001004067819 */ /* 0x040fe200000006ff */
[----:B------:R-:W-:Y:S01]  /*afe0*/  FMUL.FTZ R7, R9, R14 ;  /* 0x0000000e09077220 */ /* 0x000fe20000410000 */
[----:B------:R-:W-:Y:S01]  /*aff0*/  SHF.L.U32 R3, R5, 0x10, RZ ;  /* 0x0000001005037819 */ /* 0x000fe200000006ff */
[-C--:B------:R-:W-:Y:S01]  /*b000*/  FMUL.FTZ R8, R9, R15.reuse ;  /* 0x0000000f09087220 */ /* 0x080fe20000410000 */
[----:B------:R-:W-:Y:S01]  /*b010*/  LOP3.LUT R0, R5, 0xffff0000, RZ, 0xc0, !PT ;  /* 0xffff000005007812 */ /* 0x000fe200078ec0ff */
[----:B------:R-:W-:Y:S01]  /*b020*/  FFMA.FTZ R9, R13, R15, R7 ;  /* 0x0000000f0d097223 */ /* 0x000fe20000010007 */
[----:B------:R-:W-:Y:S01]  /*b030*/  LOP3.LUT R4, R4, 0xffff0000, RZ, 0xc0, !PT ;  /* 0xffff000004047812 */ /* 0x000fe200078ec0ff */
[----:B------:R-:W-:-:S02]  /*b040*/  FMUL.FTZ R5, R2, R17 ;  /* 0x0000001102057220 */ /* 0x000fc40000410000 */
[----:B------:R-:W-:Y:S01]  /*b050*/  FFMA.FTZ R14, R13, R14, -R8 ;  /* 0x0000000e0d0e7223 */ /* 0x000fe20000010808 */
[C---:B------:R-:W-:Y:S01]  /*b060*/  SHF.L.U32 R13, R11.reuse, 0x10, RZ ;  /* 0x000000100b0d7819 */ /* 0x040fe200000006ff */
[C---:B------:R-:W-:Y:S01]  /*b070*/  IMAD.U32 R15, R10.reuse, 0x10000, RZ ;  /* 0x000100000a0f7824 */ /* 0x040fe200078e00ff */
[----:B------:R-:W-:Y:S01]  /*b080*/  LOP3.LUT R10, R10, 0xffff0000, RZ, 0xc0, !PT ;  /* 0xffff00000a0a7812 */ /* 0x000fe200078ec0ff */
[-C--:B------:R-:W-:Y:S01]  /*b090*/  FMUL.FTZ R2, R2, R16.reuse ;  /* 0x0000001002027220 */ /* 0x080fe20000410000 */
[----:B------:R-:W-:Y:S01]  /*b0a0*/  LOP3.LUT R11, R11, 0xffff0000, RZ, 0xc0, !PT ;  /* 0xffff00000b0b7812 */ /* 0x000fe200078ec0ff */
[C---:B------:R-:W-:Y:S02]  /*b0b0*/  FFMA.FTZ R8, R12.reuse, R16, -R5 ;  /* 0x000000100c087223 */ /* 0x040fe40000010805 */
[----:B------:R-:W-:Y:S02]  /*b0c0*/  FFMA.FTZ R7, R12, R17, R2 ;  /* 0x000000110c077223 */ /* 0x000fe40000010002 */
[----:B------:R-:W-:-:S02]  /*b0d0*/  FMUL.FTZ R5, R4, R15 ;  /* 0x0000000f04057220 */ /* 0x000fc40000410000 */
[----:B------:R-:W-:Y:S01]  /*b0e0*/  FMUL.FTZ R4, R4, R13 ;  /* 0x0000000d04047220 */ /* 0x000fe20000410000 */
[----:B------:R-:W-:Y:S01]  /*b0f0*/  F2FP.BF16.PACK_AB R7, R7, R8 ;  /* 0x000000080707723e */ /* 0x000fe200000010ff */
[C---:B------:R-:W-:Y:S02]  /*b100*/  FMUL.FTZ R2, R0.reuse, R10 ;  /* 0x0000000a00027220 */ /* 0x040fe40000410000 */
[----:B------:R-:W-:Y:S02]  /*b110*/  FMUL.FTZ R0, R0, R11 ;  /* 0x0000000b00007220 */ /* 0x000fe40000410000 */
[C---:B------:R-:W-:Y:S02]  /*b120*/  FFMA.FTZ R5, R6.reuse, R13, -R5 ;  /* 0x0000000d06057223 */ /* 0x040fe40000010805 */
[----:B------:R-:W-:Y:S01]  /*b130*/  FFMA.FTZ R4, R6, R15, R4 ;  /* 0x0000000f06047223 */ /* 0x000fe20000010004 */
[----:B------:R-:W-:Y:S01]  /*b140*/  F2FP.BF16.PACK_AB R6, R9, R14 ;  /* 0x0000000e0906723e */ /* 0x000fe200000010ff */
[----:B------:R-:W-:-:S02]  /*b150*/  FFMA.FTZ R2, R3, R11, -R2 ;  /* 0x0000000b03027223 */ /* 0x000fc40000010802 */
[----:B------:R-:W-:Y:S01]  /*b160*/  FFMA.FTZ R0, R3, R10, R0 ;  /* 0x0000000a03007223 */ /* 0x000fe20000010000 */
[----:B------:R-:W-:-:S04]  /*b170*/  F2FP.BF16.PACK_AB R4, R4, R5 ;  /* 0x000000050404723e */ /* 0x000fc800000010ff */
[----:B------:R-:W-:-:S05]  /*b180*/  F2FP.BF16.PACK_AB R5, R0, R2 ;  /* 0x000000020005723e */ /* 0x000fca00000010ff */
[----:B------:R1:W-:Y:S02]  /*b190*/  STS.128 [R20+0x4800], R4 ;  /* 0x0048000414007388 */ /* 0x0003e40000000c00 */
.L_x_775:
[----:B------:R-:W-:Y:S05]  /*b1a0*/  BSYNC B0 ;  /* 0x0000000000007941 */ /* 0x000fea0003800000 */
.L_x_774:
        /* <DEDUP_REMOVED lines=50> */
.L_x_777:
[----:B------:R-:W-:Y:S05]  /*b4d0*/  BSYNC B0 ;  /* 0x0000000000007941 */ /* 0x000fea0003800000 */
.L_x_776:
[----:B------:R-:W-:Y:S01]  /*b4e0*/  ISETP.GE.AND P0, PT, R29, c[0x0][0x27c], PT ;  /* 0x00009f001d007a0c */ /* 0x000fe20003f06270 */
[----:B------:R-:W-:-:S12]  /*b4f0*/  BSSY B0, `(.L_x_778) ;  /* 0x0000031000007945 */ /* 0x000fd80003800000 */
[----:B------:R-:W-:Y:S05]  /*b500*/  @P0 BRA `(.L_x_779) ;  /* 0x000002f000000947 */ /* 0x000fea0003800000 */
[----:B-1----:R-:W2:Y:S01]  /*b510*/  LDL R18, [R1+0x14] ;  /* 0x0000140001127983 */ /* 0x002ea20000100800 */
        /* <DEDUP_REMOVED lines=12> */
[----:B--2---:R-:W1:Y:S02]  /*b5e0*/  LDS.128 R4, [R18+0x6800] ;  /* 0x0068000012047984 */ /* 0x004e640000000c00 */
        /* <DEDUP_REMOVED lines=33> */
.L_x_779:
[----:B------:R-:W-:Y:S05]  /*b800*/  BSYNC B0 ;  /* 0x0000000000007941 */ /* 0x000fea0003800000 */
.L_x_778:
        /* <DEDUP_REMOVED lines=50> */
.L_x_781:
[----:B------:R-:W-:Y:S05]  /*bb30*/  BSYNC B0 ;  /* 0x0000000000007941 */ /* 0x000fea0003800000 */
.L_x_780:
[----:B------:R-:W-:-:S13]  /*bb40*/  ISETP.GE.AND P0, PT, R28, c[0x0][0x27c], PT ;  /* 0x00009f001c007a0c */ /* 0x000fda0003f06270 */
        /* <DEDUP_REMOVED lines=48> */
.L_x_771:
[----:B------:R-:W-:Y:S05]  /*be50*/  BSYNC B1 ;  /* 0x0000000000017941 */ /* 0x000fea0003800000 */
.L_x_770:
[----:B------:R-:W-:-:S04]  /*be60*/  LEA.HI R0, R89, R89, RZ, 0x1 ;  /* 0x0000005959007211 */ /* 0x000fc800078f08ff */
[----:B------:R-:W-:-:S04]  /*be70*/  SHF.R.S32.HI R0, RZ, 0x1, R0 ;  /* 0x00000001ff007819 */ /* 0x000fc80000011400 */
[----:B------:R-:W-:-:S04]  /*be80*/  IADD3 R0, R0, 0x40, RZ ;  /* 0x0000004000007810 */ /* 0x000fc80007ffe0ff */
[----:B------:R-:W-:-:S13]  /*be90*/  ISETP.GE.AND P0, PT, R0, R31, PT ;  /* 0x0000001f0000720c */ /* 0x000fda0003f06270 */
[----:B------:R-:W-:Y:S05]  /*bea0*/  @P0 BRA `(.L_x_782) ;  /* 0x0000498000000947 */ /* 0x000fea0003800000 */
        /* <DEDUP_REMOVED lines=50> */
.L_x_784:
[----:B------:R-:W-:Y:S05]  /*c1d0*/  BSYNC B0 ;  /* 0x0000000000007941 */ /* 0x000fea0003800000 */
.L_x_783:
        /* <DEDUP_REMOVED lines=50> */
.L_x_786:
[----:B------:R-:W-:Y:S05]  /*c500*/  BSYNC B0 ;  /* 0x0000000000007941 */ /* 0x000fea0003800000 */
.L_x_785:
        /* <DEDUP_REMOVED lines=50> */
.L_x_788:
[----:B------:R-:W-:Y:S05]  /*c830*/  BSYNC B0 ;  /* 0x0000000000007941 */ /* 0x000fea0003800000 */
.L_x_787:
        /* <DEDUP_REMOVED lines=50> */
.L_x_790:
[----:B------:R-:W-:Y:S05]  /*cb60*/  BSYNC B0 ;  /* 0x0000000000007941 */ /* 0x000fea0003800000 */
.L_x_789:
        /* <DEDUP_REMOVED lines=50> */
.L_x_792:
[----:B------:R-:W-:Y:S05]  /*ce90*/  BSYNC B0 ;  /* 0x0000000000007941 */ /* 0x000fea0003800000 */
.L_x_791:
        /* <DEDUP_REMOVED lines=50> */
.L_x_765:
[----:B------:R1:W5:Y:S04]  /*d1c0*/  LDL R28, [R1+0x78] ;  /* 0x00007800011c7983 */ /* 0x0003680000100800 */
[----:B------:R1:W5:Y:S01]  /*d1d0*/  LDL R26, [R1+0x74] ;  /* 0x00007400011a7983 */ /* 0x0003620000100800 */
[----:B------:R-:W-:Y:S01]  /*d1e0*/  @P5 IMAD.HI.U32 R3, R0, c[0x0][0x2c8], RZ ;  /* 0x0000b20000035a27 */ /* 0x000fe200078e00ff */
[----:B------:R-:W-:Y:S01]  /*d1f0*/  MOV R5, R7 ;  /* 0x0000000700057202 */ /* 0x000fe20000000f00 */
[----:B------:R-:W-:Y:S01]  /*d200*/  BSSY B0, `(.L_x_793) ;  /* 0x0000045000007945 */ /* 0x000fe20003800000 */
[----:B------:R-:W-:Y:S01]  /*d210*/  MOV R7, R6 ;  /* 0x0000000600077202 */ /* 0x000fe20000000f00 */
[----:B------:R-:W-:Y:S01]  /*d220*/  IMAD.MOV.U32 R6, RZ, RZ, R2 ;  /* 0x000000ffff067224 */ /* 0x000fe200078e0002 */
[----:B------:R-:W-:Y:S01]  /*d230*/  @P5 SHF.R.U32.HI R0, RZ, c[0x0][0x2cc], R3 ;  /* 0x0000b300ff005a19 */ /* 0x000fe20000011603 */
[----:B------:R-:W-:Y:S01]  /*d240*/  CS2R R70, SRZ ;  /* 0x0000000000467805 */ /* 0x000fe2000001ff00 */
[----:B------:R-:W-:Y:S01]  /*d250*/  CS2R R42, SRZ ;  /* 0x00000000002a7805 */ /* 0x000fe2000001ff00 */
[----:B------:R-:W-:Y:S01]  /*d260*/  CS2R R40, SRZ ;  /* 0x0000000000287805 */ /* 0x000fe2000001ff00 */
[----:B------:R-:W-:Y:S01]  /*d270*/  SHF.R.S32.HI R3, RZ, 0x1f, R0 ;  /* 0x0000001fff037819 */ /* 0x000fe20000011400 */
[----:B------:R-:W-:Y:S01]  /*d280*/  IMAD.WIDE.U32 R4, R0, c[0x0][0x280], R4 ;  /* 0x0000a00000047a25 */ /* 0x000fe200078e0004 */
[----:B------:R-:W-:Y:S01]  /*d290*/  CS2R R34, SRZ ;  /* 0x0000000000227805 */ /* 0x000fe2000001ff00 */
[----:B------:R-:W-:Y:S01]  /*d2a0*/  CS2R R32, SRZ ;  /* 0x0000000000207805 */ /* 0x000fe2000001ff00 */
[----:B------:R-:W-:Y:S01]  /*d2b0*/  CS2R R10, SRZ ;  /* 0x00000000000a7805 */ /* 0x000fe2000001ff00 */
[C---:B------:R-:W-:Y:S01]  /*d2c0*/  IMAD R9, R3.reuse, c[0x0][0x280], RZ ;  /* 0x0000a00003097a24 */ /* 0x040fe200078e02ff */
[----:B------:R-:W-:Y:S01]  /*d2d0*/  LEA R21, P1, R4, c[0x0][0x270], 0x1 ;  /* 0x00009c0004157a11 */ /* 0x000fe200078208ff */
[----:B------:R-:W-:Y:S01]  /*d2e0*/  IMAD R8, R3, c[0x0][0x290], RZ ;  /* 0x0000a40003087a24 */ /* 0x000fe200078e02ff */
[----:B------:R-:W-:Y:S01]  /*d2f0*/  CS2R R46, SRZ ;  /* 0x00000000002e7805 */ /* 0x000fe2000001ff00 */
[C---:B------:R-:W-:Y:S01]  /*d300*/  IMAD.WIDE.U32 R2, R0.reuse, c[0x0][0x290], R6 ;  /* 0x0000a40000027a25 */ /* 0x040fe200078e0006 */
[----:B------:R-:W-:Y:S01]  /*d310*/  CS2R R44, SRZ ;  /* 0x00000000002c7805 */ /* 0x000fe2000001ff00 */
[----:B------:R1:W2:Y:S01]  /*d320*/  SHFL.IDX PT, R12, R21, RZ, 0x1e1f ;  /* 0x001e1fff150c7589 */ /* 0x0002a200000e0000 */
[----:B------:R-:W-:Y:S01]  /*d330*/  CS2R R38, SRZ ;  /* 0x0000000000267805 */ /* 0x000fe2000001ff00 */
[----:B------:R-:W-:Y:S01]  /*d340*/  IMAD R6, R0, c[0x0][0x284], R9 ;  /* 0x0000a10000067a24 */ /* 0x000fe200078e0209 */
[----:B------:R-:W-:Y:S01]  /*d350*/  LEA R22, P0, R2, c[0x0][0x288], 0x1 ;  /* 0x0000a20002167a11 */ /* 0x000fe200078008ff */
[----:B------:R-:W-:Y:S01]  /*d360*/  IMAD R0, R0, c[0x0][0x294], R8 ;  /* 0x0000a50000007a24 */ /* 0x000fe200078e0208 */
[----:B------:R-:W-:Y:S01]  /*d370*/  CS2R R36, SRZ ;  /* 0x0000000000247805 */ /* 0x000fe2000001ff00 */
[----:B------:R-:W-:Y:S01]  /*d380*/  CS2R R8, SRZ ;  /* 0x0000000000087805 */ /* 0x000fe2000001ff00 */
[----:B------:R-:W-:Y:S01]  /*d390*/  IADD3 R6, R5, R6, RZ ;  /* 0x0000000605067210 */ /* 0x000fe20007ffe0ff */
[----:B------:R-:W-:-:S03]  /*d3a0*/  IMAD.IADD R0, R3, 0x1, R0 ;  /* 0x0000000103007824 */ /* 0x000fc600078e0200 */
[----:B------:R-:W-:Y:S02]  /*d3b0*/  LEA.HI.X R19, R4, c[0x0][0x274], R6, 0x1, P1 ;  /* 0x00009d0004137a11 */ /* 0x000fe400008f0c06 */
[----:B------:R-:W-:Y:S01]  /*d3c0*/  LEA.HI.X R18, R2, c[0x0][0x28c], R0, 0x1, P0 ;  /* 0x0000a30002127a11 */ /* 0x000fe200000f0c00 */
[----:B------:R-:W-:Y:S01]  /*d3d0*/  CS2R R6, SRZ ;  /* 0x0000000000067805 */ /* 0x000fe2000001ff00 */
[----:B------:R-:W-:Y:S01]  /*d3e0*/  ISETP.GE.AND P0, PT, R20, R31, PT ;  /* 0x0000001f1400720c */ /* 0x000fe20003f06270 */
[----:B------:R1:W3:Y:S01]  /*d3f0*/  SHFL.IDX PT, R2, R22, RZ, 0x1e1f ;  /* 0x001e1fff16027589 */ /* 0x0002e200000e0000 */
[----:B------:R-:W-:-:S03]  /*d400*/  CS2R R4, SRZ ;  /* 0x0000000000047805 */ /* 0x000fc6000001ff00 */
[----:B------:R1:W4:Y:S04]  /*d410*/  SHFL.IDX PT, R13, R19, RZ, 0x1e1f ;  /* 0x001e1fff130d7589 */ /* 0x00032800000e0000 */
[----:B------:R1:W1:Y:S04]  /*d420*/  SHFL.IDX PT, R3, R18, RZ, 0x1e1f ;  /* 0x001e1fff12037589 */ /* 0x00026800000e0000 */
[----:B------:R-:W-:Y:S05]  /*d430*/  @P0 BRA `(.L_x_794) ;  /* 0x0000021000000947 */ /* 0x000fea0003800000 */
[----:B--2---:R-:W-:Y:S01]  /*d440*/  ISETP.GE.AND P1, PT, R110, c[0x0][0x27c], PT ;  /* 0x00009f006e007a0c */ /* 0x004fe20003f26270 */
[----:B------:R-:W-:Y:S01]  /*d450*/  CS2R R34, SRZ ;  /* 0x0000000000227805 */ /* 0x000fe2000001ff00 */
[----:B------:R-:W-:Y:S01]  /*d460*/  CS2R R32, SRZ ;  /* 0x0000000000207805 */ /* 0x000fe2000001ff00 */
[----:B------:R-:W-:Y:S01]  /*d470*/  CS2R R38, SRZ ;  /* 0x0000000000267805 */ /* 0x000fe2000001ff00 */
[----:B------:R-:W-:-:S09]  /*d480*/  CS2R R36, SRZ ;  /* 0x0000000000247805 */ /* 0x000fd2000001ff00 */
[C---:B------:R-:W-:Y:S01]  /*d490*/  @!P1 IMAD.SHL.U32 R0, R110.reuse, 0x2, RZ ;  /* 0x000000026e009824 */ /* 0x040fe200078e00ff */
[----:B------:R-:W-:-:S04]  /*d4a0*/  @!P1 SHF.L.U64.HI R4, R110, 0x1, R111 ;  /* 0x000000016e049819 */ /* 0x000fc8000001026f */
[----:B------:R-:W-:-:S04]  /*d4b0*/  @!P1 IADD3 R16, P0, R12, R0, RZ ;  /* 0x000000000c109210 */ /* 0x000fc80007f1e0ff */
[----:B----4-:R-:W-:Y:S02]  /*d4c0*/  @!P1 IADD3.X R17, R13, R4, RZ, P0, !PT ;  /* 0x000000040d119210 */ /* 0x010fe400007fe4ff */
[----:B---3--:R-:W-:-:S05]  /*d4d0*/  @!P1 IADD3 R14, P0, R2, R0, RZ ;  /* 0x00000000020e9210 */ /* 0x008fca0007f1e0ff */
[----:B-1----:R-:W-:Y:S01]  /*d4e0*/  @!P1 IMAD.X R15, R3, 0x1, R4, P0 ;  /* 0x00000001030f9824 */ /* 0x002fe200000e0604 */
[----:B------:R-:W-:-:S13]  /*d4f0*/  ISETP.GE.AND P0, PT, R152, c[0x0][0x27c], PT ;  /* 0x00009f0098007a0c */ /* 0x000fda0003f06270 */
[----:B-----5:R-:W-:-:S05]  /*d500*/  @!P0 SHF.L.U32 R0, R28, 0x3, RZ ;  /* 0x000000031c008819 */ /* 0x020fca00000006ff */
[----:B------:R-:W-:-:S04]  /*d510*/  @!P0 IMAD.WIDE R6, R0, 0x2, R12 ;  /* 0x0000000200068825 */ /* 0x000fc800078e020c */
[----:B------:R-:W-:Y:S01]  /*d520*/  @!P0 IMAD.WIDE R4, R0, 0x2, R2 ;  /* 0x0000000200048825 */ /* 0x000fe200078e0202 */
[----:B------:R1:W5:Y:S04]  /*d530*/  @!P0 LD.E.128 R32, [R6.64] ;  /* 0x0000000606208980 */ /* 0x000368000c101d00 */
[----:B------:R2:W5:Y:S01]  /*d540*/  @!P0 LD.E.128 R36, [R4.64] ;  /* 0x0000000604248980 */ /* 0x000562000c101d00 */
[----:B------:R-:W-:Y:S01]  /*d550*/  ISETP.GE.AND P0, PT, R109, c[0x0][0x27c], PT ;  /* 0x00009f006d007a0c */ /* 0x000fe20003f06270 */
[----:B------:R-:W-:Y:S01]  /*d560*/  CS2R R42, SRZ ;  /* 0x00000000002a7805 */ /* 0x000fe2000001ff00 */
[----:B------:R-:W-:Y:S01]  /*d570*/  CS2R R40, SRZ ;  /* 0x0000000000287805 */ /* 0x000fe2000001ff00 */
[----:B------:R-:W-:-:S10]  /*d580*/  CS2R R46, SRZ ;  /* 0x00000000002e7805 */ /* 0x000fd4000001ff00 */
[----:B------:R-:W-:Y:S01]  /*d590*/  @!P0 IMAD.SHL.U32 R0, R26, 0x8, RZ ;  /* 0x000000081a008824 */ /* 0x000fe200078e00ff */
[----:B------:R-:W-:Y:S01]  /*d5a0*/  CS2R R44, SRZ ;  /* 0x00000000002c7805 */ /* 0x000fe2000001ff00 */
[----:B------:R-:W-:Y:S01]  /*d5b0*/  CS2R R10, SRZ ;  /* 0x00000000000a7805 */ /* 0x000fe2000001ff00 */
[----:B------:R-:W-:Y:S01]  /*d5c0*/  CS2R R8, SRZ ;  /* 0x0000000000087805 */ /* 0x000fe2000001ff00 */
[----:B------:R-:W-:Y:S01]  /*d5d0*/  @!P0 IMAD.WIDE R2, R0, 0x2, R2 ;  /* 0x0000000200028825 */ /* 0x000fe200078e0202 */
[----:B-1----:R-:W-:-:S04]  /*d5e0*/  CS2R R6, SRZ ;  /* 0x0000000000067805 */ /* 0x002fc8000001ff00 */
[----:B------:R1:W5:Y:S01]  /*d5f0*/  @!P0 LD.E.128 R44, [R2.64] ;  /* 0x00000006022c8980 */ /* 0x000362000c101d00 */
[----:B--2---:R-:W-:-:S03]  /*d600*/  @!P0 IMAD.WIDE R4, R0, 0x2, R12 ;  /* 0x0000000200048825 */ /* 0x004fc600078e020c */
[----:B------:R1:W5:Y:S04]  /*d610*/  @!P1 LD.E.128 R8, [R16.64] ;  /* 0x0000000610089980 */ /* 0x000368000c101d00 */
[----:B------:R2:W5:Y:S02]  /*d620*/  @!P0 LD.E.128 R40, [R4.64] ;  /* 0x0000000604288980 */ /* 0x000564000c101d00 */
[----:B--2---:R-:W-:-:S06]  /*d630*/  CS2R R4, SRZ ;  /* 0x0000000000047805 */ /* 0x004fcc000001ff00 */
[----:B------:R1:W5:Y:S02]  /*d640*/  @!P1 LD.E.128 R4, [R14.64] ;  /* 0x000000060e049980 */ /* 0x000364000c101d00 */
.L_x_794:
[----:B--2---:R-:W-:Y:S05]  /*d650*/  BSYNC B0 ;  /* 0x0000000000007941 */ /* 0x004fea0003800000 */
.L_x_793:
[----:B------:R-:W-:Y:S01]  /*d660*/  IADD3 R0, R20, 0x40, RZ ;  /* 0x0000004014007810 */ /* 0x000fe20007ffe0ff */
[----:B-1-3-5:R-:W-:Y:S01]  /*d670*/  IMAD.MOV.U32 R2, RZ, RZ, R40 ;  /* 0x000000ffff027224 */ /* 0x02afe200078e0028 */
[----:B------:R-:W-:Y:S01]  /*d680*/  MOV R14, R4 ;  /* 0x00000004000e7202 */ /* 0x000fe20000000f00 */
[----:B------:R-:W-:Y:S01]  /*d690*/  IMAD.MOV.U32 R12, RZ, RZ, R42 ;  /* 0x000000ffff0c7224 */ /* 0x000fe200078e002a */
[----:B------:R-:W-:Y:S01]  /*d6a0*/  ISETP.GE.AND P0, PT, R0, R31, PT ;  /* 0x0000001f0000720c */ /* 0x000fe20003f06270 */
[----:B------:R-:W-:Y:S01]  /*d6b0*/  IMAD.MOV.U32 R0, RZ, RZ, R41 ;  /* 0x000000ffff007224 */ /* 0x000fe200078e0029 */
[----:B----4-:R-:W1:Y:S01]  /*d6c0*/  SHFL.IDX PT, R13, R19, 0x1, 0x1e1f ;  /* 0x003e1f00130d7f89 */ /* 0x010e6200000e0000 */
        /* <DEDUP_REMOVED lines=23> */
[----:B------:R-:W-:Y:S01]  /*d840*/  PRMT R25, R12, 0x7610, R25 ;  /* 0x000076100c197816 */ /* 0x000fe20000000019 */
[----:B------:R-:W-:Y:S01]  /*d850*/  IMAD.MOV.U32 R3, RZ, RZ, R47 ;  /* 0x000000ffff037224 */ /* 0x000fe200078e002f */
[----:B------:R-:W-:Y:S01]  /*d860*/  MOV R12, R46 ;  /* 0x0000002e000c7202 */ /* 0x000fe20000000f00 */
        /* <DEDUP_REMOVED lines=12> */
[----:B------:R2:W3:Y:S01]  /*d930*/  SHFL.IDX PT, R2, R22, 0x1, 0x1e1f ;  /* 0x003e1f0016027f89 */ /* 0x0004e200000e0000 */
[----:B------:R-:W-:Y:S01]  /*d940*/  CS2R R66, SRZ ;  /* 0x0000000000427805 */ /* 0x000fe2000001ff00 */
[----:B------:R-:W-:Y:S01]  /*d950*/  CS2R R64, SRZ ;  /* 0x0000000000407805 */ /* 0x000fe2000001ff00 */
[----:B------:R-:W-:Y:S01]  /*d960*/  CS2R R62, SRZ ;  /* 0x00000000003e7805 */ /* 0x000fe2000001ff00 */
[----:B------:R4:W1:Y:S01]  /*d970*/  SHFL.IDX PT, R12, R21, 0x1, 0x1e1f ;  /* 0x003e1f00150c7f89 */ /* 0x00086200000e0000 */
[----:B------:R-:W-:Y:S01]  /*d980*/  CS2R R60, SRZ ;  /* 0x00000000003c7805 */ /* 0x000fe2000001ff00 */
[----:B------:R-:W-:Y:S01]  /*d990*/  CS2R R54, SRZ ;  /* 0x0000000000367805 */ /* 0x000fe2000001ff00 */
[----:B------:R-:W-:Y:S01]  /*d9a0*/  CS2R R52, SRZ ;  /* 0x0000000000347805 */ /* 0x000fe2000001ff00 */
[----:B------:R4:W1:Y:S01]  /*d9b0*/  SHFL.IDX PT, R3, R18, 0x1, 0x1e1f ;  /* 0x003e1f0012037f89 */ /* 0x00086200000e0000 */
[----:B--2---:R-:W-:Y:S01]  /*d9c0*/  PRMT R22, R0, 0x5410, R14 ;  /* 0x0000541000167816 */ /* 0x004fe2000000000e */
[----:B------:R-:W-:Y:S05]  /*d9d0*/  @P0 BRA `(.L_x_796) ;  /* 0x0000021000000947 */ /* 0x000fea0003800000 */
[----:B---3--:R-:W-:Y:S01]  /*d9e0*/  ISETP.GE.AND P1, PT, R110, c[0x0][0x27c], PT ;  /* 0x00009f006e007a0c */ /* 0x008fe20003f26270 */
[----:B------:R-:W-:Y:S01]  /*d9f0*/  CS2R R58, SRZ ;  /* 0x00000000003a7805 */ /* 0x000fe2000001ff00 */
[----:B------:R-:W-:Y:S01]  /*da00*/  CS2R R56, SRZ ;  /* 0x0000000000387805 */ /* 0x000fe2000001ff00 */
[----:B------:R-:W-:Y:S01]  /*da10*/  CS2R R62, SRZ ;  /* 0x00000000003e7805 */ /* 0x000fe2000001ff00 */
[----:B------:R-:W-:-:S09]  /*da20*/  CS2R R60, SRZ ;  /* 0x00000000003c7805 */ /* 0x000fd2000001ff00 */
[C---:B------:R-:W-:Y:S01]  /*da30*/  @!P1 IMAD.SHL.U32 R0, R110.reuse, 0x2, RZ ;  /* 0x000000026e009824 */ /* 0x040fe200078e00ff */
[----:B------:R-:W-:-:S04]  /*da40*/  @!P1 SHF.L.U64.HI R15, R110, 0x1, R111 ;  /* 0x000000016e0f9819 */ /* 0x000fc8000001026f */
[----:B-1----:R-:W-:-:S04]  /*da50*/  @!P1 IADD3 R16, P0, R12, R0, RZ ;  /* 0x000000000c109210 */ /* 0x002fc80007f1e0ff */
[----:B------:R-:W-:Y:S02]  /*da60*/  @!P1 IADD3.X R17, R13, R15, RZ, P0, !PT ;  /* 0x0000000f0d119210 */ /* 0x000fe400007fe4ff */
[----:B------:R-:W-:-:S05]  /*da70*/  @!P1 IADD3 R14, P0, R2, R0, RZ ;  /* 0x00000000020e9210 */ /* 0x000fca0007f1e0ff */
[----:B------:R-:W-:Y:S01]  /*da80*/  @!P1 IMAD.X R15, R3, 0x1, R15, P0 ;  /* 0x00000001030f9824 */ /* 0x000fe200000e060f */
[----:B------:R-:W-:-:S13]  /*da90*/  ISETP.GE.AND P0, PT, R152, c[0x0][0x27c], PT ;  /* 0x00009f0098007a0c */ /* 0x000fda0003f06270 */
[----:B------:R-:W-:-:S05]  /*daa0*/  @!P0 SHF.L.U32 R0, R28, 0x3, RZ ;  /* 0x000000031c008819 */ /* 0x000fca00000006ff */
[----:B----4-:R-:W-:-:S04]  /*dab0*/  @!P0 IMAD.WIDE R20, R0, 0x2, R12 ;  /* 0x0000000200148825 */ /* 0x010fc800078e020c */
[----:B------:R-:W-:Y:S01]  /*dac0*/  @!P0 IMAD.WIDE R18, R0, 0x2, R2 ;  /* 0x0000000200128825 */ /* 0x000fe200078e0202 */
[----:B------:R1:W5:Y:S04]  /*dad0*/  @!P0 LD.E.128 R56, [R20.64] ;  /* 0x0000000614388980 */ /* 0x000368000c101d00 */
[----:B------:R1:W5:Y:S01]  /*dae0*/  @!P0 LD.E.128 R60, [R18.64] ;  /* 0x00000006123c8980 */ /* 0x000362000c101d00 */
[----:B------:R-:W-:Y:S01]  /*daf0*/  ISETP.GE.AND P0, PT, R109, c[0x0][0x27c], PT ;  /* 0x00009f006d007a0c */ /* 0x000fe20003f06270 */
[----:B------:R-:W-:Y:S01]  /*db00*/  CS2R R70, SRZ ;  /* 0x0000000000467805 */ /* 0x000fe2000001ff00 */
[----:B------:R-:W-:Y:S01]  /*db10*/  CS2R R68, SRZ ;  /* 0x0000000000447805 */ /* 0x000fe2000001ff00 */
[----:B------:R-:W-:Y:S01]  /*db20*/  CS2R R66, SRZ ;  /* 0x0000000000427805 */ /* 0x000fe2000001ff00 */
[----:B------:R-:W-:Y:S01]  /*db30*/  CS2R R64, SRZ ;  /* 0x0000000000407805 */ /* 0x000fe2000001ff00 */
[----:B------:R-:W-:Y:S01]  /*db40*/  CS2R R50, SRZ ;  /* 0x0000000000327805 */ /* 0x000fe2000001ff00 */
[----:B------:R-:W-:Y:S01]  /*db50*/  CS2R R48, SRZ ;  /* 0x0000000000307805 */ /* 0x000fe2000001ff00 */
[----:B------:R-:W-:Y:S01]  /*db60*/  CS2R R54, SRZ ;  /* 0x0000000000367805 */ /* 0x000fe2000001ff00 */
[----:B------:R-:W-:-:S04]  /*db70*/  CS2R R52, SRZ ;  /* 0x0000000000347805 */ /* 0x000fc8000001ff00 */
[----:B------:R1:W5:Y:S01]  /*db80*/  @!P1 LD.E.128 R48, [R16.64] ;  /* 0x0000000610309980 */ /* 0x000362000c101d00 */
[----:B------:R-:W-:-:S03]  /*db90*/  @!P0 IMAD.SHL.U32 R0, R26, 0x8, RZ ;  /* 0x000000081a008824 */ /* 0x000fc600078e00ff */
[----:B------:R1:W5:Y:S01]  /*dba0*/  @!P1 LD.E.128 R52, [R14.64] ;  /* 0x000000060e349980 */ /* 0x000362000c101d00 */
[----:B------:R-:W-:-:S04]  /*dbb0*/  @!P0 IMAD.WIDE R12, R0, 0x2, R12 ;  /* 0x00000002000c8825 */ /* 0x000fc800078e020c */
[----:B------:R-:W-:Y:S01]  /*dbc0*/  @!P0 IMAD.WIDE R2, R0, 0x2, R2 ;  /* 0x0000000200028825 */ /* 0x000fe200078e0202 */
[----:B------:R1:W5:Y:S04]  /*dbd0*/  @!P0 LD.E.128 R68, [R12.64] ;  /* 0x000000060c448980 */ /* 0x000368000c101d00 */
[----:B------:R1:W5:Y:S02]  /*dbe0*/  @!P0 LD.E.128 R64, [R2.64] ;  /* 0x0000000602408980 */ /* 0x000364000c101d00 */
.L_x_796:
[----:B---3--:R-:W-:Y:S05]  /*dbf0*/  BSYNC B0 ;  /* 0x0000000000007941 */ /* 0x008fea0003800000 */
.L_x_795:
        /* <DEDUP_REMOVED lines=47> */
[----:B------:R1:W5:Y:S04]  /*def0*/  LDL R101, [R1+0x68] ;  /* 0x0000680001657983 */ /* 0x0003680000100800 */
[----:B------:R1:W5:Y:S04]  /*df00*/  LDL R100, [R1+0x6c] ;  /* 0x00006c0001647983 */ /* 0x0003680000100800 */
[----:B------:R1:W5:Y:S01]  /*df10*/  LDL R99, [R1+0x70] ;  /* 0x0000700001637983 */ /* 0x0003620000100800 */
[----:B------:R-:W-:Y:S01]  /*df20*/  ISETP.GE.AND P0, PT, R110, c[0x0][0x27c], PT ;  /* 0x00009f006e007a0c */ /* 0x000fe20003f06270 */
[----:B------:R-:W-:-:S12]  /*df30*/  BSSY B0, `(.L_x_799) ;  /* 0x000006a000007945 */ /* 0x000fd80003800000 */
[----:B------:R-:W-:Y:S05]  /*df40*/  @P0 BRA `(.L_x_800) ;  /* 0x0000068000000947 */ /* 0x000fea0003800000 */
[----:B------:R-:W2:Y:S01]  /*df50*/  LDL R102, [R1+0x8c] ;  /* 0x00008c0001667983 */ /* 0x000ea20000100800 */
[----:B------:R-:W-:Y:S01]  /*df60*/  IMAD.MOV.U32 R0, RZ, RZ, c[0x0][0x27c] ;  /* 0x00009f00ff007624 */ /* 0x000fe200078e00ff */
[--C-:B----4-:R-:W-:Y:S02]  /*df70*/  SHF.R.U64 R21, R8, 0x10, R9.reuse ;  /* 0x0000001008157819 */ /* 0x110fe40000001209 */
[----:B------:R-:W-:Y:S02]  /*df80*/  SHF.R.U32.HI R8, RZ, 0x10, R9 ;  /* 0x00000010ff087819 */ /* 0x000fe40000011609 */
[----:B------:R-:W-:Y:S02]  /*df90*/  LEA.HI R0, R0, R97, RZ, 0x1d ;  /* 0x0000006100007211 */ /* 0x000fe400078fe8ff */
[----:B------:R-:W-:Y:S02]  /*dfa0*/  SHF.R.U64 R9, R10, 0x10, R11 ;  /* 0x000000100a097819 */ /* 0x000fe4000000120b */
[----:B------:R-:W-:Y:S01]  /*dfb0*/  SHF.R.S32.HI R3, RZ, 0x1f, R0 ;  /* 0x0000001fff037819 */ /* 0x000fe20000011400 */
[----:B------:R-:W-:Y:S01]  /*dfc0*/  IMAD.SHL.U32 R2, R0, 0x8, RZ ;  /* 0x0000000800027824 */ /* 0x000fe200078e00ff */
[----:B------:R-:W-:-:S02]  /*dfd0*/  SHF.R.U64 R4, R4, 0x10, R5 ;  /* 0x0000001004047819 */ /* 0x000fc40000001205 */
[----:B------:R-:W-:Y:S02]  /*dfe0*/  LEA.HI R0, R3, R0, RZ, 0x2 ;  /* 0x0000000003007211 */ /* 0x000fe400078f10ff */
[----:B-----5:R-:W-:Y:S02]  /*dff0*/  LOP3.LUT R2, R101, 0x18, R2, 0xf8, !PT ;  /* 0x0000001865027812 */ /* 0x020fe400078ef802 */
[----:B------:R-:W-:Y:S01]  /*e000*/  SHF.R.U32.HI R3, RZ, 0x10, R11 ;  /* 0x00000010ff037819 */ /* 0x000fe2000001160b */
[----:B------:R-:W-:Y:S01]  /*e010*/  IMAD.SHL.U32 R0, R0, 0x400, RZ ;  /* 0x0000040000007824 */ /* 0x000fe200078e00ff */
[----:B------:R-:W-:Y:S02]  /*e020*/  LOP3.LUT R2, R2, R100, RZ, 0x3c, !PT ;  /* 0x0000006402027212 */ /* 0x000fe400078e3cff */
[----:B------:R-:W-:Y:S02]  /*e030*/  PRMT R28, R25, 0x5410, R9 ;  /* 0x00005410191c7816 */ /* 0x000fe40000000009 */
[----:B------:R-:W-:-:S02]  /*e040*/  LOP3.LUT R0, R0, 0x7ffff000, RZ, 0xc0, !PT ;  /* 0x7ffff00000007812 */ /* 0x000fc400078ec0ff */
[----:B------:R-:W-:Y:S02]  /*e050*/  PRMT R21, R24, 0x5432, R21 ;  /* 0x0000543218157816 */ /* 0x000fe40000000015 */
[----:B------:R-:W-:Y:S02]  /*e060*/  IADD3 R0, R2, R0, R99 ;  /* 0x0000000002007210 */ /* 0x000fe40007ffe063 */
[----:B------:R-:W-:Y:S02]  /*e070*/  SHF.R.U32.HI R2, RZ, 0x10, R5 ;  /* 0x00000010ff027819 */ /* 0x000fe40000011605 */
[--C-:B------:R-:W-:Y:S01]  /*e080*/  SHF.R.U64 R5, R6, 0x10, R7.reuse ;  /* 0x0000001006057819 */ /* 0x100fe20000001207 */
[----:B------:R-:W-:Y:S01]  /*e090*/  IMAD.SHL.U32 R30, R0, 0x2, RZ ;  /* 0x00000002001e7824 */ /* 0x000fe200078e00ff */
[----:B------:R-:W-:Y:S02]  /*e0a0*/  SHF.R.U32.HI R0, RZ, 0x10, R7 ;  /* 0x00000010ff007819 */ /* 0x000fe40000011607 */
[----:B------:R-:W-:-:S02]  /*e0b0*/  PRMT R20, R24, 0x5410, R8 ;  /* 0x0000541018147816 */ /* 0x000fc40000000008 */
[----:B------:R-:W3:Y:S01]  /*e0c0*/  LDS.128 R12, [R30+0x6080] ;  /* 0x006080001e0c7984 */ /* 0x000ee20000000c00 */
[C---:B------:R-:W-:Y:S02]  /*e0d0*/  PRMT R11, R22.reuse, 0x5432, R4 ;  /* 0x00005432160b7816 */ /* 0x040fe40000000004 */
[C---:B------:R-:W-:Y:S02]  /*e0e0*/  PRMT R26, R23.reuse, 0x5432, R5 ;  /* 0x00005432171a7816 */ /* 0x040fe40000000005 */
[----:B------:R-:W-:Y:S02]  /*e0f0*/  PRMT R25, R23, 0x5410, R0 ;  /* 0x0000541017197816 */ /* 0x000fe40000000000 */
[----:B------:R-:W-:Y:S02]  /*e100*/  PRMT R10, R22, 0x5410, R2 ;  /* 0x00005410160a7816 */ /* 0x000fe40000000002 */
[----:B------:R-:W-:Y:S01]  /*e110*/  PRMT R27, R27, 0x5410, R3 ;  /* 0x000054101b1b7816 */ /* 0x000fe20000000003 */
[----:B------:R-:W-:-:S02]  /*e120*/  IMAD.U32 R72, R25, 0x10000, RZ ;  /* 0x0001000019487824 */ /* 0x000fc400078e00ff */
[C---:B---3--:R-:W-:Y:S01]  /*e130*/  IMAD.U32 R8, R12.reuse, 0x10000, RZ ;  /* 0x000100000c087824 */ /* 0x048fe200078e00ff */
[----:B------:R-:W-:Y:S01]  /*e140*/  SHF.L.U32 R6, R13, 0x10, RZ ;  /* 0x000000100d067819 */ /* 0x000fe200000006ff */
[----:B------:R-:W-:Y:S01]  /*e150*/  IMAD.U32 R2, R15, 0x10000, RZ ;  /* 0x000100000f027824 */ /* 0x000fe200078e00ff */
[----:B------:R-:W-:Y:S02]  /*e160*/  LOP3.LUT R7, R12, 0xffff0000, RZ, 0xc0, !PT ;  /* 0xffff00000c077812 */ /* 0x000fe400078ec0ff */
[----:B------:R-:W-:Y:S01]  /*e170*/  LOP3.LUT R5, R13, 0xffff0000, RZ, 0xc0, !PT ;  /* 0xffff00000d057812 */ /* 0x000fe200078ec0ff */
[----:B------:R-:W-:Y:S01]  /*e180*/  IMAD.U32 R13, R21, 0x10000, RZ ;  /* 0x00010000150d7824 */ /* 0x000fe200078e00ff */
[C---:B------:R-:W-:Y:S02]  /*e190*/  SHF.L.U32 R4, R14.reuse, 0x10, RZ ;  /* 0x000000100e047819 */ /* 0x040fe400000006ff */
[----:B------:R-:W-:Y:S01]  /*e1a0*/  LOP3.LUT R3, R14, 0xffff0000, RZ, 0xc0, !PT ;  /* 0xffff00000e037812 */ /* 0x000fe200078ec0ff */
[----:B------:R-:W-:Y:S01]  /*e1b0*/  IMAD.U32 R14, R10, 0x10000, RZ ;  /* 0x000100000a0e7824 */ /* 0x000fe200078e00ff */
[----:B------:R-:W-:-:S02]  /*e1c0*/  LOP3.LUT R0, R15, 0xffff0000, RZ, 0xc0, !PT ;  /* 0xffff00000f007812 */ /* 0x000fc400078ec0ff */
[----:B------:R-:W-:Y:S01]  /*e1d0*/  SHF.L.U32 R15, R27, 0x10, RZ ;  /* 0x000000101b0f7819 */ /* 0x000fe200000006ff */
[----:B--2---:R-:W2:Y:S02]  /*e1e0*/  LDS.128 R16, [R102] ;  /* 0x0000000066107984 */ /* 0x004ea40000000c00 */
[C---:B--2---:R-:W-:Y:S01]  /*e1f0*/  IMAD.U32 R23, R16.reuse, 0x10000, RZ ;  /* 0x0001000010177824 */ /* 0x044fe200078e00ff */
[----:B------:R-:W-:Y:S01]  /*e200*/  LOP3.LUT R24, R16, 0xffff0000, RZ, 0xc0, !PT ;  /* 0xffff000010187812 */ /* 0x000fe200078ec0ff */
[----:B------:R-:W-:Y:S01]  /*e210*/  IMAD.U32 R9, R19, 0x10000, RZ ;  /* 0x0001000013097824 */ /* 0x000fe200078e00ff */
[C---:B------:R-:W-:Y:S02]  /*e220*/  SHF.L.U32 R22, R17.reuse, 0x10, RZ ;  /* 0x0000001011167819 */ /* 0x040fe400000006ff */
[----:B------:R-:W-:Y:S01]  /*e230*/  LOP3.LUT R16, R17, 0xffff0000, RZ, 0xc0, !PT ;  /* 0xffff000011107812 */ /* 0x000fe200078ec0ff */
[C---:B------:R-:W-:Y:S01]  /*e240*/  IMAD.U32 R17, R18.reuse, 0x10000, RZ ;  /* 0x0001000012117824 */ /* 0x040fe200078e00ff */
[----:B------:R-:W-:-:S02]  /*e250*/  LOP3.LUT R29, R18, 0xffff0000, RZ, 0xc0, !PT ;  /* 0xffff0000121d7812 */ /* 0x000fc400078ec0ff */
[----:B------:R-:W-:Y:S01]  /*e260*/  LOP3.LUT R18, R19, 0xffff0000, RZ, 0xc0, !PT ;  /* 0xffff000013127812 */ /* 0x000fe200078ec0ff */
[----:B------:R-:W-:-:S04]  /*e270*/  IMAD.U32 R19, R11, 0x10000, RZ ;  /* 0x000100000b137824 */ /* 0x000fc800078e00ff */
[C---:B------:R-:W-:Y:S02]  /*e280*/  FMUL.FTZ R12, R8.reuse, R19 ;  /* 0x00000013080c7220 */ /* 0x040fe40000410000 */
[-C--:B------:R-:W-:Y:S02]  /*e290*/  FMUL.FTZ R8, R8, R13.reuse ;  /* 0x0000000d08087220 */ /* 0x080fe40000410000 */
[C---:B------:R-:W-:Y:S02]  /*e2a0*/  FFMA.FTZ R31, R23.reuse, R13, -R12 ;  /* 0x0000000d171f7223 */ /* 0x040fe4000001080c */
[----:B------:R-:W-:Y:S02]  /*e2b0*/  IMAD.U32 R13, R20, 0x10000, RZ ;  /* 0x00010000140d7824 */ /* 0x000fe400078e00ff */
[----:B------:R-:W-:Y:S02]  /*e2c0*/  FMUL.FTZ R12, R6, R14 ;  /* 0x0000000e060c7220 */ /* 0x000fe40000410000 */
[----:B------:R-:W-:-:S02]  /*e2d0*/  FFMA.FTZ R23, R23, R19, R8 ;  /* 0x0000001317177223 */ /* 0x000fc40000010008 */
[-C--:B------:R-:W-:Y:S02]  /*e2e0*/  FMUL.FTZ R8, R6, R13.reuse ;  /* 0x0000000d06087220 */ /* 0x080fe40000410000 */
[----:B------:R-:W-:Y:S01]  /*e2f0*/  FFMA.FTZ R19, R22, R13, -R12 ;  /* 0x0000000d16137223 */ /* 0x000fe2000001080c */
[----:B------:R-:W-:Y:S01]  /*e300*/  LOP3.LUT R12, R11, 0xffff0000, RZ, 0xc0, !PT ;  /* 0xffff00000b0c7812 */ /* 0x000fe200078ec0ff */
[-C--:B------:R-:W-:Y:S01]  /*e310*/  FMUL.FTZ R6, R2, R72.reuse ;  /* 0x0000004802067220 */ /* 0x080fe20000410000 */
[----:B------:R-:W-:Y:S01]  /*e320*/  LOP3.LUT R11, R10, 0xffff0000, RZ, 0xc0, !PT ;  /* 0xffff00000a0b7812 */ /* 0x000fe200078ec0ff */
[-C--:B------:R-:W-:Y:S02]  /*e330*/  FMUL.FTZ R2, R2, R15.reuse ;  /* 0x0000000f02027220 */ /* 0x080fe40000410000 */
[----:B------:R-:W-:Y:S01]  /*e340*/  FFMA.FTZ R15, R9, R15, -R6 ;  /* 0x0000000f090f7223 */ /* 0x000fe20000010806 */
[----:B------:R-:W-:Y:S01]  /*e350*/  LOP3.LUT R6, R21, 0xffff0000, RZ, 0xc0, !PT ;  /* 0xffff000015067812 */ /* 0x000fe200078ec0ff */
[----:B------:R-:W-:Y:S01]  /*e360*/  FFMA.FTZ R13, R9, R72, R2 ;  /* 0x00000048090d7223 */ /* 0x000fe20000010002 */
[----:B------:R-:W-:Y:S01]  /*e370*/  LOP3.LUT R9, R20, 0xffff0000, RZ, 0xc0, !PT ;  /* 0xffff000014097812 */ /* 0x000fe200078ec0ff */
[----:B------:R-:W-:Y:S01]  /*e380*/  FMUL.FTZ R2, R7, R12 ;  /* 0x0000000c07027220 */ /* 0x000fe20000410000 */
[----:B------:R-:W-:Y:S01]  /*e390*/  LOP3.LUT R20, R26, 0xffff0000, RZ, 0xc0, !PT ;  /* 0xffff00001a147812 */ /* 0x000fe200078ec0ff */
[----:B------:R-:W-:-:S02]  /*e3a0*/  FFMA.FTZ R14, R22, R14, R8 ;  /* 0x0000000e160e7223 */ /* 0x000fc40000010008 */
[----:B------:R-:W-:Y:S02]  /*e3b0*/  IMAD.U32 R21, R26, 0x10000, RZ ;  /* 0x000100001a157824 */ /* 0x000fe400078e00ff */
[-C--:B------:R-:W-:Y:S02]  /*e3c0*/  FFMA.FTZ R8, R24, R6.reuse, -R2 ;  /* 0x0000000618087223 */ /* 0x080fe40000010802 */
[----:B------:R-:W-:Y:S02]  /*e3d0*/  FMUL.FTZ R7, R7, R6 ;  /* 0x0000000607077220 */ /* 0x000fe40000410000 */
[C---:B------:R-:W-:Y:S01]  /*e3e0*/  FMUL.FTZ R2, R5.reuse, R9 ;  /* 0x0000000905027220 */ /* 0x040fe20000410000 */
[----:B------:R-:W-:Y:S01]  /*e3f0*/  F2FP.BF16.PACK_AB R8, R8, R31 ;  /* 0x0000001f0808723e */ /* 0x000fe200000010ff */
[----:B------:R-:W-:Y:S02]  /*e400*/  IMAD.U32 R10, R28, 0x10000, RZ ;  /* 0x000100001c0a7824 */ /* 0x000fe400078e00ff */
[----:B------:R-:W-:-:S02]  /*e410*/  FMUL.FTZ R6, R5, R11 ;  /* 0x0000000b05067220 */ /* 0x000fc40000410000 */
[----:B------:R-:W-:Y:S02]  /*e420*/  FMUL.FTZ R5, R4, R21 ;  /* 0x0000001504057220 */ /* 0x000fe40000410000 */
[C---:B------:R-:W-:Y:S02]  /*e430*/  FFMA.FTZ R11, R16.reuse, R11, R2 ;  /* 0x0000000b100b7223 */ /* 0x040fe40000010002 */
[----:B------:R-:W-:Y:S01]  /*e440*/  FFMA.FTZ R9, R16, R9, -R6 ;  /* 0x0000000910097223 */ /* 0x000fe20000010806 */
[----:B------:R-:W-:Y:S01]  /*e450*/  LOP3.LUT R6, R28, 0xffff0000, RZ, 0xc0, !PT ;  /* 0xffff00001c067812 */ /* 0x000fe200078ec0ff */
[-C--:B------:R-:W-:Y:S01]  /*e460*/  FMUL.FTZ R2, R4, R10.reuse ;  /* 0x0000000a04027220 */ /* 0x080fe20000410000 */
[----:B------:R-:W-:Y:S01]  /*e470*/  LOP3.LUT R16, R25, 0xffff0000, RZ, 0xc0, !PT ;  /* 0xffff000019107812 */ /* 0x000fe200078ec0ff */
[----:B------:R-:W-:Y:S01]  /*e480*/  FFMA.FTZ R10, R17, R10, -R5 ;  /* 0x0000000a110a7223 */ /* 0x000fe20000010805 */
[----:B------:R-:W-:Y:S01]  /*e490*/  LOP3.LUT R5, R27, 0xffff0000, RZ, 0xc0, !PT ;  /* 0xffff00001b057812 */ /* 0x000fe200078ec0ff */
[----:B------:R-:W-:Y:S01]  /*e4a0*/  FFMA.FTZ R12, R24, R12, R7 ;  /* 0x0000000c180c7223 */ /* 0x000fe20000010007 */
[----:B------:R-:W-:Y:S01]  /*e4b0*/  F2FP.BF16.PACK_AB R9, R9, R19 ;  /* 0x000000130909723e */ /* 0x000fe200000010ff */
[----:B------:R-:W-:-:S02]  /*e4c0*/  FFMA.FTZ R7, R17, R21, R2 ;  /* 0x0000001511077223 */ /* 0x000fc40000010002 */
[C---:B------:R-:W-:Y:S02]  /*e4d0*/  FMUL.FTZ R4, R3.reuse, R20 ;  /* 0x0000001403047220 */ /* 0x040fe40000410000 */
[----:B------:R-:W-:Y:S02]  /*e4e0*/  FMUL.FTZ R3, R3, R6 ;  /* 0x0000000603037220 */ /* 0x000fe40000410000 */
[C---:B------:R-:W-:Y:S02]  /*e4f0*/  FMUL.FTZ R2, R0.reuse, R16 ;  /* 0x0000001000027220 */ /* 0x040fe40000410000 */
[----:B------:R-:W-:Y:S02]  /*e500*/  FMUL.FTZ R0, R0, R5 ;  /* 0x0000000500007220 */ /* 0x000fe40000410000 */
[C---:B------:R-:W-:Y:S01]  /*e510*/  FFMA.FTZ R6, R29.reuse, R6, -R4 ;  /* 0x000000061d067223 */ /* 0x040fe20000010804 */
[----:B------:R-:W-:Y:S01]  /*e520*/  F2FP.BF16.PACK_AB R4, R12, R23 ;  /* 0x000000170c04723e */ /* 0x000fe200000010ff */
[----:B------:R-:W-:-:S02]  /*e530*/  FFMA.FTZ R3, R29, R20, R3 ;  /* 0x000000141d037223 */ /* 0x000fc40000010003 */
[C---:B------:R-:W-:Y:S01]  /*e540*/  FFMA.FTZ R2, R18.reuse, R5, -R2 ;  /* 0x0000000512027223 */ /* 0x040fe20000010802 */
[----:B------:R-:W-:Y:S01]  /*e550*/  F2FP.BF16.PACK_AB R5, R11, R14 ;  /* 0x0000000e0b05723e */ /* 0x000fe200000010ff */
[----:B------:R-:W-:Y:S01]  /*e560*/  FFMA.FTZ R0, R18, R16, R0 ;  /* 0x0000001012007223 */ /* 0x000fe20000010000 */
[----:B------:R-:W-:Y:S02]  /*e570*/  F2FP.BF16.PACK_AB R10, R6, R10 ;  /* 0x0000000a060a723e */ /* 0x000fe400000010ff */
[----:B------:R-:W-:Y:S02]  /*e580*/  F2FP.BF16.PACK_AB R6, R3, R7 ;  /* 0x000000070306723e */ /* 0x000fe400000010ff */
[----:B------:R-:W-:Y:S02]  /*e590*/  F2FP.BF16.PACK_AB R11, R2, R15 ;  /* 0x0000000f020b723e */ /* 0x000fe400000010ff */
[----:B------:R-:W-:-:S03]  /*e5a0*/  F2FP.BF16.PACK_AB R7, R0, R13 ;  /* 0x0000000d0007723e */ /* 0x000fc600000010ff */
[----:B------:R2:W-:Y:S04]  /*e5b0*/  STS.128 [R102], R8 ;  /* 0x0000000866007388 */ /* 0x0005e80000000c00 */
[----:B------:R2:W-:Y:S02]  /*e5c0*/  STS.128 [R30+0x6080], R4 ;  /* 0x006080041e007388 */ /* 0x0005e40000000c00 */
.L_x_800:
[----:B------:R-:W-:Y:S05]  /*e5d0*/  BSYNC B0 ;  /* 0x0000000000007941 */ /* 0x000fea0003800000 */
.L_x_799:
[----:B------:R-:W-:Y:S01]  /*e5e0*/  ISETP.GE.AND P0, PT, R152, c[0x0][0x27c], PT ;  /* 0x00009f0098007a0c */ /* 0x000fe20003f06270 */
[----:B------:R-:W-:-:S12]  /*e5f0*/  BSSY B0, `(.L_x_801) ;  /* 0x000006b000007945 */ /* 0x000fd80003800000 */
[----:B------:R-:W-:Y:S05]  /*e600*/  @P0 BRA `(.L_x_802) ;  /* 0x0000069000000947 */ /* 0x000fea0003800000 */
[----:B------:R-:W3:Y:S04]  /*e610*/  LDL R2, [R1+0x78] ;  /* 0x0000780001027983 */ /* 0x000ee80000100800 */
[----:B--2---:R-:W2:Y:S01]  /*e620*/  LDL R72, [R1+0x9c] ;  /* 0x00009c0001487983 */ /* 0x004ea20000100800 */
[----:B------:R-:W-:Y:S01]  /*e630*/  IMAD.MOV.U32 R0, RZ, RZ, c[0x0][0x27c] ;  /* 0x00009f00ff007624 */ /* 0x000fe200078e00ff */
[----:B------:R-:W-:Y:S02]  /*e640*/  SHF.R.U64 R14, R36, 0x10, R37 ;  /* 0x00000010240e7819 */ /* 0x000fe40000001225 */
[----:B------:R-:W-:Y:S02]  /*e650*/  SHF.R.U64 R17, R38, 0x10, R39 ;  /* 0x0000001026117819 */ /* 0x000fe40000001227 */
[----:B------:R-:W-:-:S02]  /*e660*/  PRMT R14, R74, 0x5432, R14 ;  /* 0x000054324a0e7816 */ /* 0x000fc4000000000e */
[----:B------:R-:W-:Y:S02]  /*e670*/  SHF.R.U32.HI R13, RZ, 0x10, R37 ;  /* 0x00000010ff0d7819 */ /* 0x000fe40000011625 */
[----:B----4-:R-:W-:Y:S01]  /*e680*/  SHF.R.U32.HI R18, RZ, 0x10, R39 ;  /* 0x00000010ff127819 */ /* 0x010fe20000011627 */
[----:B------:R-:W-:Y:S01]  /*e690*/  IMAD.U32 R29, R14, 0x10000, RZ ;  /* 0x000100000e1d7824 */ /* 0x000fe200078e00ff */
[C---:B------:R-:W-:Y:S02]  /*e6a0*/  PRMT R23, R75.reuse, 0x5432, R17 ;  /* 0x000054324b177816 */ /* 0x040fe40000000011 */
[----:B------:R-:W-:Y:S02]  /*e6b0*/  SHF.R.U32.HI R12, RZ, 0x10, R35 ;  /* 0x00000010ff0c7819 */ /* 0x000fe40000011623 */
[----:B------:R-:W-:Y:S02]  /*e6c0*/  PRMT R13, R74, 0x5410, R13 ;  /* 0x000054104a0d7816 */ /* 0x000fe4000000000d */
[----:B------:R-:W-:-:S02]  /*e6d0*/  PRMT R22, R75, 0x5410, R18 ;  /* 0x000054104b167816 */ /* 0x000fc40000000012 */
[----:B------:R-:W-:-:S03]  /*e6e0*/  PRMT R24, R77, 0x5410, R12 ;  /* 0x000054104d187816 */ /* 0x000fc6000000000c */
[----:B------:R-:W-:Y:S01]  /*e6f0*/  IMAD.U32 R31, R22, 0x10000, RZ ;  /* 0x00010000161f7824 */ /* 0x000fe200078e00ff */
[----:B---3--:R-:W-:-:S04]  /*e700*/  LEA.HI R0, R0, R2, RZ, 0x1d ;  /* 0x0000000200007211 */ /* 0x008fc800078fe8ff */
[----:B------:R-:W-:Y:S01]  /*e710*/  SHF.R.S32.HI R2, RZ, 0x1f, R0 ;  /* 0x0000001fff027819 */ /* 0x000fe20000011400 */
[----:B------:R-:W-:Y:S01]  /*e720*/  IMAD.SHL.U32 R3, R0, 0x8, RZ ;  /* 0x0000000800037824 */ /* 0x000fe200078e00ff */
[----:B--2---:R-:W2:Y:S02]  /*e730*/  LDS.128 R8, [R72] ;  /* 0x0000000048087984 */ /* 0x004ea40000000c00 */
[----:B------:R-:W-:Y:S02]  /*e740*/  LEA.HI R0, R2, R0, RZ, 0x2 ;  /* 0x0000000002007211 */ /* 0x000fe400078f10ff */
[----:B-----5:R-:W-:Y:S02]  /*e750*/  LOP3.LUT R2, R101, 0x18, R3, 0xf8, !PT ;  /* 0x0000001865027812 */ /* 0x020fe400078ef803 */
[----:B------:R-:W-:Y:S01]  /*e760*/  SHF.R.U64 R3, R34, 0x10, R35 ;  /* 0x0000001022037819 */ /* 0x000fe20000001223 */
[----:B------:R-:W-:Y:S01]  /*e770*/  IMAD.SHL.U32 R0, R0, 0x400, RZ ;  /* 0x0000040000007824 */ /* 0x000fe200078e00ff */
[----:B------:R-:W-:-:S02]  /*e780*/  LOP3.LUT R2, R2, R100, RZ, 0x3c, !PT ;  /* 0x0000006402027212 */ /* 0x000fc400078e3cff */
[----:B------:R-:W-:Y:S02]  /*e790*/  PRMT R26, R77, 0x5432, R3 ;  /* 0x000054324d1a7816 */ /* 0x000fe40000000003 */
[----:B------:R-:W-:-:S04]  /*e7a0*/  LOP3.LUT R0, R0, 0x7ffff000, RZ, 0xc0, !PT ;  /* 0x7ffff00000007812 */ /* 0x000fc800078ec0ff */
[----:B------:R-:W-:Y:S02]  /*e7b0*/  IADD3 R0, R2, R0, R99 ;  /* 0x0000000002007210 */ /* 0x000fe40007ffe063 */
[----:B------:R-:W-:-:S03]  /*e7c0*/  SHF.R.U32.HI R2, RZ, 0x10, R33 ;  /* 0x00000010ff027819 */ /* 0x000fc60000011621 */
[----:B------:R-:W-:Y:S01]  /*e7d0*/  IMAD.SHL.U32 R28, R0, 0x2, RZ ;  /* 0x00000002001c7824 */ /* 0x000fe200078e00ff */
[----:B------:R-:W-:Y:S01]  /*e7e0*/  SHF.R.U64 R0, R32, 0x10, R33 ;  /* 0x0000001020007819 */ /* 0x000fe20000001221 */
[----:B------:R-:W-:Y:S01]  /*e7f0*/  IMAD.U32 R32, R13, 0x10000, RZ ;  /* 0x000100000d207824 */ /* 0x000fe200078e00ff */
[C---:B------:R-:W-:Y:S02]  /*e800*/  PRMT R15, R76.reuse, 0x5410, R2 ;  /* 0x000054104c0f7816 */ /* 0x040fe40000000002 */
[----:B------:R-:W3:Y:S01]  /*e810*/  LDS.128 R4, [R28+0x6080] ;  /* 0x006080001c047984 */ /* 0x000ee20000000c00 */
[----:B------:R-:W-:Y:S02]  /*e820*/  PRMT R16, R76, 0x5432, R0 ;  /* 0x000054324c107816 */ /* 0x000fe40000000000 */
[----:B------:R-:W-:-:S03]  /*e830*/  LOP3.LUT R33, R14, 0xffff0000, RZ, 0xc0, !PT ;  /* 0xffff00000e217812 */ /* 0x000fc600078ec0ff */
[----:B------:R-:W-:Y:S02]  /*e840*/  IMAD.U32 R30, R16, 0x10000, RZ ;  /* 0x00010000101e7824 */ /* 0x000fe400078e00ff */
[C---:B--2---:R-:W-:Y:S01]  /*e850*/  IMAD.U32 R20, R10.reuse, 0x10000, RZ ;  /* 0x000100000a147824 */ /* 0x044fe200078e00ff */
[----:B------:R-:W-:Y:S01]  /*e860*/  LOP3.LUT R25, R10, 0xffff0000, RZ, 0xc0, !PT ;  /* 0xffff00000a197812 */ /* 0x000fe200078ec0ff */
[C---:B------:R-:W-:Y:S01]  /*e870*/  IMAD.U32 R18, R8.reuse, 0x10000, RZ ;  /* 0x0001000008127824 */ /* 0x040fe200078e00ff */
[----:B------:R-:W-:Y:S01]  /*e880*/  SHF.L.U32 R17, R9, 0x10, RZ ;  /* 0x0000001009117819 */ /* 0x000fe200000006ff */
[----:B------:R-:W-:Y:S01]  /*e890*/  IMAD.U32 R12, R11, 0x10000, RZ ;  /* 0x000100000b0c7824 */ /* 0x000fe200078e00ff */
[----:B------:R-:W-:Y:S02]  /*e8a0*/  LOP3.LUT R19, R9, 0xffff0000, RZ, 0xc0, !PT ;  /* 0xffff000009137812 */ /* 0x000fe400078ec0ff */
[----:B------:R-:W-:Y:S02]  /*e8b0*/  LOP3.LUT R21, R8, 0xffff0000, RZ, 0xc0, !PT ;  /* 0xffff000008157812 */ /* 0x000fe400078ec0ff */
[----:B------:R-:W-:Y:S01]  /*e8c0*/  LOP3.LUT R11, R11, 0xffff0000, RZ, 0xc0, !PT ;  /* 0xffff00000b0b7812 */ /* 0x000fe200078ec0ff */
[C---:B---3--:R-:W-:Y:S01]  /*e8d0*/  IMAD.U32 R10, R4.reuse, 0x10000, RZ ;  /* 0x00010000040a7824 */ /* 0x048fe200078e00ff */
[----:B------:R-:W-:Y:S01]  /*e8e0*/  LOP3.LUT R9, R4, 0xffff0000, RZ, 0xc0, !PT ;  /* 0xffff000004097812 */ /* 0x000fe200078ec0ff */
[----:B------:R-:W-:Y:S01]  /*e8f0*/  IMAD.U32 R2, R7, 0x10000, RZ ;  /* 0x0001000007027824 */ /* 0x000fe200078e00ff */
[----:B------:R-:W-:Y:S01]  /*e900*/  SHF.L.U32 R4, R6, 0x10, RZ ;  /* 0x0000001006047819 */ /* 0x000fe200000006ff */
[-C--:B------:R-:W-:Y:S01]  /*e910*/  FMUL.FTZ R27, R10, R29.reuse ;  /* 0x0000001d0a1b7220 */ /* 0x080fe20000410000 */
[----:B------:R-:W-:Y:S01]  /*e920*/  LOP3.LUT R3, R6, 0xffff0000, RZ, 0xc0, !PT ;  /* 0xffff000006037812 */ /* 0x000fe200078ec0ff */
[-C--:B------:R-:W-:Y:S01]  /*e930*/  FMUL.FTZ R6, R10, R30.reuse ;  /* 0x0000001e0a067220 */ /* 0x080fe20000410000 */
[----:B------:R-:W-:Y:S01]  /*e940*/  SHF.L.U32 R8, R5, 0x10, RZ ;  /* 0x0000001005087819 */ /* 0x000fe200000006ff */
[C---:B------:R-:W-:Y:S01]  /*e950*/  FFMA.FTZ R30, R18.reuse, R30, -R27 ;  /* 0x0000001e121e7223 */ /* 0x040fe2000001081b */
[----:B------:R-:W-:Y:S01]  /*e960*/  LOP3.LUT R0, R7, 0xffff0000, RZ, 0xc0, !PT ;  /* 0xffff000007007812 */ /* 0x000fe200078ec0ff */
[----:B------:R-:W-:Y:S01]  /*e970*/  FFMA.FTZ R29, R18, R29, R6 ;  /* 0x0000001d121d7223 */ /* 0x000fe20000010006 */
[----:B------:R-:W-:Y:S01]  /*e980*/  SHF.L.U32 R18, R24, 0x10, RZ ;  /* 0x0000001018127819 */ /* 0x000fe200000006ff */
[----:B------:R-:W-:Y:S01]  /*e990*/  IMAD.U32 R27, R15, 0x10000, RZ ;  /* 0x000100000f1b7824 */ /* 0x000fe200078e00ff */
[----:B------:R-:W-:Y:S01]  /*e9a0*/  LOP3.LUT R5, R5, 0xffff0000, RZ, 0xc0, !PT ;  /* 0xffff000005057812 */ /* 0x000fe200078ec0ff */
[C---:B------:R-:W-:Y:S01]  /*e9b0*/  FMUL.FTZ R10, R8.reuse, R32 ;  /* 0x00000020080a7220 */ /* 0x040fe20000410000 */
[----:B------:R-:W-:Y:S01]  /*e9c0*/  LOP3.LUT R15, R15, 0xffff0000, RZ, 0xc0, !PT ;  /* 0xffff00000f0f7812 */ /* 0x000fe200078ec0ff */
[----:B------:R-:W-:-:S02]  /*e9d0*/  FMUL.FTZ R7, R8, R27 ;  /* 0x0000001b08077220 */ /* 0x000fc40000410000 */
[C---:B------:R-:W-:Y:S02]  /*e9e0*/  FMUL.FTZ R6, R2.reuse, R31 ;  /* 0x0000001f02067220 */ /* 0x040fe40000410000 */
[----:B------:R-:W-:Y:S02]  /*e9f0*/  FMUL.FTZ R2, R2, R18 ;  /* 0x0000001202027220 */ /* 0x000fe40000410000 */
[C---:B------:R-:W-:Y:S02]  /*ea00*/  FFMA.FTZ R27, R17.reuse, R27, -R10 ;  /* 0x0000001b111b7223 */ /* 0x040fe4000001080a */
[----:B------:R-:W-:Y:S01]  /*ea10*/  FFMA.FTZ R17, R17, R32, R7 ;  /* 0x0000002011117223 */ /* 0x000fe20000010007 */
[----:B------:R-:W-:Y:S01]  /*ea20*/  LOP3.LUT R7, R16, 0xffff0000, RZ, 0xc0, !PT ;  /* 0xffff000010077812 */ /* 0x000fe200078ec0ff */
[C---:B------:R-:W-:Y:S01]  /*ea30*/  FFMA.FTZ R14, R12.reuse, R31, R2 ;  /* 0x0000001f0c0e7223 */ /* 0x040fe20000010002 */
[----:B------:R-:W-:Y:S01]  /*ea40*/  LOP3.LUT R16, R23, 0xffff0000, RZ, 0xc0, !PT ;  /* 0xffff000017107812 */ /* 0x000fe200078ec0ff */
[----:B------:R-:W-:Y:S01]  /*ea50*/  FFMA.FTZ R18, R12, R18, -R6 ;  /* 0x000000120c127223 */ /* 0x000fe20000010806 */
[----:B------:R-:W-:Y:S01]  /*ea60*/  LOP3.LUT R12, R13, 0xffff0000, RZ, 0xc0, !PT ;  /* 0xffff00000d0c7812 */ /* 0x000fe200078ec0ff */
[----:B------:R-:W-:-:S02]  /*ea70*/  FMUL.FTZ R2, R9, R33 ;  /* 0x0000002109027220 */ /* 0x000fc40000410000 */
        /* <DEDUP_REMOVED lines=8> */
[----:B------:R-:W-:Y:S02]  /*eb00*/  FFMA.FTZ R12, R19, R12, R2 ;  /* 0x0000000c130c7223 */ /* 0x000fe40000010002 */
[----:B------:R-:W-:Y:S01]  /*eb10*/  FFMA.FTZ R13, R21, R33, R6 ;  /* 0x00000021150d7223 */ /* 0x000fe20000010006 */
[----:B------:R-:W-:Y:S01]  /*eb20*/  LOP3.LUT R6, R26, 0xffff0000, RZ, 0xc0, !PT ;  /* 0xffff00001a067812 */ /* 0x000fe200078ec0ff */
[----:B------:R-:W-:Y:S01]  /*eb30*/  FFMA.FTZ R9, R19, R15, -R7 ;  /* 0x0000000f13097223 */ /* 0x000fe20000010807 */
[----:B------:R-:W-:Y:S01]  /*eb40*/  LOP3.LUT R15, R22, 0xffff0000, RZ, 0xc0, !PT ;  /* 0xffff0000160f7812 */ /* 0x000fe200078ec0ff */
[-C--:B------:R-:W-:Y:S02]  /*eb50*/  FMUL.FTZ R2, R4, R10.reuse ;  /* 0x0000000a04027220 */ /* 0x080fe40000410000 */
[----:B------:R-:W-:Y:S01]  /*eb60*/  FFMA.FTZ R10, R20, R10, -R5 ;  /* 0x0000000a140a7223 */ /* 0x000fe20000010805 */
[----:B------:R-:W-:Y:S01]  /*eb70*/  LOP3.LUT R5, R24, 0xffff0000, RZ, 0xc0, !PT ;  /* 0xffff000018057812 */ /* 0x000fe200078ec0ff */
[----:B------:R-:W-:Y:S01]  /*eb80*/  FFMA.FTZ R7, R20, R31, R2 ;  /* 0x0000001f14077223 */ /* 0x000fe20000010002 */
[----:B------:R-:W-:Y:S01]  /*eb90*/  F2FP.BF16.PACK_AB R9, R9, R27 ;  /* 0x0000001b0909723e */ /* 0x000fe200000010ff */
[----:B------:R-:W-:-:S02]  /*eba0*/  FMUL.FTZ R4, R3, R16 ;  /* 0x0000001003047220 */ /* 0x000fc40000410000 */
[-C--:B------:R-:W-:Y:S02]  /*ebb0*/  FMUL.FTZ R3, R3, R6.reuse ;  /* 0x0000000603037220 */ /* 0x080fe40000410000 */
[C---:B------:R-:W-:Y:S02]  /*ebc0*/  FMUL.FTZ R2, R0.reuse, R15 ;  /* 0x0000000f00027220 */ /* 0x040fe40000410000 */
[----:B------:R-:W-:Y:S02]  /*ebd0*/  FMUL.FTZ R0, R0, R5 ;  /* 0x0000000500007220 */ /* 0x000fe40000410000 */
[----:B------:R-:W-:Y:S01]  /*ebe0*/  FFMA.FTZ R6, R25, R6, -R4 ;  /* 0x0000000619067223 */ /* 0x000fe20000010804 */
[----:B------:R-:W-:Y:S01]  /*ebf0*/  F2FP.BF16.PACK_AB R4, R13, R29 ;  /* 0x0000001d0d04723e */ /* 0x000fe200000010ff */
[----:B------:R-:W-:Y:S02]  /*ec00*/  FFMA.FTZ R3, R25, R16, R3 ;  /* 0x0000001019037223 */ /* 0x000fe40000010003 */
[C---:B------:R-:W-:Y:S01]  /*ec10*/  FFMA.FTZ R2, R11.reuse, R5, -R2 ;  /* 0x000000050b027223 */ /* 0x040fe20000010802 */
[----:B------:R-:W-:Y:S01]  /*ec20*/  F2FP.BF16.PACK_AB R10, R6, R10 ;  /* 0x0000000a060a723e */ /* 0x000fe200000010ff */
[----:B------:R-:W-:Y:S01]  /*ec30*/  FFMA.FTZ R0, R11, R15, R0 ;  /* 0x0000000f0b007223 */ /* 0x000fe20000010000 */
[----:B------:R-:W-:-:S02]  /*ec40*/  F2FP.BF16.PACK_AB R6, R3, R7 ;  /* 0x000000070306723e */ /* 0x000fc400000010ff */
[----:B------:R-:W-:Y:S02]  /*ec50*/  F2FP.BF16.PACK_AB R11, R2, R18 ;  /* 0x00000012020b723e */ /* 0x000fe400000010ff */
[----:B------:R-:W-:Y:S02]  /*ec60*/  F2FP.BF16.PACK_AB R5, R12, R17 ;  /* 0x000000110c05723e */ /* 0x000fe400000010ff */
[----:B------:R-:W-:Y:S01]  /*ec70*/  F2FP.BF16.PACK_AB R7, R0, R14 ;  /* 0x0000000e0007723e */ /* 0x000fe200000010ff */
[----:B------:R2:W-:Y:S04]  /*ec80*/  STS.128 [R72], R8 ;  /* 0x0000000848007388 */ /* 0x0005e80000000c00 */
[----:B------:R2:W-:Y:S02]  /*ec90*/  STS.128 [R28+0x6080], R4 ;  /* 0x006080041c007388 */ /* 0x0005e40000000c00 */
.L_x_802:
[----:B------:R-:W-:Y:S05]  /*eca0*/  BSYNC B0 ;  /* 0x0000000000007941 */ /* 0x000fea0003800000 */
.L_x_801:
[----:B------:R-:W-:-:S13]  /*ecb0*/  ISETP.GE.AND P0, PT, R109, c[0x0][0x27c], PT ;  /* 0x00009f006d007a0c */ /* 0x000fda0003f06270 */
        /* <DEDUP_REMOVED lines=14> */
[----:B------:R-:W-:Y:S01]  /*eda0*/  PRMT R24, R81, 0x5410, R12 ;  /* 0x0000541051187816 */ /* 0x000fe2000000000c */
[----:B------:R-:W-:Y:S01]  /*edb0*/  IMAD.U32 R32, R13, 0x10000, RZ ;  /* 0x000100000d207824 */ /* 0x000fe200078e00ff */
[----:B------:R-:W-:Y:S01]  /*edc0*/  LOP3.LUT R33, R14, 0xffff0000, RZ, 0xc0, !PT ;  /* 0xffff00000e217812 */ /* 0x000fe200078ec0ff */
        /* <DEDUP_REMOVED lines=15> */
[----:B------:R-:W-:Y:S02]  /*eec0*/  SHF.R.U64 R0, R40, 0x10, R41 ;  /* 0x0000001028007819 */ /* 0x000fe40000001229 */
[C---:B------:R-:W-:Y:S02]  /*eed0*/  PRMT R15, R80.reuse, 0x5410, R2 ;  /* 0x00005410500f7816 */ /* 0x040fe40000000002 */
[----:B------:R-:W3:Y:S01]  /*eee0*/  LDS.128 R4, [R28+0x6080] ;  /* 0x006080001c047984 */ /* 0x000ee20000000c00 */
[----:B------:R-:W-:-:S05]  /*eef0*/  PRMT R16, R80, 0x5432, R0 ;  /* 0x0000543250107816 */ /* 0x000fca0000000000 */
        /* <DEDUP_REMOVED lines=70> */
.L_x_798:
[----:B------:R-:W-:Y:S05]  /*f360*/  BSYNC B1 ;  /* 0x0000000000017941 */ /* 0x000fea0003800000 */
.L_x_797:
[----:B------:R-:W-:-:S04]  /*f370*/  LEA.HI R0, R98, R98, RZ, 0x1 ;  /* 0x0000006262007211 */ /* 0x000fc800078f08ff */
[----:B------:R-:W-:-:S04]  /*f380*/  SHF.R.S32.HI R0, RZ, 0x1, R0 ;  /* 0x00000001ff007819 */ /* 0x000fc80000011400 */
[----:B------:R-:W-:-:S04]  /*f390*/  IADD3 R0, R0, 0x40, RZ ;  /* 0x0000004000007810 */ /* 0x000fc80007ffe0ff */
[----:B------:R-:W-:-:S13]  /*f3a0*/  ISETP.GE.AND P0, PT, R0, R73, PT ;  /* 0x000000490000720c */ /* 0x000fda0003f06270 */
[----:B------:R-:W-:Y:S05]  /*f3b0*/  @P0 BRA `(.L_x_782) ;  /* 0x0000147000000947 */ /* 0x000fea0003800000 */
[----:B------:R3:W5:Y:S04]  /*f3c0*/  LDL R37, [R1+0x80] ;  /* 0x0000800001257983 */ /* 0x0007680000100800 */
[----:B------:R3:W5:Y:S04]  /*f3d0*/  LDL R36, [R1+0x84] ;  /* 0x0000840001247983 */ /* 0x0007680000100800 */
[----:B------:R3:W5:Y:S01]  /*f3e0*/  LDL R35, [R1+0x88] ;  /* 0x0000880001237983 */ /* 0x0007620000100800 */
[----:B------:R-:W-:Y:S01]  /*f3f0*/  ISETP.GE.AND P0, PT, R110, c[0x0][0x27c], PT ;  /* 0x00009f006e007a0c */ /* 0x000fe20003f06270 */
[----:B------:R-:W-:-:S12]  /*f400*/  BSSY B0, `(.L_x_803) ;  /* 0x000006a000007945 */ /* 0x000fd80003800000 */
[----:B------:R-:W-:Y:S05]  /*f410*/  @P0 BRA `(.L_x_804) ;  /* 0x0000068000000947 */ /* 0x000fea0003800000 */
[----:B--2---:R-:W2:Y:S01]  /*f420*/  LDL R34, [R1+0xa0] ;  /* 0x0000a00001227983 */ /* 0x004ea20000100800 */
[----:B------:R-:W-:Y:S01]  /*f430*/  IMAD.MOV.U32 R0, RZ, RZ, c[0x0][0x27c] ;  /* 0x00009f00ff007624 */ /* 0x000fe200078e00ff */
[----:B------:R-:W-:Y:S02]  /*f440*/  SHF.R.U64 R14, R52, 0x10, R53 ;  /* 0x00000010340e7819 */ /* 0x000fe40000001235 */
[----:B------:R-:W-:Y:S02]  /*f450*/  SHF.R.U64 R17, R54, 0x10, R55 ;  /* 0x0000001036117819 */ /* 0x000fe40000001237 */
[----:B------:R-:W-:Y:S02]  /*f460*/  LEA.HI R0, R0, R97, RZ, 0x1d ;  /* 0x0000006100007211 */ /* 0x000fe400078fe8ff */
[----:B------:R-:W-:Y:S02]  /*f470*/  PRMT R14, R82, 0x5432, R14 ;  /* 0x00005432520e7816 */ /* 0x000fe4000000000e */
[----:B------:R-:W-:Y:S01]  /*f480*/  SHF.R.S32.HI R3, RZ, 0x1f, R0 ;  /* 0x0000001fff037819 */ /* 0x000fe20000011400 */
[----:B------:R-:W-:Y:S01]  /*f490*/  IMAD.SHL.U32 R2, R0, 0x8, RZ ;  /* 0x0000000800027824 */ /* 0x000fe200078e00ff */
[----:B------:R-:W-:Y:S01]  /*f4a0*/  SHF.R.U32.HI R13, RZ, 0x10, R53 ;  /* 0x00000010ff0d7819 */ /* 0x000fe20000011635 */
[----:B------:R-:W-:Y:S01]  /*f4b0*/  IMAD.U32 R29, R14, 0x10000, RZ ;  /* 0x000100000e1d7824 */ /* 0x000fe200078e00ff */
[----:B------:R-:W-:-:S02]  /*f4c0*/  LEA.HI R0, R3, R0, RZ, 0x2 ;  /* 0x0000000003007211 */ /* 0x000fc400078f10ff */
[----:B-----5:R-:W-:Y:S02]  /*f4d0*/  LOP3.LUT R2, R37, 0x18, R2, 0xf8, !PT ;  /* 0x0000001825027812 */ /* 0x020fe400078ef802 */
[----:B------:R-:W-:Y:S01]  /*f4e0*/  SHF.R.U64 R3, R50, 0x10, R51 ;  /* 0x0000001032037819 */ /* 0x000fe20000001233 */
[----:B------:R-:W-:Y:S01]  /*f4f0*/  IMAD.SHL.U32 R0, R0, 0x400, RZ ;  /* 0x0000040000007824 */ /* 0x000fe200078e00ff */
[----:B------:R-:W-:Y:S02]  /*f500*/  LOP3.LUT R2, R2, R36, RZ, 0x3c, !PT ;  /* 0x0000002402027212 */ /* 0x000fe400078e3cff */
[----:B----4-:R-:W-:Y:S02]  /*f510*/  SHF.R.U32.HI R18, RZ, 0x10, R55 ;  /* 0x00000010ff127819 */ /* 0x010fe40000011637 */
[----:B------:R-:W-:Y:S02]  /*f520*/  LOP3.LUT R0, R0, 0x7ffff000, RZ, 0xc0, !PT ;  /* 0x7ffff00000007812 */ /* 0x000fe400078ec0ff */
[----:B------:R-:W-:-:S02]  /*f530*/  PRMT R23, R83, 0x5432, R17 ;  /* 0x0000543253177816 */ /* 0x000fc40000000011 */
[----:B------:R-:W-:Y:S02]  /*f540*/  IADD3 R0, R2, R0, R35 ;  /* 0x0000000002007210 */ /* 0x000fe40007ffe023 */
[----:B------:R-:W-:Y:S02]  /*f550*/  SHF.R.U32.HI R2, RZ, 0x10, R49 ;  /* 0x00000010ff027819 */ /* 0x000fe40000011631 */
[----:B------:R-:W-:Y:S01]  /*f560*/  SHF.R.U32.HI R12, RZ, 0x10, R51 ;  /* 0x00000010ff0c7819 */ /* 0x000fe20000011633 */
[----:B------:R-:W-:Y:S01]  /*f570*/  IMAD.SHL.U32 R28, R0, 0x2, RZ ;  /* 0x00000002001c7824 */ /* 0x000fe200078e00ff */
[----:B------:R-:W-:Y:S02]  /*f580*/  SHF.R.U64 R0, R48, 0x10, R49 ;  /* 0x0000001030007819 */ /* 0x000fe40000001231 */
[----:B------:R-:W-:Y:S02]  /*f590*/  PRMT R26, R85, 0x5432, R3 ;  /* 0x00005432551a7816 */ /* 0x000fe40000000003 */
[----:B------:R-:W4:Y:S01]  /*f5a0*/  LDS.128 R4, [R28+0x6080] ;  /* 0x006080001c047984 */ /* 0x000f220000000c00 */
[----:B------:R-:W-:-:S02]  /*f5b0*/  PRMT R16, R84, 0x5432, R0 ;  /* 0x0000543254107816 */ /* 0x000fc40000000000 */
[----:B------:R-:W-:Y:S02]  /*f5c0*/  PRMT R13, R82, 0x5410, R13 ;  /* 0x00005410520d7816 */ /* 0x000fe4000000000d */
[----:B------:R-:W-:Y:S01]  /*f5d0*/  PRMT R22, R83, 0x5410, R18 ;  /* 0x0000541053167816 */ /* 0x000fe20000000012 */
[----:B------:R-:W-:Y:S01]  /*f5e0*/  IMAD.U32 R30, R16, 0x10000, RZ ;  /* 0x00010000101e7824 */ /* 0x000fe200078e00ff */
[----:B------:R-:W-:Y:S01]  /*f5f0*/  PRMT R15, R84, 0x5410, R2 ;  /* 0x00005410540f7816 */ /* 0x000fe20000000002 */
[----:B------:R-:W-:Y:S01]  /*f600*/  IMAD.U32 R32, R13, 0x10000, RZ ;  /* 0x000100000d207824 */ /* 0x000fe200078e00ff */
[----:B------:R-:W-:Y:S01]  /*f610*/  PRMT R24, R85, 0x5410, R12 ;  /* 0x0000541055187816 */ /* 0x000fe2000000000c */
[----:B------:R-:W-:Y:S01]  /*f620*/  IMAD.U32 R31, R22, 0x10000, RZ ;  /* 0x00010000161f7824 */ /* 0x000fe200078e00ff */
[----:B------:R-:W-:Y:S02]  /*f630*/  LOP3.LUT R33, R14, 0xffff0000, RZ, 0xc0, !PT ;  /* 0xffff00000e217812 */ /* 0x000fe400078ec0ff */
[----:B----4-:R-:W-:Y:S01]  /*f640*/  LOP3.LUT R3, R6, 0xffff0000, RZ, 0xc0, !PT ;  /* 0xffff000006037812 */ /* 0x010fe200078ec0ff */
[C---:B------:R-:W-:Y:S01]  /*f650*/  IMAD.U32 R2, R7.reuse, 0x10000, RZ ;  /* 0x0001000007027824 */ /* 0x040fe200078e00ff */
[----:B------:R-:W-:Y:S01]  /*f660*/  LOP3.LUT R0, R7, 0xffff0000, RZ, 0xc0, !PT ;  /* 0xffff000007007812 */ /* 0x000fe200078ec0ff */
[----:B--2---:R-:W2:Y:S02]  /*f670*/  LDS.128 R8, [R34] ;  /* 0x0000000022087984 */ /* 0x004ea40000000c00 */
[C---:B--2---:R-:W-:Y:S01]  /*f680*/  IMAD.U32 R20, R10.reuse, 0x10000, RZ ;  /* 0x000100000a147824 */ /* 0x044fe200078e00ff */
[----:B------:R-:W-:Y:S01]  /*f690*/  LOP3.LUT R25, R10, 0xffff0000, RZ, 0xc0, !PT ;  /* 0xffff00000a197812 */ /* 0x000fe200078ec0ff */
[----:B------:R-:W-:Y:S01]  /*f6a0*/  IMAD.U32 R10, R4, 0x10000, RZ ;  /* 0x00010000040a7824 */ /* 0x000fe200078e00ff */
[C---:B------:R-:W-:Y:S01]  /*f6b0*/  SHF.L.U32 R17, R9.reuse, 0x10, RZ ;  /* 0x0000001009117819 */ /* 0x040fe200000006ff */
[----:B------:R-:W-:Y:S01]  /*f6c0*/  IMAD.U32 R18, R8, 0x10000, RZ ;  /* 0x0001000008127824 */ /* 0x000fe200078e00ff */
[----:B------:R-:W-:Y:S01]  /*f6d0*/  LOP3.LUT R19, R9, 0xffff0000, RZ, 0xc0, !PT ;  /* 0xffff000009137812 */ /* 0x000fe200078ec0ff */
[-C--:B------:R-:W-:Y:S01]  /*f6e0*/  FMUL.FTZ R27, R10, R29.reuse ;  /* 0x0000001d0a1b7220 */ /* 0x080fe20000410000 */
[----:B------:R-:W-:Y:S01]  /*f6f0*/  LOP3.LUT R9, R4, 0xffff0000, RZ, 0xc0, !PT ;  /* 0xffff000004097812 */ /* 0x000fe200078ec0ff */
[----:B------:R-:W-:Y:S01]  /*f700*/  IMAD.U32 R12, R11, 0x10000, RZ ;  /* 0x000100000b0c7824 */ /* 0x000fe200078e00ff */
[----:B------:R-:W-:Y:S01]  /*f710*/  SHF.L.U32 R4, R6, 0x10, RZ ;  /* 0x0000001006047819 */ /* 0x000fe200000006ff */
[-C--:B------:R-:W-:Y:S01]  /*f720*/  FMUL.FTZ R6, R10, R30.reuse ;  /* 0x0000001e0a067220 */ /* 0x080fe20000410000 */
[----:B------:R-:W-:Y:S01]  /*f730*/  LOP3.LUT R21, R8, 0xffff0000, RZ, 0xc0, !PT ;  /* 0xffff000008157812 */ /* 0x000fe200078ec0ff */
[C---:B------:R-:W-:Y:S01]  /*f740*/  FFMA.FTZ R30, R18.reuse, R30, -R27 ;  /* 0x0000001e121e7223 */ /* 0x040fe2000001081b */
[----:B------:R-:W-:Y:S01]  /*f750*/  SHF.L.U32 R8, R5, 0x10, RZ ;  /* 0x0000001005087819 */ /* 0x000fe200000006ff */
[----:B------:R-:W-:Y:S01]  /*f760*/  FFMA.FTZ R29, R18, R29, R6 ;  /* 0x0000001d121d7223 */ /* 0x000fe20000010006 */
[----:B------:R-:W-:Y:S01]  /*f770*/  SHF.L.U32 R18, R24, 0x10, RZ ;  /* 0x0000001018127819 */ /* 0x000fe200000006ff */
[----:B------:R-:W-:Y:S01]  /*f780*/  IMAD.U32 R27, R15, 0x10000, RZ ;  /* 0x000100000f1b7824 */ /* 0x000fe200078e00ff */
[----:B------:R-:W-:Y:S01]  /*f790*/  LOP3.LUT R5, R5, 0xffff0000, RZ, 0xc0, !PT ;  /* 0xffff000005057812 */ /* 0x000fe200078ec0ff */
[C---:B------:R-:W-:Y:S01]  /*f7a0*/  FMUL.FTZ R10, R8.reuse, R32 ;  /* 0x00000020080a7220 */ /* 0x040fe20000410000 */
[----:B------:R-:W-:Y:S01]  /*f7b0*/  LOP3.LUT R15, R15, 0xffff0000, RZ, 0xc0, !PT ;  /* 0xffff00000f0f7812 */ /* 0x000fe200078ec0ff */
[----:B------:R-:W-:Y:S01]  /*f7c0*/  FMUL.FTZ R7, R8, R27 ;  /* 0x0000001b08077220 */ /* 0x000fe20000410000 */
[----:B------:R-:W-:Y:S01]  /*f7d0*/  LOP3.LUT R11, R11, 0xffff0000, RZ, 0xc0, !PT ;  /* 0xffff00000b0b7812 */ /* 0x000fe200078ec0ff */
[----:B------:R-:W-:-:S02]  /*f7e0*/  FMUL.FTZ R6, R2, R31 ;  /* 0x0000001f02067220 */ /* 0x000fc40000410000 */
        /* <DEDUP_REMOVED lines=43> */
.L_x_804:
[----:B------:R-:W-:Y:S05]  /*faa0*/  BSYNC B0 ;  /* 0x0000000000007941 */ /* 0x000fea0003800000 */
.L_x_803:
[----:B------:R-:W-:Y:S01]  /*fab0*/  ISETP.GE.AND P0, PT, R152, c[0x0][0x27c], PT ;  /* 0x00009f0098007a0c */ /* 0x000fe20003f06270 */
[----:B------:R-:W-:-:S12]  /*fac0*/  BSSY B0, `(.L_x_805) ;  /* 0x000006b000007945 */ /* 0x000fd80003800000 */
[----:B------:R-:W-:Y:S05]  /*fad0*/  @P0 BRA `(.L_x_806) ;  /* 0x0000069000000947 */ /* 0x000fea0003800000 */
[----:B--2---:R-:W2:Y:S04]  /*fae0*/  LDL R2, [R1+0x78] ;  /* 0x0000780001027983 */ /* 0x004ea80000100800 */
[----:B---3--:R-:W3:Y:S01]  /*faf0*/  LDL R34, [R1+0x98] ;  /* 0x0000980001227983 */ /* 0x008ee20000100800 */
        /* <DEDUP_REMOVED lines=15> */
[----:B--2---:R-:W-:-:S04]  /*fbf0*/  LEA.HI R0, R0, R2, RZ, 0x1d ;  /* 0x0000000200007211 */ /* 0x004fc800078fe8ff */
[----:B------:R-:W-:Y:S01]  /*fc00*/  SHF.R.S32.HI R2, RZ, 0x1f, R0 ;  /* 0x0000001fff027819 */ /* 0x000fe20000011400 */
[----:B------:R-:W-:Y:S01]  /*fc10*/  IMAD.SHL.U32 R3, R0, 0x8, RZ ;  /* 0x0000000800037824 */ /* 0x000fe200078e00ff */
[----:B---3--:R-:W2:Y:S02]  /*fc20*/  LDS.128 R8, [R34] ;  /* 0x0000000022087984 */ /* 0x008ea40000000c00 */
        /* <DEDUP_REMOVED lines=84> */
.L_x_806:
[----:B------:R-:W-:Y:S05]  /*10170*/  BSYNC B0 ;  /* 0x0000000000007941 */ /* 0x000fea0003800000 */
.L_x_805:
[----:B------:R-:W-:-:S13]  /*10180*/  ISETP.GE.AND P0, PT, R109, c[0x0][0x27c], PT ;  /* 0x00009f006d007a0c */ /* 0x000fda0003f06270 */
        /* <DEDUP_REMOVED lines=106> */
.L_x_782:
[----:B------:R-:W-:Y:S05]  /*10830*/  BSYNC B2 ;  /* 0x0000000000027941 */ /* 0x000fea0003800000 */
.L_x_764:
[----:B------:R-:W1:Y:S02]  /*10840*/  S2R R14, SR_TID.X ;  /* 0x00000000000e7919 */ /* 0x000e640000002100 */
[----:B-1----:R-:W-:Y:S01]  /*10850*/  IMAD R0, R95, c[0x0][0x208], RZ ;  /* 0x000082005f007a24 */ /* 0x002fe200078e02ff */
[----:B--2---:R-:W-:Y:S01]  /*10860*/  MOV R4, R246 ;  /* 0x000000f600047202 */ /* 0x004fe20000000f00 */
[----:B------:R-:W-:Y:S01]  /*10870*/  IMAD.WIDE.U32 R2, R132, c[0x0][0x208], RZ ;  /* 0x0000820084027a25 */ /* 0x000fe200078e00ff */
[----:B------:R-:W-:Y:S01]  /*10880*/  MOV R5, R248 ;  /* 0x000000f800057202 */ /* 0x000fe20000000f00 */
[----:B------:R-:W-:-:S04]  /*10890*/  DEPBAR.LE SB0, 0x0 ;  /* 0x000080000000791a */ /* 0x000fc80000000000 */
[----:B------:R-:W-:Y:S01]  /*108a0*/  IMAD R0, R132, c[0x0][0x20c], R0 ;  /* 0x0000830084007a24 */ /* 0x000fe200078e0200 */
[----:B------:R-:W-:Y:S01]  /*108b0*/  BAR.SYNC.DEFER_BLOCKING 0x0 ;  /* 0x0000000000007b1d */ /* 0x000fe20000010000 */
[----:B------:R-:W-:Y:S01]  /*108c0*/  IMAD.WIDE.U32 R4, R2, 0x30, R4 ;  /* 0x0000003002047825 */ /* 0x000fe200078e0004 */
[----:B------:R-:W-:Y:S02]  /*108d0*/  LOP3.LUT P2, RZ, R94, 0x1, RZ, 0xc0, !PT ;  /* 0x000000015eff7812 */ /* 0x000fe4000784c0ff */
[----:B------:R-:W-:Y:S02]  /*108e0*/  IADD3 R0, R3, R0, RZ ;  /* 0x0000000003007210 */ /* 0x000fe40007ffe0ff */
[----:B------:R-:W-:Y:S01]  /*108f0*/  LEA R2, P0, R4, c[0x0][0x1f8], 0x1 ;  /* 0x00007e0004027a11 */ /* 0x000fe200078008ff */
[----:B------:R-:W2:Y:S01]  /*10900*/  LDL R237, [R1+0x18] ;  /* 0x0000180001ed7983 */ /* 0x000ea20000100800 */
[----:B------:R-:W-:Y:S01]  /*10910*/  LOP3.LUT R203, R203, 0xfffffdff, RZ, 0xc0, !PT ;  /* 0xfffffdffcbcb7812 */ /* 0x000fe200078ec0ff */
[----:B------:R-:W-:Y:S01]  /*10920*/  IMAD R0, R0, 0x30, RZ ;  /* 0x0000003000007824 */ /* 0x000fe200078e02ff */
[----:B------:R-:W-:-:S02]  /*10930*/  SHF.L.U32 R204, R96, 0x1, RZ ;  /* 0x0000000160cc7819 */ /* 0x000fc400000006ff */
[----:B------:R-:W-:Y:S02]  /*10940*/  ISETP.GT.AND P1, PT, R14, 0x3f, PT ;  /* 0x0000003f0e00780c */ /* 0x000fe40003f24270 */
[----:B------:R-:W-:-:S04]  /*10950*/  IADD3 R3, R5, R0, RZ ;  /* 0x0000000005037210 */ /* 0x000fc80007ffe0ff */
[----:B------:R-:W-:Y:S01]  /*10960*/  LEA.HI.X R3, R4, c[0x0][0x1fc], R3, 0x1, P0 ;  /* 0x00007f0004037a11 */ /* 0x000fe200000f0c03 */
[----:B------:R-:W-:Y:S06]  /*10970*/  LDSM.16.M88.4 R8, [R192] ;  /* 0x00000000c008783b */ /* 0x000fec0000000200 */
[----:B------:R-:W-:Y:S01]  /*10980*/  @!P1 MOV R0, c[0x0][0x208] ;  /* 0x0000820000009a02 */ /* 0x000fe20000000f00 */
[----:B----4-:R-:W1:Y:S01]  /*10990*/  LDSM.16.M88.4 R16, [R165] ;  /* 0x00000000a510783b */ /* 0x010e620000000200 */
[----:B------:R-:W-:Y:S02]  /*109a0*/  @!P1 MOV R5, c[0x0][0x20c] ;  /* 0x0000830000059a02 */ /* 0x000fe40000000f00 */
[----:B------:R-:W-:Y:S01]  /*109b0*/  @!P1 LEA R12, P0, R0, R2, 0x6 ;  /* 0x00000002000c9211 */ /* 0x000fe200078030ff */
[----:B------:R-:W-:Y:S01]  /*109c0*/  LDSM.16.M88.4 R20, [R165+0x400] ;  /* 0x00040000a514783b */ /* 0x000fe20000000200 */
[----:B------:R-:W-:-:S02]  /*109d0*/  @P1 LOP3.LUT R203, R203, 0x200, RZ, 0xfc, !PT ;  /* 0x00000200cbcb1812 */ /* 0x000fc400078efcff */
[----:B------:R-:W-:Y:S01]  /*109e0*/  @!P1 LEA.HI.X R13, R0, R3, R5, 0x6, P0 ;  /* 0x00000003000d9211 */ /* 0x000fe200000f3405 */
[----:B------:R-:W-:Y:S01]  /*109f0*/  LDSM.16.M88.4 R44, [R165+0x800] ;  /* 0x00080000a52c783b */ /* 0x000fe20000000200 */
[----:B------:R-:W-:Y:S02]  /*10a00*/  IADD3 R0, R108, R252, -R140 ;  /* 0x000000fc6c007210 */ /* 0x000fe40007ffe88c */
[----:B------:R-:W-:Y:S01]  /*10a10*/  LOP3.LUT P1, RZ, R94, 0x2, RZ, 0xc0, !PT ;  /* 0x000000025eff7812 */ /* 0x000fe2000782c0ff */
[----:B------:R-:W4:Y:S01]  /*10a20*/  LDSM.16.M88.4 R4, [R192+0x1000] ;  /* 0x00100000c004783b */ /* 0x000f220000000200 */
[----:B------:R-:W-:-:S03]  /*10a30*/  ISETP.LT.OR P0, PT, R0, 0x1, !P2 ;  /* 0x000000010000780c */ /* 0x000fc60005701670 */
[----:B------:R-:W-:Y:S04]  /*10a40*/  LDSM.16.M88.4 R40, [R193] ;  /* 0x00000000c128783b */ /* 0x000fe80000000200 */
[----:B-----5:R-:W-:Y:S04]  /*10a50*/  LDSM.16.M88.4 R32, [R193+0x1000] ;  /* 0x00100000c120783b */ /* 0x020fe80000000200 */
[----:B------:R-:W3:Y:S04]  /*10a60*/  LDSM.16.M88.4 R48, [R194] ;  /* 0x00000000c230783b */ /* 0x000ee80000000200 */
        /* <DEDUP_REMOVED lines=9> */
[----:B------:R-:W-:-:S13]  /*10b00*/  ISETP.LT.OR P3, PT, R0, 0x1, !P0 ;  /* 0x000000010000780c */ /* 0x000fda0004761670 */
[----:B------:R2:W-:Y:S01]  /*10b10*/  LDGSTS.E.BYPASS.LTC128B.128 [R204+0x3080], [R2.64+0x80], !P3 ;  /* 0x0308008002cc7fae */ /* 0x0005e2000d901d46 */
[----:B------:R-:W-:Y:S01]  /*10b20*/  ISETP.GT.AND P3, PT, R14, 0x3f, PT ;  /* 0x0000003f0e00780c */ /* 0x000fe20003f64270 */
[----:B-1----:R-:W-:Y:S11]  /*10b30*/  HMMA.16816.F32.BF16 R24, R8, R16, RZ ;  /* 0x000000100818723c */ /* 0x002ff600000418ff */
[----:B------:R-:W-:Y:S01]  /*10b40*/  @!UPT UIADD3 URZ, URZ, URZ, URZ ;  /* 0x0000003f3f3ff290 */ /* 0x000fe2000fffe03f */
[C---:B------:R-:W-:Y:S02]  /*10b50*/  @!P3 ISETP.LT.OR P2, PT, R0.reuse, 0x21, !P2 ;  /* 0x000000210000b80c */ /* 0x040fe40005741670 */
[C---:B------:R-:W-:Y:S02]  /*10b60*/  @!P3 ISETP.LT.OR P1, PT, R0.reuse, 0x21, !P1 ;  /* 0x000000210000b80c */ /* 0x040fe40004f21670 */
[----:B------:R-:W-:-:S09]  /*10b70*/  @!P3 ISETP.LT.OR P0, PT, R0, 0x21, !P0 ;  /* 0x000000210000b80c */ /* 0x000fd20004701670 */
[----:B------:R1:W-:Y:S04]  /*10b80*/  @!P3 LDGSTS.E.BYPASS.LTC128B.128 [R204+0x2080], [R12.64], !P2 ;  /* 0x020800000cccbfae */ /* 0x0003e8000d101d46 */
[----:B------:R1:W-:Y:S04]  /*10b90*/  @!P3 LDGSTS.E.BYPASS.LTC128B.128 [R204+0x2c80], [R12.64+0x40], !P1 ;  /* 0x02c800400cccbfae */ /* 0x0003e8000c901d46 */
[----:B------:R1:W-:Y:S04]  /*10ba0*/  @!P3 LDGSTS.E.BYPASS.LTC128B.128 [R204+0x3880], [R12.64+0x80], !P0 ;  /* 0x038800800cccbfae */ /* 0x0003e8000c101d46 */
[----:B------:R-:W-:Y:S04]  /*10bb0*/  LDSM.16.M88.4 R60, [R165+0xc00] ;  /* 0x000c0000a53c783b */ /* 0x000fe80000000200 */
[----:B------:R-:W3:Y:S01]  /*10bc0*/  LDSM.16.M88.4 R36, [R192+0x2000] ;  /* 0x00200000c024783b */ /* 0x000ee20000000200 */
[C---:B----4-:R-:W-:Y:S03]  /*10bd0*/  HMMA.16816.F32.BF16 R52, R4.reuse, R16, RZ ;  /* 0x000000100434723c */ /* 0x050fe600000418ff */
[----:B------:R-:W4:Y:S04]  /*10be0*/  LDSM.16.M88.4 R28, [R192+0x3000] ;  /* 0x00300000c01c783b */ /* 0x000f280000000200 */
[----:B------:R-:W-:Y:S01]  /*10bf0*/  LDSM.16.M88.4 R56, [R200] ;  /* 0x00000000c838783b */ /* 0x000fe20000000200 */
[C---:B------:R-:W-:Y:S03]  /*10c00*/  HMMA.16816.F32.BF16 R76, R4.reuse, R20, RZ ;  /* 0x00000014044c723c */ /* 0x040fe600000418ff */
[----:B------:R-:W0:Y:S05]  /*10c10*/  LDGDEPBAR ;  /* 0x00000000000079af */ /* 0x000e2a0000000000 */
[C---:B------:R-:W-:Y:S08]  /*10c20*/  HMMA.16816.F32.BF16 R64, R4.reuse, R44, RZ ;  /* 0x0000002c0440723c */ /* 0x040ff000000418ff */
[C---:B-1----:R-:W-:Y:S08]  /*10c30*/  HMMA.16816.F32.BF16 R12, R4.reuse, R18, RZ ;  /* 0x00000012040c723c */ /* 0x042ff000000418ff */
[C---:B------:R-:W-:Y:S08]  /*10c40*/  HMMA.16816.F32.BF16 R68, R4.reuse, R22, RZ ;  /* 0x000000160444723c */ /* 0x040ff000000418ff */
[----:B------:R-:W-:Y:S08]  /*10c50*/  HMMA.16816.F32.BF16 R88, R4, R46, RZ ;  /* 0x0000002e0458723c */ /* 0x000ff000000418ff */
[----:B---3--:R-:W-:Y:S01]  /*10c60*/  HMMA.16816.F32.BF16 R4, R40, R48, R24 ;  /* 0x000000302804723c */ /* 0x008fe20000041818 */
        /* <DEDUP_REMOVED lines=28> */
[----:B------:R-:W-:Y:S08]  /*10e30*/  HMMA.16816.F32.BF16 R68, R16, R52, R64 ;  /* 0x000000341044723c */ /* 0x000ff00000041840 */
[----:B------:R-:W-:Y:S08]  /*10e40*/  HMMA.16816.F32.BF16 R92, R40, R84, R92 ;  /* 0x00000054285c723c */ /* 0x000ff0000004185c */
        /* <DEDUP_REMOVED lines=9> */
[C---:B------:R-:W-:Y:S08]  /*10ee0*/  HMMA.16816.F32.BF16 R100, R40.reuse, R80, R100 ;  /* 0x000000502864723c */ /* 0x040ff00000041864 */
        /* <DEDUP_REMOVED lines=9> */
[-C--:B------:R-:W-:Y:S01]  /*10f80*/  HMMA.16816.F32.BF16 R72, R8, R46.reuse, R56 ;  /* 0x0000002e0848723c */ /* 0x080fe20000041838 */
[----:B------:R-:W2:Y:S01]  /*10f90*/  LDSM.16.M88.4 R56, [R196] ;  /* 0x00000000c438783b */ /* 0x000ea20000000200 */
[----:B------:R3:W1:Y:S06]  /*10fa0*/  MUFU.TANH R107, R0 ;  /* 0x00000000006b7308 */ /* 0x00066c0000002400 */
[----:B------:R-:W-:Y:S01]  /*10fb0*/  HMMA.16816.F32.BF16 R84, R4, R46, R52 ;  /* 0x0000002e0454723c */ /* 0x000fe20000041834 */
[----:B------:R-:W2:Y:S01]  /*10fc0*/  LDSM.16.M88.4 R52, [R165+0x1400] ;  /* 0x00140000a534783b */ /* 0x000ea20000000200 */
[----:B---3--:R-:W-:-:S04]  /*10fd0*/  FMUL.FTZ R0, R91, c[0x0][0x320] ;  /* 0x0000c8005b007a20 */ /* 0x008fc80000410000 */
[----:B------:R3:W1:Y:S02]  /*10fe0*/  MUFU.TANH R105, R0 ;  /* 0x0000000000697308 */ /* 0x0006640000002400 */
[----:B------:R-:W-:Y:S08]  /*10ff0*/  HMMA.16816.F32.BF16 R40, R20, R60, R40 ;  /* 0x0000003c1428723c */ /* 0x000ff00000041828 */
        /* <DEDUP_REMOVED lines=127> */
[----:B------:R-:W-:Y:S02]  /*117f0*/  SHF.R.S32.HI R2, RZ, 0x1f, R0 ;  /* 0x0000001fff027819 */ /* 0x000fe40000011400 */
[----:B------:R-:W-:-:S03]  /*11800*/  LOP3.LUT P3, RZ, R203, 0x100, RZ, 0xc0, !PT ;  /* 0x00000100cbff7812 */ /* 0x000fc6000786c0ff */
        /* <DEDUP_REMOVED lines=29> */
.L_x_808:
[----:B--234-:R-:W-:Y:S05]  /*119e0*/  BSYNC B0 ;  /* 0x0000000000007941 */ /* 0x01cfea0003800000 */
.L_x_807:
[----:B-1----:R-:W2:Y:S04]  /*119f0*/  LDL R0, [R1+0x44] ;  /* 0x0000440001007983 */ /* 0x002ea80000100800 */
[----:B------:R-:W3:Y:S01]  /*11a00*/  LDL R8, [R1] ;  /* 0x0000000001087983 */ /* 0x000ee20000100800 */
[----:B------:R-:W-:Y:S01]  /*11a10*/  IMAD.MOV.U32 R238, RZ, RZ, c[0x0][0x32c] ;  /* 0x0000cb00ffee7624 */ /* 0x000fe200078e00ff */
[----:B------:R-:W-:-:S02]  /*11a20*/  ULDC UR4, c[0x0][0x324] ;  /* 0x0000c90000047ab9 */ /* 0x000fc40000000800 */
[----:B------:R-:W-:Y:S01]  /*11a30*/  ULOP3.LUT UR4, URZ, UR4, URZ, 0x33, !UPT ;  /* 0x000000043f047292 */ /* 0x000fe2000f8e333f */
[----:B------:R-:W0:Y:S01]  /*11a40*/  LDGDEPBAR ;  /* 0x00000000000079af */ /* 0x000e220000000000 */
[----:B------:R-:W-:Y:S01]  /*11a50*/  ISETP.GE.AND P0, PT, R238, 0x1, PT ;  /* 0x00000001ee00780c */ /* 0x000fe20003f06270 */
[----:B--2---:R-:W-:-:S04]  /*11a60*/  IMAD.IADD R0, R0, 0x1, R239 ;  /* 0x0000000100007824 */ /* 0x004fc800078e02ef */
[----:B------:R-:W-:-:S04]  /*11a70*/  @P5 IMAD.HI.U32 R2, R0, c[0x0][0x2c8], RZ ;  /* 0x0000b20000025a27 */ /* 0x000fc800078e00ff */
[----:B------:R-:W-:Y:S01]  /*11a80*/  IMAD.MOV.U32 R4, RZ, RZ, R0 ;  /* 0x000000ffff047224 */ /* 0x000fe200078e0000 */
[----:B------:R-:W-:Y:S01]  /*11a90*/  @P5 SHF.R.U32.HI R4, RZ, c[0x0][0x2cc], R2 ;  /* 0x0000b300ff045a19 */ /* 0x000fe20000011602 */
[--C-:B---3--:R-:W-:Y:S01]  /*11aa0*/  IMAD.IADD R6, R133, 0x1, -R8.reuse ;  /* 0x0000000185067824 */ /* 0x108fe200078e0a08 */
[----:B------:R-:W-:Y:S01]  /*11ab0*/  IADD3 R0, -R8, 0x1, R133 ;  /* 0x0000000108007810 */ /* 0x000fe20007ffe185 */
[----:B------:R-:W-:Y:S02]  /*11ac0*/  IMAD.IADD R8, R108, 0x1, -R8 ;  /* 0x000000016c087824 */ /* 0x000fe400078e0a08 */
        /* <DEDUP_REMOVED lines=19> */
.L_x_811:
[----:B------:R-:W-:-:S04]  /*11c00*/  MOV R9, c[0x0][0x32c] ;  /* 0x0000cb0000097a02 */ /* 0x000fc80000000f00 */
[----:B------:R-:W-:-:S13]  /*11c10*/  ISETP.NE.AND P0, PT, R9, 0x1, PT ;  /* 0x000000010900780c */ /* 0x000fda0003f05270 */
[----:B------:R-:W-:-:S05]  /*11c20*/  @P0 IMAD.HI.U32 R9, R3, c[0x0][0x330], RZ ;  /* 0x0000cc0003090a27 */ /* 0x000fca00078e00ff */
[----:B------:R-:W-:Y:S02]  /*11c30*/  @P0 SHF.R.U32.HI R3, RZ, c[0x0][0x334], R9 ;  /* 0x0000cd00ff030a19 */ /* 0x000fe40000011609 */
.L_x_812:
[----:B------:R-:W-:Y:S05]  /*11c40*/  BSYNC B0 ;  /* 0x0000000000007941 */ /* 0x000fea0003800000 */
.L_x_810:
[----:B------:R-:W-:-:S05]  /*11c50*/  IMAD R3, R3, c[0x0][0x32c], R8 ;  /* 0x0000cb0003037a24 */ /* 0x000fca00078e0208 */
[----:B------:R-:W-:Y:S02]  /*11c60*/  IADD3 R9, R3, c[0x0][0x32c], RZ ;  /* 0x0000cb0003097a10 */ /* 0x000fe40007ffe0ff */
[----:B------:R-:W-:Y:S02]  /*11c70*/  IMNMX R0, R0, R3, !PT ;  /* 0x0000000300007217 */ /* 0x000fe40007800200 */
[----:B------:R-:W-:Y:S02]  /*11c80*/  IMNMX R2, R2, R9, PT ;  /* 0x0000000902027217 */ /* 0x000fe40003800200 */
.L_x_809:
[C---:B------:R-:W-:Y:S01]  /*11c90*/  ISETP.GE.AND P0, PT, R108.reuse, 0x2, PT ;  /* 0x000000026c00780c */ /* 0x040fe20003f06270 */
[----:B------:R-:W1:Y:S01]  /*11ca0*/  SHFL.IDX PT, R3, R4, 0x1, 0x1c1f ;  /* 0x003c1f0004037f89 */ /* 0x000e6200000e0000 */
        /* <DEDUP_REMOVED lines=18> */
[----:B------:R-:W-:Y:S02]  /*11dd0*/  ISETP.GE.AND P4, PT, R108, 0x1a, PT ;  /* 0x0000001a6c00780c */ /* 0x000fe40003f86270 */
        /* <DEDUP_REMOVED lines=50> */
.L_x_815:
[----:B------:R-:W-:-:S04]  /*12100*/  MOV R15, c[0x0][0x32c] ;  /* 0x0000cb00000f7a02 */ /* 0x000fc80000000f00 */
[----:B------:R-:W-:-:S13]  /*12110*/  ISETP.NE.AND P0, PT, R15, 0x1, PT ;  /* 0x000000010f00780c */ /* 0x000fda0003f05270 */
[----:B------:R-:W-:-:S05]  /*12120*/  @P0 IMAD.HI.U32 R15, R3, c[0x0][0x330], RZ ;  /* 0x0000cc00030f0a27 */ /* 0x000fca00078e00ff */
[----:B------:R-:W-:Y:S02]  /*12130*/  @P0 SHF.R.U32.HI R3, RZ, c[0x0][0x334], R15 ;  /* 0x0000cd00ff030a19 */ /* 0x000fe4000001160f */
.L_x_816:
[----:B------:R-:W-:Y:S05]  /*12140*/  BSYNC B0 ;  /* 0x0000000000007941 */ /* 0x000fea0003800000 */
.L_x_814:
[----:B------:R-:W-:-:S05]  /*12150*/  IMAD R3, R3, c[0x0][0x32c], R8 ;  /* 0x0000cb0003037a24 */ /* 0x000fca00078e0208 */
[----:B------:R-:W-:Y:S02]  /*12160*/  IADD3 R15, R3, c[0x0][0x32c], RZ ;  /* 0x0000cb00030f7a10 */ /* 0x000fe40007ffe0ff */
[----:B------:R-:W-:Y:S02]  /*12170*/  IMNMX R0, R0, R3, !PT ;  /* 0x0000000300007217 */ /* 0x000fe40007800200 */
[----:B------:R-:W-:Y:S02]  /*12180*/  IMNMX R2, R2, R15, PT ;  /* 0x0000000f02027217 */ /* 0x000fe40003800200 */
.L_x_813:
        /* <DEDUP_REMOVED lines=59> */
.L_x_819:
[----:B------:R-:W-:-:S04]  /*12540*/  MOV R15, c[0x0][0x32c] ;  /* 0x0000cb00000f7a02 */ /* 0x000fc80000000f00 */
[----:B------:R-:W-:-:S13]  /*12550*/  ISETP.NE.AND P0, PT, R15, 0x1, PT ;  /* 0x000000010f00780c */ /* 0x000fda0003f05270 */
[----:B------:R-:W-:-:S05]  /*12560*/  @P0 IMAD.HI.U32 R15, R3, c[0x0][0x330], RZ ;  /* 0x0000cc00030f0a27 */ /* 0x000fca00078e00ff */
[----:B------:R-:W-:Y:S02]  /*12570*/  @P0 SHF.R.U32.HI R3, RZ, c[0x0][0x334], R15 ;  /* 0x0000cd00ff030a19 */ /* 0x000fe4000001160f */
.L_x_820:
[----:B------:R-:W-:Y:S05]  /*12580*/  BSYNC B0 ;  /* 0x0000000000007941 */ /* 0x000fea0003800000 */
.L_x_818:
[----:B------:R-:W-:-:S05]  /*12590*/  IMAD R3, R3, c[0x0][0x32c], R8 ;  /* 0x0000cb0003037a24 */ /* 0x000fca00078e0208 */
[----:B------:R-:W-:Y:S02]  /*125a0*/  IADD3 R15, R3, c[0x0][0x32c], RZ ;  /* 0x0000cb00030f7a10 */ /* 0x000fe40007ffe0ff */
[----:B------:R-:W-:Y:S02]  /*125b0*/  IMNMX R0, R0, R3, !PT ;  /* 0x0000000300007217 */ /* 0x000fe40007800200 */
[----:B------:R-:W-:Y:S02]  /*125c0*/  IMNMX R2, R2, R15, PT ;  /* 0x0000000f02027217 */ /* 0x000fe40003800200 */
.L_x_817:
        /* <DEDUP_REMOVED lines=59> */
.L_x_823:
[----:B------:R-:W-:-:S04]  /*12980*/  MOV R4, c[0x0][0x32c] ;  /* 0x0000cb0000047a02 */ /* 0x000fc80000000f00 */
[----:B------:R-:W-:-:S13]  /*12990*/  ISETP.NE.AND P0, PT, R4, 0x1, PT ;  /* 0x000000010400780c */ /* 0x000fda0003f05270 */
[----:B------:R-:W-:-:S05]  /*129a0*/  @P0 IMAD.HI.U32 R4, R3, c[0x0][0x330], RZ ;  /* 0x0000cc0003040a27 */ /* 0x000fca00078e00ff */
[----:B------:R-:W-:Y:S02]  /*129b0*/  @P0 SHF.R.U32.HI R3, RZ, c[0x0][0x334], R4 ;  /* 0x0000cd00ff030a19 */ /* 0x000fe40000011604 */
.L_x_824:
[----:B------:R-:W-:Y:S05]  /*129c0*/  BSYNC B0 ;  /* 0x0000000000007941 */ /* 0x000fea0003800000 */
.L_x_822:
[----:B------:R-:W-:-:S05]  /*129d0*/  IMAD R3, R3, c[0x0][0x32c], R8 ;  /* 0x0000cb0003037a24 */ /* 0x000fca00078e0208 */
[----:B------:R-:W-:Y:S02]  /*129e0*/  IADD3 R4, R3, c[0x0][0x32c], RZ ;  /* 0x0000cb0003047a10 */ /* 0x000fe40007ffe0ff */
[----:B------:R-:W-:Y:S02]  /*129f0*/  IMNMX R0, R0, R3, !PT ;  /* 0x0000000300007217 */ /* 0x000fe40007800200 */
[----:B------:R-:W-:Y:S02]  /*12a00*/  IMNMX R2, R2, R4, PT ;  /* 0x0000000402027217 */ /* 0x000fe40003800200 */
.L_x_821:
[----:B------:R-:W-:Y:S01]  /*12a10*/  ISETP.NE.AND P0, PT, R13, RZ, PT ;  /* 0x000000ff0d00720c */ /* 0x000fe20003f05270 */
[----:B------:R-:W-:Y:S01]  /*12a20*/  LDSM.16.MT88.4 R48, [R166] ;  /* 0x00000000a630783b */ /* 0x000fe20000004200 */
        /* <DEDUP_REMOVED lines=10> */
[----:B------:R-:W-:Y:S01]  /*12ad0*/  FMNMX.FTZ R3, R21, R3, !PT ;  /* 0x0000000315037209 */ /* 0x000fe20007810000 */
[----:B------:R-:W-:Y:S01]  /*12ae0*/  LDSM.16.MT88.4 R156, [R166+0x1400] ;  /* 0x00140000a69c783b */ /* 0x000fe20000004200 */
        /* <DEDUP_REMOVED lines=16> */
[----:B------:R-:W-:-:S03]  /*12bf0*/  ISETP.LT.OR P0, PT, R2, 0x11, P0 ;  /* 0x000000110200780c */ /* 0x000fc60000701670 */
[----:B------:R-:W1:Y:S01]  /*12c00*/  SHFL.BFLY PT, R4, R3, 0x2, 0x1f ;  /* 0x0c401f0003047f89 */ /* 0x000e6200000e0000 */
[----:B------:R-:W-:Y:S02]  /*12c10*/  FSEL R10, R73, -INF , !P0 ;  /* 0xff800000490a7808 */ /* 0x000fe40004000000 */
        /* <DEDUP_REMOVED lines=8> */
[----:B------:R-:W-:Y:S01]  /*12ca0*/  LDSM.16.MT88.4 R56, [R166+0x1800] ;  /* 0x00180000a638783b */ /* 0x000fe20000004200 */
[----:B-1----:R-:W-:Y:S02]  /*12cb0*/  FMNMX.FTZ R3, R3, R4, !PT ;  /* 0x0000000403037209 */ /* 0x002fe40007810000 */
[----:B------:R-:W-:-:S03]  /*12cc0*/  ISETP.LT.OR P0, PT, R2, 0x1a, P0 ;  /* 0x0000001a0200780c */ /* 0x000fc60000701670 */
[----:B------:R-:W1:Y:S01]  /*12cd0*/  SHFL.BFLY PT, R4, R3, 0x1, 0x1f ;  /* 0x0c201f0003047f89 */ /* 0x000e6200000e0000 */
        /* <DEDUP_REMOVED lines=8> */
[----:B------:R-:W-:Y:S02]  /*12d60*/  ISETP.GT.AND P0, PT, R0, 0x28, !P1 ;  /* 0x000000280000780c */ /* 0x000fe40004f04270 */
[----:B-1----:R-:W-:Y:S02]  /*12d70*/  FMNMX.FTZ R108, R3, R4, !PT ;  /* 0x00000004036c7209 */ /* 0x002fe40007810000 */
[----:B------:R-:W-:-:S03]  /*12d80*/  ISETP.LT.OR P0, PT, R2, 0x29, P0 ;  /* 0x000000290200780c */ /* 0x000fc60000701670 */
[----:B------:R-:W-:Y:S01]  /*12d90*/  FMUL.FTZ R3, R108, c[0x0][0x2d0] ;  /* 0x0000b4006c037a20 */ /* 0x000fe20000410000 */
[----:B------:R-:W-:Y:S02]  /*12da0*/  FSEL R102, R42, -INF , !P0 ;  /* 0xff8000002a667808 */ /* 0x000fe40004000000 */
[----:B------:R-:W-:Y:S02]  /*12db0*/  ISETP.GT.AND P0, PT, R0, RZ, !P6 ;  /* 0x000000ff0000720c */ /* 0x000fe40007704270 */
[----:B------:R-:W-:Y:S02]  /*12dc0*/  ISETP.NE.AND P6, PT, R9, RZ, PT ;  /* 0x000000ff0900720c */ /* 0x000fe40003fc5270 */
[----:B------:R-:W-:-:S04]  /*12dd0*/  ISETP.LT.OR P0, PT, R2, 0x1, P0 ;  /* 0x000000010200780c */ /* 0x000fc80000701670 */
[----:B------:R-:W-:Y:S02]  /*12de0*/  FSEL R8, R118, -INF , !P0 ;  /* 0xff80000076087808 */ /* 0x000fe40004000000 */
[----:B------:R-:W-:Y:S02]  /*12df0*/  FSETP.NEU.FTZ.AND P0, PT, R108, -INF , PT ;  /* 0xff8000006c00780b */ /* 0x000fe40003f1d000 */
[----:B------:R-:W-:Y:S02]  /*12e00*/  FMNMX.FTZ R6, R8, R13, !PT ;  /* 0x0000000d08067209 */ /* 0x000fe40007810000 */
[----:B------:R-:W-:Y:S02]  /*12e10*/  FSEL R20, R3, RZ, P0 ;  /* 0x000000ff03147208 */ /* 0x000fe40000000000 */
[----:B------:R-:W-:-:S03]  /*12e20*/  FMNMX.FTZ R3, R22, R24, !PT ;  /* 0x0000001816037209 */ /* 0x000fc60007810000 */
[----:B------:R-:W-:Y:S01]  /*12e30*/  FFMA.FTZ R5, R16, c[0x0][0x2d0], -R20 ;  /* 0x0000b40010057a23 */ /* 0x000fe20000010814 */
[----:B------:R-:W-:-:S03]  /*12e40*/  FMNMX.FTZ R3, R26, R3, !PT ;  /* 0x000000031a037209 */ /* 0x000fc60007810000 */
[----:B------:R1:W-:Y:S01]  /*12e50*/  MUFU.EX2 R205, R5 ;  /* 0x0000000500cd7308 */ /* 0x0003e20000000800 */
[----:B------:R-:W-:-:S04]  /*12e60*/  FMNMX.FTZ R3, R29, R3, !PT ;  /* 0x000000031d037209 */ /* 0x000fc80007810000 */
[----:B------:R-:W-:-:S04]  /*12e70*/  FMNMX.FTZ R3, R30, R3, !PT ;  /* 0x000000031e037209 */ /* 0x000fc80007810000 */
        /* <DEDUP_REMOVED lines=17> */
[----:B--2---:R-:W-:Y:S01]  /*12f90*/  FFMA.FTZ R5, R21, c[0x0][0x2d0], -R20 ;  /* 0x0000b40015057a23 */ /* 0x004fe20000010814 */
[----:B---3--:R-:W-:-:S03]  /*12fa0*/  F2FP.BF16.PACK_AB R18, R229, R230 ;  /* 0x000000e6e512723e */ /* 0x008fc600000010ff */
[----:B------:R2:W-:Y:S01]  /*12fb0*/  MUFU.EX2 R231, R5 ;  /* 0x0000000500e77308 */ /* 0x0005e20000000800 */
[----:B-1----:R-:W-:Y:S02]  /*12fc0*/  FMNMX.FTZ R107, R3, R4, !PT ;  /* 0x00000004036b7209 */ /* 0x002fe40007810000 */
[----:B------:R-:W-:Y:S02]  /*12fd0*/  FMNMX.FTZ R4, R15, R28, !PT ;  /* 0x0000001c0f047209 */ /* 0x000fe40007810000 */
[----:B------:R-:W-:Y:S01]  /*12fe0*/  FSETP.NEU.FTZ.AND P0, PT, R107, -INF , PT ;  /* 0xff8000006b00780b */ /* 0x000fe20003f1d000 */
[----:B--2---:R-:W-:Y:S01]  /*12ff0*/  FFMA.FTZ R5, R23, c[0x0][0x2d0], -R20 ;  /* 0x0000b40017057a23 */ /* 0x004fe20000010814 */
[----:B------:R-:W-:Y:S01]  /*13000*/  FMNMX.FTZ R4, R31, R4, !PT ;  /* 0x000000041f047209 */ /* 0x000fe20007810000 */
[----:B------:R-:W-:Y:S02]  /*13010*/  FMUL.FTZ R3, R107, c[0x0][0x2d0] ;  /* 0x0000b4006b037a20 */ /* 0x000fe40000410000 */
[----:B------:R1:W-:Y:S01]  /*13020*/  MUFU.EX2 R232, R5 ;  /* 0x0000000500e87308 */ /* 0x0003e20000000800 */
[----:B------:R-:W-:-:S02]  /*13030*/  FMNMX.FTZ R4, R32, R4, !PT ;  /* 0x0000000420047209 */ /* 0x000fc40007810000 */
[----:B------:R-:W-:Y:S02]  /*13040*/  FSEL R3, R3, RZ, P0 ;  /* 0x000000ff03037208 */ /* 0x000fe40000000000 */
[----:B------:R-:W-:Y:S02]  /*13050*/  FMNMX.FTZ R4, R34, R4, !PT ;  /* 0x0000000422047209 */ /* 0x000fe40007810000 */
[----:B------:R-:W-:Y:S01]  /*13060*/  ISETP.GT.AND P0, PT, R0, 0x29, !P6 ;  /* 0x000000290000780c */ /* 0x000fe20007704270 */
[--C-:B------:R-:W-:Y:S01]  /*13070*/  FFMA.FTZ R0, R24, c[0x0][0x2d0], -R3.reuse ;  /* 0x0000b40018007a23 */ /* 0x100fe20000010803 */
[----:B------:R-:W-:Y:S02]  /*13080*/  FMNMX.FTZ R4, R35, R4, !PT ;  /* 0x0000000423047209 */ /* 0x000fe40007810000 */
[----:B------:R-:W-:Y:S01]  /*13090*/  ISETP.LT.OR P0, PT, R2, 0x2a, P0 ;  /* 0x0000002a0200780c */ /* 0x000fe20000701670 */
[----:B------:R-:W-:Y:S01]  /*130a0*/  MUFU.EX2 R223, R0 ;  /* 0x0000000000df7308 */ /* 0x000fe20000000800 */
[----:B------:R-:W-:Y:S01]  /*130b0*/  FMNMX.FTZ R4, R37, R4, !PT ;  /* 0x0000000425047209 */ /* 0x000fe20007810000 */
[----:B------:R-:W-:Y:S01]  /*130c0*/  FFMA.FTZ R2, R26, c[0x0][0x2d0], -R3 ;  /* 0x0000b4001a027a23 */ /* 0x000fe20000010803 */
[----:B------:R-:W-:-:S02]  /*130d0*/  FSEL R21, R47, -INF , !P0 ;  /* 0xff8000002f157808 */ /* 0x000fc40004000000 */
[----:B------:R-:W-:Y:S02]  /*130e0*/  FMNMX.FTZ R4, R39, R4, !PT ;  /* 0x0000000427047209 */ /* 0x000fe40007810000 */
[----:B-1----:R-:W-:Y:S01]  /*130f0*/  FMNMX.FTZ R5, R12, R6, !PT ;  /* 0x000000060c057209 */ /* 0x002fe20007810000 */
[----:B------:R-:W-:Y:S01]  /*13100*/  FFMA.FTZ R6, R25, c[0x0][0x2d0], -R20 ;  /* 0x0000b40019067a23 */ /* 0x000fe20000010814 */
[----:B------:R-:W-:Y:S01]  /*13110*/  FMNMX.FTZ R4, R121, R4, !PT ;  /* 0x0000000479047209 */ /* 0x000fe20007810000 */
[----:B------:R1:W-:Y:S01]  /*13120*/  MUFU.EX2 R221, R2 ;  /* 0x0000000200dd7308 */ /* 0x0003e20000000800 */
[----:B------:R-:W-:Y:S02]  /*13130*/  FMNMX.FTZ R5, R11, R5, !PT ;  /* 0x000000050b057209 */ /* 0x000fe40007810000 */
[----:B------:R-:W-:Y:S02]  /*13140*/  FMNMX.FTZ R4, R120, R4, !PT ;  /* 0x0000000478047209 */ /* 0x000fe40007810000 */
[----:B------:R-:W-:-:S02]  /*13150*/  ISETP.NE.AND P6, PT, R240, 0x1, PT ;  /* 0x00000001f000780c */ /* 0x000fc40003fc5270 */
[----:B------:R-:W-:Y:S01]  /*13160*/  FMNMX.FTZ R4, R105, R4, !PT ;  /* 0x0000000469047209 */ /* 0x000fe20007810000 */
[----:B------:R2:W-:Y:S03]  /*13170*/  MUFU.EX2 R233, R6 ;  /* 0x0000000600e97308 */ /* 0x0005e60000000800 */
[----:B------:R-:W-:-:S05]  /*13180*/  FMNMX.FTZ R4, R104, R4, !PT ;  /* 0x0000000468047209 */ /* 0x000fca0007810000 */
[----:B------:R-:W3:Y:S01]  /*13190*/  SHFL.BFLY PT, R7, R4, 0x2, 0x1f ;  /* 0x0c401f0004077f89 */ /* 0x000ee200000e0000 */
[----:B-1----:R-:W-:-:S04]  /*131a0*/  FFMA.FTZ R2, R29, c[0x0][0x2d0], -R3 ;  /* 0x0000b4001d027a23 */ /* 0x002fc80000010803 */
[----:B------:R1:W4:Y:S01]  /*131b0*/  MUFU.EX2 R222, R2 ;  /* 0x0000000200de7308 */ /* 0x0003220000000800 */
[----:B--2---:R-:W-:Y:S01]  /*131c0*/  FMNMX.FTZ R6, R10, R5, !PT ;  /* 0x000000050a067209 */ /* 0x004fe20007810000 */
[----:B------:R-:W-:-:S03]  /*131d0*/  FFMA.FTZ R5, R27, c[0x0][0x2d0], -R20 ;  /* 0x0000b4001b057a23 */ /* 0x000fc60000010814 */
[----:B------:R-:W-:-:S03]  /*131e0*/  FMNMX.FTZ R6, R14, R6, !PT ;  /* 0x000000060e067209 */ /* 0x000fc60007810000 */
[----:B------:R2:W-:Y:S01]  /*131f0*/  MUFU.EX2 R234, R5 ;  /* 0x0000000500ea7308 */ /* 0x0005e20000000800 */
[----:B------:R-:W-:-:S04]  /*13200*/  FMNMX.FTZ R6, R40, R6, !PT ;  /* 0x0000000628067209 */ /* 0x000fc80007810000 */
[----:B------:R-:W-:Y:S01]  /*13210*/  FMNMX.FTZ R6, R44, R6, !PT ;  /* 0x000000062c067209 */ /* 0x000fe20007810000 */
[--C-:B-1----:R-:W-:Y:S01]  /*13220*/  FFMA.FTZ R2, R30, c[0x0][0x2d0], -R3.reuse ;  /* 0x0000b4001e027a23 */ /* 0x102fe20000010803 */
[----:B----4-:R-:W-:Y:S02]  /*13230*/  F2FP.BF16.PACK_AB R19, R222, R221 ;  /* 0x000000ddde13723e */ /* 0x010fe400000010ff */
[----:B---3--:R-:W-:Y:S01]  /*13240*/  FMNMX.FTZ R4, R4, R7, !PT ;  /* 0x0000000704047209 */ /* 0x008fe20007810000 */
[----:B------:R1:W-:Y:S01]  /*13250*/  MUFU.EX2 R225, R2 ;  /* 0x0000000200e17308 */ /* 0x0003e20000000800 */
[----:B--2---:R-:W-:-:S07]  /*13260*/  FFMA.FTZ R5, R22, c[0x0][0x2d0], -R3 ;  /* 0x0000b40016057a23 */ /* 0x004fce0000010803 */
[----:B------:R2:W3:Y:S01]  /*13270*/  MUFU.EX2 R224, R5 ;  /* 0x0000000500e07308 */ /* 0x0004e20000000800 */
[----:B-1----:R-:W-:-:S07]  /*13280*/  FFMA.FTZ R2, R33, c[0x0][0x2d0], -R3 ;  /* 0x0000b40021027a23 */ /* 0x002fce0000010803 */
[----:B------:R-:W1:Y:S01]  /*13290*/  MUFU.EX2 R226, R2 ;  /* 0x0000000200e27308 */ /* 0x000e620000000800 */
[----:B--2---:R-:W-:Y:S02]  /*132a0*/  FMNMX.FTZ R5, R100, R6, !PT ;  /* 0x0000000664057209 */ /* 0x004fe40007810000 */
[----:B------:R-:W2:Y:S01]  /*132b0*/  SHFL.BFLY PT, R6, R4, 0x1, 0x1f ;  /* 0x0c201f0004067f89 */ /* 0x000ea200000e0000 */
[----:B---3--:R-:W-:Y:S02]  /*132c0*/  F2FP.BF16.PACK_AB R17, R223, R224 ;  /* 0x000000e0df11723e */ /* 0x008fe400000010ff */
[----:B------:R-:W-:-:S04]  /*132d0*/  FMNMX.FTZ R0, R101, R5, !PT ;  /* 0x0000000565007209 */ /* 0x000fc80007810000 */
[----:B------:R-:W-:Y:S01]  /*132e0*/  FMNMX.FTZ R0, R102, R0, !PT ;  /* 0x0000000066007209 */ /* 0x000fe20007810000 */
[----:B------:R-:W-:Y:S01]  /*132f0*/  HMMA.16816.F32.BF16 R76, R16, R50, RZ ;  /* 0x00000032104c723c */ /* 0x000fe200000418ff */
[----:B-1----:R-:W-:Y:S02]  /*13300*/  F2FP.BF16.PACK_AB R9, R226, R225 ;  /* 0x000000e1e209723e */ /* 0x002fe400000010ff */
[----:B------:R-:W-:-:S05]  /*13310*/  FMNMX.FTZ R0, R21, R0, !PT ;  /* 0x0000000015007209 */ /* 0x000fca0007810000 */
[----:B------:R-:W-:Y:S01]  /*13320*/  HMMA.16816.F32.BF16 R116, R16, R64, RZ ;  /* 0x000000401074723c */ /* 0x000fe200000418ff */
[----:B------:R-:W1:Y:S01]  /*13330*/  SHFL.BFLY PT, R5, R0, 0x2, 0x1f ;  /* 0x0c401f0000057f89 */ /* 0x000e6200000e0000 */
[----:B--2---:R-:W-:Y:S01]  /*13340*/  FMNMX.FTZ R106, R4, R6, !PT ;  /* 0x00000006046a7209 */ /* 0x004fe20007810000 */
[----:B------:R-:W-:-:S05]  /*13350*/  FFMA.FTZ R4, R36, c[0x0][0x2d0], -R3 ;  /* 0x0000b40024047a23 */ /* 0x000fca0000010803 */
[C---:B------:R-:W-:Y:S01]  /*13360*/  HMMA.16816.F32.BF16 R112, R16.reuse, R60, RZ ;  /* 0x0000003c1070723c */ /* 0x040fe200000418ff */
[C---:B------:R-:W-:Y:S01]  /*13370*/  FSETP.NEU.FTZ.AND P0, PT, R106.reuse, -INF , PT ;  /* 0xff8000006a00780b */ /* 0x040fe20003f1d000 */
[----:B------:R-:W-:Y:S01]  /*13380*/  FMUL.FTZ R2, R106, c[0x0][0x2d0] ;  /* 0x0000b4006a027a20 */ /* 0x000fe20000410000 */
[----:B------:R2:W-:Y:S04]  /*13390*/  MUFU.EX2 R227, R4 ;  /* 0x0000000400e37308 */ /* 0x0005e80000000800 */
[----:B------:R-:W-:Y:S01]  /*133a0*/  FSEL R2, R2, RZ, P0 ;  /* 0x000000ff02027208 */ /* 0x000fe20000000000 */
[----:B------:R-:W-:Y:S01]  /*133b0*/  HMMA.16816.F32.BF16 R96, R16, R56, RZ ;  /* 0x000000381060723c */ /* 0x000fe200000418ff */
[----:B-1----:R-:W-:-:S07]  /*133c0*/  FMNMX.FTZ R0, R0, R5, !PT ;  /* 0x0000000500007209 */ /* 0x002fce0007810000 */
[----:B------:R-:W-:Y:S01]  /*133d0*/  HMMA.16816.F32.BF16 R92, R16, R52, RZ ;  /* 0x00000034105c723c */ /* 0x000fe200000418ff */
[----:B--2---:R-:W-:Y:S01]  /*133e0*/  FFMA.FTZ R4, R38, c[0x0][0x2d0], -R3 ;  /* 0x0000b40026047a23 */ /* 0x004fe20000010803 */
[----:B------:R-:W1:Y:S03]  /*133f0*/  SHFL.BFLY PT, R5, R0, 0x1, 0x1f ;  /* 0x0c201f0000057f89 */ /* 0x000e6600000e0000 */
[----:B------:R2:W-:Y:S02]  /*13400*/  MUFU.EX2 R228, R4 ;  /* 0x0000000400e47308 */ /* 0x0005e40000000800 */
[----:B--2---:R-:W-:-:S06]  /*13410*/  FFMA.FTZ R4, R15, c[0x0][0x2d0], -R2 ;  /* 0x0000b4000f047a23 */ /* 0x004fcc0000010802 */
[----:B------:R2:W-:Y:S01]  /*13420*/  MUFU.EX2 R215, R4 ;  /* 0x0000000400d77308 */ /* 0x0005e20000000800 */
[----:B-1----:R-:W-:Y:S01]  /*13430*/  FMNMX.FTZ R103, R0, R5, !PT ;  /* 0x0000000500677209 */ /* 0x002fe20007810000 */
[----:B------:R-:W-:-:S03]  /*13440*/  FFMA.FTZ R0, R37, c[0x0][0x2d0], -R2 ;  /* 0x0000b40025007a23 */ /* 0x000fc60000010802 */
[----:B------:R-:W-:-:S03]  /*13450*/  FSETP.NEU.FTZ.AND P0, PT, R103, -INF , PT ;  /* 0xff8000006700780b */ /* 0x000fc60003f1d000 */
[----:B------:R1:W-:Y:S01]  /*13460*/  MUFU.EX2 R218, R0 ;  /* 0x0000000000da7308 */ /* 0x0003e20000000800 */
[----:B--2---:R-:W-:-:S07]  /*13470*/  FFMA.FTZ R4, R28, c[0x0][0x2d0], -R2 ;  /* 0x0000b4001c047a23 */ /* 0x004fce0000010802 */
[----:B------:R2:W-:Y:S01]  /*13480*/  MUFU.EX2 R213, R4 ;  /* 0x0000000400d57308 */ /* 0x0005e20000000800 */
[----:B-1----:R-:W-:-:S05]  /*13490*/  FMUL.FTZ R0, R103, c[0x0][0x2d0] ;  /* 0x0000b40067007a20 */ /* 0x002fca0000410000 */
[----:B------:R-:W-:Y:S01]  /*134a0*/  FSEL R0, R0, RZ, P0 ;  /* 0x000000ff00007208 */ /* 0x000fe20000000000 */
[--C-:B--2---:R-:W-:Y:S02]  /*134b0*/  FFMA.FTZ R4, R31, c[0x0][0x2d0], -R2.reuse ;  /* 0x0000b4001f047a23 */ /* 0x104fe40000010802 */
[----:B------:R-:W1:Y:S02]  /*134c0*/  LDSM.16.MT88.4 R28, [R166+0x400] ;  /* 0x00040000a61c783b */ /* 0x000e640000004200 */
[----:B------:R2:W-:Y:S02]  /*134d0*/  MUFU.EX2 R214, R4 ;  /* 0x0000000400d67308 */ /* 0x0005e40000000800 */
[----:B--2---:R-:W-:-:S06]  /*134e0*/  FFMA.FTZ R4, R32, c[0x0][0x2d0], -R2 ;  /* 0x0000b40020047a23 */ /* 0x004fcc0000010802 */
[----:B------:R2:W-:Y:S02]  /*134f0*/  MUFU.EX2 R216, R4 ;  /* 0x0000000400d87308 */ /* 0x0005e40000000800 */
[----:B--2---:R-:W-:-:S06]  /*13500*/  FFMA.FTZ R4, R34, c[0x0][0x2d0], -R2 ;  /* 0x0000b40022047a23 */ /* 0x004fcc0000010802 */
[----:B------:R2:W-:Y:S02]  /*13510*/  MUFU.EX2 R217, R4 ;  /* 0x0000000400d97308 */ /* 0x0005e40000000800 */
[--C-:B--2---:R-:W-:Y:S02]  /*13520*/  FFMA.FTZ R4, R35, c[0x0][0x2d0], -R2.reuse ;  /* 0x0000b40023047a23 */ /* 0x104fe40000010802 */
[----:B------:R-:W-:Y:S04]  /*13530*/  HMMA.16816.F32.BF16 R32, R16, R48, RZ ;  /* 0x000000301020723c */ /* 0x000fe800000418ff */
[----:B------:R2:W-:Y:S02]  /*13540*/  MUFU.EX2 R219, R4 ;  /* 0x0000000400db7308 */ /* 0x0005e40000000800 */
[----:B--2---:R-:W-:-:S02]  /*13550*/  FFMA.FTZ R4, R39, c[0x0][0x2d0], -R2 ;  /* 0x0000b40027047a23 */ /* 0x004fc40000010802 */
[----:B------:R-:W2:Y:S04]  /*13560*/  LDSM.16.MT88.4 R36, [R167] ;  /* 0x00000000a724783b */ /* 0x000ea80000004200 */
[----:B------:R3:W4:Y:S02]  /*13570*/  MUFU.EX2 R220, R4 ;  /* 0x0000000400dc7308 */ /* 0x0007240000000800 */
[----:B---3--:R-:W-:Y:S01]  /*13580*/  FFMA.FTZ R4, R8, c[0x0][0x2d0], -R0 ;  /* 0x0000b40008047a23 */ /* 0x008fe20000010800 */
[----:B------:R-:W-:Y:S02]  /*13590*/  F2FP.BF16.PACK_AB R8, R232, R231 ;  /* 0x000000e7e808723e */ /* 0x000fe400000010ff */
[----:B----4-:R-:W-:-:S03]  /*135a0*/  F2FP.BF16.PACK_AB R6, R220, R218 ;  /* 0x000000dadc06723e */ /* 0x010fc600000010ff */
[----:B------:R3:W-:Y:S02]  /*135b0*/  MUFU.EX2 R22, R4 ;  /* 0x0000000400167308 */ /* 0x0007e40000000800 */
[----:B---3--:R-:W-:-:S06]  /*135c0*/  FFMA.FTZ R4, R13, c[0x0][0x2d0], -R0 ;  /* 0x0000b4000d047a23 */ /* 0x008fcc0000010800 */
[----:B------:R3:W4:Y:S02]  /*135d0*/  MUFU.EX2 R206, R4 ;  /* 0x0000000400ce7308 */ /* 0x0007240000000800 */
[----:B---3--:R-:W-:Y:S01]  /*135e0*/  FFMA.FTZ R4, R12, c[0x0][0x2d0], -R0 ;  /* 0x0000b4000c047a23 */ /* 0x008fe20000010800 */
[----:B------:R-:W-:Y:S02]  /*135f0*/  F2FP.BF16.PACK_AB R12, R213, R215 ;  /* 0x000000d7d50c723e */ /* 0x000fe400000010ff */
[----:B----4-:R-:W-:-:S03]  /*13600*/  F2FP.BF16.PACK_AB R13, R206, R22 ;  /* 0x00000016ce0d723e */ /* 0x010fc600000010ff */
[----:B------:R3:W-:Y:S02]  /*13610*/  MUFU.EX2 R207, R4 ;  /* 0x0000000400cf7308 */ /* 0x0007e40000000800 */
[----:B---3--:R-:W-:Y:S01]  /*13620*/  FFMA.FTZ R4, R11, c[0x0][0x2d0], -R0 ;  /* 0x0000b4000b047a23 */ /* 0x008fe20000010800 */
[----:B------:R-:W-:-:S05]  /*13630*/  F2FP.BF16.PACK_AB R11, R228, R227 ;  /* 0x000000e3e40b723e */ /* 0x000fca00000010ff */
[----:B------:R3:W4:Y:S02]  /*13640*/  MUFU.EX2 R212, R4 ;  /* 0x0000000400d47308 */ /* 0x0007240000000800 */
[----:B---3--:R-:W-:Y:S01]  /*13650*/  FFMA.FTZ R4, R10, c[0x0][0x2d0], -R0 ;  /* 0x0000b4000a047a23 */ /* 0x008fe20000010800 */
[----:B----4-:R-:W-:Y:S02]  /*13660*/  F2FP.BF16.PACK_AB R15, R212, R207 ;  /* 0x000000cfd40f723e */ /* 0x010fe400000010ff */
[----:B------:R-:W-:-:S03]  /*13670*/  F2FP.BF16.PACK_AB R10, R234, R233 ;  /* 0x000000e9ea0a723e */ /* 0x000fc600000010ff */
[----:B------:R3:W-:Y:S04]  /*13680*/  MUFU.EX2 R23, R4 ;  /* 0x0000000400177308 */ /* 0x0007e80000000800 */
[C---:B-1----:R-:W-:Y:S01]  /*13690*/  HMMA.16816.F32.BF16 R132, R8.reuse, R28, R32 ;  /* 0x0000001c0884723c */ /* 0x042fe20000041820 */
[----:B------:R-:W1:Y:S07]  /*136a0*/  LDSM.16.MT88.4 R32, [R166+0x1c00] ;  /* 0x001c0000a620783b */ /* 0x000e6e0000004200 */
[----:B------:R-:W-:Y:S01]  /*136b0*/  HMMA.16816.F32.BF16 R124, R8, R30, R76 ;  /* 0x0000001e087c723c */ /* 0x000fe2000004184c */
[----:B---3--:R-:W-:Y:S01]  /*136c0*/  FFMA.FTZ R4, R14, c[0x0][0x2d0], -R0 ;  /* 0x0000b4000e047a23 */ /* 0x008fe20000010800 */
[----:B------:R-:W-:-:S03]  /*136d0*/  F2FP.BF16.PACK_AB R14, R216, R214 ;  /* 0x000000d6d80e723e */ /* 0x000fc600000010ff */
[----:B------:R3:W4:Y:S04]  /*136e0*/  MUFU.EX2 R168, R4 ;  /* 0x0000000400a87308 */ /* 0x0007280000000800 */
[C---:B------:R-:W-:Y:S08]  /*136f0*/  HMMA.16816.F32.BF16 R24, R12.reuse, R48, RZ ;  /* 0x000000300c18723c */ /* 0x040ff000000418ff */
[----:B--2---:R-:W-:Y:S01]  /*13700*/  HMMA.16816.F32.BF16 R72, R12, R36, RZ ;  /* 0x000000240c48723c */ /* 0x004fe200000418ff */
[----:B---3--:R-:W-:Y:S01]  /*13710*/  FFMA.FTZ R4, R40, c[0x0][0x2d0], -R0 ;  /* 0x0000b40028047a23 */ /* 0x008fe20000010800 */
[----:B----4-:R-:W-:-:S03]  /*13720*/  F2FP.BF16.PACK_AB R5, R168, R23 ;  /* 0x00000017a805723e */ /* 0x010fc600000010ff */
[----:B------:R2:W-:Y:S03]  /*13730*/  MUFU.EX2 R170, R4 ;  /* 0x0000000400aa7308 */ /* 0x0005e60000000800 */
[----:B------:R-:W-:Y:S08]  /*13740*/  HMMA.16816.F32.BF16 R40, R16, R36, RZ ;  /* 0x000000241028723c */ /* 0x000ff000000418ff */
[----:B------:R-:W-:Y:S01]  /*13750*/  HMMA.16816.F32.BF16 R80, R12, R56, RZ ;  /* 0x000000380c50723c */ /* 0x000fe200000418ff */
[----:B--2---:R-:W-:-:S07]  /*13760*/  FFMA.FTZ R4, R44, c[0x0][0x2d0], -R0 ;  /* 0x0000b4002c047a23 */ /* 0x004fce0000010800 */
[----:B------:R-:W-:Y:S01]  /*13770*/  HMMA.16816.F32.BF16 R48, R12, R50, RZ ;  /* 0x000000320c30723c */ /* 0x000fe200000418ff */
[----:B------:R-:W-:Y:S01]  /*13780*/  LDSM.16.MT88.4 R44, [R166+0x1000] ;  /* 0x00100000a62c783b */ /* 0x000fe20000004200 */
[----:B------:R2:W3:Y:S06]  /*13790*/  MUFU.EX2 R169, R4 ;  /* 0x0000000400a97308 */ /* 0x0004ec0000000800 */
[----:B------:R-:W-:Y:S01]  /*137a0*/  HMMA.16816.F32.BF16 R172, R8, R68, R40 ;  /* 0x0000004408ac723c */ /* 0x000fe20000041828 */
[----:B------:R-:W-:Y:S07]  /*137b0*/  LDSM.16.MT88.4 R40, [R167+0x1000] ;  /* 0x00100000a728783b */ /* 0x000fee0000004200 */
[----:B------:R-:W-:Y:S01]  /*137c0*/  HMMA.16816.F32.BF16 R88, R12, R64, RZ ;  /* 0x000000400c58723c */ /* 0x000fe200000418ff */
[----:B--2---:R-:W-:-:S02]  /*137d0*/  F2FP.BF16.PACK_AB R4, R219, R217 ;  /* 0x000000d9db04723e */ /* 0x004fc400000010ff */
[----:B---3--:R-:W-:-:S05]  /*137e0*/  F2FP.BF16.PACK_AB R7, R169, R170 ;  /* 0x000000aaa907723e */ /* 0x008fca00000010ff */
[----:B------:R-:W-:Y:S08]  /*137f0*/  HMMA.16816.F32.BF16 R84, R12, R60, RZ ;  /* 0x0000003c0c54723c */ /* 0x000ff000000418ff */
[C---:B------:R-:W-:Y:S01]  /*13800*/  HMMA.16816.F32.BF16 R140, R4.reuse, R28, R24 ;  /* 0x0000001c048c723c */ /* 0x040fe20000041818 */
[----:B------:R-:W2:Y:S07]  /*13810*/  LDSM.16.MT88.4 R24, [R167+0x1c00] ;  /* 0x001c0000a718783b */ /* 0x000eae0000004200 */
[----:B------:R-:W-:Y:S08]  /*13820*/  HMMA.16816.F32.BF16 R160, R4, R68, R72 ;  /* 0x0000004404a0723c */ /* 0x000ff00000041848 */
[----:B------:R-:W-:Y:S08]  /*13830*/  HMMA.16816.F32.BF16 R72, R12, R52, RZ ;  /* 0x000000340c48723c */ /* 0x000ff000000418ff */
[C---:B-1----:R-:W-:Y:S08]  /*13840*/  HMMA.16816.F32.BF16 R184, R4.reuse, R32, R80 ;  /* 0x0000002004b8723c */ /* 0x042ff00000041850 */
[----:B------:R-:W-:Y:S08]  /*13850*/  HMMA.16816.F32.BF16 R80, R4, R30, R48 ;  /* 0x0000001e0450723c */ /* 0x000ff00000041830 */
[----:B------:R-:W-:Y:S08]  /*13860*/  HMMA.16816.F32.BF16 R76, R12, R38, RZ ;  /* 0x000000260c4c723c */ /* 0x000ff000000418ff */
[----:B--2---:R-:W-:Y:S08]  /*13870*/  HMMA.16816.F32.BF16 R208, R4, R24, R72 ;  /* 0x0000001804d0723c */ /* 0x004ff00000041848 */
[C---:B------:R-:W-:Y:S08]  /*13880*/  HMMA.16816.F32.BF16 R72, R12.reuse, R66, RZ ;  /* 0x000000420c48723c */ /* 0x040ff000000418ff */
[C---:B------:R-:W-:Y:S08]  /*13890*/  HMMA.16816.F32.BF16 R48, R12.reuse, R62, RZ ;  /* 0x0000003e0c30723c */ /* 0x040ff000000418ff */
[----:B------:R-:W-:Y:S08]  /*138a0*/  HMMA.16816.F32.BF16 R28, R12, R58, RZ ;  /* 0x0000003a0c1c723c */ /* 0x000ff000000418ff */
[C---:B------:R-:W-:Y:S08]  /*138b0*/  HMMA.16816.F32.BF16 R36, R16.reuse, R38, RZ ;  /* 0x000000261024723c */ /* 0x040ff000000418ff */
[C---:B------:R-:W-:Y:S08]  /*138c0*/  HMMA.16816.F32.BF16 R64, R16.reuse, R66, RZ ;  /* 0x000000421040723c */ /* 0x040ff000000418ff */
[C---:B------:R-:W-:Y:S08]  /*138d0*/  HMMA.16816.F32.BF16 R60, R16.reuse, R62, RZ ;  /* 0x0000003e103c723c */ /* 0x040ff000000418ff */
[C---:B------:R-:W-:Y:S08]  /*138e0*/  HMMA.16816.F32.BF16 R56, R16.reuse, R58, RZ ;  /* 0x0000003a1038723c */ /* 0x040ff000000418ff */
[-C--:B------:R-:W-:Y:S08]  /*138f0*/  HMMA.16816.F32.BF16 R16, R16, R54.reuse, RZ ;  /* 0x000000361010723c */ /* 0x080ff000000418ff */
[----:B------:R-:W-:Y:S08]  /*13900*/  HMMA.16816.F32.BF16 R12, R12, R54, RZ ;  /* 0x000000360c0c723c */ /* 0x000ff000000418ff */
[----:B------:R-:W-:Y:S08]  /*13910*/  HMMA.16816.F32.BF16 R188, R4, R40, R84 ;  /* 0x0000002804bc723c */ /* 0x000ff00000041854 */
[C---:B------:R-:W-:Y:S08]  /*13920*/  HMMA.16816.F32.BF16 R84, R8.reuse, R24, R92 ;  /* 0x000000180854723c */ /* 0x040ff0000004185c */
[----:B------:R-:W-:Y:S08]  /*13930*/  HMMA.16816.F32.BF16 R16, R8, R26, R16 ;  /* 0x0000001a0810723c */ /* 0x000ff00000041810 */
[C---:B------:R-:W-:Y:S08]  /*13940*/  HMMA.16816.F32.BF16 R148, R4.reuse, R44, R88 ;  /* 0x0000002c0494723c */ /* 0x040ff00000041858 */
[C---:B------:R-:W-:Y:S08]  /*13950*/  HMMA.16816.F32.BF16 R76, R4.reuse, R70, R76 ;  /* 0x00000046044c723c */ /* 0x040ff0000004184c */
[C---:B------:R-:W-:Y:S08]  /*13960*/  HMMA.16816.F32.BF16 R72, R4.reuse, R46, R72 ;  /* 0x0000002e0448723c */ /* 0x040ff00000041848 */
[C---:B------:R-:W-:Y:S08]  /*13970*/  HMMA.16816.F32.BF16 R48, R4.reuse, R42, R48 ;  /* 0x0000002a0430723c */ /* 0x040ff00000041830 */
[C---:B------:R-:W-:Y:S08]  /*13980*/  HMMA.16816.F32.BF16 R28, R4.reuse, R34, R28 ;  /* 0x00000022041c723c */ /* 0x040ff0000004181c */
[----:B------:R-:W-:Y:S07]  /*13990*/  HMMA.16816.F32.BF16 R24, R4, R26, R12 ;  /* 0x0000001a0418723c */ /* 0x000fee000004180c */
[----:B------:R-:W-:Y:S01]  /*139a0*/  FFMA.FTZ R4, R137, c[0x0][0x2d0], -R20 ;  /* 0x0000b40089047a23 */ /* 0x000fe20000010814 */
[----:B------:R-:W-:Y:S01]  /*139b0*/  HMMA.16816.F32.BF16 R56, R8, R34, R56 ;  /* 0x000000220838723c */ /* 0x000fe20000041838 */
[----:B------:R-:W-:-:S02]  /*139c0*/  FADD.FTZ R13, R224, R223 ;  /* 0x000000dfe00d7221 */ /* 0x000fc40000010000 */
[----:B------:R1:W-:Y:S01]  /*139d0*/  MUFU.EX2 R35, R4 ;  /* 0x0000000400237308 */ /* 0x0003e20000000800 */
[----:B------:R-:W-:Y:S02]  /*139e0*/  FADD.FTZ R12, R215, R213 ;  /* 0x000000d5d70c7221 */ /* 0x000fe40000010000 */
[----:B------:R-:W-:Y:S02]  /*139f0*/  FADD.FTZ R13, R221, R13 ;  /* 0x0000000ddd0d7221 */ /* 0x000fe40000010000 */
[----:B------:R-:W-:Y:S01]  /*13a00*/  HMMA.16816.F32.BF16 R180, R8, R40, R112 ;  /* 0x0000002808b4723c */ /* 0x000fe20000041870 */
[----:B------:R-:W-:Y:S02]  /*13a10*/  FADD.FTZ R12, R214, R12 ;  /* 0x0000000cd60c7221 */ /* 0x000fe40000010000 */
[----:B------:R-:W-:Y:S02]  /*13a20*/  FADD.FTZ R13, R222, R13 ;  /* 0x0000000dde0d7221 */ /* 0x000fe40000010000 */
[----:B------:R-:W-:-:S02]  /*13a30*/  FADD.FTZ R12, R216, R12 ;  /* 0x0000000cd80c7221 */ /* 0x000fc40000010000 */
[----:B------:R-:W-:Y:S01]  /*13a40*/  FADD.FTZ R13, R225, R13 ;  /* 0x0000000de10d7221 */ /* 0x000fe20000010000 */
[C---:B------:R-:W-:Y:S01]  /*13a50*/  HMMA.16816.F32.BF16 R176, R8.reuse, R32, R96 ;  /* 0x0000002008b0723c */ /* 0x040fe20000041860 */
[----:B------:R-:W-:Y:S02]  /*13a60*/  FADD.FTZ R12, R217, R12 ;  /* 0x0000000cd90c7221 */ /* 0x000fe40000010000 */
[--C-:B-1----:R-:W-:Y:S02]  /*13a70*/  FFMA.FTZ R4, R136, c[0x0][0x2d0], -R20.reuse ;  /* 0x0000b40088047a23 */ /* 0x102fe40000010814 */
[----:B------:R-:W1:Y:S02]  /*13a80*/  LDSM.16.MT88.4 R136, [R167+0x800] ;  /* 0x00080000a788783b */ /* 0x000e640000004200 */
[----:B------:R2:W3:Y:S01]  /*13a90*/  MUFU.EX2 R40, R4 ;  /* 0x0000000400287308 */ /* 0x0004e20000000800 */
[C---:B------:R-:W-:Y:S08]  /*13aa0*/  HMMA.16816.F32.BF16 R144, R8.reuse, R44, R116 ;  /* 0x0000002c0890723c */ /* 0x040ff00000041874 */
[----:B------:R-:W-:Y:S01]  /*13ab0*/  HMMA.16816.F32.BF16 R36, R8, R70, R36 ;  /* 0x000000460824723c */ /* 0x000fe20000041824 */
[----:B--2---:R-:W-:-:S07]  /*13ac0*/  FFMA.FTZ R4, R131, c[0x0][0x2d0], -R20 ;  /* 0x0000b40083047a23 */ /* 0x004fce0000010814 */
[C---:B------:R-:W-:Y:S01]  /*13ad0*/  HMMA.16816.F32.BF16 R64, R8.reuse, R46, R64 ;  /* 0x0000002e0840723c */ /* 0x040fe20000041840 */
[----:B---3--:R-:W-:Y:S01]  /*13ae0*/  F2FP.BF16.PACK_AB R96, R40, R35 ;  /* 0x000000232860723e */ /* 0x008fe200000010ff */
[----:B------:R2:W-:Y:S06]  /*13af0*/  MUFU.EX2 R41, R4 ;  /* 0x0000000400297308 */ /* 0x0005ec0000000800 */
[----:B------:R-:W-:Y:S01]  /*13b00*/  HMMA.16816.F32.BF16 R88, R8, R42, R60 ;  /* 0x0000002a0858723c */ /* 0x000fe2000004183c */
[----:B------:R-:W3:Y:S06]  /*13b10*/  LDSM.16.MT88.4 R60, [R167+0x1400] ;  /* 0x00140000a73c783b */ /* 0x000eec0000004200 */
[----:B------:R-:W-:Y:S01]  /*13b20*/  FADD.FTZ R11, R205, R171 ;  /* 0x000000abcd0b7221 */ /* 0x000fe20000010000 */
[----:B------:R-:W-:Y:S01]  /*13b30*/  IADD3 R205, R235, -0x2, RZ ;  /* 0xfffffffeebcd7810 */ /* 0x000fe20007ffe0ff */
[----:B--2---:R-:W-:-:S02]  /*13b40*/  FFMA.FTZ R4, R130, c[0x0][0x2d0], -R20 ;  /* 0x0000b40082047a23 */ /* 0x004fc40000010814 */
[----:B------:R-:W-:Y:S02]  /*13b50*/  FADD.FTZ R11, R230, R11 ;  /* 0x0000000be60b7221 */ /* 0x000fe40000010000 */
[----:B------:R2:W4:Y:S02]  /*13b60*/  MUFU.EX2 R243, R4 ;  /* 0x0000000400f37308 */ /* 0x0005240000000800 */
[----:B------:R-:W-:-:S04]  /*13b70*/  FADD.FTZ R11, R229, R11 ;  /* 0x0000000be50b7221 */ /* 0x000fc80000010000 */
[----:B------:R-:W-:-:S04]  /*13b80*/  FADD.FTZ R11, R231, R11 ;  /* 0x0000000be70b7221 */ /* 0x000fc80000010000 */
[----:B------:R-:W-:Y:S02]  /*13b90*/  FADD.FTZ R11, R232, R11 ;  /* 0x0000000be80b7221 */ /* 0x000fe40000010000 */
[----:B--2---:R-:W-:Y:S01]  /*13ba0*/  FFMA.FTZ R4, R129, c[0x0][0x2d0], -R3 ;  /* 0x0000b40081047a23 */ /* 0x004fe20000010803 */
[----:B----4-:R-:W-:-:S03]  /*13bb0*/  F2FP.BF16.PACK_AB R98, R243, R41 ;  /* 0x00000029f362723e */ /* 0x010fc600000010ff */
[----:B------:R2:W-:Y:S02]  /*13bc0*/  MUFU.EX2 R32, R4 ;  /* 0x0000000400207308 */ /* 0x0005e40000000800 */
[----:B--2---:R-:W-:-:S06]  /*13bd0*/  FFMA.FTZ R4, R128, c[0x0][0x2d0], -R3 ;  /* 0x0000b40080047a23 */ /* 0x004fcc0000010803 */
[----:B------:R2:W4:Y:S02]  /*13be0*/  MUFU.EX2 R33, R4 ;  /* 0x0000000400217308 */ /* 0x0005240000000800 */
[--C-:B--2---:R-:W-:Y:S01]  /*13bf0*/  FFMA.FTZ R4, R123, c[0x0][0x2d0], -R3.reuse ;  /* 0x0000b4007b047a23 */ /* 0x104fe20000010803 */
[----:B----4-:R-:W-:Y:S01]  /*13c00*/  F2FP.BF16.PACK_AB R97, R33, R32 ;  /* 0x000000202161723e */ /* 0x010fe200000010ff */
[----:B------:R-:W-:-:S04]  /*13c10*/  FFMA.FTZ R3, R122, c[0x0][0x2d0], -R3 ;  /* 0x0000b4007a037a23 */ /* 0x000fc80000010803 */
[----:B------:R2:W-:Y:S08]  /*13c20*/  MUFU.EX2 R34, R4 ;  /* 0x0000000400227308 */ /* 0x0005f00000000800 */
[----:B------:R4:W5:Y:S01]  /*13c30*/  MUFU.EX2 R245, R3 ;  /* 0x0000000300f57308 */ /* 0x0009620000000800 */
[----:B--2---:R-:W2:Y:S01]  /*13c40*/  LDSM.16.MT88.4 R4, [R167+0x2000] ;  /* 0x00200000a704783b */ /* 0x004ea20000004200 */
[----:B----4-:R-:W-:Y:S01]  /*13c50*/  FFMA.FTZ R3, R121, c[0x0][0x2d0], -R2 ;  /* 0x0000b40079037a23 */ /* 0x010fe20000010802 */
[----:B-----5:R-:W-:-:S05]  /*13c60*/  F2FP.BF16.PACK_AB R99, R245, R34 ;  /* 0x00000022f563723e */ /* 0x020fca00000010ff */
[----:B------:R4:W-:Y:S02]  /*13c70*/  MUFU.EX2 R14, R3 ;  /* 0x00000003000e7308 */ /* 0x0009e40000000800 */
[C---:B-1----:R-:W-:Y:S08]  /*13c80*/  HMMA.16816.F32.BF16 R128, R96.reuse, R136, R172 ;  /* 0x000000886080723c */ /* 0x042ff000000418ac */
[----:B------:R-:W-:Y:S01]  /*13c90*/  HMMA.16816.F32.BF16 R144, R96, R156, R144 ;  /* 0x0000009c6090723c */ /* 0x000fe20000041890 */
[----:B----4-:R-:W-:-:S02]  /*13ca0*/  FFMA.FTZ R3, R120, c[0x0][0x2d0], -R2 ;  /* 0x0000b40078037a23 */ /* 0x010fc40000010802 */
[----:B------:R-:W1:Y:S02]  /*13cb0*/  LDSM.16.MT88.4 R120, [R166+0x800] ;  /* 0x00080000a678783b */ /* 0x000e640000004200 */
[----:B------:R4:W5:Y:S03]  /*13cc0*/  MUFU.EX2 R15, R3 ;  /* 0x00000003000f7308 */ /* 0x0009660000000800 */
[C---:B---3--:R-:W-:Y:S08]  /*13cd0*/  HMMA.16816.F32.BF16 R52, R96.reuse, R60, R180 ;  /* 0x0000003c6034723c */ /* 0x048ff000000418b4 */
[----:B--2---:R-:W-:Y:S01]  /*13ce0*/  HMMA.16816.F32.BF16 R84, R96, R4, R84 ;  /* 0x000000046054723c */ /* 0x004fe20000041854 */
[--C-:B----4-:R-:W-:Y:S01]  /*13cf0*/  FFMA.FTZ R3, R105, c[0x0][0x2d0], -R2.reuse ;  /* 0x0000b40069037a23 */ /* 0x110fe20000010802 */
[----:B-----5:R-:W-:Y:S01]  /*13d00*/  F2FP.BF16.PACK_AB R92, R15, R14 ;  /* 0x0000000e0f5c723e */ /* 0x020fe200000010ff */
[----:B------:R-:W-:-:S02]  /*13d10*/  FFMA.FTZ R2, R104, c[0x0][0x2d0], -R2 ;  /* 0x0000b40068027a23 */ /* 0x000fc40000010802 */
[----:B------:R-:W-:Y:S08]  /*13d20*/  MUFU.EX2 R20, R3 ;  /* 0x0000000300147308 */ /* 0x000ff00000000800 */
[----:B------:R2:W3:Y:S01]  /*13d30*/  MUFU.EX2 R249, R2 ;  /* 0x0000000200f97308 */ /* 0x0004e20000000800 */
[----:B-1----:R-:W-:Y:S01]  /*13d40*/  HMMA.16816.F32.BF16 R112, R96, R120, R132 ;  /* 0x000000786070723c */ /* 0x002fe20000041884 */
[----:B--2---:R-:W-:Y:S01]  /*13d50*/  FFMA.FTZ R2, R100, c[0x0][0x2d0], -R0 ;  /* 0x0000b40064027a23 */ /* 0x004fe20000010800 */
[----:B---3--:R-:W-:-:S06]  /*13d60*/  F2FP.BF16.PACK_AB R94, R249, R20 ;  /* 0x00000014f95e723e */ /* 0x008fcc00000010ff */
[----:B------:R-:W-:Y:S01]  /*13d70*/  HMMA.16816.F32.BF16 R124, R96, R122, R124 ;  /* 0x0000007a607c723c */ /* 0x000fe2000004187c */
[----:B------:R1:W-:Y:S02]  /*13d80*/  MUFU.EX2 R10, R2 ;  /* 0x00000002000a7308 */ /* 0x0003e40000000800 */
[----:B-1----:R-:W-:-:S06]  /*13d90*/  FFMA.FTZ R2, R101, c[0x0][0x2d0], -R0 ;  /* 0x0000b40065027a23 */ /* 0x002fcc0000010800 */
[----:B------:R1:W2:Y:S02]  /*13da0*/  MUFU.EX2 R9, R2 ;  /* 0x0000000200097308 */ /* 0x0002a40000000800 */
[--C-:B-1----:R-:W-:Y:S01]  /*13db0*/  FFMA.FTZ R2, R102, c[0x0][0x2d0], -R0.reuse ;  /* 0x0000b40066027a23 */ /* 0x102fe20000010800 */
[----:B--2---:R-:W-:Y:S01]  /*13dc0*/  F2FP.BF16.PACK_AB R93, R9, R10 ;  /* 0x0000000a095d723e */ /* 0x004fe200000010ff */
[----:B------:R-:W-:-:S04]  /*13dd0*/  FFMA.FTZ R0, R21, c[0x0][0x2d0], -R0 ;  /* 0x0000b40015007a23 */ /* 0x000fc80000010800 */
[----:B------:R1:W-:Y:S08]  /*13de0*/  MUFU.EX2 R3, R2 ;  /* 0x0000000200037308 */ /* 0x0003f00000000800 */
[----:B------:R-:W2:Y:S01]  /*13df0*/  MUFU.EX2 R8, R0 ;  /* 0x0000000000087308 */ /* 0x000ea20000000800 */
[----:B-1----:R-:W-:Y:S01]  /*13e00*/  @P6 IMAD.HI.U32 R2, R239, c[0x0][0x2c8], RZ ;  /* 0x0000b200ef026a27 */ /* 0x002fe200078e00ff */
[----:B--2---:R-:W-:-:S03]  /*13e10*/  F2FP.BF16.PACK_AB R95, R8, R3 ;  /* 0x00000003085f723e */ /* 0x004fc600000010ff */
[----:B------:R-:W-:Y:S01]  /*13e20*/  IMAD.MOV.U32 R0, RZ, RZ, R239 ;  /* 0x000000ffff007224 */ /* 0x000fe200078e00ef */
[----:B------:R-:W-:Y:S02]  /*13e30*/  @P6 SHF.R.U32.HI R0, RZ, c[0x0][0x2cc], R2 ;  /* 0x0000b300ff006a19 */ /* 0x000fe40000011602 */
[----:B------:R-:W-:Y:S01]  /*13e40*/  ISETP.GE.AND P6, PT, R238, 0x1, PT ;  /* 0x00000001ee00780c */ /* 0x000fe20003fc6270 */
[----:B------:R-:W-:Y:S02]  /*13e50*/  HMMA.16816.F32.BF16 R116, R92, R120, R140 ;  /* 0x000000785c74723c */ /* 0x000fe4000004188c */
[----:B------:R-:W-:Y:S02]  /*13e60*/  IMAD.IADD R2, R236, 0x1, R0 ;  /* 0x00000001ec027824 */ /* 0x000fe400078e0200 */
[----:B------:R-:W-:-:S04]  /*13e70*/  FADD.FTZ R0, R22, R206 ;  /* 0x000000ce16007221 */ /* 0x000fc80000010000 */
[----:B------:R-:W-:Y:S01]  /*13e80*/  FADD.FTZ R0, R207, R0 ;  /* 0x00000000cf007221 */ /* 0x000fe20000010000 */
[----:B------:R-:W-:Y:S03]  /*13e90*/  HMMA.16816.F32.BF16 R132, R92, R136, R160 ;  /* 0x000000885c84723c */ /* 0x000fe600000418a0 */
[----:B------:R-:W-:-:S05]  /*13ea0*/  FADD.FTZ R0, R212, R0 ;  /* 0x00000000d4007221 */ /* 0x000fca0000010000 */
[-C--:B------:R-:W-:Y:S08]  /*13eb0*/  HMMA.16816.F32.BF16 R140, R96, R138.reuse, R36 ;  /* 0x0000008a608c723c */ /* 0x080ff00000041824 */
[----:B------:R-:W-:Y:S01]  /*13ec0*/  HMMA.16816.F32.BF16 R136, R92, R138, R76 ;  /* 0x0000008a5c88723c */ /* 0x000fe2000004184c */
[----:B------:R-:W1:Y:S07]  /*13ed0*/  LDSM.16.MT88.4 R76, [R166+0x2000] ;  /* 0x00200000a64c783b */ /* 0x000e6e0000004200 */
        /* <DEDUP_REMOVED lines=15> */
[----:B------:R-:W-:Y:S02]  /*13fd0*/  FADD.FTZ R0, R169, R0 ;  /* 0x00000000a9007221 */ /* 0x000fe40000010000 */
[----:B------:R-:W-:Y:S02]  /*13fe0*/  FADD.FTZ R5, R35, R5 ;  /* 0x0000000523057221 */ /* 0x000fe40000010000 */
[----:B------:R-:W-:Y:S02]  /*13ff0*/  FADD.FTZ R0, R10, R0 ;  /* 0x000000000a007221 */ /* 0x000fe40000010000 */
[----:B------:R-:W-:Y:S01]  /*14000*/  FADD.FTZ R5, R40, R5 ;  /* 0x0000000528057221 */ /* 0x000fe20000010000 */
[C---:B-1----:R-:W-:Y:S08]  /*14010*/  HMMA.16816.F32.BF16 R80, R96.reuse, R78, R56 ;  /* 0x0000004e6050723c */ /* 0x042ff00000041838 */
[----:B------:R-:W-:Y:S08]  /*14020*/  HMMA.16816.F32.BF16 R68, R96, R76, R176 ;  /* 0x0000004c6044723c */ /* 0x000ff000000418b0 */
        /* <DEDUP_REMOVED lines=18> */
[----:B------:R-:W-:Y:S01]  /*14150*/  IADD3 R3, R2, c[0x0][0x328], RZ ;  /* 0x0000ca0002037a10 */ /* 0x000fe20007ffe0ff */
[----:B------:R-:W-:-:S02]  /*14160*/  FADD.FTZ R243, R243, R0 ;  /* 0x00000000f3f37221 */ /* 0x000fc40000010000 */
[----:B------:R-:W-:Y:S02]  /*14170*/  FADD.FTZ R245, R245, R5 ;  /* 0x00000005f5f57221 */ /* 0x000fe40000010000 */
[----:B------:R-:W-:Y:S01]  /*14180*/  FADD.FTZ R249, R249, R6 ;  /* 0x00000006f9f97221 */ /* 0x000fe20000010000 */
        /* <DEDUP_REMOVED lines=12> */
.L_x_827:
[----:B------:R-:W-:-:S13]  /*14250*/  ISETP.NE.AND P0, PT, R4, 0x1, PT ;  /* 0x000000010400780c */ /* 0x000fda0003f05270 */
[----:B------:R-:W-:-:S05]  /*14260*/  @P0 IMAD.HI.U32 R2, R0, c[0x0][0x330], RZ ;  /* 0x0000cc0000020a27 */ /* 0x000fca00078e00ff */
[----:B------:R-:W-:Y:S02]  /*14270*/  @P0 SHF.R.U32.HI R0, RZ, c[0x0][0x334], R2 ;  /* 0x0000cd00ff000a19 */ /* 0x000fe40000011602 */
.L_x_828:
[----:B------:R-:W-:Y:S05]  /*14280*/  BSYNC B0 ;  /* 0x0000000000007941 */ /* 0x000fea0003800000 */
.L_x_826:
[----:B------:R-:W-:-:S05]  /*14290*/  IMAD R0, R0, R4, c[0x0][0x32c] ;  /* 0x0000cb0000007624 */ /* 0x000fca00078e0204 */
[----:B------:R-:W-:-:S05]  /*142a0*/  IMNMX R3, R3, R0, PT ;  /* 0x0000000003037217 */ /* 0x000fca0003800200 */
.L_x_825:
[----:B------:R-:W-:-:S05]  /*142b0*/  IMAD.HI R3, R3, 0x2aaaaaab, RZ ;  /* 0x2aaaaaab03037827 */ /* 0x000fca00078e02ff */
[----:B------:R-:W-:-:S04]  /*142c0*/  SHF.R.U32.HI R0, RZ, 0x1f, R3 ;  /* 0x0000001fff007819 */ /* 0x000fc80000011603 */
[----:B------:R-:W-:-:S04]  /*142d0*/  LEA.HI.SX32 R3, R3, R0, 0x1d ;  /* 0x0000000003037211 */ /* 0x000fc800078feaff */
[----:B------:R-:W-:-:S04]  /*142e0*/  IMNMX R244, R237, R3, !PT ;  /* 0x00000003edf47217 */ /* 0x000fc80007800200 */
[----:B------:R-:W-:-:S13]  /*142f0*/  ISETP.GE.AND P0, PT, R205, R244, PT ;  /* 0x000000f4cd00720c */ /* 0x000fda0003f06270 */
[----:B------:R-:W-:Y:S05]  /*14300*/  @!P0 BRA `(.L_x_829) ;  /* 0x000042d000008947 */ /* 0x000fea0003800000 */
[----:B------:R-:W-:Y:S01]  /*14310*/  IMAD.MOV.U32 R101, RZ, RZ, R107 ;  /* 0x000000ffff657224 */ /* 0x000fe200078e006b */
[----:B------:R-:W-:Y:S01]  /*14320*/  MOV R104, R103 ;  /* 0x0000006700687202 */ /* 0x000fe20000000f00 */
[----:B------:R-:W-:Y:S01]  /*14330*/  IMAD.MOV.U32 R100, RZ, RZ, R108 ;  /* 0x000000ffff647224 */ /* 0x000fe200078e006c */
[----:B------:R-:W-:Y:S02]  /*14340*/  MOV R102, R106 ;  /* 0x0000006a00667202 */ /* 0x000fe40000000f00 */
.L_x_850:
[----:B------:R-:W2:Y:S01]  /*14350*/  LDL R215, [R1+0x18] ;  /* 0x0000180001d77983 */ /* 0x000ea20000100800 */
[----:B------:R-:W-:Y:S04]  /*14360*/  DEPBAR.LE SB0, 0x0 ;  /* 0x000080000000791a */ /* 0x000fe80000000000 */
[----:B------:R-:W1:Y:S01]  /*14370*/  S2R R214, SR_TID.X ;  /* 0x0000000000d67919 */ /* 0x000e620000002100 */
[----:B------:R-:W-:Y:S01]  /*14380*/  WARPSYNC 0xffffffff ;  /* 0xffffffff00007948 */ /* 0x000fe20003800000 */
[----:B------:R-:W-:Y:S02]  /*14390*/  BSSY B0, `(.L_x_830) ;  /* 0x0000030000007945 */ /* 0x000fe40003800000 */
[----:B------:R-:W-:Y:S01]  /*143a0*/  BAR.SYNC.DEFER_BLOCKING 0x0 ;  /* 0x0000000000007b1d */ /* 0x000fe20000010000 */
[C---:B------:R-:W-:Y:S02]  /*143b0*/  LOP3.LUT P5, RZ, R203.reuse, 0x100, RZ, 0xc0, !PT ;  /* 0x00000100cbff7812 */ /* 0x040fe400078ac0ff */
[C---:B------:R-:W-:Y:S02]  /*143c0*/  LOP3.LUT P4, RZ, R203.reuse, 0x80, RZ, 0xc0, !PT ;  /* 0x00000080cbff7812 */ /* 0x040fe4000788c0ff */
[----:B------:R-:W-:Y:S01]  /*143d0*/  LOP3.LUT P3, RZ, R203, 0x40, RZ, 0xc0, !PT ;  /* 0x00000040cbff7812 */ /* 0x000fe2000786c0ff */
        /* <DEDUP_REMOVED lines=14> */
[C---:B------:R-:W-:Y:S01]  /*144c0*/  IMAD.WIDE.U32 R2, R205.reuse, c[0x0][0x208], RZ ;  /* 0x00008200cd027a25 */ /* 0x040fe200078e00ff */
        /* <DEDUP_REMOVED lines=28> */
.L_x_831:
[----:B-1-34-:R-:W-:Y:S05]  /*14690*/  BSYNC B0 ;  /* 0x0000000000007941 */ /* 0x01afea0003800000 */
.L_x_830:
        /* <DEDUP_REMOVED lines=196> */
[----:B--234-:R-:W-:Y:S01]  /*152e0*/  SHF.R.S32.HI R215, RZ, 0x1f, R214 ;  /* 0x0000001fffd77819 */ /* 0x01cfe200000114d6 */
[----:B------:R-:W2:Y:S01]  /*152f0*/  LDL.64 R216, [R1+0x8] ;  /* 0x0000080001d87983 */ /* 0x000ea20000100a00 */
[----:B-1----:R-:W-:Y:S02]  /*15300*/  IADD3 R0, R205, -0x1, RZ ;  /* 0xffffffffcd007810 */ /* 0x002fe40007ffe0ff */
[----:B------:R-:W-:Y:S02]  /*15310*/  LEA.HI R215, R215, R214, RZ, 0x2 ;  /* 0x000000d6d7d77211 */ /* 0x000fe400078f10ff */
[----:B------:R-:W3:Y:S01]  /*15320*/  LDL R214, [R1+0x4] ;  /* 0x0000040001d67983 */ /* 0x000ee20000100800 */
        /* <DEDUP_REMOVED lines=17> */
[----:B--2---:R-:W-:Y:S05]  /*15440*/  @P1 IADD3 R2, P2, R216, R2, RZ ;  /* 0x00000002d8021210 */ /* 0x004fea0007f5e0ff */
[----:B---3--:R-:W-:Y:S01]  /*15450*/  @P1 IMAD.X R0, R0, 0x1, R214, P2 ;  /* 0x0000000100001824 */ /* 0x008fe200010e06d6 */
        /* <DEDUP_REMOVED lines=15> */
.L_x_833:
[----:B--234-:R-:W-:Y:S05]  /*15550*/  BSYNC B0 ;  /* 0x0000000000007941 */ /* 0x01cfea0003800000 */
.L_x_832:
[----:B-1----:R-:W2:Y:S01]  /*15560*/  LDL R2, [R1+0x20] ;  /* 0x0000200001027983 */ /* 0x002ea20000100800 */
[----:B------:R-:W-:Y:S01]  /*15570*/  IMAD.MOV.U32 R3, RZ, RZ, c[0x0][0x2c4] ;  /* 0x0000b100ff037624 */ /* 0x000fe200078e00ff */
[----:B------:R-:W-:Y:S01]  /*15580*/  ULDC UR4, c[0x0][0x324] ;  /* 0x0000c90000047ab9 */ /* 0x000fe20000000800 */
[----:B------:R-:W-:Y:S01]  /*15590*/  IMAD.MOV.U32 R50, RZ, RZ, c[0x0][0x32c] ;  /* 0x0000cb00ff327624 */ /* 0x000fe200078e00ff */
[----:B------:R-:W2:Y:S01]  /*155a0*/  LDL R0, [R1+0x44] ;  /* 0x0000440001007983 */ /* 0x000ea20000100800 */
[----:B------:R-:W-:Y:S01]  /*155b0*/  ULOP3.LUT UR4, URZ, UR4, URZ, 0x33, !UPT ;  /* 0x000000043f047292 */ /* 0x000fe2000f8e333f */
[----:B------:R-:W-:Y:S02]  /*155c0*/  ISETP.NE.AND P0, PT, R3, 0x1, PT ;  /* 0x000000010300780c */ /* 0x000fe40003f05270 */
[----:B------:R-:W3:Y:S04]  /*155d0*/  LDL R49, [R1] ;  /* 0x0000000001317983 */ /* 0x000ee80000100800 */
[----:B------:R-:W0:Y:S01]  /*155e0*/  LDGDEPBAR ;  /* 0x00000000000079af */ /* 0x000e220000000000 */
[----:B--2---:R-:W-:Y:S06]  /*155f0*/  IMAD.IADD R5, R0, 0x1, R2 ;  /* 0x0000000100057824 */ /* 0x004fec00078e0202 */
[----:B------:R-:W-:Y:S05]  /*15600*/  @P0 IMAD.HI.U32 R0, R5, c[0x0][0x2c8], RZ ;  /* 0x0000b20005000a27 */ /* 0x000fea00078e00ff */
[----:B------:R-:W-:Y:S01]  /*15610*/  @P0 SHF.R.U32.HI R5, RZ, c[0x0][0x2cc], R0 ;  /* 0x0000b300ff050a19 */ /* 0x000fe20000011600 */
[----:B------:R-:W-:Y:S01]  /*15620*/  IMAD R0, R205, -0x30, RZ ;  /* 0xffffffd0cd007824 */ /* 0x000fe200078e02ff */
[----:B------:R-:W-:Y:S03]  /*15630*/  ISETP.GE.AND P0, PT, R50, 0x1, PT ;  /* 0x000000013200780c */ /* 0x000fe60003f06270 */
[----:B------:R-:W1:Y:S01]  /*15640*/  SHFL.IDX PT, R4, R5, RZ, 0x1c1f ;  /* 0x001c1fff05047589 */ /* 0x000e6200000e0000 */
[----:B---3--:R-:W-:Y:S04]  /*15650*/  IADD3 R2, -R49, 0x1, R0 ;  /* 0x0000000131027810 */ /* 0x008fe80007ffe100 */
        /* <DEDUP_REMOVED lines=19> */
.L_x_836:
[----:B------:R-:W-:Y:S04]  /*15790*/  MOV R8, c[0x0][0x32c] ;  /* 0x0000cb0000087a02 */ /* 0x000fe80000000f00 */
[----:B------:R-:W-:Y:S11]  /*157a0*/  ISETP.NE.AND P0, PT, R8, 0x1, PT ;  /* 0x000000010800780c */ /* 0x000ff60003f05270 */
[----:B------:R-:W-:Y:S02]  /*157b0*/  @!UPT UIADD3 URZ, URZ, URZ, URZ ;  /* 0x0000003f3f3ff290 */ /* 0x000fe4000fffe03f */
[----:B------:R-:W-:Y:S05]  /*157c0*/  @P0 IMAD.HI.U32 R8, R4, c[0x0][0x330], RZ ;  /* 0x0000cc0004080a27 */ /* 0x000fea00078e00ff */
[----:B------:R-:W-:Y:S02]  /*157d0*/  @P0 SHF.R.U32.HI R4, RZ, c[0x0][0x334], R8 ;  /* 0x0000cd00ff040a19 */ /* 0x000fe40000011608 */
.L_x_837:
[----:B------:R-:W-:Y:S05]  /*157e0*/  BSYNC B0 ;  /* 0x0000000000007941 */ /* 0x000fea0003800000 */
.L_x_835:
[----:B------:R-:W-:Y:S04]  /*157f0*/  IMAD.IADD R8, R0, 0x1, -R49 ;  /* 0x0000000100087824 */ /* 0x000fe800078e0a31 */
[----:B------:R-:W-:Y:S05]  /*15800*/  IMAD R4, R4, c[0x0][0x32c], R8 ;  /* 0x0000cb0004047a24 */ /* 0x000fea00078e0208 */
[----:B------:R-:W-:Y:S02]  /*15810*/  IADD3 R8, R4, c[0x0][0x32c], RZ ;  /* 0x0000cb0004087a10 */ /* 0x000fe40007ffe0ff */
[----:B------:R-:W-:Y:S02]  /*15820*/  IMNMX R2, R2, R4, !PT ;  /* 0x0000000402027217 */ /* 0x000fe40007800200 */
[----:B------:R-:W-:Y:S02]  /*15830*/  IMNMX R3, R3, R8, PT ;  /* 0x0000000803037217 */ /* 0x000fe40003800200 */
.L_x_834:
[C---:B------:R-:W-:Y:S01]  /*15840*/  ISETP.GE.AND P0, PT, R0.reuse, 0x1, PT ;  /* 0x000000010000780c */ /* 0x040fe20003f06270 */
[----:B------:R-:W1:Y:S01]  /*15850*/  SHFL.IDX PT, R4, R5, 0x1, 0x1c1f ;  /* 0x003c1f0005047f89 */ /* 0x000e6200000e0000 */
[C---:B------:R-:W-:Y:S02]  /*15860*/  ISETP.GE.AND P1, PT, R0.reuse, 0x2, PT ;  /* 0x000000020000780c */ /* 0x040fe40003f26270 */
[----:B------:R-:W-:Y:S02]  /*15870*/  LOP3.LUT R203, R203, 0xffffffef, RZ, 0xc0, !PT ;  /* 0xffffffefcbcb7812 */ /* 0x000fe400078ec0ff */
[C---:B------:R-:W-:Y:S02]  /*15880*/  ISETP.GE.AND P6, PT, R0.reuse, 0x12, PT ;  /* 0x000000120000780c */ /* 0x040fe40003fc6270 */
[C---:B------:R-:W-:Y:S02]  /*15890*/  ISETP.GE.AND P5, PT, R0.reuse, 0x19, PT ;  /* 0x000000190000780c */ /* 0x040fe40003fa6270 */
[C---:B------:R-:W-:Y:S02]  /*158a0*/  ISETP.GE.AND P4, PT, R0.reuse, 0x1a, PT ;  /* 0x0000001a0000780c */ /* 0x040fe40003f86270 */
[----:B------:R-:W-:Y:S02]  /*158b0*/  ISETP.GE.AND P3, PT, R0, 0x21, PT ;  /* 0x000000210000780c */ /* 0x000fe40003f66270 */
[----:B------:R-:W-:Y:S02]  /*158c0*/  @P0 LOP3.LUT R203, R203, 0x10, RZ, 0xfc, !PT ;  /* 0x00000010cbcb0812 */ /* 0x000fe400078efcff */
[C---:B------:R-:W-:Y:S02]  /*158d0*/  ISETP.GT.AND P0, PT, R2.reuse, RZ, !P0 ;  /* 0x000000ff0200720c */ /* 0x040fe40004704270 */
[----:B------:R-:W-:Y:S02]  /*158e0*/  LOP3.LUT R203, R203, 0xfffffff7, RZ, 0xc0, !PT ;  /* 0xfffffff7cbcb7812 */ /* 0x000fe400078ec0ff */
[----:B------:R-:W-:Y:S02]  /*158f0*/  ISETP.LT.OR P0, PT, R3, 0x1, P0 ;  /* 0x000000010300780c */ /* 0x000fe40000701670 */
        /* <DEDUP_REMOVED lines=8> */
[C---:B------:R-:W-:Y:S02]  /*15980*/  ISETP.GE.AND P2, PT, R0.reuse, 0x22, PT ;  /* 0x000000220000780c */ /* 0x040fe40003f46270 */
[----:B------:R-:W-:Y:S02]  /*15990*/  ISETP.LT.OR P0, PT, R3, 0x9, P0 ;  /* 0x000000090300780c */ /* 0x000fe40000701670 */
        /* <DEDUP_REMOVED lines=11> */
[----:B------:R-:W-:Y:S04]  /*15a50*/  ISETP.LT.OR P0, PT, R3, 0x11, P0 ;  /* 0x000000110300780c */ /* 0x000fe80000701670 */
[----:B------:R-:W-:Y:S02]  /*15a60*/  FSEL R46, R106, -INF , !P0 ;  /* 0xff8000006a2e7808 */ /* 0x000fe40004000000 */
[----:B------:R-:W-:Y:S02]  /*15a70*/  ISETP.GT.AND P0, PT, R2, 0x11, !P6 ;  /* 0x000000110200780c */ /* 0x000fe40007704270 */
[----:B------:R-:W-:Y:S02]  /*15a80*/  @P1 LOP3.LUT R203, R203, 0x1, RZ, 0xfc, !PT ;  /* 0x00000001cbcb1812 */ /* 0x000fe400078efcff */
[----:B------:R-:W-:Y:S02]  /*15a90*/  ISETP.LT.OR P0, PT, R3, 0x12, P0 ;  /* 0x000000120300780c */ /* 0x000fe40000701670 */
[----:B------:R-:W-:Y:S02]  /*15aa0*/  ISETP.GE.AND P1, PT, R0, 0x29, PT ;  /* 0x000000290000780c */ /* 0x000fe40003f26270 */
[----:B------:R-:W-:Y:S02]  /*15ab0*/  FSEL R45, R105, -INF , !P0 ;  /* 0xff800000692d7808 */ /* 0x000fe40004000000 */
[----:B------:R-:W-:Y:S02]  /*15ac0*/  ISETP.GT.AND P0, PT, R2, 0x18, !P5 ;  /* 0x000000180200780c */ /* 0x000fe40006f04270 */
[----:B------:R-:W-:Y:S02]  /*15ad0*/  LOP3.LUT R203, R203, 0xffffffdf, RZ, 0xc0, !PT ;  /* 0xffffffdfcbcb7812 */ /* 0x000fe400078ec0ff */
        /* <DEDUP_REMOVED lines=38> */
.L_x_840:
[----:B------:R-:W-:Y:S04]  /*15d40*/  MOV R9, c[0x0][0x32c] ;  /* 0x0000cb0000097a02 */ /* 0x000fe80000000f00 */
[----:B------:R-:W-:Y:S11]  /*15d50*/  ISETP.NE.AND P0, PT, R9, 0x1, PT ;  /* 0x000000010900780c */ /* 0x000ff60003f05270 */
[----:B------:R-:W-:Y:S02]  /*15d60*/  @!UPT UIADD3 URZ, URZ, URZ, URZ ;  /* 0x0000003f3f3ff290 */ /* 0x000fe4000fffe03f */
[----:B------:R-:W-:Y:S05]  /*15d70*/  @P0 IMAD.HI.U32 R9, R4, c[0x0][0x330], RZ ;  /* 0x0000cc0004090a27 */ /* 0x000fea00078e00ff */
[----:B------:R-:W-:Y:S02]  /*15d80*/  @P0 SHF.R.U32.HI R4, RZ, c[0x0][0x334], R9 ;  /* 0x0000cd00ff040a19 */ /* 0x000fe40000011609 */
.L_x_841:
[----:B------:R-:W-:Y:S05]  /*15d90*/  BSYNC B0 ;  /* 0x0000000000007941 */ /* 0x000fea0003800000 */
.L_x_839:
[----:B------:R-:W-:Y:S04]  /*15da0*/  IMAD.IADD R9, R0, 0x1, -R49 ;  /* 0x0000000100097824 */ /* 0x000fe800078e0a31 */
[----:B------:R-:W-:Y:S05]  /*15db0*/  IMAD R4, R4, c[0x0][0x32c], R9 ;  /* 0x0000cb0004047a24 */ /* 0x000fea00078e0209 */
[----:B------:R-:W-:Y:S02]  /*15dc0*/  IADD3 R9, R4, c[0x0][0x32c], RZ ;  /* 0x0000cb0004097a10 */ /* 0x000fe40007ffe0ff */
[----:B------:R-:W-:Y:S02]  /*15dd0*/  IMNMX R2, R2, R4, !PT ;  /* 0x0000000402027217 */ /* 0x000fe40007800200 */
[----:B------:R-:W-:Y:S02]  /*15de0*/  IMNMX R3, R3, R9, PT ;  /* 0x0000000903037217 */ /* 0x000fe40003800200 */
.L_x_838:
[----:B------:R-:W-:Y:S01]  /*15df0*/  LOP3.LUT P0, RZ, R203, 0x8, RZ, 0xc0, !PT ;  /* 0x00000008cbff7812 */ /* 0x000fe2000780c0ff */
[----:B------:R-:W1:Y:S03]  /*15e00*/  SHFL.IDX PT, R4, R5, 0x2, 0x1c1f ;  /* 0x005c1f0005047f89 */ /* 0x000e6600000e0000 */
[----:B------:R-:W-:Y:S04]  /*15e10*/  ISETP.GT.AND P0, PT, R2, 0x1, !P0 ;  /* 0x000000010200780c */ /* 0x000fe80004704270 */
[----:B------:R-:W-:Y:S04]  /*15e20*/  ISETP.LT.OR P0, PT, R3, 0x2, P0 ;  /* 0x000000020300780c */ /* 0x000fe80000701670 */
[----:B------:R-:W-:Y:S02]  /*15e30*/  FSEL R14, R190, -INF , !P0 ;  /* 0xff800000be0e7808 */ /* 0x000fe40004000000 */
[----:B------:R-:W-:Y:S04]  /*15e40*/  LOP3.LUT P0, RZ, R203, 0x4, RZ, 0xc0, !PT ;  /* 0x00000004cbff7812 */ /* 0x000fe8000780c0ff */
[C---:B------:R-:W-:Y:S04]  /*15e50*/  ISETP.GT.AND P0, PT, R2.reuse, 0x8, !P0 ;  /* 0x000000080200780c */ /* 0x040fe80004704270 */
[----:B------:R-:W-:Y:S04]  /*15e60*/  ISETP.LT.OR P0, PT, R3, 0x9, P0 ;  /* 0x000000090300780c */ /* 0x000fe80000701670 */
[----:B------:R-:W-:Y:S02]  /*15e70*/  FSEL R18, R177, -INF , !P0 ;  /* 0xff800000b1127808 */ /* 0x000fe40004000000 */
[----:B------:R-:W-:Y:S04]  /*15e80*/  LOP3.LUT P0, RZ, R203, 0x2, RZ, 0xc0, !PT ;  /* 0x00000002cbff7812 */ /* 0x000fe8000780c0ff */
[----:B------:R-:W-:Y:S04]  /*15e90*/  ISETP.GT.AND P0, PT, R2, 0x9, !P0 ;  /* 0x000000090200780c */ /* 0x000fe80004704270 */
[----:B------:R-:W-:Y:S04]  /*15ea0*/  ISETP.LT.OR P0, PT, R3, 0xa, P0 ;  /* 0x0000000a0300780c */ /* 0x000fe80000701670 */
        /* <DEDUP_REMOVED lines=23> */
[----:B------:R-:W-:Y:S04]  /*16020*/  LOP3.LUT P0, RZ, R203, 0x10, RZ, 0xc0, !PT ;  /* 0x00000010cbff7812 */ /* 0x000fe8000780c0ff */
[C---:B------:R-:W-:Y:S04]  /*16030*/  ISETP.GT.AND P0, PT, R2.reuse, RZ, !P0 ;  /* 0x000000ff0200720c */ /* 0x040fe80004704270 */
        /* <DEDUP_REMOVED lines=24> */
.L_x_844:
[----:B------:R-:W-:Y:S04]  /*161c0*/  MOV R9, c[0x0][0x32c] ;  /* 0x0000cb0000097a02 */ /* 0x000fe80000000f00 */
[----:B------:R-:W-:Y:S11]  /*161d0*/  ISETP.NE.AND P0, PT, R9, 0x1, PT ;  /* 0x000000010900780c */ /* 0x000ff60003f05270 */
[----:B------:R-:W-:Y:S02]  /*161e0*/  @!UPT UIADD3 URZ, URZ, URZ, URZ ;  /* 0x0000003f3f3ff290 */ /* 0x000fe4000fffe03f */
[----:B------:R-:W-:Y:S05]  /*161f0*/  @P0 IMAD.HI.U32 R9, R4, c[0x0][0x330], RZ ;  /* 0x0000cc0004090a27 */ /* 0x000fea00078e00ff */
[----:B------:R-:W-:Y:S02]  /*16200*/  @P0 SHF.R.U32.HI R4, RZ, c[0x0][0x334], R9 ;  /* 0x0000cd00ff040a19 */ /* 0x000fe40000011609 */
.L_x_845:
[----:B------:R-:W-:Y:S05]  /*16210*/  BSYNC B0 ;  /* 0x0000000000007941 */ /* 0x000fea0003800000 */
.L_x_843:
[----:B------:R-:W-:Y:S04]  /*16220*/  IMAD.IADD R9, R0, 0x1, -R49 ;  /* 0x0000000100097824 */ /* 0x000fe800078e0a31 */
[----:B------:R-:W-:Y:S05]  /*16230*/  IMAD R4, R4, c[0x0][0x32c], R9 ;  /* 0x0000cb0004047a24 */ /* 0x000fea00078e0209 */
[----:B------:R-:W-:Y:S02]  /*16240*/  IADD3 R9, R4, c[0x0][0x32c], RZ ;  /* 0x0000cb0004097a10 */ /* 0x000fe40007ffe0ff */
[----:B------:R-:W-:Y:S02]  /*16250*/  IMNMX R2, R2, R4, !PT ;  /* 0x0000000402027217 */ /* 0x000fe40007800200 */
[----:B------:R-:W-:Y:S02]  /*16260*/  IMNMX R3, R3, R9, PT ;  /* 0x0000000903037217 */ /* 0x000fe40003800200 */
.L_x_842:
        /* <DEDUP_REMOVED lines=61> */
.L_x_848:
[----:B------:R-:W-:Y:S04]  /*16640*/  MOV R5, c[0x0][0x32c] ;  /* 0x0000cb0000057a02 */ /* 0x000fe80000000f00 */
[----:B------:R-:W-:Y:S11]  /*16650*/  ISETP.NE.AND P0, PT, R5, 0x1, PT ;  /* 0x000000010500780c */ /* 0x000ff60003f05270 */
[----:B------:R-:W-:Y:S02]  /*16660*/  @!UPT UIADD3 URZ, URZ, URZ, URZ ;  /* 0x0000003f3f3ff290 */ /* 0x000fe4000fffe03f */
[----:B------:R-:W-:Y:S05]  /*16670*/  @P0 IMAD.HI.U32 R5, R4, c[0x0][0x330], RZ ;  /* 0x0000cc0004050a27 */ /* 0x000fea00078e00ff */
[----:B------:R-:W-:Y:S02]  /*16680*/  @P0 SHF.R.U32.HI R4, RZ, c[0x0][0x334], R5 ;  /* 0x0000cd00ff040a19 */ /* 0x000fe40000011605 */
.L_x_849:
[----:B------:R-:W-:Y:S05]  /*16690*/  BSYNC B0 ;  /* 0x0000000000007941 */ /* 0x000fea0003800000 */
.L_x_847:
[----:B------:R-:W-:Y:S04]  /*166a0*/  IMAD.IADD R0, R0, 0x1, -R49 ;  /* 0x0000000100007824 */ /* 0x000fe800078e0a31 */
[----:B------:R-:W-:Y:S05]  /*166b0*/  IMAD R0, R4, c[0x0][0x32c], R0 ;  /* 0x0000cb0004007a24 */ /* 0x000fea00078e0200 */
[----:B------:R-:W-:Y:S02]  /*166c0*/  IADD3 R4, R0, c[0x0][0x32c], RZ ;  /* 0x0000cb0000047a10 */ /* 0x000fe40007ffe0ff */
[----:B------:R-:W-:Y:S02]  /*166d0*/  IMNMX R2, R2, R0, !PT ;  /* 0x0000000002027217 */ /* 0x000fe40007800200 */
[----:B------:R-:W-:Y:S02]  /*166e0*/  IMNMX R3, R3, R4, PT ;  /* 0x0000000403037217 */ /* 0x000fe40003800200 */
.L_x_846:
[----:B------:R-:W-:Y:S02]  /*166f0*/  LOP3.LUT P0, RZ, R203, 0x10, RZ, 0xc0, !PT ;  /* 0x00000010cbff7812 */ /* 0x000fe4000780c0ff */
        /* <DEDUP_REMOVED lines=58> */
[C---:B------:R-:W-:Y:S01]  /*16aa0*/  ISETP.GT.AND P0, PT, R2.reuse, 0x21, !P2 ;  /* 0x000000210200780c */ /* 0x040fe20005704270 */
[----:B------:R-:W2:Y:S01]  /*16ab0*/  SHFL.BFLY PT, R7, R4, 0x2, 0x1f ;  /* 0x0c401f0004077f89 */ /* 0x000ea200000e0000 */
[----:B------:R-:W-:Y:S02]  /*16ac0*/  LOP3.LUT P6, RZ, R203, 0x20, RZ, 0xc0, !PT ;  /* 0x00000020cbff7812 */ /* 0x000fe400078cc0ff */
        /* <DEDUP_REMOVED lines=8> */
[----:B------:R-:W-:Y:S02]  /*16b50*/  ISETP.GT.AND P0, PT, R2, 0x29, !P6 ;  /* 0x000000290200780c */ /* 0x000fe40007704270 */
[----:B------:R-:W-:Y:S02]  /*16b60*/  FMNMX.FTZ R5, R17, R5, !PT ;  /* 0x0000000511057209 */ /* 0x000fe40007810000 */
[----:B------:R-:W-:Y:S01]  /*16b70*/  ISETP.LT.OR P0, PT, R3, 0x2a, P0 ;  /* 0x0000002a0300780c */ /* 0x000fe20000701670 */
[----:B------:R-:W-:Y:S01]  /*16b80*/  FMUL.FTZ R3, R108, c[0x0][0x2d0] ;  /* 0x0000b4006c037a20 */ /* 0x000fe20000410000 */
[----:B------:R-:W-:Y:S02]  /*16b90*/  FMNMX.FTZ R5, R20, R5, !PT ;  /* 0x0000000514057209 */ /* 0x000fe40007810000 */
[----:B------:R-:W-:Y:S02]  /*16ba0*/  FSEL R105, R169, -INF , !P0 ;  /* 0xff800000a9697808 */ /* 0x000fe40004000000 */
[----:B------:R-:W-:Y:S02]  /*16bb0*/  FSETP.NEU.FTZ.AND P0, PT, R108, -INF , PT ;  /* 0xff8000006c00780b */ /* 0x000fe40003f1d000 */
[----:B--2---:R-:W-:Y:S02]  /*16bc0*/  FMNMX.FTZ R0, R4, R7, !PT ;  /* 0x0000000704007209 */ /* 0x004fe40007810000 */
[----:B------:R-:W-:Y:S02]  /*16bd0*/  FSEL R7, R3, RZ, P0 ;  /* 0x000000ff03077208 */ /* 0x000fe40000000000 */
[----:B------:R-:W-:Y:S03]  /*16be0*/  FMNMX.FTZ R5, R30, R5, !PT ;  /* 0x000000051e057209 */ /* 0x000fe60007810000 */
[--C-:B------:R-:W-:Y:S01]  /*16bf0*/  FFMA.FTZ R4, R12, c[0x0][0x2d0], -R7.reuse ;  /* 0x0000b4000c047a23 */ /* 0x100fe20000010807 */
[----:B------:R-:W-:Y:S01]  /*16c00*/  FMNMX.FTZ R5, R29, R5, !PT ;  /* 0x000000051d057209 */ /* 0x000fe20007810000 */
[--C-:B------:R-:W-:Y:S02]  /*16c10*/  FFMA.FTZ R3, R8, c[0x0][0x2d0], -R7.reuse ;  /* 0x0000b40008037a23 */ /* 0x100fe40000010807 */
[----:B------:R1:W-:Y:S01]  /*16c20*/  MUFU.EX2 R240, R4 ;  /* 0x0000000400f07308 */ /* 0x0003e20000000800 */
[----:B------:R-:W-:Y:S01]  /*16c30*/  FMNMX.FTZ R5, R28, R5, !PT ;  /* 0x000000051c057209 */ /* 0x000fe20007810000 */
[--C-:B------:R-:W-:Y:S02]  /*16c40*/  FFMA.FTZ R213, R48, c[0x0][0x2d0], -R7.reuse ;  /* 0x0000b40030d57a23 */ /* 0x100fe40000010807 */
[--C-:B------:R-:W-:Y:S01]  /*16c50*/  FFMA.FTZ R185, R46, c[0x0][0x2d0], -R7.reuse ;  /* 0x0000b4002eb97a23 */ /* 0x100fe20000010807 */
[----:B------:R-:W-:Y:S01]  /*16c60*/  FMNMX.FTZ R5, R27, R5, !PT ;  /* 0x000000051b057209 */ /* 0x000fe20007810000 */
[--C-:B------:R-:W-:Y:S02]  /*16c70*/  FFMA.FTZ R184, R45, c[0x0][0x2d0], -R7.reuse ;  /* 0x0000b4002db87a23 */ /* 0x100fe40000010807 */
[--C-:B------:R-:W-:Y:S01]  /*16c80*/  FFMA.FTZ R183, R44, c[0x0][0x2d0], -R7.reuse ;  /* 0x0000b4002cb77a23 */ /* 0x100fe20000010807 */
[----:B------:R-:W-:Y:S01]  /*16c90*/  FMNMX.FTZ R5, R26, R5, !PT ;  /* 0x000000051a057209 */ /* 0x000fe20007810000 */
[----:B------:R2:W3:Y:S01]  /*16ca0*/  MUFU.EX2 R228, R3 ;  /* 0x0000000300e47308 */ /* 0x0004e20000000800 */
[--C-:B------:R-:W-:Y:S02]  /*16cb0*/  FFMA.FTZ R182, R43, c[0x0][0x2d0], -R7.reuse ;  /* 0x0000b4002bb67a23 */ /* 0x100fe40000010807 */
[----:B------:R-:W-:Y:S01]  /*16cc0*/  FMNMX.FTZ R2, R25, R5, !PT ;  /* 0x0000000519027209 */ /* 0x000fe20007810000 */
[--C-:B------:R-:W-:Y:S01]  /*16cd0*/  FFMA.FTZ R214, R42, c[0x0][0x2d0], -R7.reuse ;  /* 0x0000b4002ad67a23 */ /* 0x100fe20000010807 */
[----:B------:R-:W4:Y:S01]  /*16ce0*/  SHFL.BFLY PT, R5, R0, 0x1, 0x1f ;  /* 0x0c201f0000057f89 */ /* 0x000f2200000e0000 */
[--C-:B------:R-:W-:Y:S01]  /*16cf0*/  FFMA.FTZ R212, R47, c[0x0][0x2d0], -R7.reuse ;  /* 0x0000b4002fd47a23 */ /* 0x100fe20000010807 */
[----:B------:R-:W-:Y:S01]  /*16d00*/  FMNMX.FTZ R2, R33, R2, !PT ;  /* 0x0000000221027209 */ /* 0x000fe20007810000 */
[--C-:B------:R-:W-:Y:S02]  /*16d10*/  FFMA.FTZ R211, R41, c[0x0][0x2d0], -R7.reuse ;  /* 0x0000b40029d37a23 */ /* 0x100fe40000010807 */
[----:B------:R-:W-:Y:S01]  /*16d20*/  MUFU.EX2 R220, R185 ;  /* 0x000000b900dc7308 */ /* 0x000fe20000000800 */
[----:B------:R-:W-:Y:S01]  /*16d30*/  FMNMX.FTZ R2, R31, R2, !PT ;  /* 0x000000021f027209 */ /* 0x000fe20007810000 */
[--C-:B-1----:R-:W-:Y:S04]  /*16d40*/  FFMA.FTZ R4, R13, c[0x0][0x2d0], -R7.reuse ;  /* 0x0000b4000d047a23 */ /* 0x102fe80000010807 */
[----:B------:R-:W1:Y:S04]  /*16d50*/  SHFL.BFLY PT, R6, R2, 0x2, 0x1f ;  /* 0x0c401f0002067f89 */ /* 0x000e6800000e0000 */
[----:B------:R5:W-:Y:S01]  /*16d60*/  MUFU.EX2 R241, R4 ;  /* 0x0000000400f17308 */ /* 0x000be20000000800 */
[----:B--2---:R-:W-:Y:S02]  /*16d70*/  FMNMX.FTZ R3, R15, R104, !PT ;  /* 0x000000680f037209 */ /* 0x004fe40007810000 */
[----:B---3--:R-:W-:Y:S02]  /*16d80*/  F2FP.BF16.PACK_AB R168, R240, R228 ;  /* 0x000000e4f0a8723e */ /* 0x008fe400000010ff */
[----:B------:R-:W-:Y:S02]  /*16d90*/  FMNMX.FTZ R3, R21, R3, !PT ;  /* 0x0000000315037209 */ /* 0x000fe40007810000 */
[----:B----4-:R-:W-:Y:S03]  /*16da0*/  FMNMX.FTZ R107, R0, R5, !PT ;  /* 0x00000005006b7209 */ /* 0x010fe60007810000 */
[----:B------:R-:W-:Y:S01]  /*16db0*/  MUFU.EX2 R223, R184 ;  /* 0x000000b800df7308 */ /* 0x000fe20000000800 */
[----:B------:R-:W-:Y:S04]  /*16dc0*/  FMNMX.FTZ R3, R22, R3, !PT ;  /* 0x0000000316037209 */ /* 0x000fe80007810000 */
[----:B------:R-:W-:Y:S02]  /*16dd0*/  FMNMX.FTZ R0, R24, R3, !PT ;  /* 0x0000000318007209 */ /* 0x000fe40007810000 */
[----:B------:R-:W-:Y:S02]  /*16de0*/  FSEL R3, R108, RZ, P0 ;  /* 0x000000ff6c037208 */ /* 0x000fe40000000000 */
[----:B-1----:R-:W-:Y:S01]  /*16df0*/  FMNMX.FTZ R2, R2, R6, !PT ;  /* 0x0000000602027209 */ /* 0x002fe20007810000 */
[----:B------:R-:W-:Y:S01]  /*16e00*/  MUFU.EX2 R225, R183 ;  /* 0x000000b700e17308 */ /* 0x000fe20000000800 */
[----:B------:R-:W-:Y:S01]  /*16e10*/  FMNMX.FTZ R6, R172, R0, !PT ;  /* 0x00000000ac067209 */ /* 0x000fe20007810000 */
[C---:B------:R-:W-:Y:S01]  /*16e20*/  FMUL.FTZ R0, R107.reuse, c[0x0][0x2d0] ;  /* 0x0000b4006b007a20 */ /* 0x040fe20000410000 */
[----:B------:R-:W-:Y:S01]  /*16e30*/  FSETP.NEU.FTZ.AND P0, PT, R107, -INF , PT ;  /* 0xff8000006b00780b */ /* 0x000fe20003f1d000 */
[----:B-----5:R-:W-:Y:S01]  /*16e40*/  FFMA.FTZ R4, R19, c[0x0][0x2d0], -R7 ;  /* 0x0000b40013047a23 */ /* 0x020fe20000010807 */
[----:B------:R-:W-:Y:S01]  /*16e50*/  FMNMX.FTZ R6, R173, R6, !PT ;  /* 0x00000006ad067209 */ /* 0x000fe20007810000 */
[----:B------:R-:W1:Y:S01]  /*16e60*/  SHFL.BFLY PT, R5, R2, 0x1, 0x1f ;  /* 0x0c201f0002057f89 */ /* 0x000e6200000e0000 */
[----:B------:R-:W-:Y:S03]  /*16e70*/  FSEL R8, R0, RZ, P0 ;  /* 0x000000ff00087208 */ /* 0x000fe60000000000 */
[----:B------:R2:W3:Y:S02]  /*16e80*/  MUFU.EX2 R239, R4 ;  /* 0x0000000400ef7308 */ /* 0x0004e40000000800 */
[--C-:B------:R-:W-:Y:S02]  /*16e90*/  FFMA.FTZ R0, R10, c[0x0][0x2d0], -R8.reuse ;  /* 0x0000b4000a007a23 */ /* 0x100fe40000010808 */
[--C-:B------:R-:W-:Y:S02]  /*16ea0*/  FFMA.FTZ R180, R39, c[0x0][0x2d0], -R8.reuse ;  /* 0x0000b40027b47a23 */ /* 0x100fe40000010808 */
[--C-:B------:R-:W-:Y:S02]  /*16eb0*/  FFMA.FTZ R179, R38, c[0x0][0x2d0], -R8.reuse ;  /* 0x0000b40026b37a23 */ /* 0x100fe40000010808 */
[--C-:B------:R-:W-:Y:S02]  /*16ec0*/  FFMA.FTZ R178, R37, c[0x0][0x2d0], -R8.reuse ;  /* 0x0000b40025b27a23 */ /* 0x100fe40000010808 */
[----:B------:R4:W-:Y:S01]  /*16ed0*/  MUFU.EX2 R215, R0 ;  /* 0x0000000000d77308 */ /* 0x0009e20000000800 */
[--C-:B------:R-:W-:Y:S02]  /*16ee0*/  FFMA.FTZ R177, R36, c[0x0][0x2d0], -R8.reuse ;  /* 0x0000b40024b17a23 */ /* 0x100fe40000010808 */
[----:B------:R-:W-:Y:S01]  /*16ef0*/  LDSM.16.MT88.4 R36, [R167] ;  /* 0x00000000a724783b */ /* 0x000fe20000004200 */
[--C-:B------:R-:W-:Y:S02]  /*16f00*/  FFMA.FTZ R210, R35, c[0x0][0x2d0], -R8.reuse ;  /* 0x0000b40023d27a23 */ /* 0x100fe40000010808 */
[--C-:B------:R-:W-:Y:S02]  /*16f10*/  FFMA.FTZ R209, R40, c[0x0][0x2d0], -R8.reuse ;  /* 0x0000b40028d17a23 */ /* 0x100fe40000010808 */
[--C-:B------:R-:W-:Y:S01]  /*16f20*/  FFMA.FTZ R208, R34, c[0x0][0x2d0], -R8.reuse ;  /* 0x0000b40022d07a23 */ /* 0x100fe20000010808 */
[----:B-1----:R-:W-:Y:S01]  /*16f30*/  FMNMX.FTZ R106, R2, R5, !PT ;  /* 0x00000005026a7209 */ /* 0x002fe20007810000 */
[--C-:B------:R-:W-:Y:S01]  /*16f40*/  FFMA.FTZ R207, R32, c[0x0][0x2d0], -R8.reuse ;  /* 0x0000b40020cf7a23 */ /* 0x100fe20000010808 */
[----:B------:R-:W-:Y:S01]  /*16f50*/  FSEL R5, R107, RZ, P0 ;  /* 0x000000ff6b057208 */ /* 0x000fe20000000000 */
[----:B------:R-:W-:Y:S01]  /*16f60*/  MUFU.EX2 R222, R179 ;  /* 0x000000b300de7308 */ /* 0x000fe20000000800 */
[----:B--2---:R-:W-:Y:S01]  /*16f70*/  FMNMX.FTZ R4, R174, R6, !PT ;  /* 0x00000006ae047209 */ /* 0x004fe20007810000 */
[--C-:B------:R-:W-:Y:S01]  /*16f80*/  FFMA.FTZ R6, R23, c[0x0][0x2d0], -R8.reuse ;  /* 0x0000b40017067a23 */ /* 0x100fe20000010808 */
[----:B------:R-:W-:Y:S02]  /*16f90*/  FSETP.NEU.FTZ.AND P0, PT, R106, -INF , PT ;  /* 0xff8000006a00780b */ /* 0x000fe40003f1d000 */
[----:B------:R-:W-:Y:S02]  /*16fa0*/  FMNMX.FTZ R4, R175, R4, !PT ;  /* 0x00000004af047209 */ /* 0x000fe40007810000 */
[----:B---3--:R-:W-:Y:S03]  /*16fb0*/  F2FP.BF16.PACK_AB R170, R239, R241 ;  /* 0x000000f1efaa723e */ /* 0x008fe600000010ff */
[----:B------:R-:W-:Y:S01]  /*16fc0*/  MUFU.EX2 R237, R6 ;  /* 0x0000000600ed7308 */ /* 0x000fe20000000800 */
[----:B----4-:R-:W-:Y:S01]  /*16fd0*/  FMNMX.FTZ R0, R186, R4, !PT ;  /* 0x00000004ba007209 */ /* 0x010fe20007810000 */
[--C-:B------:R-:W-:Y:S03]  /*16fe0*/  FFMA.FTZ R4, R14, c[0x0][0x2d0], -R8.reuse ;  /* 0x0000b4000e047a23 */ /* 0x100fe60000010808 */
[----:B------:R-:W-:Y:S04]  /*16ff0*/  FMNMX.FTZ R0, R187, R0, !PT ;  /* 0x00000000bb007209 */ /* 0x000fe80007810000 */
[----:B------:R-:W-:Y:S01]  /*17000*/  FMNMX.FTZ R0, R188, R0, !PT ;  /* 0x00000000bc007209 */ /* 0x000fe20007810000 */
[----:B------:R1:W2:Y:S03]  /*17010*/  MUFU.EX2 R235, R4 ;  /* 0x0000000400eb7308 */ /* 0x0002a60000000800 */
[----:B------:R-:W-:Y:S05]  /*17020*/  FMNMX.FTZ R0, R105, R0, !PT ;  /* 0x0000000069007209 */ /* 0x000fea0007810000 */
[----:B------:R-:W3:Y:S02]  /*17030*/  SHFL.BFLY PT, R2, R0, 0x2, 0x1f ;  /* 0x0c401f0000027f89 */ /* 0x000ee400000e0000 */
[----:B------:R-:W-:Y:S10]  /*17040*/  MUFU.EX2 R224, R178 ;  /* 0x000000b200e07308 */ /* 0x000ff40000000800 */
[----:B------:R-:W-:Y:S01]  /*17050*/  MUFU.EX2 R219, R180 ;  /* 0x000000b400db7308 */ /* 0x000fe20000000800 */
[----:B-1----:R-:W-:Y:S01]  /*17060*/  FFMA.FTZ R4, R18, c[0x0][0x2d0], -R8 ;  /* 0x0000b40012047a23 */ /* 0x002fe20000010808 */
[----:B--2---:R-:W-:Y:S08]  /*17070*/  F2FP.BF16.PACK_AB R169, R235, R215 ;  /* 0x000000d7eba9723e */ /* 0x004ff000000010ff */
[----:B------:R1:W2:Y:S10]  /*17080*/  MUFU.EX2 R236, R4 ;  /* 0x0000000400ec7308 */ /* 0x0002b40000000800 */
[----:B------:R-:W-:Y:S10]  /*17090*/  MUFU.EX2 R227, R182 ;  /* 0x000000b600e37308 */ /* 0x000ff40000000800 */
[----:B------:R-:W-:Y:S01]  /*170a0*/  MUFU.EX2 R226, R177 ;  /* 0x000000b100e27308 */ /* 0x000fe20000000800 */
[----:B-1----:R-:W-:Y:S01]  /*170b0*/  FMUL.FTZ R4, R106, c[0x0][0x2d0] ;  /* 0x0000b4006a047a20 */ /* 0x002fe20000410000 */
[----:B--2---:R-:W-:Y:S04]  /*170c0*/  F2FP.BF16.PACK_AB R171, R237, R236 ;  /* 0x000000ecedab723e */ /* 0x004fe800000010ff */
[----:B------:R-:W-:Y:S04]  /*170d0*/  FSEL R9, R4, RZ, P0 ;  /* 0x000000ff04097208 */ /* 0x000fe80000000000 */
[----:B------:R-:W-:Y:S01]  /*170e0*/  MUFU.EX2 R183, R214 ;  /* 0x000000d600b77308 */ /* 0x000fe20000000800 */
[--C-:B------:R-:W-:Y:S02]  /*170f0*/  FFMA.FTZ R4, R11, c[0x0][0x2d0], -R9.reuse ;  /* 0x0000b4000b047a23 */ /* 0x100fe40000010809 */
[--C-:B------:R-:W-:Y:S02]  /*17100*/  FFMA.FTZ R176, R28, c[0x0][0x2d0], -R9.reuse ;  /* 0x0000b4001cb07a23 */ /* 0x100fe40000010809 */
[--C-:B------:R-:W-:Y:S05]  /*17110*/  FFMA.FTZ R181, R27, c[0x0][0x2d0], -R9.reuse ;  /* 0x0000b4001bb57a23 */ /* 0x100fea0000010809 */
[----:B------:R1:W-:Y:S01]  /*17120*/  MUFU.EX2 R231, R4 ;  /* 0x0000000400e77308 */ /* 0x0003e20000000800 */
[--C-:B------:R-:W-:Y:S02]  /*17130*/  FFMA.FTZ R206, R26, c[0x0][0x2d0], -R9.reuse ;  /* 0x0000b4001ace7a23 */ /* 0x100fe40000010809 */
[--C-:B------:R-:W-:Y:S02]  /*17140*/  FFMA.FTZ R190, R25, c[0x0][0x2d0], -R9.reuse ;  /* 0x0000b40019be7a23 */ /* 0x100fe40000010809 */
[--C-:B------:R-:W-:Y:S02]  /*17150*/  FFMA.FTZ R189, R33, c[0x0][0x2d0], -R9.reuse ;  /* 0x0000b40021bd7a23 */ /* 0x100fe40000010809 */
[--C-:B------:R-:W-:Y:S03]  /*17160*/  FFMA.FTZ R191, R31, c[0x0][0x2d0], -R9.reuse ;  /* 0x0000b4001fbf7a23 */ /* 0x100fe60000010809 */
[----:B------:R-:W-:Y:S10]  /*17170*/  MUFU.EX2 R221, R176 ;  /* 0x000000b000dd7308 */ /* 0x000ff40000000800 */
[----:B------:R-:W-:Y:S01]  /*17180*/  MUFU.EX2 R216, R181 ;  /* 0x000000b500d87308 */ /* 0x000fe20000000800 */
[--C-:B-1----:R-:W-:Y:S09]  /*17190*/  FFMA.FTZ R4, R16, c[0x0][0x2d0], -R9.reuse ;  /* 0x0000b40010047a23 */ /* 0x102ff20000010809 */
[----:B------:R3:W-:Y:S10]  /*171a0*/  MUFU.EX2 R232, R4 ;  /* 0x0000000400e87308 */ /* 0x0007f40000000800 */
[----:B------:R-:W-:Y:S10]  /*171b0*/  MUFU.EX2 R213, R213 ;  /* 0x000000d500d57308 */ /* 0x000ff40000000800 */
[----:B------:R-:W-:Y:S01]  /*171c0*/  MUFU.EX2 R210, R210 ;  /* 0x000000d200d27308 */ /* 0x000fe20000000800 */
[----:B---3--:R-:W-:Y:S01]  /*171d0*/  FMNMX.FTZ R4, R0, R2, !PT ;  /* 0x0000000200047209 */ /* 0x008fe20007810000 */
[----:B------:R-:W-:Y:S02]  /*171e0*/  FFMA.FTZ R0, R17, c[0x0][0x2d0], -R9 ;  /* 0x0000b40011007a23 */ /* 0x000fe40000010809 */
[----:B------:R-:W-:Y:S02]  /*171f0*/  FADD.FTZ R2, -R5, R101 ;  /* 0x0000006505027221 */ /* 0x000fe40000010100 */
[----:B------:R-:W1:Y:S04]  /*17200*/  SHFL.BFLY PT, R6, R4, 0x1, 0x1f ;  /* 0x0c201f0004067f89 */ /* 0x000e6800000e0000 */
[----:B------:R2:W-:Y:S01]  /*17210*/  MUFU.EX2 R233, R0 ;  /* 0x0000000000e97308 */ /* 0x0005e20000000800 */
[----:B------:R-:W-:Y:S09]  /*17220*/  FMUL.FTZ R2, R2, c[0x0][0x2d0] ;  /* 0x0000b40002027a20 */ /* 0x000ff20000410000 */
[----:B------:R-:W3:Y:S10]  /*17230*/  MUFU.EX2 R2, R2 ;  /* 0x0000000200027308 */ /* 0x000ef40000000800 */
[----:B------:R-:W-:Y:S01]  /*17240*/  MUFU.EX2 R209, R209 ;  /* 0x000000d100d17308 */ /* 0x000fe20000000800 */
[----:B-1----:R-:W-:Y:S01]  /*17250*/  FMNMX.FTZ R103, R4, R6, !PT ;  /* 0x0000000604677209 */ /* 0x002fe20007810000 */
[--C-:B--2---:R-:W-:Y:S04]  /*17260*/  FFMA.FTZ R0, R20, c[0x0][0x2d0], -R9.reuse ;  /* 0x0000b40014007a23 */ /* 0x104fe80000010809 */
[----:B------:R-:W-:Y:S04]  /*17270*/  FMUL.FTZ R4, R103, c[0x0][0x2d0] ;  /* 0x0000b40067047a20 */ /* 0x000fe80000410000 */
[----:B------:R1:W2:Y:S01]  /*17280*/  MUFU.EX2 R242, R0 ;  /* 0x0000000000f27308 */ /* 0x0002a20000000800 */
[C---:B---3--:R-:W-:Y:S02]  /*17290*/  FMUL.FTZ R6, R2.reuse, R114 ;  /* 0x0000007202067220 */ /* 0x048fe40000410000 */
[C---:B------:R-:W-:Y:S02]  /*172a0*/  FMUL.FTZ R7, R2.reuse, R115 ;  /* 0x0000007302077220 */ /* 0x040fe40000410000 */
[C---:B------:R-:W-:Y:S02]  /*172b0*/  FMUL.FTZ R18, R2.reuse, R126 ;  /* 0x0000007e02127220 */ /* 0x040fe40000410000 */
[C---:B------:R-:W-:Y:S03]  /*172c0*/  FMUL.FTZ R19, R2.reuse, R127 ;  /* 0x0000007f02137220 */ /* 0x040fe60000410000 */
[----:B------:R-:W-:Y:S01]  /*172d0*/  MUFU.EX2 R212, R212 ;  /* 0x000000d400d47308 */ /* 0x000fe20000000800 */
[C---:B------:R-:W-:Y:S02]  /*172e0*/  FMUL.FTZ R34, R2.reuse, R142 ;  /* 0x0000008e02227220 */ /* 0x040fe40000410000 */
[C---:B------:R-:W-:Y:S02]  /*172f0*/  FMUL.FTZ R35, R2.reuse, R143 ;  /* 0x0000008f02237220 */ /* 0x040fe40000410000 */
[C---:B------:R-:W-:Y:S02]  /*17300*/  FMUL.FTZ R50, R2.reuse, R162 ;  /* 0x000000a202327220 */ /* 0x040fe40000410000 */
[C---:B------:R-:W-:Y:S02]  /*17310*/  FMUL.FTZ R51, R2.reuse, R163 ;  /* 0x000000a302337220 */ /* 0x040fe40000410000 */
[C---:B------:R-:W-:Y:S01]  /*17320*/  FMUL.FTZ R54, R2.reuse, R54 ;  /* 0x0000003602367220 */ /* 0x040fe20000410000 */
[----:B------:R-:W-:Y:S01]  /*17330*/  MUFU.EX2 R211, R211 ;  /* 0x000000d300d37308 */ /* 0x000fe20000000800 */
[----:B------:R-:W-:Y:S02]  /*17340*/  FMUL.FTZ R55, R2, R55 ;  /* 0x0000003702377220 */ /* 0x000fe40000410000 */
[----:B-1----:R-:W-:Y:S01]  /*17350*/  FADD.FTZ R0, -R3, R100 ;  /* 0x0000006403007221 */ /* 0x002fe20000010100 */
[----:B--2---:R-:W-:Y:S01]  /*17360*/  F2FP.BF16.PACK_AB R114, R242, R233 ;  /* 0x000000e9f272723e */ /* 0x004fe200000010ff */
[----:B------:R-:W-:Y:S02]  /*17370*/  FMUL.FTZ R66, R2, R66 ;  /* 0x0000004202427220 */ /* 0x000fe40000410000 */
[----:B------:R-:W-:Y:S02]  /*17380*/  FMUL.FTZ R0, R0, c[0x0][0x2d0] ;  /* 0x0000b40000007a20 */ /* 0x000fe40000410000 */
[C---:B------:R-:W-:Y:S01]  /*17390*/  FMUL.FTZ R67, R2.reuse, R67 ;  /* 0x0000004302437220 */ /* 0x040fe20000410000 */
[----:B------:R-:W-:Y:S01]  /*173a0*/  MUFU.EX2 R208, R208 ;  /* 0x000000d000d07308 */ /* 0x000fe20000000800 */
[C---:B------:R-:W-:Y:S02]  /*173b0*/  FMUL.FTZ R70, R2.reuse, R70 ;  /* 0x0000004602467220 */ /* 0x040fe40000410000 */
[C---:B------:R-:W-:Y:S02]  /*173c0*/  FMUL.FTZ R71, R2.reuse, R71 ;  /* 0x0000004702477220 */ /* 0x040fe40000410000 */
[C---:B------:R-:W-:Y:S02]  /*173d0*/  FMUL.FTZ R82, R2.reuse, R82 ;  /* 0x0000005202527220 */ /* 0x040fe40000410000 */
[C---:B------:R-:W-:Y:S02]  /*173e0*/  FMUL.FTZ R83, R2.reuse, R83 ;  /* 0x0000005302537220 */ /* 0x040fe40000410000 */
[C---:B------:R-:W-:Y:S01]  /*173f0*/  FMUL.FTZ R98, R2.reuse, R98 ;  /* 0x0000006202627220 */ /* 0x040fe20000410000 */
[----:B------:R1:W2:Y:S01]  /*17400*/  MUFU.EX2 R3, R0 ;  /* 0x0000000000037308 */ /* 0x0002a20000000800 */
[C---:B------:R-:W-:Y:S02]  /*17410*/  FMUL.FTZ R99, R2.reuse, R99 ;  /* 0x0000006302637220 */ /* 0x040fe40000410000 */
[C---:B------:R-:W-:Y:S02]  /*17420*/  FMUL.FTZ R86, R2.reuse, R86 ;  /* 0x0000005602567220 */ /* 0x040fe40000410000 */
[----:B------:R-:W-:Y:S05]  /*17430*/  FMUL.FTZ R87, R2, R87 ;  /* 0x0000005702577220 */ /* 0x000fea0000410000 */
[----:B------:R-:W-:Y:S10]  /*17440*/  MUFU.EX2 R207, R207 ;  /* 0x000000cf00cf7308 */ /* 0x000ff40000000800 */
[----:B------:R-:W-:Y:S01]  /*17450*/  MUFU.EX2 R182, R206 ;  /* 0x000000ce00b67308 */ /* 0x000fe20000000800 */
[----:B-1----:R-:W-:Y:S01]  /*17460*/  FSEL R0, R106, RZ, P0 ;  /* 0x000000ff6a007208 */ /* 0x002fe20000000000 */
[----:B--2---:R-:W-:Y:S01]  /*17470*/  FMUL.FTZ R5, R3, R113 ;  /* 0x0000007103057220 */ /* 0x004fe20000410000 */
[----:B------:R-:W-:Y:S01]  /*17480*/  FSETP.NEU.FTZ.AND P0, PT, R103, -INF , PT ;  /* 0xff8000006700780b */ /* 0x000fe20003f1d000 */
[----:B------:R-:W-:Y:S02]  /*17490*/  FMUL.FTZ R16, R3, R124 ;  /* 0x0000007c03107220 */ /* 0x000fe40000410000 */
[----:B------:R-:W-:Y:S01]  /*174a0*/  FADD.FTZ R0, -R0, R102 ;  /* 0x0000006600007221 */ /* 0x000fe20000010100 */
[----:B------:R-:W-:Y:S01]  /*174b0*/  FSEL R101, R4, RZ, P0 ;  /* 0x000000ff04657208 */ /* 0x000fe20000000000 */
[----:B------:R-:W-:Y:S02]  /*174c0*/  FFMA.FTZ R102, R29, c[0x0][0x2d0], -R9 ;  /* 0x0000b4001d667a23 */ /* 0x000fe40000010809 */
[----:B------:R-:W-:Y:S01]  /*174d0*/  MUFU.EX2 R185, R190 ;  /* 0x000000be00b97308 */ /* 0x000fe20000000800 */
[----:B------:R-:W-:Y:S02]  /*174e0*/  FMUL.FTZ R0, R0, c[0x0][0x2d0] ;  /* 0x0000b40000007a20 */ /* 0x000fe40000410000 */
[--C-:B------:R-:W-:Y:S02]  /*174f0*/  FFMA.FTZ R4, R24, c[0x0][0x2d0], -R101.reuse ;  /* 0x0000b40018047a23 */ /* 0x100fe40000010865 */
[C---:B------:R-:W-:Y:S02]  /*17500*/  FMUL.FTZ R17, R3.reuse, R125 ;  /* 0x0000007d03117220 */ /* 0x040fe40000410000 */
[C---:B------:R-:W-:Y:S01]  /*17510*/  FMUL.FTZ R32, R3.reuse, R140 ;  /* 0x0000008c03207220 */ /* 0x040fe20000410000 */
[----:B------:R-:W-:Y:S01]  /*17520*/  LDSM.16.MT88.4 R124, [R167+0x400] ;  /* 0x00040000a77c783b */ /* 0x000fe20000004200 */
[C---:B------:R-:W-:Y:S01]  /*17530*/  FMUL.FTZ R33, R3.reuse, R141 ;  /* 0x0000008d03217220 */ /* 0x040fe20000410000 */
[----:B------:R1:W2:Y:S01]  /*17540*/  MUFU.EX2 R100, R0 ;  /* 0x0000000000647308 */ /* 0x0002a20000000800 */
[C---:B------:R-:W-:Y:S02]  /*17550*/  FMUL.FTZ R48, R3.reuse, R160 ;  /* 0x000000a003307220 */ /* 0x040fe40000410000 */
[C---:B------:R-:W-:Y:S02]  /*17560*/  FMUL.FTZ R49, R3.reuse, R161 ;  /* 0x000000a103317220 */ /* 0x040fe40000410000 */
[C---:B------:R-:W-:Y:S01]  /*17570*/  FMUL.FTZ R52, R3.reuse, R52 ;  /* 0x0000003403347220 */ /* 0x040fe20000410000 */
[----:B------:R-:W-:Y:S01]  /*17580*/  LDSM.16.MT88.4 R140, [R167+0x800] ;  /* 0x00080000a78c783b */ /* 0x000fe20000004200 */
[C---:B------:R-:W-:Y:S02]  /*17590*/  FMUL.FTZ R53, R3.reuse, R53 ;  /* 0x0000003503357220 */ /* 0x040fe40000410000 */
[C---:B------:R-:W-:Y:S01]  /*175a0*/  FMUL.FTZ R64, R3.reuse, R64 ;  /* 0x0000004003407220 */ /* 0x040fe20000410000 */
[----:B------:R3:W-:Y:S01]  /*175b0*/  MUFU.EX2 R234, R4 ;  /* 0x0000000400ea7308 */ /* 0x0007e20000000800 */
[C---:B------:R-:W-:Y:S02]  /*175c0*/  FMUL.FTZ R65, R3.reuse, R65 ;  /* 0x0000004103417220 */ /* 0x040fe40000410000 */
[C---:B------:R-:W-:Y:S01]  /*175d0*/  FMUL.FTZ R68, R3.reuse, R68 ;  /* 0x0000004403447220 */ /* 0x040fe20000410000 */
[----:B------:R-:W-:Y:S01]  /*175e0*/  LDSM.16.MT88.4 R160, [R166+0x1400] ;  /* 0x00140000a6a0783b */ /* 0x000fe20000004200 */
[C---:B------:R-:W-:Y:S02]  /*175f0*/  FMUL.FTZ R69, R3.reuse, R69 ;  /* 0x0000004503457220 */ /* 0x040fe40000410000 */
[C---:B------:R-:W-:Y:S02]  /*17600*/  FMUL.FTZ R80, R3.reuse, R80 ;  /* 0x0000005003507220 */ /* 0x040fe40000410000 */
[C---:B------:R-:W-:Y:S01]  /*17610*/  FMUL.FTZ R81, R3.reuse, R81 ;  /* 0x0000005103517220 */ /* 0x040fe20000410000 */
[----:B------:R-:W-:Y:S01]  /*17620*/  MUFU.EX2 R218, R102 ;  /* 0x0000006600da7308 */ /* 0x000fe20000000800 */
[C---:B------:R-:W-:Y:S02]  /*17630*/  FMUL.FTZ R96, R3.reuse, R96 ;  /* 0x0000006003607220 */ /* 0x040fe40000410000 */
[----:B------:R-:W-:Y:S02]  /*17640*/  FMUL.FTZ R97, R3, R97 ;  /* 0x0000006103617220 */ /* 0x000fe40000410000 */
[--C-:B-1----:R-:W-:Y:S02]  /*17650*/  FFMA.FTZ R0, R15, c[0x0][0x2d0], -R101.reuse ;  /* 0x0000b4000f007a23 */ /* 0x102fe40000010865 */
[C---:B--2---:R-:W-:Y:S02]  /*17660*/  FMUL.FTZ R8, R100.reuse, R116 ;  /* 0x0000007464087220 */ /* 0x044fe40000410000 */
[C---:B------:R-:W-:Y:S01]  /*17670*/  FMUL.FTZ R12, R100.reuse, R120 ;  /* 0x00000078640c7220 */ /* 0x040fe20000410000 */
[----:B------:R1:W-:Y:S01]  /*17680*/  MUFU.EX2 R229, R0 ;  /* 0x0000000000e57308 */ /* 0x0003e20000000800 */
[C---:B------:R-:W-:Y:S02]  /*17690*/  FMUL.FTZ R13, R100.reuse, R121 ;  /* 0x00000079640d7220 */ /* 0x040fe40000410000 */
[----:B------:R-:W-:Y:S02]  /*176a0*/  FMUL.FTZ R24, R100, R132 ;  /* 0x0000008464187220 */ /* 0x000fe40000410000 */
[----:B---3--:R-:W-:Y:S01]  /*176b0*/  FMUL.FTZ R4, R3, R112 ;  /* 0x0000007003047220 */ /* 0x008fe20000410000 */
[----:B------:R-:W-:Y:S01]  /*176c0*/  F2FP.BF16.PACK_AB R112, R232, R231 ;  /* 0x000000e7e870723e */ /* 0x000fe200000010ff */
        /* <DEDUP_REMOVED lines=8> */
[----:B------:R-:W-:Y:S01]  /*17750*/  MUFU.EX2 R184, R191 ;  /* 0x000000bf00b87308 */ /* 0x000fe20000000800 */
[C---:B------:R-:W-:Y:S02]  /*17760*/  FMUL.FTZ R56, R100.reuse, R56 ;  /* 0x0000003864387220 */ /* 0x040fe40000410000 */
[C---:B------:R-:W-:Y:S02]  /*17770*/  FMUL.FTZ R57, R100.reuse, R57 ;  /* 0x0000003964397220 */ /* 0x040fe40000410000 */
[--C-:B-1----:R-:W-:Y:S02]  /*17780*/  FFMA.FTZ R0, R21, c[0x0][0x2d0], -R101.reuse ;  /* 0x0000b40015007a23 */ /* 0x102fe40000010865 */
[C---:B------:R-:W-:Y:S02]  /*17790*/  FMUL.FTZ R60, R100.reuse, R60 ;  /* 0x0000003c643c7220 */ /* 0x040fe40000410000 */
[C---:B------:R-:W-:Y:S01]  /*177a0*/  FMUL.FTZ R61, R100.reuse, R61 ;  /* 0x0000003d643d7220 */ /* 0x040fe20000410000 */
[----:B------:R1:W2:Y:S01]  /*177b0*/  MUFU.EX2 R230, R0 ;  /* 0x0000000000e67308 */ /* 0x0002a20000000800 */
[C---:B------:R-:W-:Y:S02]  /*177c0*/  FMUL.FTZ R72, R100.reuse, R72 ;  /* 0x0000004864487220 */ /* 0x040fe40000410000 */
[C---:B------:R-:W-:Y:S02]  /*177d0*/  FMUL.FTZ R73, R100.reuse, R73 ;  /* 0x0000004964497220 */ /* 0x040fe40000410000 */
[C---:B------:R-:W-:Y:S02]  /*177e0*/  FMUL.FTZ R76, R100.reuse, R76 ;  /* 0x0000004c644c7220 */ /* 0x040fe40000410000 */
[----:B------:R-:W-:Y:S02]  /*177f0*/  FMUL.FTZ R77, R100, R77 ;  /* 0x0000004d644d7220 */ /* 0x000fe40000410000 */
[--C-:B------:R-:W-:Y:S01]  /*17800*/  FFMA.FTZ R102, R172, c[0x0][0x2d0], -R101.reuse ;  /* 0x0000b400ac667a23 */ /* 0x100fe20000010865 */
[----:B------:R-:W-:Y:S01]  /*17810*/  F2FP.BF16.PACK_AB R172, R185, R182 ;  /* 0x000000b6b9ac723e */ /* 0x000fe200000010ff */
[C---:B------:R-:W-:Y:S02]  /*17820*/  FMUL.FTZ R84, R3.reuse, R84 ;  /* 0x0000005403547220 */ /* 0x040fe40000410000 */
[----:B------:R3:W-:Y:S01]  /*17830*/  MUFU.EX2 R179, R102 ;  /* 0x0000006600b37308 */ /* 0x0007e20000000800 */
[----:B------:R-:W-:Y:S02]  /*17840*/  FMUL.FTZ R85, R3, R85 ;  /* 0x0000005503557220 */ /* 0x000fe40000410000 */
[C---:B------:R-:W-:Y:S02]  /*17850*/  FMUL.FTZ R88, R100.reuse, R88 ;  /* 0x0000005864587220 */ /* 0x040fe40000410000 */
[C---:B------:R-:W-:Y:S02]  /*17860*/  FMUL.FTZ R89, R100.reuse, R89 ;  /* 0x0000005964597220 */ /* 0x040fe40000410000 */
[C---:B------:R-:W-:Y:S02]  /*17870*/  FMUL.FTZ R92, R100.reuse, R92 ;  /* 0x0000005c645c7220 */ /* 0x040fe40000410000 */
[----:B------:R-:W-:Y:S02]  /*17880*/  FMUL.FTZ R93, R100, R93 ;  /* 0x0000005d645d7220 */ /* 0x000fe40000410000 */
[----:B-1----:R-:W-:Y:S01]  /*17890*/  FFMA.FTZ R0, R22, c[0x0][0x2d0], -R101 ;  /* 0x0000b40016007a23 */ /* 0x002fe20000010865 */
[----:B--2---:R-:W-:Y:S01]  /*178a0*/  F2FP.BF16.PACK_AB R113, R230, R229 ;  /* 0x000000e5e671723e */ /* 0x004fe200000010ff */
[----:B------:R-:W1:Y:S01]  /*178b0*/  LDSM.16.MT88.4 R20, [R166] ;  /* 0x00000000a614783b */ /* 0x000e620000004200 */
[----:B------:R-:W-:Y:S01]  /*178c0*/  FFMA.FTZ R132, R2, R245, R215 ;  /* 0x000000f502847223 */ /* 0x000fe200000100d7 */
[----:B------:R2:W4:Y:S01]  /*178d0*/  MUFU.EX2 R238, R0 ;  /* 0x0000000000ee7308 */ /* 0x0005220000000800 */
[----:B---3--:R-:W-:Y:S09]  /*178e0*/  FFMA.FTZ R102, R173, c[0x0][0x2d0], -R101 ;  /* 0x0000b400ad667a23 */ /* 0x008ff20000010865 */
[----:B------:R3:W-:Y:S01]  /*178f0*/  MUFU.EX2 R178, R102 ;  /* 0x0000006600b27308 */ /* 0x0007e20000000800 */
[----:B--2---:R-:W-:Y:S02]  /*17900*/  FSEL R0, R103, RZ, P0 ;  /* 0x000000ff67007208 */ /* 0x004fe40000000000 */
[----:B----4-:R-:W-:Y:S02]  /*17910*/  F2FP.BF16.PACK_AB R115, R234, R238 ;  /* 0x000000eeea73723e */ /* 0x010fe400000010ff */
[C---:B------:R-:W-:Y:S01]  /*17920*/  ISETP.GT.AND P0, PT, R205.reuse, R244, PT ;  /* 0x000000f4cd00720c */ /* 0x040fe20003f04270 */
[----:B------:R-:W-:Y:S01]  /*17930*/  FADD.FTZ R0, -R0, R104 ;  /* 0x0000006800007221 */ /* 0x000fe20000010100 */
[----:B------:R-:W-:Y:S01]  /*17940*/  IADD3 R205, R205, -0x1, RZ ;  /* 0xffffffffcdcd7810 */ /* 0x000fe20007ffe0ff */
[----:B------:R-:W-:Y:S02]  /*17950*/  FFMA.FTZ R104, R30, c[0x0][0x2d0], -R9 ;  /* 0x0000b4001e687a23 */ /* 0x000fe40000010809 */
[----:B------:R-:W-:Y:S02]  /*17960*/  FMUL.FTZ R0, R0, c[0x0][0x2d0] ;  /* 0x0000b40000007a20 */ /* 0x000fe40000410000 */
[----:B------:R-:W-:Y:S01]  /*17970*/  FMUL.FTZ R9, R100, R117 ;  /* 0x0000007564097220 */ /* 0x000fe20000410000 */
[----:B------:R-:W-:Y:S01]  /*17980*/  MUFU.EX2 R217, R104 ;  /* 0x0000006800d97308 */ /* 0x000fe20000000800 */
[--C-:B---3--:R-:W-:Y:S01]  /*17990*/  FFMA.FTZ R102, R174, c[0x0][0x2d0], -R101.reuse ;  /* 0x0000b400ae667a23 */ /* 0x108fe20000010865 */
[-C--:B-1----:R-:W-:Y:S01]  /*179a0*/  HMMA.16816.F32.BF16 R4, R168, R20.reuse, R4 ;  /* 0x00000014a804723c */ /* 0x082fe20000041804 */
[----:B------:R-:W-:Y:S07]  /*179b0*/  F2FP.BF16.PACK_AB R174, R184, R189 ;  /* 0x000000bdb8ae723e */ /* 0x000fee00000010ff */
[----:B------:R-:W1:Y:S10]  /*179c0*/  MUFU.EX2 R0, R0 ;  /* 0x0000000000007308 */ /* 0x000e740000000800 */
[----:B------:R2:W-:Y:S01]  /*179d0*/  MUFU.EX2 R180, R102 ;  /* 0x0000006600b47308 */ /* 0x0005e20000000800 */
[C---:B-1----:R-:W-:Y:S02]  /*179e0*/  FMUL.FTZ R10, R0.reuse, R118 ;  /* 0x00000076000a7220 */ /* 0x042fe40000410000 */
[C---:B------:R-:W-:Y:S02]  /*179f0*/  FMUL.FTZ R11, R0.reuse, R119 ;  /* 0x00000077000b7220 */ /* 0x040fe40000410000 */
[----:B------:R-:W1:Y:S01]  /*17a00*/  LDSM.16.MT88.4 R116, [R166+0xc00] ;  /* 0x000c0000a674783b */ /* 0x000e620000004200 */
[C---:B------:R-:W-:Y:S02]  /*17a10*/  FMUL.FTZ R14, R0.reuse, R122 ;  /* 0x0000007a000e7220 */ /* 0x040fe40000410000 */
[C---:B------:R-:W-:Y:S02]  /*17a20*/  FMUL.FTZ R15, R0.reuse, R123 ;  /* 0x0000007b000f7220 */ /* 0x040fe40000410000 */
[C---:B------:R-:W-:Y:S01]  /*17a30*/  HMMA.16816.F32.BF16 R8, R112.reuse, R20, R8 ;  /* 0x000000147008723c */ /* 0x040fe20000041808 */
[C---:B------:R-:W-:Y:S02]  /*17a40*/  FMUL.FTZ R42, R0.reuse, R150 ;  /* 0x00000096002a7220 */ /* 0x040fe40000410000 */
[----:B------:R-:W-:Y:S01]  /*17a50*/  LDSM.16.MT88.4 R120, [R166+0x400] ;  /* 0x00040000a678783b */ /* 0x000fe20000004200 */
[C---:B------:R-:W-:Y:S02]  /*17a60*/  FMUL.FTZ R43, R0.reuse, R151 ;  /* 0x00000097002b7220 */ /* 0x040fe40000410000 */
[C---:B------:R-:W-:Y:S02]  /*17a70*/  FMUL.FTZ R46, R0.reuse, R158 ;  /* 0x0000009e002e7220 */ /* 0x040fe40000410000 */
[-C--:B------:R-:W-:Y:S01]  /*17a80*/  HMMA.16816.F32.BF16 R12, R112, R22.reuse, R12 ;  /* 0x00000016700c723c */ /* 0x080fe2000004180c */
[C---:B------:R-:W-:Y:S03]  /*17a90*/  FMUL.FTZ R20, R3.reuse, R128 ;  /* 0x0000008003147220 */ /* 0x040fe60000410000 */
[C---:B------:R-:W-:Y:S02]  /*17aa0*/  FMUL.FTZ R21, R3.reuse, R129 ;  /* 0x0000008103157220 */ /* 0x040fe40000410000 */
[C---:B------:R-:W-:Y:S02]  /*17ab0*/  FMUL.FTZ R47, R0.reuse, R159 ;  /* 0x0000009f002f7220 */ /* 0x040fe40000410000 */
[C---:B------:R-:W-:Y:S01]  /*17ac0*/  HMMA.16816.F32.BF16 R16, R168.reuse, R22, R16 ;  /* 0x00000016a810723c */ /* 0x040fe20000041810 */
[C---:B------:R-:W-:Y:S03]  /*17ad0*/  FMUL.FTZ R26, R0.reuse, R134 ;  /* 0x00000086001a7220 */ /* 0x040fe60000410000 */
[C---:B------:R-:W-:Y:S02]  /*17ae0*/  FMUL.FTZ R27, R0.reuse, R135 ;  /* 0x00000087001b7220 */ /* 0x040fe40000410000 */
[----:B------:R-:W-:Y:S02]  /*17af0*/  FMUL.FTZ R30, R0, R138 ;  /* 0x0000008a001e7220 */ /* 0x000fe40000410000 */
[C---:B------:R-:W-:Y:S04]  /*17b00*/  FMUL.FTZ R22, R2.reuse, R130 ;  /* 0x0000008202167220 */ /* 0x040fe80000410000 */
[----:B------:R-:W-:Y:S02]  /*17b10*/  FMUL.FTZ R23, R2, R131 ;  /* 0x0000008302177220 */ /* 0x000fe40000410000 */
[----:B------:R-:W-:Y:S01]  /*17b20*/  LDSM.16.MT88.4 R128, [R166+0x800] ;  /* 0x00080000a680783b */ /* 0x000fe20000004200 */
[C---:B------:R-:W-:Y:S02]  /*17b30*/  FMUL.FTZ R58, R0.reuse, R58 ;  /* 0x0000003a003a7220 */ /* 0x040fe40000410000 */
[C---:B------:R-:W-:Y:S02]  /*17b40*/  FMUL.FTZ R59, R0.reuse, R59 ;  /* 0x0000003b003b7220 */ /* 0x040fe40000410000 */
[-C--:B------:R-:W-:Y:S01]  /*17b50*/  HMMA.16816.F32.BF16 R20, R168, R36.reuse, R20 ;  /* 0x00000024a814723c */ /* 0x080fe20000041814 */
[C---:B------:R-:W-:Y:S02]  /*17b60*/  FMUL.FTZ R62, R0.reuse, R62 ;  /* 0x0000003e003e7220 */ /* 0x040fe40000410000 */
[C---:B------:R-:W-:Y:S02]  /*17b70*/  FMUL.FTZ R63, R0.reuse, R63 ;  /* 0x0000003f003f7220 */ /* 0x040fe40000410000 */
[C---:B------:R-:W-:Y:S02]  /*17b80*/  FMUL.FTZ R74, R0.reuse, R74 ;  /* 0x0000004a004a7220 */ /* 0x040fe40000410000 */
[C---:B------:R-:W-:Y:S01]  /*17b90*/  FMUL.FTZ R75, R0.reuse, R75 ;  /* 0x0000004b004b7220 */ /* 0x040fe20000410000 */
[C---:B------:R-:W-:Y:S01]  /*17ba0*/  HMMA.16816.F32.BF16 R24, R112.reuse, R36, R24 ;  /* 0x000000247018723c */ /* 0x040fe20000041818 */
[C---:B------:R-:W-:Y:S03]  /*17bb0*/  FMUL.FTZ R31, R0.reuse, R139 ;  /* 0x0000008b001f7220 */ /* 0x040fe60000410000 */
[C---:B------:R-:W-:Y:S02]  /*17bc0*/  FMUL.FTZ R78, R0.reuse, R78 ;  /* 0x0000004e004e7220 */ /* 0x040fe40000410000 */
[C---:B------:R-:W-:Y:S02]  /*17bd0*/  FMUL.FTZ R79, R0.reuse, R79 ;  /* 0x0000004f004f7220 */ /* 0x040fe40000410000 */
[-C--:B------:R-:W-:Y:S01]  /*17be0*/  HMMA.16816.F32.BF16 R28, R112, R38.reuse, R28 ;  /* 0x00000026701c723c */ /* 0x080fe2000004181c */
[C---:B------:R-:W-:Y:S03]  /*17bf0*/  FMUL.FTZ R36, R3.reuse, R144 ;  /* 0x0000009003247220 */ /* 0x040fe60000410000 */
[----:B------:R-:W-:Y:S02]  /*17c00*/  FMUL.FTZ R37, R3, R145 ;  /* 0x0000009103257220 */ /* 0x000fe40000410000 */
[--C-:B--2---:R-:W-:Y:S02]  /*17c10*/  FFMA.FTZ R102, R175, c[0x0][0x2d0], -R101.reuse ;  /* 0x0000b400af667a23 */ /* 0x104fe40000010865 */
[C---:B------:R-:W-:Y:S01]  /*17c20*/  HMMA.16816.F32.BF16 R32, R168.reuse, R38, R32 ;  /* 0x00000026a820723c */ /* 0x040fe20000041820 */
[C---:B------:R-:W-:Y:S01]  /*17c30*/  FMUL.FTZ R90, R0.reuse, R90 ;  /* 0x0000005a005a7220 */ /* 0x040fe20000410000 */
[----:B------:R-:W-:Y:S02]  /*17c40*/  MUFU.EX2 R181, R102 ;  /* 0x0000006600b57308 */ /* 0x000fe40000000800 */
[C---:B------:R-:W-:Y:S02]  /*17c50*/  FMUL.FTZ R91, R0.reuse, R91 ;  /* 0x0000005b005b7220 */ /* 0x040fe40000410000 */
[----:B------:R-:W-:Y:S02]  /*17c60*/  FMUL.FTZ R94, R0, R94 ;  /* 0x0000005e005e7220 */ /* 0x000fe40000410000 */
[C---:B------:R-:W-:Y:S04]  /*17c70*/  FMUL.FTZ R38, R2.reuse, R146 ;  /* 0x0000009202267220 */ /* 0x040fe80000410000 */
[----:B------:R-:W-:Y:S02]  /*17c80*/  FMUL.FTZ R39, R2, R147 ;  /* 0x0000009302277220 */ /* 0x000fe40000410000 */
[----:B------:R-:W-:Y:S02]  /*17c90*/  FMUL.FTZ R95, R0, R95 ;  /* 0x0000005f005f7220 */ /* 0x000fe40000410000 */
[----:B------:R-:W-:Y:S02]  /*17ca0*/  FFMA.FTZ R2, R186, c[0x0][0x2d0], -R101 ;  /* 0x0000b400ba027a23 */ /* 0x000fe40000010865 */
[----:B------:R-:W-:Y:S01]  /*17cb0*/  FFMA.FTZ R3, R3, R243, R228 ;  /* 0x000000f303037223 */ /* 0x000fe200000100e4 */
[-C--:B-1----:R-:W-:Y:S01]  /*17cc0*/  HMMA.16816.F32.BF16 R36, R168, R116.reuse, R36 ;  /* 0x00000074a824723c */ /* 0x082fe20000041824 */
[----:B------:R1:W-:Y:S01]  /*17cd0*/  MUFU.EX2 R176, R2 ;  /* 0x0000000200b07308 */ /* 0x0003e20000000800 */
[----:B------:R-:W-:Y:S02]  /*17ce0*/  FFMA.FTZ R0, R0, R250, R229 ;  /* 0x000000fa00007223 */ /* 0x000fe400000100e5 */
[----:B------:R-:W-:Y:S04]  /*17cf0*/  FADD.FTZ R3, R240, R3 ;  /* 0x00000003f0037221 */ /* 0x000fe80000010000 */
[C---:B------:R-:W-:Y:S01]  /*17d00*/  HMMA.16816.F32.BF16 R40, R112.reuse, R116, R40 ;  /* 0x000000747028723c */ /* 0x040fe20000041828 */
[----:B------:R-:W-:Y:S07]  /*17d10*/  FADD.FTZ R3, R241, R3 ;  /* 0x00000003f1037221 */ /* 0x000fee0000010000 */
[-C--:B------:R-:W-:Y:S08]  /*17d20*/  HMMA.16816.F32.BF16 R44, R112, R118.reuse, R44 ;  /* 0x00000076702c723c */ /* 0x080ff0000004182c */
[C---:B------:R-:W-:Y:S01]  /*17d30*/  HMMA.16816.F32.BF16 R48, R168.reuse, R118, R48 ;  /* 0x00000076a830723c */ /* 0x040fe20000041830 */
[----:B------:R-:W2:Y:S03]  /*17d40*/  LDSM.16.MT88.4 R116, [R167+0xc00] ;  /* 0x000c0000a774783b */ /* 0x000ea60000004200 */
[--C-:B-1----:R-:W-:Y:S04]  /*17d50*/  FFMA.FTZ R2, R187, c[0x0][0x2d0], -R101.reuse ;  /* 0x0000b400bb027a23 */ /* 0x102fe80000010865 */
[----:B------:R-:W1:Y:S04]  /*17d60*/  MUFU.EX2 R104, R2 ;  /* 0x0000000200687308 */ /* 0x000e680000000800 */
[----:B-1----:R-:W-:Y:S01]  /*17d70*/  F2FP.BF16.PACK_AB R173, R104, R176 ;  /* 0x000000b068ad723e */ /* 0x002fe200000010ff */
[--C-:B------:R-:W-:Y:S02]  /*17d80*/  FFMA.FTZ R2, R188, c[0x0][0x2d0], -R101.reuse ;  /* 0x0000b400bc027a23 */ /* 0x100fe40000010865 */
[----:B------:R-:W-:Y:S03]  /*17d90*/  FFMA.FTZ R101, R105, c[0x0][0x2d0], -R101 ;  /* 0x0000b40069657a23 */ /* 0x000fe60000010865 */
[----:B------:R1:W-:Y:S01]  /*17da0*/  MUFU.EX2 R177, R2 ;  /* 0x0000000200b17308 */ /* 0x0003e20000000800 */
[-C--:B--2---:R-:W-:Y:S09]  /*17db0*/  HMMA.16816.F32.BF16 R52, R168, R116.reuse, R52 ;  /* 0x00000074a834723c */ /* 0x084ff20000041834 */
[----:B------:R-:W2:Y:S01]  /*17dc0*/  MUFU.EX2 R102, R101 ;  /* 0x0000006500667308 */ /* 0x000ea20000000800 */
[C---:B------:R-:W-:Y:S08]  /*17dd0*/  HMMA.16816.F32.BF16 R56, R112.reuse, R116, R56 ;  /* 0x000000747038723c */ /* 0x040ff00000041838 */
[-C--:B------:R-:W-:Y:S01]  /*17de0*/  HMMA.16816.F32.BF16 R60, R112, R118.reuse, R60 ;  /* 0x00000076703c723c */ /* 0x080fe2000004183c */
[----:B-1----:R-:W-:Y:S07]  /*17df0*/  FFMA.FTZ R2, R100, R249, R231 ;  /* 0x000000f964027223 */ /* 0x002fee00000100e7 */
[C---:B------:R-:W-:Y:S01]  /*17e00*/  HMMA.16816.F32.BF16 R64, R168.reuse, R118, R64 ;  /* 0x00000076a840723c */ /* 0x040fe20000041840 */
[----:B------:R-:W1:Y:S03]  /*17e10*/  LDSM.16.MT88.4 R116, [R166+0x1800] ;  /* 0x00180000a674783b */ /* 0x000e660000004200 */
[----:B------:R-:W-:Y:S01]  /*17e20*/  FADD.FTZ R100, R232, R2 ;  /* 0x00000002e8647221 */ /* 0x000fe20000010000 */
[----:B--2---:R-:W-:Y:S01]  /*17e30*/  F2FP.BF16.PACK_AB R175, R102, R177 ;  /* 0x000000b166af723e */ /* 0x004fe200000010ff */
        /* <DEDUP_REMOVED lines=10> */
[----:B------:R-:W-:Y:S02]  /*17ee0*/  FADD.FTZ R3, R234, R3 ;  /* 0x00000003ea037221 */ /* 0x000fe40000010000 */
[----:B------:R-:W-:Y:S02]  /*17ef0*/  FADD.FTZ R2, R223, R2 ;  /* 0x00000002df027221 */ /* 0x000fe40000010000 */
[----:B------:R-:W-:Y:S04]  /*17f00*/  FADD.FTZ R3, R179, R3 ;  /* 0x00000003b3037221 */ /* 0x000fe80000010000 */
[----:B------:R-:W-:Y:S04]  /*17f10*/  FADD.FTZ R3, R178, R3 ;  /* 0x00000003b2037221 */ /* 0x000fe80000010000 */
[----:B------:R-:W-:Y:S01]  /*17f20*/  FADD.FTZ R3, R180, R3 ;  /* 0x00000003b4037221 */ /* 0x000fe20000010000 */
[-C--:B-1----:R-:W-:Y:S03]  /*17f30*/  HMMA.16816.F32.BF16 R68, R168, R116.reuse, R68 ;  /* 0x00000074a844723c */ /* 0x082fe60000041844 */
[----:B------:R-:W-:Y:S05]  /*17f40*/  FADD.FTZ R3, R181, R3 ;  /* 0x00000003b5037221 */ /* 0x000fea0000010000 */
[C---:B------:R-:W-:Y:S08]  /*17f50*/  HMMA.16816.F32.BF16 R72, R112.reuse, R116, R72 ;  /* 0x000000747048723c */ /* 0x040ff00000041848 */
[-C--:B------:R-:W-:Y:S08]  /*17f60*/  HMMA.16816.F32.BF16 R76, R112, R118.reuse, R76 ;  /* 0x00000076704c723c */ /* 0x080ff0000004184c */
[C---:B------:R-:W-:Y:S01]  /*17f70*/  HMMA.16816.F32.BF16 R80, R168.reuse, R118, R80 ;  /* 0x00000076a850723c */ /* 0x040fe20000041850 */
[----:B------:R-:W1:Y:S07]  /*17f80*/  LDSM.16.MT88.4 R116, [R167+0x1800] ;  /* 0x00180000a774783b */ /* 0x000e6e0000004200 */
[-C--:B-1----:R-:W-:Y:S08]  /*17f90*/  HMMA.16816.F32.BF16 R84, R168, R116.reuse, R84 ;  /* 0x00000074a854723c */ /* 0x082ff00000041854 */
[C---:B------:R-:W-:Y:S07]  /*17fa0*/  HMMA.16816.F32.BF16 R88, R112.reuse, R116, R88 ;  /* 0x000000747058723c */ /* 0x040fee0000041858 */
        /* <DEDUP_REMOVED lines=8> */
[----:B------:R-:W-:Y:S04]  /*18030*/  F2FP.BF16.PACK_AB R118, R216, R221 ;  /* 0x000000ddd876723e */ /* 0x000fe800000010ff */
[----:B------:R-:W-:Y:S01]  /*18040*/  F2FP.BF16.PACK_AB R119, R181, R180 ;  /* 0x000000b4b577723e */ /* 0x000fe200000010ff */
[-C--:B------:R-:W-:Y:S01]  /*18050*/  HMMA.16816.F32.BF16 R4, R112, R120.reuse, R4 ;  /* 0x000000787004723c */ /* 0x080fe20000041804 */
[----:B------:R-:W-:Y:S02]  /*18060*/  F2FP.BF16.PACK_AB R168, R213, R183 ;  /* 0x000000b7d5a8723e */ /* 0x000fe400000010ff */
[----:B------:R-:W-:Y:S02]  /*18070*/  F2FP.BF16.PACK_AB R169, R209, R210 ;  /* 0x000000d2d1a9723e */ /* 0x000fe400000010ff */
[----:B------:R-:W-:Y:S02]  /*18080*/  F2FP.BF16.PACK_AB R170, R211, R212 ;  /* 0x000000d4d3aa723e */ /* 0x000fe400000010ff */
[----:B------:R-:W-:Y:S01]  /*18090*/  F2FP.BF16.PACK_AB R171, R207, R208 ;  /* 0x000000d0cfab723e */ /* 0x000fe200000010ff */
        /* <DEDUP_REMOVED lines=23> */
[-C--:B--2---:R-:W-:Y:S08]  /*18210*/  HMMA.16816.F32.BF16 R84, R112, R124.reuse, R84 ;  /* 0x0000007c7054723c */ /* 0x084ff00000041854 */
[C---:B------:R-:W-:Y:S08]  /*18220*/  HMMA.16816.F32.BF16 R88, R116.reuse, R124, R88 ;  /* 0x0000007c7458723c */ /* 0x040ff00000041858 */
[-C--:B------:R-:W-:Y:S08]  /*18230*/  HMMA.16816.F32.BF16 R92, R116, R126.reuse, R92 ;  /* 0x0000007e745c723c */ /* 0x080ff0000004185c */
[----:B------:R-:W-:Y:S08]  /*18240*/  HMMA.16816.F32.BF16 R96, R112, R126, R96 ;  /* 0x0000007e7060723c */ /* 0x000ff00000041860 */
[-C--:B------:R-:W-:Y:S01]  /*18250*/  HMMA.16816.F32.BF16 R112, R168, R128.reuse, R4 ;  /* 0x00000080a870723c */ /* 0x080fe20000041804 */
        /* <DEDUP_REMOVED lines=18> */
[----:B------:R-:W-:Y:S03]  /*18380*/  MOV R100, R108 ;  /* 0x0000006c00647202 */ /* 0x000fe60000000f00 */
[----:B------:R-:W-:Y:S02]  /*18390*/  FADD.FTZ R4, R217, R0 ;  /* 0x00000000d9047221 */ /* 0x000fe40000010000 */
[----:B------:R-:W-:Y:S02]  /*183a0*/  FADD.FTZ R0, R222, R5 ;  /* 0x00000005de007221 */ /* 0x000fe40000010000 */
[C---:B------:R-:W-:Y:S01]  /*183b0*/  HMMA.16816.F32.BF16 R64, R168.reuse, R6, R64 ;  /* 0x00000006a840723c */ /* 0x040fe20000041840 */
[----:B------:R-:W-:Y:S03]  /*183c0*/  FADD.FTZ R4, R218, R4 ;  /* 0x00000004da047221 */ /* 0x000fe60000010000 */
[----:B------:R-:W-:Y:S03]  /*183d0*/  FADD.FTZ R5, R224, R0 ;  /* 0x00000000e0057221 */ /* 0x000fe60000010000 */
[----:B------:R-:W-:Y:S01]  /*183e0*/  FADD.FTZ R6, R225, R2 ;  /* 0x00000002e1067221 */ /* 0x000fe20000010000 */
[-C--:B--2---:R-:W-:Y:S01]  /*183f0*/  HMMA.16816.F32.BF16 R68, R168, R8.reuse, R68 ;  /* 0x00000008a844723c */ /* 0x084fe20000041844 */
[----:B------:R-:W-:Y:S03]  /*18400*/  FADD.FTZ R2, R221, R4 ;  /* 0x00000004dd027221 */ /* 0x000fe60000010000 */
[----:B------:R-:W-:Y:S02]  /*18410*/  FADD.FTZ R0, R227, R6 ;  /* 0x00000006e3007221 */ /* 0x000fe40000010000 */
        /* <DEDUP_REMOVED lines=11> */
[----:B------:R-:W-:Y:S02]  /*184d0*/  FADD.FTZ R3, R185, R0 ;  /* 0x00000000b9037221 */ /* 0x000fe40000010000 */
[----:B------:R-:W-:Y:S02]  /*184e0*/  FADD.FTZ R0, R212, R4 ;  /* 0x00000004d4007221 */ /* 0x000fe40000010000 */
[-C--:B---3--:R-:W-:Y:S01]  /*184f0*/  HMMA.16816.F32.BF16 R84, R168, R12.reuse, R84 ;  /* 0x0000000ca854723c */ /* 0x088fe20000041854 */
        /* <DEDUP_REMOVED lines=10> */
[----:B------:R-:W-:Y:S01]  /*185a0*/  FADD.FTZ R250, R102, R0 ;  /* 0x0000000066fa7221 */ /* 0x000fe20000010000 */
[----:B------:R-:W-:Y:S03]  /*185b0*/  MOV R102, R106 ;  /* 0x0000006a00667202 */ /* 0x000fe60000000f00 */
[----:B------:R-:W-:Y:S01]  /*185c0*/  HMMA.16816.F32.BF16 R96, R168, R14, R96 ;  /* 0x0000000ea860723c */ /* 0x000fe20000041860 */
[----:B------:R-:W-:-:S07]  /*185d0*/  @P0 BRA `(.L_x_850) ;  /* 0xffffbd7000000947 */ /* 0x000fce000383ffff */
.L_x_829:
[----:B------:R-:W2:Y:S01]  /*185e0*/  LDL R0, [R1+0x20] ;  /* 0x0000200001007983 */ /* 0x000ea20000100800 */
[----:B------:R-:W-:-:S02]  /*185f0*/  IMAD.MOV.U32 R2, RZ, RZ, c[0x0][0x2c4] ;  /* 0x0000b100ff027624 */ /* 0x000fc400078e00ff */
        /* <DEDUP_REMOVED lines=20> */
.L_x_853:
[----:B------:R-:W-:-:S04]  /*18740*/  MOV R3, c[0x0][0x32c] ;  /* 0x0000cb0000037a02 */ /* 0x000fc80000000f00 */
[----:B------:R-:W-:-:S13]  /*18750*/  ISETP.NE.AND P0, PT, R3, 0x1, PT ;  /* 0x000000010300780c */ /* 0x000fda0003f05270 */
[----:B------:R-:W-:-:S05]  /*18760*/  @P0 IMAD.HI.U32 R3, R0, c[0x0][0x330], RZ ;  /* 0x0000cc0000030a27 */ /* 0x000fca00078e00ff */
[----:B------:R-:W-:Y:S02]  /*18770*/  @P0 SHF.R.U32.HI R0, RZ, c[0x0][0x334], R3 ;  /* 0x0000cd00ff000a19 */ /* 0x000fe40000011603 */
.L_x_854:
[----:B------:R-:W-:Y:S05]  /*18780*/  BSYNC B0 ;  /* 0x0000000000007941 */ /* 0x000fea0003800000 */
.L_x_852:
[----:B------:R-:W-:-:S05]  /*18790*/  IMAD R0, R0, c[0x0][0x32c], RZ ;  /* 0x0000cb0000007a24 */ /* 0x000fca00078e02ff */
[----:B------:R-:W-:-:S03]  /*187a0*/  IMNMX R2, R2, R0, !PT ;  /* 0x0000000002027217 */ /* 0x000fc60007800200 */
.L_x_851:
        /* <DEDUP_REMOVED lines=8> */
.L_x_860:
[----:B------:R-:W2:Y:S01]  /*18830*/  LDL R102, [R1+0x18] ;  /* 0x0000180001667983 */ /* 0x000ea20000100800 */
[----:B------:R-:W-:Y:S04]  /*18840*/  DEPBAR.LE SB0, 0x0 ;  /* 0x000080000000791a */ /* 0x000fe80000000000 */
[----:B------:R-:W1:Y:S01]  /*18850*/  S2R R101, SR_TID.X ;  /* 0x0000000000657919 */ /* 0x000e620000002100 */
        /* <DEDUP_REMOVED lines=68> */
.L_x_857:
[----:B-1-34-:R-:W-:Y:S05]  /*18ca0*/  BSYNC B0 ;  /* 0x0000000000007941 */ /* 0x01afea0003800000 */
.L_x_856:
        /* <DEDUP_REMOVED lines=134> */
[----:B------:R-:W-:Y:S02]  /*19510*/  FMUL.FTZ R4, R48, c[0x0][0x320] ;  /* 0x0000c80030047a20 */ /* 0x000fe40000410000 */
[----:B-1----:R-:W-:Y:S04]  /*19520*/  FMUL.FTZ R0, R16, c[0x0][0x320] ;  /* 0x0000c80010007a20 */ /* 0x002fe80000410000 */
        /* <DEDUP_REMOVED lines=59> */
[----:B------:R1:W1:Y:S01]  /*198e0*/  MUFU.TANH R18, R0 ;  /* 0x0000000000127308 */ /* 0x0002620000002400 */
[----:B------:R-:W-:-:S05]  /*198f0*/  @!P0 BRA `(.L_x_859) ;  /* 0x0000040000008947 */ /* 0x000fca0003800000 */
[----:B--234-:R-:W-:Y:S01]  /*19900*/  SHF.R.S32.HI R102, RZ, 0x1f, R101 ;  /* 0x0000001fff667819 */ /* 0x01cfe20000011465 */
[----:B------:R-:W2:Y:S03]  /*19910*/  LDL.64 R222, [R1+0x8] ;  /* 0x0000080001de7983 */ /* 0x000ea60000100a00 */
[----:B------:R-:W-:Y:S03]  /*19920*/  LEA.HI R102, R102, R101, RZ, 0x2 ;  /* 0x0000006566667211 */ /* 0x000fe600078f10ff */
[----:B------:R-:W3:Y:S01]  /*19930*/  LDL R101, [R1+0x4] ;  /* 0x0000040001657983 */ /* 0x000ee20000100800 */
        /* <DEDUP_REMOVED lines=15> */
[----:B------:R-:W-:Y:S04]  /*19a30*/  @P0 IMAD R6, R7, 0x30, RZ ;  /* 0x0000003007060824 */ /* 0x000fe800078e02ff */
[----:B------:R-:W-:Y:S01]  /*19a40*/  @P0 IMAD.IADD R8, R6, 0x1, R5 ;  /* 0x0000000106080824 */ /* 0x000fe200078e0205 */
[--C-:B--2---:R-:W-:Y:S04]  /*19a50*/  @P0 IADD3 R15, P2, P1, R4, 0x20, R222.reuse ;  /* 0x00000020040f0810 */ /* 0x104fe8000795e0de */
[--C-:B---3--:R-:W-:Y:S02]  /*19a60*/  @P0 IADD3.X R17, R8, RZ, R101.reuse, P2, P1 ;  /* 0x000000ff08110210 */ /* 0x108fe400017e2465 */
[----:B------:R-:W-:Y:S02]  /*19a70*/  ISETP.GE.AND P1, PT, R0, 0x1, PT ;  /* 0x000000010000780c */ /* 0x000fe40003f26270 */
[--C-:B------:R-:W-:Y:S04]  /*19a80*/  @P0 IADD3 R14, P3, P2, R4, 0x40, R222.reuse ;  /* 0x00000040040e0810 */ /* 0x100fe80007a7e0de */
[--C-:B------:R-:W-:Y:S07]  /*19a90*/  @P0 IADD3.X R16, R8, RZ, R101.reuse, P3, P2 ;  /* 0x000000ff08100210 */ /* 0x100fee0001fe4465 */
        /* <DEDUP_REMOVED lines=13> */
[C---:B------:R-:W-:Y:S04]  /*19b70*/  @P1 IADD3 R6, P2, R5.reuse, c[0x0][0x1c8], RZ ;  /* 0x0000720005061a10 */ /* 0x040fe80007f5e0ff */
[----:B------:R-:W-:Y:S05]  /*19b80*/  @P1 IADD3.X R7, R0, c[0x0][0x1cc], RZ, P2, !PT ;  /* 0x0000730000071a10 */ /* 0x000fea00017fe4ff */
[----:B------:R-:W-:Y:S01]  /*19b90*/  @!PT LDS RZ, [RZ] ;  /* 0x00000000fffff984 */ /* 0x000fe20000000800 */
[----:B------:R-:W-:Y:S01]  /*19ba0*/  @!PT LDS RZ, [RZ] ;  /* 0x00000000fffff984 */ /* 0x000fe20000000800 */
[----:B------:R-:W-:Y:S01]  /*19bb0*/  @!PT LDS RZ, [RZ] ;  /* 0x00000000fffff984 */ /* 0x000fe20000000800 */
[----:B------:R1:W-:Y:S02]  /*19bc0*/  @P1 LDGSTS.E.BYPASS.LTC128B.128 [R204+0x3c80], [R6.64], !P6 ;  /* 0x03c8000006cc1fae */ /* 0x0003e4000f101d46 */
[C---:B-1----:R-:W-:Y:S04]  /*19bd0*/  @P1 IADD3 R6, P3, R5.reuse, 0x40, RZ ;  /* 0x0000004005061810 */ /* 0x042fe80007f7e0ff */
[----:B------:R-:W-:Y:S04]  /*19be0*/  @P1 IADD3 R12, P2, R6, c[0x0][0x1c8], RZ ;  /* 0x00007200060c1a10 */ /* 0x000fe80007f5e0ff */
[--C-:B------:R-:W-:Y:S02]  /*19bf0*/  @P1 IADD3.X R13, RZ, c[0x0][0x1cc], R0.reuse, P2, P3 ;  /* 0x00007300ff0d1a10 */ /* 0x100fe400017e6400 */
[----:B------:R-:W-:Y:S03]  /*19c00*/  @P1 IADD3 R5, P3, R5, 0x80, RZ ;  /* 0x0000008005051810 */ /* 0x000fe60007f7e0ff */
[----:B------:R1:W-:Y:S01]  /*19c10*/  @P1 LDGSTS.E.BYPASS.LTC128B.128 [R204+0x4880], [R12.64], !P5 ;  /* 0x048800000ccc1fae */ /* 0x0003e2000e901d46 */
[----:B------:R-:W-:Y:S04]  /*19c20*/  @P1 IADD3 R10, P2, R5, c[0x0][0x1c8], RZ ;  /* 0x00007200050a1a10 */ /* 0x000fe80007f5e0ff */
[----:B------:R-:W-:Y:S02]  /*19c30*/  @P1 IADD3.X R11, RZ, c[0x0][0x1cc], R0, P2, P3 ;  /* 0x00007300ff0b1a10 */ /* 0x000fe400017e6400 */
[----:B------:R-:W-:Y:S03]  /*19c40*/  @P0 IADD3 R0, P2, R222, R4, RZ ;  /* 0x00000004de000210 */ /* 0x000fe60007f5e0ff */
[----:B------:R1:W-:Y:S02]  /*19c50*/  @P1 LDGSTS.E.BYPASS.LTC128B.128 [R204+0x5480], [R10.64], !P4 ;  /* 0x054800000acc1fae */ /* 0x0003e4000e101d46 */
[----:B------:R-:W-:Y:S01]  /*19c60*/  @P0 IMAD.X R4, R8, 0x1, R101, P2 ;  /* 0x0000000108040824 */ /* 0x000fe200010e0665 */
[C---:B------:R-:W-:Y:S04]  /*19c70*/  @P0 LEA R8, P2, R0.reuse, c[0x0][0x1c8], 0x1 ;  /* 0x0000720000080a11 */ /* 0x040fe800078408ff */
[----:B------:R-:W-:Y:S02]  /*19c80*/  @P0 LEA.HI.X R9, R0, c[0x0][0x1cc], R4, 0x1, P2 ;  /* 0x0000730000090a11 */ /* 0x000fe400010f0c04 */
[C---:B------:R-:W-:Y:S03]  /*19c90*/  @P0 LEA R6, P2, R15.reuse, c[0x0][0x1c8], 0x1 ;  /* 0x000072000f060a11 */ /* 0x040fe600078408ff */
[----:B------:R1:W-:Y:S01]  /*19ca0*/  @P0 LDGSTS.E.BYPASS.LTC128B.128 [R204+0x4480], [R8.64], !P6 ;  /* 0x0448000008cc0fae */ /* 0x0003e2000f101d46 */
[----:B------:R-:W-:Y:S02]  /*19cb0*/  @P0 LEA.HI.X R7, R15, c[0x0][0x1cc], R17, 0x1, P2 ;  /* 0x000073000f070a11 */ /* 0x000fe400010f0c11 */
[C---:B------:R-:W-:Y:S03]  /*19cc0*/  @P0 LEA R4, P2, R14.reuse, c[0x0][0x1c8], 0x1 ;  /* 0x000072000e040a11 */ /* 0x040fe600078408ff */
[----:B------:R1:W-:Y:S01]  /*19cd0*/  @P0 LDGSTS.E.BYPASS.LTC128B.128 [R204+0x5080], [R6.64], !P5 ;  /* 0x0508000006cc0fae */ /* 0x0003e2000e901d46 */
[----:B------:R-:W-:Y:S05]  /*19ce0*/  @P0 LEA.HI.X R5, R14, c[0x0][0x1cc], R16, 0x1, P2 ;  /* 0x000073000e050a11 */ /* 0x000fea00010f0c10 */
[----:B------:R1:W-:Y:S04]  /*19cf0*/  @P0 LDGSTS.E.BYPASS.LTC128B.128 [R204+0x5c80], [R4.64], !P4 ;  /* 0x05c8000004cc0fae */ /* 0x0003e8000e101d46 */
.L_x_859:
[----:B--234-:R-:W-:Y:S05]  /*19d00*/  BSYNC B0 ;  /* 0x0000000000007941 */ /* 0x01cfea0003800000 */
.L_x_858:
        /* <DEDUP_REMOVED lines=55> */
[----:B------:R-:W-:Y:S04]  /*1a080*/  FMNMX.FTZ R0, R220, R6, !PT ;  /* 0x00000006dc007209 */ /* 0x000fe80007810000 */
[----:B------:R-:W-:Y:S01]  /*1a090*/  FMNMX.FTZ R6, R219, R0, !PT ;  /* 0x00000000db067209 */ /* 0x000fe20007810000 */
[----:B------:R-:W-:Y:S01]  /*1a0a0*/  FADD.FTZ R0, -R108, R2 ;  /* 0x000000026c007221 */ /* 0x000fe20000010100 */
[----:B--2---:R-:W-:Y:S02]  /*1a0b0*/  FMNMX.FTZ R107, R4, R7, !PT ;  /* 0x00000007046b7209 */ /* 0x004fe40007810000 */
[----:B------:R-:W-:Y:S01]  /*1a0c0*/  FMNMX.FTZ R4, R212, R6, !PT ;  /* 0x00000006d4047209 */ /* 0x000fe20007810000 */
[----:B------:R-:W-:Y:S03]  /*1a0d0*/  FMUL.FTZ R2, R0, c[0x0][0x2d0] ;  /* 0x0000b40000027a20 */ /* 0x000fe60000410000 */
[----:B------:R-:W-:Y:S01]  /*1a0e0*/  FMNMX.FTZ R0, R211, R4, !PT ;  /* 0x00000004d3007209 */ /* 0x000fe20007810000 */
[----:B------:R1:W2:Y:S01]  /*1a0f0*/  MUFU.EX2 R102, R2 ;  /* 0x0000000200667308 */ /* 0x0002a20000000800 */
[----:B---3--:R-:W-:Y:S01]  /*1a100*/  FMNMX.FTZ R5, R5, R8, !PT ;  /* 0x0000000805057209 */ /* 0x008fe20007810000 */
[----:B------:R-:W-:Y:S01]  /*1a110*/  FMUL.FTZ R4, R107, c[0x0][0x2d0] ;  /* 0x0000b4006b047a20 */ /* 0x000fe20000410000 */
[----:B------:R-:W-:Y:S03]  /*1a120*/  FMNMX.FTZ R0, R105, R0, !PT ;  /* 0x0000000069007209 */ /* 0x000fe60007810000 */
[----:B------:R-:W3:Y:S01]  /*1a130*/  SHFL.BFLY PT, R8, R5, 0x1, 0x1f ;  /* 0x0c201f0005087f89 */ /* 0x000ee200000e0000 */
[----:B------:R-:W-:Y:S01]  /*1a140*/  FMNMX.FTZ R0, R104, R0, !PT ;  /* 0x0000000068007209 */ /* 0x000fe20007810000 */
[----:B-1----:R-:W-:Y:S06]  /*1a150*/  FADD.FTZ R2, -R107, R3 ;  /* 0x000000036b027221 */ /* 0x002fec0000010100 */
[----:B------:R-:W1:Y:S01]  /*1a160*/  SHFL.BFLY PT, R3, R0, 0x2, 0x1f ;  /* 0x0c401f0000037f89 */ /* 0x000e6200000e0000 */
[----:B--2---:R-:W-:Y:S02]  /*1a170*/  FMUL.FTZ R16, R102, R124 ;  /* 0x0000007c66107220 */ /* 0x004fe40000410000 */
[----:B------:R-:W-:Y:S01]  /*1a180*/  FMUL.FTZ R2, R2, c[0x0][0x2d0] ;  /* 0x0000b40002027a20 */ /* 0x000fe20000410000 */
[----:B---3--:R-:W-:Y:S01]  /*1a190*/  FMNMX.FTZ R106, R5, R8, !PT ;  /* 0x00000008056a7209 */ /* 0x008fe20007810000 */
[----:B------:R-:W-:Y:S02]  /*1a1a0*/  FMUL.FTZ R5, R108, c[0x0][0x2d0] ;  /* 0x0000b4006c057a20 */ /* 0x000fe40000410000 */
[----:B------:R2:W3:Y:S01]  /*1a1b0*/  MUFU.EX2 R101, R2 ;  /* 0x0000000200657308 */ /* 0x0004e20000000800 */
[----:B------:R-:W-:Y:S02]  /*1a1c0*/  FMUL.FTZ R17, R102, R125 ;  /* 0x0000007d66117220 */ /* 0x000fe40000410000 */
[--C-:B------:R-:W-:Y:S02]  /*1a1d0*/  FFMA.FTZ R6, R188, c[0x0][0x2d0], -R5.reuse ;  /* 0x0000b400bc067a23 */ /* 0x100fe40000010805 */
[--C-:B------:R-:W-:Y:S02]  /*1a1e0*/  FFMA.FTZ R172, R32, c[0x0][0x2d0], -R5.reuse ;  /* 0x0000b40020ac7a23 */ /* 0x100fe40000010805 */
[--C-:B------:R-:W-:Y:S02]  /*1a1f0*/  FFMA.FTZ R175, R184, c[0x0][0x2d0], -R5.reuse ;  /* 0x0000b400b8af7a23 */ /* 0x100fe40000010805 */
[--C-:B------:R-:W-:Y:S01]  /*1a200*/  FFMA.FTZ R174, R179, c[0x0][0x2d0], -R5.reuse ;  /* 0x0000b400b3ae7a23 */ /* 0x100fe20000010805 */
[----:B------:R-:W-:Y:S01]  /*1a210*/  MUFU.EX2 R222, R6 ;  /* 0x0000000600de7308 */ /* 0x000fe20000000800 */
[--C-:B------:R-:W-:Y:S02]  /*1a220*/  FFMA.FTZ R179, R27, c[0x0][0x2d0], -R4.reuse ;  /* 0x0000b4001bb37a23 */ /* 0x100fe40000010804 */
[--C-:B------:R-:W-:Y:S02]  /*1a230*/  FFMA.FTZ R173, R168, c[0x0][0x2d0], -R5.reuse ;  /* 0x0000b400a8ad7a23 */ /* 0x100fe40000010805 */
[--C-:B------:R-:W-:Y:S01]  /*1a240*/  FFMA.FTZ R184, R24, c[0x0][0x2d0], -R5.reuse ;  /* 0x0000b40018b87a23 */ /* 0x100fe20000010805 */
[----:B-1----:R-:W-:Y:S01]  /*1a250*/  FMNMX.FTZ R0, R0, R3, !PT ;  /* 0x0000000300007209 */ /* 0x002fe20007810000 */
[--C-:B------:R-:W-:Y:S02]  /*1a260*/  FFMA.FTZ R3, R191, c[0x0][0x2d0], -R4.reuse ;  /* 0x0000b400bf037a23 */ /* 0x100fe40000010804 */
[----:B------:R-:W-:Y:S01]  /*1a270*/  FFMA.FTZ R168, R31, c[0x0][0x2d0], -R4 ;  /* 0x0000b4001fa87a23 */ /* 0x000fe20000010804 */
[----:B------:R-:W-:Y:S01]  /*1a280*/  MUFU.EX2 R226, R175 ;  /* 0x000000af00e27308 */ /* 0x000fe20000000800 */
[----:B------:R-:W-:Y:S02]  /*1a290*/  FMUL.FTZ R32, R102, R140 ;  /* 0x0000008c66207220 */ /* 0x000fe40000410000 */
[----:B--2---:R-:W-:Y:S02]  /*1a2a0*/  FADD.FTZ R2, -R106, R100 ;  /* 0x000000646a027221 */ /* 0x004fe40000010100 */
[----:B------:R-:W-:Y:S02]  /*1a2b0*/  FMUL.FTZ R33, R102, R141 ;  /* 0x0000008d66217220 */ /* 0x000fe40000410000 */
[----:B------:R-:W-:Y:S02]  /*1a2c0*/  FMUL.FTZ R2, R2, c[0x0][0x2d0] ;  /* 0x0000b40002027a20 */ /* 0x000fe40000410000 */
[C---:B---3--:R-:W-:Y:S01]  /*1a2d0*/  FMUL.FTZ R34, R101.reuse, R142 ;  /* 0x0000008e65227220 */ /* 0x048fe20000410000 */
[----:B------:R1:W-:Y:S01]  /*1a2e0*/  MUFU.EX2 R223, R3 ;  /* 0x0000000300df7308 */ /* 0x0003e20000000800 */
[C---:B------:R-:W-:Y:S02]  /*1a2f0*/  FMUL.FTZ R35, R101.reuse, R143 ;  /* 0x0000008f65237220 */ /* 0x040fe40000410000 */
[C---:B------:R-:W-:Y:S01]  /*1a300*/  FMUL.FTZ R48, R102.reuse, R160 ;  /* 0x000000a066307220 */ /* 0x040fe20000410000 */
[----:B------:R-:W-:Y:S01]  /*1a310*/  LDSM.16.MT88.4 R140, [R167+0x800] ;  /* 0x00080000a78c783b */ /* 0x000fe20000004200 */
        /* <DEDUP_REMOVED lines=10> */
[----:B------:R-:W-:Y:S01]  /*1a3c0*/  MUFU.EX2 R229, R174 ;  /* 0x000000ae00e57308 */ /* 0x000fe20000000800 */
[----:B------:R-:W-:Y:S02]  /*1a3d0*/  FMUL.FTZ R65, R102, R65 ;  /* 0x0000004166417220 */ /* 0x000fe40000410000 */
[C---:B------:R-:W-:Y:S02]  /*1a3e0*/  FMUL.FTZ R66, R101.reuse, R66 ;  /* 0x0000004265427220 */ /* 0x040fe40000410000 */
[--C-:B-1----:R-:W-:Y:S02]  /*1a3f0*/  FFMA.FTZ R3, R176, c[0x0][0x2d0], -R5.reuse ;  /* 0x0000b400b0037a23 */ /* 0x102fe40000010805 */
[--C-:B------:R-:W-:Y:S02]  /*1a400*/  FFMA.FTZ R176, R18, c[0x0][0x2d0], -R4.reuse ;  /* 0x0000b40012b07a23 */ /* 0x100fe40000010804 */
[C---:B------:R-:W-:Y:S01]  /*1a410*/  FMUL.FTZ R18, R101.reuse, R126 ;  /* 0x0000007e65127220 */ /* 0x040fe20000410000 */
[----:B------:R1:W-:Y:S01]  /*1a420*/  MUFU.EX2 R238, R3 ;  /* 0x0000000300ee7308 */ /* 0x0003e20000000800 */
[----:B------:R-:W-:Y:S02]  /*1a430*/  FMUL.FTZ R67, R101, R67 ;  /* 0x0000004365437220 */ /* 0x000fe40000410000 */
[----:B------:R-:W-:Y:S02]  /*1a440*/  FMUL.FTZ R68, R102, R68 ;  /* 0x0000004466447220 */ /* 0x000fe40000410000 */
[--C-:B--2---:R-:W-:Y:S02]  /*1a450*/  FFMA.FTZ R2, R187, c[0x0][0x2d0], -R5.reuse ;  /* 0x0000b400bb027a23 */ /* 0x104fe40000010805 */
[--C-:B------:R-:W-:Y:S02]  /*1a460*/  FFMA.FTZ R187, R29, c[0x0][0x2d0], -R5.reuse ;  /* 0x0000b4001dbb7a23 */ /* 0x100fe40000010805 */
[C---:B---3--:R-:W-:Y:S01]  /*1a470*/  FMUL.FTZ R8, R100.reuse, R116 ;  /* 0x0000007464087220 */ /* 0x048fe20000410000 */
[----:B------:R2:W3:Y:S01]  /*1a480*/  MUFU.EX2 R224, R2 ;  /* 0x0000000200e07308 */ /* 0x0004e20000000800 */
[C---:B------:R-:W-:Y:S02]  /*1a490*/  FMUL.FTZ R9, R100.reuse, R117 ;  /* 0x0000007564097220 */ /* 0x040fe40000410000 */
[C---:B------:R-:W-:Y:S02]  /*1a4a0*/  FMUL.FTZ R12, R100.reuse, R120 ;  /* 0x00000078640c7220 */ /* 0x040fe40000410000 */
[C---:B------:R-:W-:Y:S02]  /*1a4b0*/  FMUL.FTZ R13, R100.reuse, R121 ;  /* 0x00000079640d7220 */ /* 0x040fe40000410000 */
[C---:B------:R-:W-:Y:S02]  /*1a4c0*/  FMUL.FTZ R24, R100.reuse, R132 ;  /* 0x0000008464187220 */ /* 0x040fe40000410000 */
[C---:B------:R-:W-:Y:S01]  /*1a4d0*/  FMUL.FTZ R29, R100.reuse, R137 ;  /* 0x00000089641d7220 */ /* 0x040fe20000410000 */
[----:B------:R-:W-:Y:S01]  /*1a4e0*/  MUFU.EX2 R230, R173 ;  /* 0x000000ad00e67308 */ /* 0x000fe20000000800 */
[C---:B------:R-:W-:Y:S02]  /*1a4f0*/  FMUL.FTZ R40, R100.reuse, R148 ;  /* 0x0000009464287220 */ /* 0x040fe40000410000 */
[----:B------:R-:W-:Y:S02]  /*1a500*/  FMUL.FTZ R41, R100, R149 ;  /* 0x0000009564297220 */ /* 0x000fe40000410000 */
[----:B-1----:R-:W-:Y:S02]  /*1a510*/  FFMA.FTZ R3, R170, c[0x0][0x2d0], -R5 ;  /* 0x0000b400aa037a23 */ /* 0x002fe40000010805 */
[--C-:B------:R-:W-:Y:S02]  /*1a520*/  FFMA.FTZ R170, R177, c[0x0][0x2d0], -R4.reuse ;  /* 0x0000b400b1aa7a23 */ /* 0x100fe40000010804 */
[--C-:B------:R-:W-:Y:S01]  /*1a530*/  FFMA.FTZ R177, R19, c[0x0][0x2d0], -R4.reuse ;  /* 0x0000b40013b17a23 */ /* 0x100fe20000010804 */
[----:B------:R1:W-:Y:S01]  /*1a540*/  MUFU.EX2 R241, R3 ;  /* 0x0000000300f17308 */ /* 0x0003e20000000800 */
[C---:B------:R-:W-:Y:S02]  /*1a550*/  FMUL.FTZ R19, R101.reuse, R127 ;  /* 0x0000007f65137220 */ /* 0x040fe40000410000 */
[----:B------:R-:W-:Y:S01]  /*1a560*/  FMUL.FTZ R44, R100, R156 ;  /* 0x0000009c642c7220 */ /* 0x000fe20000410000 */
[----:B------:R-:W-:Y:S01]  /*1a570*/  LDSM.16.MT88.4 R124, [R166+0x1000] ;  /* 0x00100000a67c783b */ /* 0x000fe20000004200 */
[--C-:B--2---:R-:W-:Y:S02]  /*1a580*/  FFMA.FTZ R2, R190, c[0x0][0x2d0], -R4.reuse ;  /* 0x0000b400be027a23 */ /* 0x104fe40000010804 */
[C---:B------:R-:W-:Y:S02]  /*1a590*/  FMUL.FTZ R45, R100.reuse, R157 ;  /* 0x0000009d642d7220 */ /* 0x040fe40000410000 */
[C---:B------:R-:W-:Y:S01]  /*1a5a0*/  FMUL.FTZ R56, R100.reuse, R56 ;  /* 0x0000003864387220 */ /* 0x040fe20000410000 */
[----:B------:R2:W-:Y:S01]  /*1a5b0*/  MUFU.EX2 R221, R2 ;  /* 0x0000000200dd7308 */ /* 0x0005e20000000800 */
[C---:B------:R-:W-:Y:S02]  /*1a5c0*/  FMUL.FTZ R57, R100.reuse, R57 ;  /* 0x0000003964397220 */ /* 0x040fe40000410000 */
[C---:B------:R-:W-:Y:S02]  /*1a5d0*/  FMUL.FTZ R60, R100.reuse, R60 ;  /* 0x0000003c643c7220 */ /* 0x040fe40000410000 */
[----:B------:R-:W-:Y:S02]  /*1a5e0*/  FMUL.FTZ R61, R100, R61 ;  /* 0x0000003d643d7220 */ /* 0x000fe40000410000 */
[----:B------:R-:W-:Y:S02]  /*1a5f0*/  FMUL.FTZ R69, R102, R69 ;  /* 0x0000004566457220 */ /* 0x000fe40000410000 */
[C---:B------:R-:W-:Y:S01]  /*1a600*/  FMUL.FTZ R70, R101.reuse, R70 ;  /* 0x0000004665467220 */ /* 0x040fe20000410000 */
[----:B------:R-:W-:Y:S01]  /*1a610*/  MUFU.EX2 R227, R170 ;  /* 0x000000aa00e37308 */ /* 0x000fe20000000800 */
[----:B------:R-:W-:Y:S02]  /*1a620*/  FMUL.FTZ R71, R101, R71 ;  /* 0x0000004765477220 */ /* 0x000fe40000410000 */
[----:B------:R-:W-:Y:S02]  /*1a630*/  FMUL.FTZ R72, R100, R72 ;  /* 0x0000004864487220 */ /* 0x000fe40000410000 */
[--C-:B-1----:R-:W-:Y:S02]  /*1a640*/  FFMA.FTZ R3, R169, c[0x0][0x2d0], -R4.reuse ;  /* 0x0000b400a9037a23 */ /* 0x102fe40000010804 */
[----:B------:R-:W-:Y:S02]  /*1a650*/  FMUL.FTZ R169, R106, c[0x0][0x2d0] ;  /* 0x0000b4006aa97a20 */ /* 0x000fe40000410000 */
[C---:B------:R-:W-:Y:S01]  /*1a660*/  FMUL.FTZ R73, R100.reuse, R73 ;  /* 0x0000004964497220 */ /* 0x040fe20000410000 */
[----:B------:R1:W-:Y:S01]  /*1a670*/  MUFU.EX2 R237, R3 ;  /* 0x0000000300ed7308 */ /* 0x0003e20000000800 */
[C---:B------:R-:W-:Y:S02]  /*1a680*/  FMUL.FTZ R76, R100.reuse, R76 ;  /* 0x0000004c644c7220 */ /* 0x040fe40000410000 */
[----:B------:R-:W-:Y:S01]  /*1a690*/  FMUL.FTZ R77, R100, R77 ;  /* 0x0000004d644d7220 */ /* 0x000fe20000410000 */
[----:B--2---:R-:W2:Y:S01]  /*1a6a0*/  SHFL.BFLY PT, R2, R0, 0x1, 0x1f ;  /* 0x0c201f0000027f89 */ /* 0x004ea200000e0000 */
[C---:B------:R-:W-:Y:S02]  /*1a6b0*/  FMUL.FTZ R80, R102.reuse, R80 ;  /* 0x0000005066507220 */ /* 0x040fe40000410000 */
[C---:B------:R-:W-:Y:S02]  /*1a6c0*/  FMUL.FTZ R81, R102.reuse, R81 ;  /* 0x0000005166517220 */ /* 0x040fe40000410000 */
[C---:B------:R-:W-:Y:S01]  /*1a6d0*/  FMUL.FTZ R82, R101.reuse, R82 ;  /* 0x0000005265527220 */ /* 0x040fe20000410000 */
[----:B------:R-:W-:Y:S01]  /*1a6e0*/  MUFU.EX2 R232, R172 ;  /* 0x000000ac00e87308 */ /* 0x000fe20000000800 */
[C---:B------:R-:W-:Y:S02]  /*1a6f0*/  FMUL.FTZ R83, R101.reuse, R83 ;  /* 0x0000005365537220 */ /* 0x040fe40000410000 */
[C---:B------:R-:W-:Y:S02]  /*1a700*/  FMUL.FTZ R84, R102.reuse, R84 ;  /* 0x0000005466547220 */ /* 0x040fe40000410000 */
[----:B------:R-:W-:Y:S02]  /*1a710*/  FMUL.FTZ R85, R102, R85 ;  /* 0x0000005566557220 */ /* 0x000fe40000410000 */
[C---:B------:R-:W-:Y:S02]  /*1a720*/  FMUL.FTZ R86, R101.reuse, R86 ;  /* 0x0000005665567220 */ /* 0x040fe40000410000 */
[----:B------:R-:W-:Y:S01]  /*1a730*/  FMUL.FTZ R87, R101, R87 ;  /* 0x0000005765577220 */ /* 0x000fe20000410000 */
[----:B------:R-:W-:Y:S01]  /*1a740*/  MUFU.EX2 R228, R168 ;  /* 0x000000a800e47308 */ /* 0x000fe20000000800 */
[C---:B------:R-:W-:Y:S02]  /*1a750*/  FMUL.FTZ R88, R100.reuse, R88 ;  /* 0x0000005864587220 */ /* 0x040fe40000410000 */
[----:B------:R-:W-:Y:S02]  /*1a760*/  FMUL.FTZ R89, R100, R89 ;  /* 0x0000005964597220 */ /* 0x000fe40000410000 */
[--C-:B-1----:R-:W-:Y:S02]  /*1a770*/  FFMA.FTZ R3, R210, c[0x0][0x2d0], -R169.reuse ;  /* 0x0000b400d2037a23 */ /* 0x102fe400000108a9 */
[----:B------:R-:W-:Y:S01]  /*1a780*/  FMUL.FTZ R92, R100, R92 ;  /* 0x0000005c645c7220 */ /* 0x000fe20000410000 */
[----:B--2---:R-:W-:Y:S01]  /*1a790*/  FMNMX.FTZ R2, R0, R2, !PT ;  /* 0x0000000200027209 */ /* 0x004fe20007810000 */
[--C-:B------:R-:W-:Y:S01]  /*1a7a0*/  FFMA.FTZ R0, R171, c[0x0][0x2d0], -R4.reuse ;  /* 0x0000b400ab007a23 */ /* 0x100fe20000010804 */
[----:B------:R1:W-:Y:S01]  /*1a7b0*/  MUFU.EX2 R190, R3 ;  /* 0x0000000300be7308 */ /* 0x0003e20000000800 */
[--C-:B------:R-:W-:Y:S02]  /*1a7c0*/  FFMA.FTZ R171, R178, c[0x0][0x2d0], -R4.reuse ;  /* 0x0000b400b2ab7a23 */ /* 0x100fe40000010804 */
[--C-:B------:R-:W-:Y:S02]  /*1a7d0*/  FFMA.FTZ R178, R26, c[0x0][0x2d0], -R4.reuse ;  /* 0x0000b4001ab27a23 */ /* 0x100fe40000010804 */
[----:B------:R-:W-:Y:S02]  /*1a7e0*/  FMUL.FTZ R93, R100, R93 ;  /* 0x0000005d645d7220 */ /* 0x000fe40000410000 */
[C---:B------:R-:W-:Y:S02]  /*1a7f0*/  FMUL.FTZ R96, R102.reuse, R96 ;  /* 0x0000006066607220 */ /* 0x040fe40000410000 */
[----:B------:R-:W-:Y:S01]  /*1a800*/  FMUL.FTZ R97, R102, R97 ;  /* 0x0000006166617220 */ /* 0x000fe20000410000 */
[----:B------:R2:W-:Y:S01]  /*1a810*/  MUFU.EX2 R240, R0 ;  /* 0x0000000000f07308 */ /* 0x0005e20000000800 */
[C---:B------:R-:W-:Y:S02]  /*1a820*/  FMUL.FTZ R98, R101.reuse, R98 ;  /* 0x0000006265627220 */ /* 0x040fe40000410000 */
[----:B------:R-:W-:Y:S02]  /*1a830*/  FMUL.FTZ R99, R101, R99 ;  /* 0x0000006365637220 */ /* 0x000fe40000410000 */
[--C-:B------:R-:W-:Y:S05]  /*1a840*/  FFMA.FTZ R132, R181, c[0x0][0x2d0], -R169.reuse ;  /* 0x0000b400b5847a23 */ /* 0x100fea00000108a9 */
[----:B------:R-:W-:Y:S01]  /*1a850*/  MUFU.EX2 R225, R171 ;  /* 0x000000ab00e17308 */ /* 0x000fe20000000800 */
[----:B-1----:R-:W-:Y:S09]  /*1a860*/  FFMA.FTZ R3, R208, c[0x0][0x2d0], -R169 ;  /* 0x0000b400d0037a23 */ /* 0x002ff200000108a9 */
[----:B------:R1:W4:Y:S01]  /*1a870*/  MUFU.EX2 R234, R3 ;  /* 0x0000000300ea7308 */ /* 0x0003220000000800 */
[----:B--2---:R-:W-:Y:S02]  /*1a880*/  FADD.FTZ R0, -R2, R103 ;  /* 0x0000006702007221 */ /* 0x004fe40000010100 */
[----:B------:R-:W-:Y:S02]  /*1a890*/  FFMA.FTZ R103, R30, c[0x0][0x2d0], -R4 ;  /* 0x0000b4001e677a23 */ /* 0x000fe40000010804 */
[----:B------:R-:W-:Y:S02]  /*1a8a0*/  FMUL.FTZ R0, R0, c[0x0][0x2d0] ;  /* 0x0000b40000007a20 */ /* 0x000fe40000410000 */
[----:B------:R-:W-:Y:S01]  /*1a8b0*/  FMUL.FTZ R4, R102, R112 ;  /* 0x0000007066047220 */ /* 0x000fe20000410000 */
[----:B---3--:R-:W-:Y:S02]  /*1a8c0*/  F2FP.BF16.PACK_AB R112, R224, R222 ;  /* 0x000000dee070723e */ /* 0x008fe400000010ff */
[----:B------:R2:W-:Y:S10]  /*1a8d0*/  MUFU.EX2 R231, R103 ;  /* 0x0000006700e77308 */ /* 0x0005f40000000800 */
[----:B------:R-:W3:Y:S01]  /*1a8e0*/  MUFU.EX2 R0, R0 ;  /* 0x0000000000007308 */ /* 0x000ee20000000800 */
[----:B-1----:R-:W-:Y:S01]  /*1a8f0*/  FFMA.FTZ R3, R186, c[0x0][0x2d0], -R169 ;  /* 0x0000b400ba037a23 */ /* 0x002fe200000108a9 */
[----:B----4-:R-:W-:Y:S01]  /*1a900*/  F2FP.BF16.PACK_AB R116, R234, R190 ;  /* 0x000000beea74723e */ /* 0x010fe200000010ff */
[----:B------:R-:W-:Y:S02]  /*1a910*/  FFMA.FTZ R186, R28, c[0x0][0x2d0], -R5 ;  /* 0x0000b4001cba7a23 */ /* 0x000fe40000010805 */
[----:B------:R-:W-:Y:S05]  /*1a920*/  FMUL.FTZ R28, R100, R136 ;  /* 0x00000088641c7220 */ /* 0x000fea0000410000 */
[----:B------:R1:W-:Y:S01]  /*1a930*/  MUFU.EX2 R236, R3 ;  /* 0x0000000300ec7308 */ /* 0x0003e20000000800 */
[--C-:B--2---:R-:W-:Y:S09]  /*1a940*/  FFMA.FTZ R103, R218, c[0x0][0x2d0], -R169.reuse ;  /* 0x0000b400da677a23 */ /* 0x104ff200000108a9 */
[----:B------:R2:W-:Y:S01]  /*1a950*/  MUFU.EX2 R208, R103 ;  /* 0x0000006700d07308 */ /* 0x0005e20000000800 */
[C---:B---3--:R-:W-:Y:S02]  /*1a960*/  FMUL.FTZ R10, R0.reuse, R118 ;  /* 0x00000076000a7220 */ /* 0x048fe40000410000 */
[C---:B------:R-:W-:Y:S02]  /*1a970*/  FMUL.FTZ R11, R0.reuse, R119 ;  /* 0x00000077000b7220 */ /* 0x040fe40000410000 */
[C---:B------:R-:W-:Y:S02]  /*1a980*/  FMUL.FTZ R14, R0.reuse, R122 ;  /* 0x0000007a000e7220 */ /* 0x040fe40000410000 */
[C---:B------:R-:W-:Y:S03]  /*1a990*/  FMUL.FTZ R15, R0.reuse, R123 ;  /* 0x0000007b000f7220 */ /* 0x040fe60000410000 */
[----:B------:R-:W-:Y:S01]  /*1a9a0*/  MUFU.EX2 R186, R186 ;  /* 0x000000ba00ba7308 */ /* 0x000fe20000000800 */
[----:B------:R-:W3:Y:S01]  /*1a9b0*/  LDSM.16.MT88.4 R120, [R166+0xc00] ;  /* 0x000c0000a678783b */ /* 0x000ee20000004200 */
[----:B------:R-:W-:Y:S02]  /*1a9c0*/  FMUL.FTZ R26, R0, R134 ;  /* 0x00000086001a7220 */ /* 0x000fe40000410000 */
[----:B-1----:R-:W-:Y:S02]  /*1a9d0*/  FFMA.FTZ R3, R185, c[0x0][0x2d0], -R169 ;  /* 0x0000b400b9037a23 */ /* 0x002fe400000108a9 */
[----:B------:R-:W-:Y:S02]  /*1a9e0*/  FFMA.FTZ R185, R25, c[0x0][0x2d0], -R5 ;  /* 0x0000b40019b97a23 */ /* 0x000fe40000010805 */
[----:B------:R-:W-:Y:S01]  /*1a9f0*/  FMUL.FTZ R5, R102, R113 ;  /* 0x0000007166057220 */ /* 0x000fe20000410000 */
[----:B------:R-:W-:Y:S01]  /*1aa00*/  F2FP.BF16.PACK_AB R113, R223, R221 ;  /* 0x000000dddf71723e */ /* 0x000fe200000010ff */
[----:B------:R1:W4:Y:S01]  /*1aa10*/  MUFU.EX2 R242, R3 ;  /* 0x0000000300f27308 */ /* 0x0003220000000800 */
[----:B------:R-:W-:Y:S02]  /*1aa20*/  FMUL.FTZ R25, R100, R133 ;  /* 0x0000008564197220 */ /* 0x000fe40000410000 */
[C---:B------:R-:W-:Y:S02]  /*1aa30*/  FMUL.FTZ R27, R0.reuse, R135 ;  /* 0x00000087001b7220 */ /* 0x040fe40000410000 */
[C---:B------:R-:W-:Y:S02]  /*1aa40*/  FMUL.FTZ R30, R0.reuse, R138 ;  /* 0x0000008a001e7220 */ /* 0x040fe40000410000 */
[C---:B------:R-:W-:Y:S02]  /*1aa50*/  FMUL.FTZ R31, R0.reuse, R139 ;  /* 0x0000008b001f7220 */ /* 0x040fe40000410000 */
[C---:B------:R-:W-:Y:S01]  /*1aa60*/  FMUL.FTZ R42, R0.reuse, R150 ;  /* 0x00000096002a7220 */ /* 0x040fe20000410000 */
[----:B------:R-:W-:Y:S01]  /*1aa70*/  MUFU.EX2 R185, R185 ;  /* 0x000000b900b97308 */ /* 0x000fe20000000800 */
[C---:B------:R-:W-:Y:S02]  /*1aa80*/  FMUL.FTZ R43, R0.reuse, R151 ;  /* 0x00000097002b7220 */ /* 0x040fe40000410000 */
[C---:B------:R-:W-:Y:S02]  /*1aa90*/  FMUL.FTZ R46, R0.reuse, R158 ;  /* 0x0000009e002e7220 */ /* 0x040fe40000410000 */
[C---:B------:R-:W-:Y:S02]  /*1aaa0*/  FMUL.FTZ R47, R0.reuse, R159 ;  /* 0x0000009f002f7220 */ /* 0x040fe40000410000 */
[----:B--2---:R-:W-:Y:S02]  /*1aab0*/  FFMA.FTZ R103, R215, c[0x0][0x2d0], -R169 ;  /* 0x0000b400d7677a23 */ /* 0x004fe400000108a9 */
[C---:B------:R-:W-:Y:S02]  /*1aac0*/  FMUL.FTZ R58, R0.reuse, R58 ;  /* 0x0000003a003a7220 */ /* 0x040fe40000410000 */
[----:B------:R2:W-:Y:S01]  /*1aad0*/  MUFU.EX2 R215, R103 ;  /* 0x0000006700d77308 */ /* 0x0005e20000000800 */
[----:B------:R-:W-:Y:S02]  /*1aae0*/  FMUL.FTZ R59, R0, R59 ;  /* 0x0000003b003b7220 */ /* 0x000fe40000410000 */
[----:B-1----:R-:W-:Y:S01]  /*1aaf0*/  FMUL.FTZ R3, R2, c[0x0][0x2d0] ;  /* 0x0000b40002037a20 */ /* 0x002fe20000410000 */
[----:B----4-:R-:W-:Y:S01]  /*1ab00*/  F2FP.BF16.PACK_AB R118, R242, R236 ;  /* 0x000000ecf276723e */ /* 0x010fe200000010ff */
[C---:B------:R-:W-:Y:S02]  /*1ab10*/  FMUL.FTZ R62, R0.reuse, R62 ;  /* 0x0000003e003e7220 */ /* 0x040fe40000410000 */
[--C-:B------:R-:W-:Y:S02]  /*1ab20*/  FFMA.FTZ R6, R189, c[0x0][0x2d0], -R3.reuse ;  /* 0x0000b400bd067a23 */ /* 0x100fe40000010803 */
[--C-:B------:R-:W-:Y:S02]  /*1ab30*/  FFMA.FTZ R7, R207, c[0x0][0x2d0], -R3.reuse ;  /* 0x0000b400cf077a23 */ /* 0x100fe40000010803 */
[----:B------:R1:W4:Y:S01]  /*1ab40*/  MUFU.EX2 R188, R6 ;  /* 0x0000000600bc7308 */ /* 0x0003220000000800 */
[C---:B------:R-:W-:Y:S02]  /*1ab50*/  FMUL.FTZ R63, R0.reuse, R63 ;  /* 0x0000003f003f7220 */ /* 0x040fe40000410000 */
[C---:B------:R-:W-:Y:S02]  /*1ab60*/  FMUL.FTZ R74, R0.reuse, R74 ;  /* 0x0000004a004a7220 */ /* 0x040fe40000410000 */
[C---:B------:R-:W-:Y:S02]  /*1ab70*/  FMUL.FTZ R75, R0.reuse, R75 ;  /* 0x0000004b004b7220 */ /* 0x040fe40000410000 */
[C---:B------:R-:W-:Y:S02]  /*1ab80*/  FMUL.FTZ R78, R0.reuse, R78 ;  /* 0x0000004e004e7220 */ /* 0x040fe40000410000 */
[C---:B------:R-:W-:Y:S01]  /*1ab90*/  FMUL.FTZ R79, R0.reuse, R79 ;  /* 0x0000004f004f7220 */ /* 0x040fe20000410000 */
[----:B------:R5:W-:Y:S01]  /*1aba0*/  MUFU.EX2 R235, R7 ;  /* 0x0000000700eb7308 */ /* 0x000be20000000800 */
[----:B------:R-:W-:Y:S02]  /*1abb0*/  FMUL.FTZ R90, R0, R90 ;  /* 0x0000005a005a7220 */ /* 0x000fe40000410000 */
[----:B--2---:R-:W-:Y:S02]  /*1abc0*/  FFMA.FTZ R103, R214, c[0x0][0x2d0], -R3 ;  /* 0x0000b400d6677a23 */ /* 0x004fe40000010803 */
[C---:B------:R-:W-:Y:S02]  /*1abd0*/  FMUL.FTZ R91, R0.reuse, R91 ;  /* 0x0000005b005b7220 */ /* 0x040fe40000410000 */
[C---:B------:R-:W-:Y:S02]  /*1abe0*/  FMUL.FTZ R94, R0.reuse, R94 ;  /* 0x0000005e005e7220 */ /* 0x040fe40000410000 */
[----:B------:R-:W-:Y:S02]  /*1abf0*/  FMUL.FTZ R95, R0, R95 ;  /* 0x0000005f005f7220 */ /* 0x000fe40000410000 */
[----:B------:R-:W-:Y:S01]  /*1ac00*/  FFMA.FTZ R135, R100, R249, R190 ;  /* 0x000000f964877223 */ /* 0x000fe200000100be */
[----:B------:R-:W-:Y:S01]  /*1ac10*/  F2FP.BF16.PACK_AB R100, R229, R226 ;  /* 0x000000e2e564723e */ /* 0x000fe200000010ff */
[----:B------:R-:W-:Y:S02]  /*1ac20*/  FFMA.FTZ R133, R180, c[0x0][0x2d0], -R169 ;  /* 0x0000b400b4857a23 */ /* 0x000fe400000108a9 */
[--C-:B-1----:R-:W-:Y:S01]  /*1ac30*/  FFMA.FTZ R6, R209, c[0x0][0x2d0], -R3.reuse ;  /* 0x0000b400d1067a23 */ /* 0x102fe20000010803 */
[----:B------:R-:W-:Y:S01]  /*1ac40*/  MUFU.EX2 R180, R187 ;  /* 0x000000bb00b47308 */ /* 0x000fe20000000800 */
[----:B------:R-:W-:Y:S02]  /*1ac50*/  FFMA.FTZ R134, R105, c[0x0][0x2d0], -R3 ;  /* 0x0000b40069867a23 */ /* 0x000fe40000010803 */
[----:B------:R-:W-:Y:S02]  /*1ac60*/  FFMA.FTZ R105, R102, R243, R222 ;  /* 0x000000f366697223 */ /* 0x000fe400000100de */
[----:B----4-:R-:W-:Y:S02]  /*1ac70*/  FFMA.FTZ R0, R0, R250, R188 ;  /* 0x000000fa00007223 */ /* 0x010fe400000100bc */
[----:B------:R-:W-:Y:S02]  /*1ac80*/  FADD.FTZ R137, R224, R105 ;  /* 0x00000069e0897221 */ /* 0x000fe40000010000 */
[----:B-----5:R-:W-:Y:S01]  /*1ac90*/  FMUL.FTZ R7, R101, R115 ;  /* 0x0000007365077220 */ /* 0x020fe20000410000 */
[----:B------:R1:W2:Y:S01]  /*1aca0*/  MUFU.EX2 R233, R6 ;  /* 0x0000000600e97308 */ /* 0x0002a20000000800 */
[----:B------:R-:W-:Y:S01]  /*1acb0*/  F2FP.BF16.PACK_AB R115, R240, R237 ;  /* 0x000000edf073723e */ /* 0x000fe200000010ff */
[----:B------:R-:W-:Y:S04]  /*1acc0*/  FADD.FTZ R105, R234, R135 ;  /* 0x00000087ea697221 */ /* 0x000fe80000010000 */
[----:B------:R-:W-:Y:S04]  /*1acd0*/  FADD.FTZ R172, R236, R105 ;  /* 0x00000069ecac7221 */ /* 0x000fe80000010000 */
[----:B------:R4:W-:Y:S10]  /*1ace0*/  MUFU.EX2 R209, R103 ;  /* 0x0000006700d17308 */ /* 0x0009f40000000800 */
[----:B------:R-:W-:Y:S01]  /*1acf0*/  MUFU.EX2 R187, R176 ;  /* 0x000000b000bb7308 */ /* 0x000fe20000000800 */
[--C-:B-1----:R-:W-:Y:S01]  /*1ad00*/  FFMA.FTZ R6, R206, c[0x0][0x2d0], -R3.reuse ;  /* 0x0000b400ce067a23 */ /* 0x102fe20000010803 */
[C---:B--2---:R-:W-:Y:S01]  /*1ad10*/  F2FP.BF16.PACK_AB R117, R233.reuse, R188 ;  /* 0x000000bce975723e */ /* 0x044fe200000010ff */
[----:B------:R-:W-:Y:S07]  /*1ad20*/  FADD.FTZ R0, R233, R0 ;  /* 0x00000000e9007221 */ /* 0x000fee0000010000 */
[----:B------:R1:W2:Y:S01]  /*1ad30*/  MUFU.EX2 R239, R6 ;  /* 0x0000000600ef7308 */ /* 0x0002a20000000800 */
[----:B------:R-:W-:Y:S02]  /*1ad40*/  FADD.FTZ R0, R235, R0 ;  /* 0x00000000eb007221 */ /* 0x000fe40000010000 */
[----:B----4-:R-:W-:Y:S07]  /*1ad50*/  FFMA.FTZ R103, R213, c[0x0][0x2d0], -R3 ;  /* 0x0000b400d5677a23 */ /* 0x010fee0000010803 */
[----:B------:R4:W-:Y:S10]  /*1ad60*/  MUFU.EX2 R210, R103 ;  /* 0x0000006700d27308 */ /* 0x0009f40000000800 */
[----:B------:R-:W-:Y:S01]  /*1ad70*/  MUFU.EX2 R188, R184 ;  /* 0x000000b800bc7308 */ /* 0x000fe20000000800 */
[----:B-1----:R-:W-:Y:S01]  /*1ad80*/  FMUL.FTZ R6, R101, R114 ;  /* 0x0000007265067220 */ /* 0x002fe20000410000 */
[----:B------:R-:W-:Y:S01]  /*1ad90*/  F2FP.BF16.PACK_AB R114, R241, R238 ;  /* 0x000000eef172723e */ /* 0x000fe200000010ff */
[C---:B--2---:R-:W-:Y:S01]  /*1ada0*/  FADD.FTZ R0, R239.reuse, R0 ;  /* 0x00000000ef007221 */ /* 0x044fe20000010000 */
[----:B------:R-:W-:Y:S06]  /*1adb0*/  F2FP.BF16.PACK_AB R119, R239, R235 ;  /* 0x000000ebef77723e */ /* 0x000fec00000010ff */
[----:B------:R-:W-:Y:S01]  /*1adc0*/  MUFU.EX2 R184, R177 ;  /* 0x000000b100b87308 */ /* 0x000fe20000000800 */
[-C--:B------:R-:W-:Y:S05]  /*1add0*/  HMMA.16816.F32.BF16 R4, R112, R20.reuse, R4 ;  /* 0x000000147004723c */ /* 0x080fea0000041804 */
[----:B----4-:R-:W-:Y:S03]  /*1ade0*/  FFMA.FTZ R103, R216, c[0x0][0x2d0], -R169 ;  /* 0x0000b400d8677a23 */ /* 0x010fe600000108a9 */
[C---:B------:R-:W-:Y:S01]  /*1adf0*/  HMMA.16816.F32.BF16 R8, R116.reuse, R20, R8 ;  /* 0x000000147408723c */ /* 0x040fe20000041808 */
[----:B------:R1:W-:Y:S06]  /*1ae00*/  MUFU.EX2 R207, R103 ;  /* 0x0000006700cf7308 */ /* 0x0003ec0000000800 */
[----:B------:R-:W-:Y:S01]  /*1ae10*/  FMUL.FTZ R20, R102, R128 ;  /* 0x0000008066147220 */ /* 0x000fe20000410000 */
[-C--:B------:R-:W-:Y:S03]  /*1ae20*/  HMMA.16816.F32.BF16 R12, R116, R22.reuse, R12 ;  /* 0x00000016740c723c */ /* 0x080fe6000004180c */
[----:B------:R-:W-:Y:S01]  /*1ae30*/  MUFU.EX2 R176, R132 ;  /* 0x0000008400b07308 */ /* 0x000fe20000000800 */
[----:B------:R-:W-:Y:S02]  /*1ae40*/  FFMA.FTZ R128, R212, c[0x0][0x2d0], -R3 ;  /* 0x0000b400d4807a23 */ /* 0x000fe40000010803 */
[----:B------:R-:W-:Y:S02]  /*1ae50*/  FMUL.FTZ R21, R102, R129 ;  /* 0x0000008166157220 */ /* 0x000fe40000410000 */
[C---:B------:R-:W-:Y:S04]  /*1ae60*/  HMMA.16816.F32.BF16 R16, R112.reuse, R22, R16 ;  /* 0x000000167010723c */ /* 0x040fe80000041810 */
[----:B------:R-:W-:Y:S01]  /*1ae70*/  FFMA.FTZ R129, R182, c[0x0][0x2d0], -R169 ;  /* 0x0000b400b6817a23 */ /* 0x000fe200000108a9 */
[----:B------:R-:W2:Y:S02]  /*1ae80*/  MUFU.EX2 R175, R133 ;  /* 0x0000008500af7308 */ /* 0x000ea40000000800 */
[C---:B------:R-:W-:Y:S02]  /*1ae90*/  FMUL.FTZ R22, R101.reuse, R130 ;  /* 0x0000008265167220 */ /* 0x040fe40000410000 */
[----:B------:R-:W-:Y:S03]  /*1aea0*/  FMUL.FTZ R23, R101, R131 ;  /* 0x0000008365177220 */ /* 0x000fe60000410000 */
[----:B------:R-:W-:Y:S02]  /*1aeb0*/  FFMA.FTZ R131, R211, c[0x0][0x2d0], -R3 ;  /* 0x0000b400d3837a23 */ /* 0x000fe40000010803 */
[--C-:B------:R-:W-:Y:S01]  /*1aec0*/  FFMA.FTZ R130, R183, c[0x0][0x2d0], -R169.reuse ;  /* 0x0000b400b7827a23 */ /* 0x100fe200000108a9 */
[----:B------:R-:W-:Y:S01]  /*1aed0*/  MUFU.EX2 R181, R129 ;  /* 0x0000008100b57308 */ /* 0x000fe20000000800 */
[-C--:B------:R-:W-:Y:S03]  /*1aee0*/  HMMA.16816.F32.BF16 R20, R112, R36.reuse, R20 ;  /* 0x000000247014723c */ /* 0x080fe60000041814 */
[----:B-1----:R-:W-:Y:S05]  /*1aef0*/  FFMA.FTZ R103, R217, c[0x0][0x2d0], -R169 ;  /* 0x0000b400d9677a23 */ /* 0x002fea00000108a9 */
[C---:B------:R-:W-:Y:S01]  /*1af00*/  HMMA.16816.F32.BF16 R24, R116.reuse, R36, R24 ;  /* 0x000000247418723c */ /* 0x040fe20000041818 */
[----:B------:R-:W-:Y:S03]  /*1af10*/  MUFU.EX2 R177, R131 ;  /* 0x0000008300b17308 */ /* 0x000fe60000000800 */
[----:B--2---:R-:W-:Y:S03]  /*1af20*/  F2FP.BF16.PACK_AB R170, R175, R176 ;  /* 0x000000b0afaa723e */ /* 0x004fe600000010ff */
[C---:B------:R-:W-:Y:S01]  /*1af30*/  FMUL.FTZ R36, R102.reuse, R144 ;  /* 0x0000009066247220 */ /* 0x040fe20000410000 */
[-C--:B------:R-:W-:Y:S03]  /*1af40*/  HMMA.16816.F32.BF16 R28, R116, R38.reuse, R28 ;  /* 0x00000026741c723c */ /* 0x080fe6000004181c */
[----:B------:R-:W-:Y:S01]  /*1af50*/  MUFU.EX2 R182, R179 ;  /* 0x000000b300b67308 */ /* 0x000fe20000000800 */
[----:B------:R-:W-:Y:S01]  /*1af60*/  FMUL.FTZ R37, R102, R145 ;  /* 0x0000009166257220 */ /* 0x000fe20000410000 */
[----:B------:R-:W-:Y:S03]  /*1af70*/  F2FP.BF16.PACK_AB R102, R232, R230 ;  /* 0x000000e6e866723e */ /* 0x000fe600000010ff */
[C---:B------:R-:W-:Y:S05]  /*1af80*/  HMMA.16816.F32.BF16 R32, R112.reuse, R38, R32 ;  /* 0x000000267020723c */ /* 0x040fea0000041820 */
[----:B------:R-:W1:Y:S02]  /*1af90*/  MUFU.EX2 R179, R130 ;  /* 0x0000008200b37308 */ /* 0x000e640000000800 */
[C---:B------:R-:W-:Y:S02]  /*1afa0*/  FMUL.FTZ R38, R101.reuse, R146 ;  /* 0x0000009265267220 */ /* 0x040fe40000410000 */
[----:B------:R-:W-:Y:S06]  /*1afb0*/  FMUL.FTZ R39, R101, R147 ;  /* 0x0000009365277220 */ /* 0x000fec0000410000 */
[----:B------:R-:W-:Y:S01]  /*1afc0*/  MUFU.EX2 R183, R178 ;  /* 0x000000b200b77308 */ /* 0x000fe20000000800 */
[-C--:B---3--:R-:W-:Y:S08]  /*1afd0*/  HMMA.16816.F32.BF16 R36, R112, R120.reuse, R36 ;  /* 0x000000787024723c */ /* 0x088ff00000041824 */
[C---:B------:R-:W-:Y:S01]  /*1afe0*/  HMMA.16816.F32.BF16 R40, R116.reuse, R120, R40 ;  /* 0x000000787428723c */ /* 0x040fe20000041828 */
[----:B------:R2:W3:Y:S03]  /*1aff0*/  MUFU.EX2 R178, R128 ;  /* 0x0000008000b27308 */ /* 0x0004e60000000800 */
[----:B-1----:R-:W-:Y:S04]  /*1b000*/  F2FP.BF16.PACK_AB R168, R181, R179 ;  /* 0x000000b3b5a8723e */ /* 0x002fe800000010ff */
[-C--:B------:R-:W-:Y:S03]  /*1b010*/  HMMA.16816.F32.BF16 R44, R116, R122.reuse, R44 ;  /* 0x0000007a742c723c */ /* 0x080fe6000004182c */
[----:B------:R1:W-:Y:S05]  /*1b020*/  MUFU.EX2 R206, R103 ;  /* 0x0000006700ce7308 */ /* 0x0003ea0000000800 */
[C---:B------:R-:W-:Y:S01]  /*1b030*/  HMMA.16816.F32.BF16 R48, R112.reuse, R122, R48 ;  /* 0x0000007a7030723c */ /* 0x040fe20000041830 */
[----:B------:R-:W4:Y:S04]  /*1b040*/  LDSM.16.MT88.4 R120, [R167+0xc00] ;  /* 0x000c0000a778783b */ /* 0x000f280000004200 */
[----:B------:R-:W-:Y:S04]  /*1b050*/  MUFU.EX2 R174, R134 ;  /* 0x0000008600ae7308 */ /* 0x000fe80000000800 */
[----:B--2---:R-:W-:Y:S03]  /*1b060*/  LDSM.16.MT88.4 R128, [R166+0x800] ;  /* 0x00080000a680783b */ /* 0x004fe60000004200 */
[----:B---3--:R-:W-:Y:S01]  /*1b070*/  F2FP.BF16.PACK_AB R169, R177, R178 ;  /* 0x000000b2b1a9723e */ /* 0x008fe200000010ff */
[--C-:B-1----:R-:W-:Y:S04]  /*1b080*/  FFMA.FTZ R103, R220, c[0x0][0x2d0], -R3.reuse ;  /* 0x0000b400dc677a23 */ /* 0x102fe80000010803 */
[----:B------:R1:W-:Y:S01]  /*1b090*/  MUFU.EX2 R191, R103 ;  /* 0x0000006700bf7308 */ /* 0x0003e20000000800 */
[-C--:B----4-:R-:W-:Y:S03]  /*1b0a0*/  HMMA.16816.F32.BF16 R52, R112, R120.reuse, R52 ;  /* 0x000000787034723c */ /* 0x090fe60000041834 */
[--C-:B-1----:R-:W-:Y:S05]  /*1b0b0*/  FFMA.FTZ R103, R219, c[0x0][0x2d0], -R3.reuse ;  /* 0x0000b400db677a23 */ /* 0x102fea0000010803 */
[C---:B------:R-:W-:Y:S01]  /*1b0c0*/  HMMA.16816.F32.BF16 R56, R116.reuse, R120, R56 ;  /* 0x000000787438723c */ /* 0x040fe20000041838 */
[----:B------:R1:W-:Y:S03]  /*1b0d0*/  MUFU.EX2 R189, R103 ;  /* 0x0000006700bd7308 */ /* 0x0003e60000000800 */
[----:B------:R-:W-:Y:S02]  /*1b0e0*/  FFMA.FTZ R3, R104, c[0x0][0x2d0], -R3 ;  /* 0x0000b40068037a23 */ /* 0x000fe40000010803 */
[----:B------:R-:W-:Y:S01]  /*1b0f0*/  FFMA.FTZ R104, R101, R245, R221 ;  /* 0x000000f565687223 */ /* 0x000fe200000100dd */
[----:B------:R-:W-:Y:S01]  /*1b100*/  F2FP.BF16.PACK_AB R101, R227, R225 ;  /* 0x000000e1e365723e */ /* 0x000fe200000010ff */
[-C--:B------:R-:W-:Y:S03]  /*1b110*/  HMMA.16816.F32.BF16 R60, R116, R122.reuse, R60 ;  /* 0x0000007a743c723c */ /* 0x080fe6000004183c */
[----:B------:R-:W2:Y:S01]  /*1b120*/  MUFU.EX2 R173, R3 ;  /* 0x0000000300ad7308 */ /* 0x000ea20000000800 */
[----:B------:R-:W-:Y:S02]  /*1b130*/  FADD.FTZ R136, R223, R104 ;  /* 0x00000068df887221 */ /* 0x000fe40000010000 */
[----:B------:R-:W-:Y:S02]  /*1b140*/  FADD.FTZ R104, R238, R137 ;  /* 0x00000089ee687221 */ /* 0x000fe40000010000 */
[C---:B------:R-:W-:Y:S01]  /*1b150*/  HMMA.16816.F32.BF16 R64, R112.reuse, R122, R64 ;  /* 0x0000007a7040723c */ /* 0x040fe20000041840 */
[----:B------:R-:W3:Y:S03]  /*1b160*/  LDSM.16.MT88.4 R120, [R166+0x1800] ;  /* 0x00180000a678783b */ /* 0x000ee60000004200 */
[----:B------:R-:W-:Y:S01]  /*1b170*/  FADD.FTZ R105, R241, R104 ;  /* 0x00000068f1697221 */ /* 0x000fe20000010000 */
[----:B-1----:R-:W-:Y:S02]  /*1b180*/  F2FP.BF16.PACK_AB R103, R231, R228 ;  /* 0x000000e4e767723e */ /* 0x002fe400000010ff */
[----:B--2---:R-:W-:Y:S01]  /*1b190*/  F2FP.BF16.PACK_AB R171, R173, R174 ;  /* 0x000000aeadab723e */ /* 0x004fe200000010ff */
[----:B------:R-:W-:Y:S04]  /*1b1a0*/  FADD.FTZ R3, R237, R136 ;  /* 0x00000088ed037221 */ /* 0x000fe80000010000 */
[----:B------:R-:W-:Y:S02]  /*1b1b0*/  FADD.FTZ R104, R240, R3 ;  /* 0x00000003f0687221 */ /* 0x000fe40000010000 */
[----:B------:R-:W-:Y:S04]  /*1b1c0*/  FADD.FTZ R3, R226, R105 ;  /* 0x00000069e2037221 */ /* 0x000fe80000010000 */
[----:B------:R-:W-:Y:S01]  /*1b1d0*/  FADD.FTZ R3, R229, R3 ;  /* 0x00000003e5037221 */ /* 0x000fe20000010000 */
[-C--:B---3--:R-:W-:Y:S08]  /*1b1e0*/  HMMA.16816.F32.BF16 R68, R112, R120.reuse, R68 ;  /* 0x000000787044723c */ /* 0x088ff00000041844 */
[C---:B------:R-:W-:Y:S08]  /*1b1f0*/  HMMA.16816.F32.BF16 R72, R116.reuse, R120, R72 ;  /* 0x000000787448723c */ /* 0x040ff00000041848 */
[-C--:B------:R-:W-:Y:S08]  /*1b200*/  HMMA.16816.F32.BF16 R76, R116, R122.reuse, R76 ;  /* 0x0000007a744c723c */ /* 0x080ff0000004184c */
[C---:B------:R-:W-:Y:S01]  /*1b210*/  HMMA.16816.F32.BF16 R80, R112.reuse, R122, R80 ;  /* 0x0000007a7050723c */ /* 0x040fe20000041850 */
[----:B------:R-:W1:Y:S07]  /*1b220*/  LDSM.16.MT88.4 R120, [R167+0x1800] ;  /* 0x00180000a778783b */ /* 0x000e6e0000004200 */
[-C--:B-1----:R-:W-:Y:S08]  /*1b230*/  HMMA.16816.F32.BF16 R84, R112, R120.reuse, R84 ;  /* 0x000000787054723c */ /* 0x082ff00000041854 */
[C---:B------:R-:W-:Y:S08]  /*1b240*/  HMMA.16816.F32.BF16 R88, R116.reuse, R120, R88 ;  /* 0x000000787458723c */ /* 0x040ff00000041858 */
[-C--:B------:R-:W-:Y:S07]  /*1b250*/  HMMA.16816.F32.BF16 R92, R116, R122.reuse, R92 ;  /* 0x0000007a745c723c */ /* 0x080fee000004185c */
[----:B------:R-:W-:Y:S01]  /*1b260*/  F2FP.BF16.PACK_AB R116, R215, R208 ;  /* 0x000000d0d774723e */ /* 0x000fe200000010ff */
[----:B------:R-:W-:Y:S01]  /*1b270*/  HMMA.16816.F32.BF16 R96, R112, R122, R96 ;  /* 0x0000007a7060723c */ /* 0x000fe20000041860 */
[----:B------:R-:W1:Y:S03]  /*1b280*/  LDSM.16.MT88.4 R112, [R166+0x400] ;  /* 0x00040000a670783b */ /* 0x000e660000004200 */
[----:B------:R-:W-:Y:S02]  /*1b290*/  F2FP.BF16.PACK_AB R117, R210, R209 ;  /* 0x000000d1d275723e */ /* 0x000fe400000010ff */
[----:B------:R-:W-:Y:S02]  /*1b2a0*/  F2FP.BF16.PACK_AB R118, R206, R207 ;  /* 0x000000cfce76723e */ /* 0x000fe400000010ff */
[----:B------:R-:W-:Y:S01]  /*1b2b0*/  F2FP.BF16.PACK_AB R119, R189, R191 ;  /* 0x000000bfbd77723e */ /* 0x000fe200000010ff */
[----:B------:R-:W2:Y:S01]  /*1b2c0*/  LDSM.16.MT88.4 R120, [R167+0x400] ;  /* 0x00040000a778783b */ /* 0x000ea20000004200 */
        /* <DEDUP_REMOVED lines=26> */
[----:B------:R-:W-:Y:S07]  /*1b470*/  HMMA.16816.F32.BF16 R96, R100, R126, R96 ;  /* 0x0000007e6460723c */ /* 0x000fee0000041860 */
[----:B------:R-:W-:Y:S02]  /*1b480*/  F2FP.BF16.PACK_AB R100, R186, R180 ;  /* 0x000000b4ba64723e */ /* 0x000fe400000010ff */
[----:B------:R-:W-:Y:S03]  /*1b490*/  F2FP.BF16.PACK_AB R101, R183, R182 ;  /* 0x000000b6b765723e */ /* 0x000fe600000010ff */
[----:B------:R-:W-:Y:S02]  /*1b4a0*/  F2FP.BF16.PACK_AB R102, R188, R185 ;  /* 0x000000b9bc66723e */ /* 0x000fe400000010ff */
[----:B------:R-:W-:Y:S07]  /*1b4b0*/  F2FP.BF16.PACK_AB R103, R187, R184 ;  /* 0x000000b8bb67723e */ /* 0x000fee00000010ff */
        /* <DEDUP_REMOVED lines=59> */
[----:B------:R-:W-:-:S05]  /*1b870*/  @P0 BRA `(.L_x_860) ;  /* 0xffffcfb000000947 */ /* 0x000fca000383ffff */
.L_x_855:
[----:B------:R-:W2:Y:S02]  /*1b880*/  LDL R0, [R1+0x18] ;  /* 0x0000180001007983 */ /* 0x000ea40000100800 */
[----:B--2---:R-:W-:-:S13]  /*1b890*/  ISETP.GE.AND P0, PT, R205, R0, PT ;  /* 0x00000000cd00720c */ /* 0x004fda0003f06270 */
[----:B------:R-:W-:Y:S05]  /*1b8a0*/  @!P0 BRA `(.L_x_861) ;  /* 0x000042b000008947 */ /* 0x000fea0003800000 */
[----:B------:R-:W-:Y:S01]  /*1b8b0*/  IMAD.MOV.U32 R101, RZ, RZ, R107 ;  /* 0x000000ffff657224 */ /* 0x000fe200078e006b */
[----:B------:R-:W-:Y:S01]  /*1b8c0*/  MOV R104, R103 ;  /* 0x0000006700687202 */ /* 0x000fe20000000f00 */
[----:B------:R-:W-:Y:S01]  /*1b8d0*/  IMAD.MOV.U32 R100, RZ, RZ, R108 ;  /* 0x000000ffff647224 */ /* 0x000fe200078e006c */
[----:B------:R-:W-:Y:S02]  /*1b8e0*/  MOV R102, R106 ;  /* 0x0000006a00667202 */ /* 0x000fe40000000f00 */
.L_x_880:
[----:B------:R-:W-:Y:S04]  /*1b8f0*/  DEPBAR.LE SB0, 0x0 ;  /* 0x000080000000791a */ /* 0x000fe80000000000 */
[----:B------:R-:W-:Y:S01]  /*1b900*/  WARPSYNC 0xffffffff ;  /* 0xffffffff00007948 */ /* 0x000fe20003800000 */
[----:B------:R-:W-:Y:S01]  /*1b910*/  BAR.SYNC.DEFER_BLOCKING 0x0 ;  /* 0x0000000000007b1d */ /* 0x000fe20000010000 */
[----:B------:R-:W-:Y:S01]  /*1b920*/  SHF.R.S32.HI R0, RZ, 0x1f, R205 ;  /* 0x0000001fff007819 */ /* 0x000fe200000114cd */
[----:B------:R-:W-:Y:S01]  /*1b930*/  IMAD.WIDE.U32 R2, R205, c[0x0][0x208], RZ ;  /* 0x00008200cd027a25 */ /* 0x000fe200078e00ff */
[C---:B------:R-:W-:Y:S02]  /*1b940*/  LOP3.LUT P5, RZ, R203.reuse, 0x100, RZ, 0xc0, !PT ;  /* 0x00000100cbff7812 */ /* 0x040fe400078ac0ff */
[C---:B------:R-:W-:Y:S01]  /*1b950*/  LOP3.LUT P4, RZ, R203.reuse, 0x80, RZ, 0xc0, !PT ;  /* 0x00000080cbff7812 */ /* 0x040fe2000788c0ff */
[----:B------:R-:W-:Y:S01]  /*1b960*/  IMAD R0, R0, c[0x0][0x208], RZ ;  /* 0x0000820000007a24 */ /* 0x000fe200078e02ff */
[----:B------:R-:W-:Y:S03]  /*1b970*/  LOP3.LUT P3, RZ, R203, 0x40, RZ, 0xc0, !PT ;  /* 0x00000040cbff7812 */ /* 0x000fe6000786c0ff */
[----:B------:R-:W-:Y:S05]  /*1b980*/  IMAD R0, R205, c[0x0][0x20c], R0 ;  /* 0x00008300cd007a24 */ /* 0x000fea00078e0200 */
[----:B------:R-:W-:Y:S01]  /*1b990*/  IADD3 R12, R3, R0, RZ ;  /* 0x00000000030c7210 */ /* 0x000fe20007ffe0ff */
[----:B------:R-:W-:Y:S01]  /*1b9a0*/  IMAD.WIDE.U32 R2, R2, 0x30, RZ ;  /* 0x0000003002027825 */ /* 0x000fe200078e00ff */
[----:B------:R-:W-:Y:S01]  /*1b9b0*/  LDSM.16.M88.4 R48, [R192] ;  /* 0x00000000c030783b */ /* 0x000fe20000000200 */
[----:B------:R-:W-:Y:S07]  /*1b9c0*/  BSSY B0, `(.L_x_862) ;  /* 0x000010e000007945 */ /* 0x000fee0003800000 */
        /* <DEDUP_REMOVED lines=11> */
[----:B------:R-:W-:Y:S01]  /*1ba80*/  IMAD R16, R12, 0x30, RZ ;  /* 0x000000300c107824 */ /* 0x000fe200078e02ff */
[----:B------:R-:W-:Y:S01]  /*1ba90*/  @!P1 MOV R0, c[0x0][0x208] ;  /* 0x0000820000009a02 */ /* 0x000fe20000000f00 */
[-C--:B------:R-:W-:Y:S03]  /*1baa0*/  HMMA.16816.F32.BF16 R12, R44, R18.reuse, RZ ;  /* 0x000000122c0c723c */ /* 0x080fe600000418ff */
[C---:B------:R-:W-:Y:S02]  /*1bab0*/  @!P1 LEA R24, P0, R0.reuse, R2, 0x5 ;  /* 0x0000000200189211 */ /* 0x040fe400078028ff */
[----:B------:R-:W2:Y:S01]  /*1bac0*/  LDSM.16.M88.4 R180, [R193+0x1000] ;  /* 0x00100000c1b4783b */ /* 0x000ea20000000200 */
[----:B------:R-:W-:Y:S02]  /*1bad0*/  @!P1 MOV R17, c[0x0][0x20c] ;  /* 0x0000830000119a02 */ /* 0x000fe40000000f00 */
[----:B------:R-:W-:Y:S04]  /*1bae0*/  IADD3 R3, R3, R16, RZ ;  /* 0x0000001003037210 */ /* 0x000fe80007ffe0ff */
[----:B------:R-:W-:Y:S01]  /*1baf0*/  @!P1 LEA.HI.X R28, R0, R3, R17, 0x5, P0 ;  /* 0x00000003001c9211 */ /* 0x000fe200000f2c11 */
        /* <DEDUP_REMOVED lines=13> */
[----:B------:R4:W-:Y:S06]  /*1bbd0*/  LDGSTS.E.BYPASS.LTC128B.128 [R204+0x1880], [R2.64], !P5 ;  /* 0x0188000002cc7fae */ /* 0x0009ec000e901d46 */
[----:B------:R-:W-:Y:S02]  /*1bbe0*/  @!P1 IADD3.X R32, R28, R248, RZ, P0, !PT ;  /* 0x000000f81c209210 */ /* 0x000fe400007fe4ff */
[-C--:B------:R-:W-:Y:S01]  /*1bbf0*/  HMMA.16816.F32.BF16 R28, R44, R34.reuse, RZ ;  /* 0x000000222c1c723c */ /* 0x080fe200000418ff */
[----:B------:R4:W-:Y:S02]  /*1bc00*/  LDGSTS.E.BYPASS.LTC128B.128 [R204+0x2480], [R2.64+0x40], !P4 ;  /* 0x0248004002cc7fae */ /* 0x0009e4000e101d46 */
[C---:B------:R-:W-:Y:S04]  /*1bc10*/  @!P1 LEA R36, P0, R0.reuse, c[0x0][0x1f8], 0x1 ;  /* 0x00007e0000249a11 */ /* 0x040fe800078008ff */
[----:B------:R-:W-:Y:S02]  /*1bc20*/  @!P1 LEA.HI.X R37, R0, c[0x0][0x1fc], R32, 0x1, P0 ;  /* 0x00007f0000259a11 */ /* 0x000fe400000f0c20 */
[C---:B------:R-:W-:Y:S01]  /*1bc30*/  HMMA.16816.F32.BF16 R32, R48.reuse, R34, RZ ;  /* 0x000000223020723c */ /* 0x040fe200000418ff */
[----:B------:R4:W-:Y:S08]  /*1bc40*/  LDGSTS.E.BYPASS.LTC128B.128 [R204+0x3080], [R2.64+0x80], !P3 ;  /* 0x0308008002cc7fae */ /* 0x0009f0000d901d46 */
[----:B------:R1:W-:Y:S08]  /*1bc50*/  @!P1 LDGSTS.E.BYPASS.LTC128B.128 [R204+0x2080], [R36.64], !P5 ;  /* 0x0208000024cc9fae */ /* 0x0003f0000e901d46 */
[----:B------:R1:W-:Y:S08]  /*1bc60*/  @!P1 LDGSTS.E.BYPASS.LTC128B.128 [R204+0x2c80], [R36.64+0x40], !P4 ;  /* 0x02c8004024cc9fae */ /* 0x0003f0000e101d46 */
[----:B------:R1:W-:Y:S08]  /*1bc70*/  @!P1 LDGSTS.E.BYPASS.LTC128B.128 [R204+0x3880], [R36.64+0x80], !P3 ;  /* 0x0388008024cc9fae */ /* 0x0003f0000d901d46 */
[----:B------:R-:W0:Y:S01]  /*1bc80*/  LDGDEPBAR ;  /* 0x00000000000079af */ /* 0x000e220000000000 */
[-C--:B-1----:R-:W-:Y:S08]  /*1bc90*/  HMMA.16816.F32.BF16 R36, R48, R168.reuse, RZ ;  /* 0x000000a83024723c */ /* 0x082ff000000418ff */
[C---:B------:R-:W-:Y:S08]  /*1bca0*/  HMMA.16816.F32.BF16 R40, R44.reuse, R168, RZ ;  /* 0x000000a82c28723c */ /* 0x040ff000000418ff */
[-C--:B------:R-:W-:Y:S08]  /*1bcb0*/  HMMA.16816.F32.BF16 R44, R44, R170.reuse, RZ ;  /* 0x000000aa2c2c723c */ /* 0x080ff000000418ff */
[----:B------:R-:W-:Y:S01]  /*1bcc0*/  HMMA.16816.F32.BF16 R48, R48, R170, RZ ;  /* 0x000000aa3030723c */ /* 0x000fe200000418ff */
[----:B------:R-:W-:Y:S07]  /*1bcd0*/  LDSM.16.M88.4 R168, [R192+0x2000] ;  /* 0x00200000c0a8783b */ /* 0x000fee0000000200 */
[-C--:B------:R-:W-:Y:S08]  /*1bce0*/  HMMA.16816.F32.BF16 R4, R172, R176.reuse, R4 ;  /* 0x000000b0ac04723c */ /* 0x080ff00000041804 */
        /* <DEDUP_REMOVED lines=19> */
[----:B------:R-:W-:Y:S03]  /*1be20*/  LDSM.16.M88.4 R176, [R200] ;  /* 0x00000000c8b0783b */ /* 0x000fe60000000200 */
[----:B-----5:R-:W-:Y:S04]  /*1be30*/  ISETP.GT.AND P0, PT, R205, R216, PT ;  /* 0x000000d8cd00720c */ /* 0x020fe80003f04270 */
        /* <DEDUP_REMOVED lines=52> */
[----:B----4-:R-:W-:Y:S04]  /*1c180*/  FMUL.FTZ R3, R10, c[0x0][0x320] ;  /* 0x0000c8000a037a20 */ /* 0x010fe80000410000 */
        /* <DEDUP_REMOVED lines=129> */
[--C-:B---3--:R-:W-:Y:S01]  /*1c9a0*/  @P1 IMAD.X R0, R0, 0x1, R215.reuse, P2 ;  /* 0x0000000100001824 */ /* 0x108fe200010e06d7 */
        /* <DEDUP_REMOVED lines=15> */
.L_x_863:
[----:B--234-:R-:W-:Y:S05]  /*1caa0*/  BSYNC B0 ;  /* 0x0000000000007941 */ /* 0x01cfea0003800000 */
.L_x_862:
        /* <DEDUP_REMOVED lines=35> */
.L_x_866:
[----:B------:R-:W-:Y:S04]  /*1cce0*/  MOV R8, c[0x0][0x32c] ;  /* 0x0000cb0000087a02 */ /* 0x000fe80000000f00 */
[----:B------:R-:W-:Y:S11]  /*1ccf0*/  ISETP.NE.AND P0, PT, R8, 0x1, PT ;  /* 0x000000010800780c */ /* 0x000ff60003f05270 */
[----:B------:R-:W-:Y:S02]  /*1cd00*/  @!UPT UIADD3 URZ, URZ, URZ, URZ ;  /* 0x0000003f3f3ff290 */ /* 0x000fe4000fffe03f */
[----:B------:R-:W-:Y:S05]  /*1cd10*/  @P0 IMAD.HI.U32 R8, R4, c[0x0][0x330], RZ ;  /* 0x0000cc0004080a27 */ /* 0x000fea00078e00ff */
[----:B------:R-:W-:Y:S02]  /*1cd20*/  @P0 SHF.R.U32.HI R4, RZ, c[0x0][0x334], R8 ;  /* 0x0000cd00ff040a19 */ /* 0x000fe40000011608 */
.L_x_867:
[----:B------:R-:W-:Y:S05]  /*1cd30*/  BSYNC B0 ;  /* 0x0000000000007941 */ /* 0x000fea0003800000 */
.L_x_865:
[----:B------:R-:W-:Y:S04]  /*1cd40*/  IMAD.IADD R8, R0, 0x1, -R44 ;  /* 0x0000000100087824 */ /* 0x000fe800078e0a2c */
[----:B------:R-:W-:Y:S05]  /*1cd50*/  IMAD R4, R4, c[0x0][0x32c], R8 ;  /* 0x0000cb0004047a24 */ /* 0x000fea00078e0208 */
[----:B------:R-:W-:Y:S02]  /*1cd60*/  IADD3 R8, R4, c[0x0][0x32c], RZ ;  /* 0x0000cb0004087a10 */ /* 0x000fe40007ffe0ff */
[----:B------:R-:W-:Y:S02]  /*1cd70*/  IMNMX R2, R2, R4, !PT ;  /* 0x0000000402027217 */ /* 0x000fe40007800200 */
[----:B------:R-:W-:Y:S02]  /*1cd80*/  IMNMX R3, R3, R8, PT ;  /* 0x0000000803037217 */ /* 0x000fe40003800200 */
.L_x_864:
        /* <DEDUP_REMOVED lines=31> */
[C---:B------:R-:W-:Y:S02]  /*1cf80*/  ISETP.GT.AND P0, PT, R2.reuse, 0x10, !P1 ;  /* 0x000000100200780c */ /* 0x040fe40004f04270 */
        /* <DEDUP_REMOVED lines=8> */
[C---:B------:R-:W-:Y:S02]  /*1d010*/  ISETP.GT.AND P0, PT, R2.reuse, 0x18, !P5 ;  /* 0x000000180200780c */ /* 0x040fe40006f04270 */
[----:B------:R-:W-:Y:S02]  /*1d020*/  LOP3.LUT R203, R203, 0xffffffdf, RZ, 0xc0, !PT ;  /* 0xffffffdfcbcb7812 */ /* 0x000fe400078ec0ff */
        /* <DEDUP_REMOVED lines=38> */
.L_x_870:
[----:B------:R-:W-:Y:S04]  /*1d290*/  MOV R9, c[0x0][0x32c] ;  /* 0x0000cb0000097a02 */ /* 0x000fe80000000f00 */
[----:B------:R-:W-:Y:S11]  /*1d2a0*/  ISETP.NE.AND P0, PT, R9, 0x1, PT ;  /* 0x000000010900780c */ /* 0x000ff60003f05270 */
[----:B------:R-:W-:Y:S02]  /*1d2b0*/  @!UPT UIADD3 URZ, URZ, URZ, URZ ;  /* 0x0000003f3f3ff290 */ /* 0x000fe4000fffe03f */
[----:B------:R-:W-:Y:S05]  /*1d2c0*/  @P0 IMAD.HI.U32 R9, R4, c[0x0][0x330], RZ ;  /* 0x0000cc0004090a27 */ /* 0x000fea00078e00ff */
[----:B------:R-:W-:Y:S02]  /*1d2d0*/  @P0 SHF.R.U32.HI R4, RZ, c[0x0][0x334], R9 ;  /* 0x0000cd00ff040a19 */ /* 0x000fe40000011609 */
.L_x_871:
[----:B------:R-:W-:Y:S05]  /*1d2e0*/  BSYNC B0 ;  /* 0x0000000000007941 */ /* 0x000fea0003800000 */
.L_x_869:
[----:B------:R-:W-:Y:S04]  /*1d2f0*/  IMAD.IADD R9, R0, 0x1, -R44 ;  /* 0x0000000100097824 */ /* 0x000fe800078e0a2c */
[----:B------:R-:W-:Y:S05]  /*1d300*/  IMAD R4, R4, c[0x0][0x32c], R9 ;  /* 0x0000cb0004047a24 */ /* 0x000fea00078e0209 */
[----:B------:R-:W-:Y:S02]  /*1d310*/  IADD3 R9, R4, c[0x0][0x32c], RZ ;  /* 0x0000cb0004097a10 */ /* 0x000fe40007ffe0ff */
[----:B------:R-:W-:Y:S02]  /*1d320*/  IMNMX R2, R2, R4, !PT ;  /* 0x0000000402027217 */ /* 0x000fe40007800200 */
[----:B------:R-:W-:Y:S02]  /*1d330*/  IMNMX R3, R3, R9, PT ;  /* 0x0000000903037217 */ /* 0x000fe40003800200 */
.L_x_868:
[----:B------:R-:W-:Y:S01]  /*1d340*/  LOP3.LUT P0, RZ, R203, 0x8, RZ, 0xc0, !PT ;  /* 0x00000008cbff7812 */ /* 0x000fe2000780c0ff */
[----:B------:R-:W1:Y:S03]  /*1d350*/  SHFL.IDX PT, R4, R5, 0x2, 0x1c1f ;  /* 0x005c1f0005047f89 */ /* 0x000e6600000e0000 */
        /* <DEDUP_REMOVED lines=59> */
.L_x_874:
[----:B------:R-:W-:Y:S04]  /*1d710*/  MOV R9, c[0x0][0x32c] ;  /* 0x0000cb0000097a02 */ /* 0x000fe80000000f00 */
[----:B------:R-:W-:Y:S11]  /*1d720*/  ISETP.NE.AND P0, PT, R9, 0x1, PT ;  /* 0x000000010900780c */ /* 0x000ff60003f05270 */
[----:B------:R-:W-:Y:S02]  /*1d730*/  @!UPT UIADD3 URZ, URZ, URZ, URZ ;  /* 0x0000003f3f3ff290 */ /* 0x000fe4000fffe03f */
[----:B------:R-:W-:Y:S05]  /*1d740*/  @P0 IMAD.HI.U32 R9, R4, c[0x0][0x330], RZ ;  /* 0x0000cc0004090a27 */ /* 0x000fea00078e00ff */
[----:B------:R-:W-:Y:S02]  /*1d750*/  @P0 SHF.R.U32.HI R4, RZ, c[0x0][0x334], R9 ;  /* 0x0000cd00ff040a19 */ /* 0x000fe40000011609 */
.L_x_875:
[----:B------:R-:W-:Y:S05]  /*1d760*/  BSYNC B0 ;  /* 0x0000000000007941 */ /* 0x000fea0003800000 */
.L_x_873:
[----:B------:R-:W-:Y:S04]  /*1d770*/  IMAD.IADD R9, R0, 0x1, -R44 ;  /* 0x0000000100097824 */ /* 0x000fe800078e0a2c */
[----:B------:R-:W-:Y:S05]  /*1d780*/  IMAD R4, R4, c[0x0][0x32c], R9 ;  /* 0x0000cb0004047a24 */ /* 0x000fea00078e0209 */
[----:B------:R-:W-:Y:S02]  /*1d790*/  IADD3 R9, R4, c[0x0][0x32c], RZ ;  /* 0x0000cb0004097a10 */ /* 0x000fe40007ffe0ff */
[----:B------:R-:W-:Y:S02]  /*1d7a0*/  IMNMX R2, R2, R4, !PT ;  /* 0x0000000402027217 */ /* 0x000fe40007800200 */
[----:B------:R-:W-:Y:S02]  /*1d7b0*/  IMNMX R3, R3, R9, PT ;  /* 0x0000000903037217 */ /* 0x000fe40003800200 */
.L_x_872:
[----:B------:R-:W-:Y:S01]  /*1d7c0*/  LOP3.LUT P0, RZ, R203, 0x8, RZ, 0xc0, !PT ;  /* 0x00000008cbff7812 */ /* 0x000fe2000780c0ff */
[----:B------:R-:W1:Y:S03]  /*1d7d0*/  SHFL.IDX PT, R4, R5, 0x3, 0x1c1f ;  /* 0x007c1f0005047f89 */ /* 0x000e6600000e0000 */
[C---:B------:R-:W-:Y:S04]  /*1d7e0*/  ISETP.GT.AND P0, PT, R2.reuse, 0x1, !P0 ;  /* 0x000000010200780c */ /* 0x040fe80004704270 */
        /* <DEDUP_REMOVED lines=58> */
.L_x_878:
[----:B------:R-:W-:Y:S04]  /*1db90*/  MOV R5, c[0x0][0x32c] ;  /* 0x0000cb0000057a02 */ /* 0x000fe80000000f00 */
[----:B------:R-:W-:Y:S11]  /*1dba0*/  ISETP.NE.AND P0, PT, R5, 0x1, PT ;  /* 0x000000010500780c */ /* 0x000ff60003f05270 */
[----:B------:R-:W-:Y:S02]  /*1dbb0*/  @!UPT UIADD3 URZ, URZ, URZ, URZ ;  /* 0x0000003f3f3ff290 */ /* 0x000fe4000fffe03f */
[----:B------:R-:W-:Y:S05]  /*1dbc0*/  @P0 IMAD.HI.U32 R5, R4, c[0x0][0x330], RZ ;  /* 0x0000cc0004050a27 */ /* 0x000fea00078e00ff */
[----:B------:R-:W-:Y:S02]  /*1dbd0*/  @P0 SHF.R.U32.HI R4, RZ, c[0x0][0x334], R5 ;  /* 0x0000cd00ff040a19 */ /* 0x000fe40000011605 */
.L_x_879:
[----:B------:R-:W-:Y:S05]  /*1dbe0*/  BSYNC B0 ;  /* 0x0000000000007941 */ /* 0x000fea0003800000 */
.L_x_877:
[----:B------:R-:W-:Y:S04]  /*1dbf0*/  IMAD.IADD R0, R0, 0x1, -R44 ;  /* 0x0000000100007824 */ /* 0x000fe800078e0a2c */
[----:B------:R-:W-:Y:S05]  /*1dc00*/  IMAD R0, R4, c[0x0][0x32c], R0 ;  /* 0x0000cb0004007a24 */ /* 0x000fea00078e0200 */
[----:B------:R-:W-:Y:S02]  /*1dc10*/  IADD3 R4, R0, c[0x0][0x32c], RZ ;  /* 0x0000cb0000047a10 */ /* 0x000fe40007ffe0ff */
[----:B------:R-:W-:Y:S02]  /*1dc20*/  IMNMX R2, R2, R0, !PT ;  /* 0x0000000002027217 */ /* 0x000fe40007800200 */
[----:B------:R-:W-:Y:S02]  /*1dc30*/  IMNMX R3, R3, R4, PT ;  /* 0x0000000403037217 */ /* 0x000fe40003800200 */
.L_x_876:
        /* <DEDUP_REMOVED lines=34> */
[C---:B------:R-:W-:Y:S02]  /*1de60*/  ISETP.LT.OR P0, PT, R3.reuse, 0x11, P0 ;  /* 0x000000110300780c */ /* 0x040fe40000701670 */
        /* <DEDUP_REMOVED lines=24> */
[----:B------:R-:W-:Y:S01]  /*1dff0*/  ISETP.GT.AND P0, PT, R2, 0x21, !P2 ;  /* 0x000000210200780c */ /* 0x000fe20005704270 */
        /* <DEDUP_REMOVED lines=13> */
[C---:B------:R-:W-:Y:S01]  /*1e0d0*/  FMUL.FTZ R3, R108.reuse, c[0x0][0x2d0] ;  /* 0x0000b4006c037a20 */ /* 0x040fe20000410000 */
        /* <DEDUP_REMOVED lines=18> */
[--C-:B------:R-:W-:Y:S01]  /*1e200*/  FFMA.FTZ R215, R35, c[0x0][0x2d0], -R7.reuse ;  /* 0x0000b40023d77a23 */ /* 0x100fe20000010807 */
[----:B------:R-:W-:Y:S01]  /*1e210*/  LDSM.16.MT88.4 R36, [R167] ;  /* 0x00000000a724783b */ /* 0x000fe20000004200 */
[----:B------:R-:W-:Y:S01]  /*1e220*/  FMNMX.FTZ R2, R189, R5, !PT ;  /* 0x00000005bd027209 */ /* 0x000fe20007810000 */
[--C-:B------:R-:W-:Y:S02]  /*1e230*/  FFMA.FTZ R213, R34, c[0x0][0x2d0], -R7.reuse ;  /* 0x0000b40022d57a23 */ /* 0x100fe40000010807 */
[--C-:B------:R-:W-:Y:S01]  /*1e240*/  FFMA.FTZ R212, R33, c[0x0][0x2d0], -R7.reuse ;  /* 0x0000b40021d47a23 */ /* 0x100fe20000010807 */
[----:B------:R-:W-:Y:S01]  /*1e250*/  FMNMX.FTZ R2, R206, R2, !PT ;  /* 0x00000002ce027209 */ /* 0x000fe20007810000 */
[--C-:B------:R-:W-:Y:S02]  /*1e260*/  FFMA.FTZ R214, R40, c[0x0][0x2d0], -R7.reuse ;  /* 0x0000b40028d67a23 */ /* 0x100fe40000010807 */
[----:B------:R-:W4:Y:S01]  /*1e270*/  SHFL.BFLY PT, R5, R0, 0x1, 0x1f ;  /* 0x0c201f0000057f89 */ /* 0x000f2200000e0000 */
[----:B------:R-:W-:Y:S01]  /*1e280*/  FMNMX.FTZ R2, R191, R2, !PT ;  /* 0x00000002bf027209 */ /* 0x000fe20007810000 */
[----:B------:R-:W-:Y:S01]  /*1e290*/  MUFU.EX2 R221, R186 ;  /* 0x000000ba00dd7308 */ /* 0x000fe20000000800 */
[--C-:B-1----:R-:W-:Y:S05]  /*1e2a0*/  FFMA.FTZ R4, R12, c[0x0][0x2d0], -R7.reuse ;  /* 0x0000b4000c047a23 */ /* 0x102fea0000010807 */
[----:B------:R-:W1:Y:S04]  /*1e2b0*/  SHFL.BFLY PT, R6, R2, 0x2, 0x1f ;  /* 0x0c401f0002067f89 */ /* 0x000e6800000e0000 */
[----:B------:R5:W-:Y:S01]  /*1e2c0*/  MUFU.EX2 R242, R4 ;  /* 0x0000000400f27308 */ /* 0x000be20000000800 */
[----:B--2---:R-:W-:Y:S02]  /*1e2d0*/  FMNMX.FTZ R3, R14, R104, !PT ;  /* 0x000000680e037209 */ /* 0x004fe40007810000 */
[----:B---3--:R-:W-:Y:S02]  /*1e2e0*/  F2FP.BF16.PACK_AB R168, R241, R224 ;  /* 0x000000e0f1a8723e */ /* 0x008fe400000010ff */
[----:B------:R-:W-:Y:S04]  /*1e2f0*/  FMNMX.FTZ R3, R20, R3, !PT ;  /* 0x0000000314037209 */ /* 0x000fe80007810000 */
[----:B------:R-:W-:Y:S01]  /*1e300*/  FMNMX.FTZ R3, R21, R3, !PT ;  /* 0x0000000315037209 */ /* 0x000fe20007810000 */
[----:B------:R-:W-:Y:S01]  /*1e310*/  MUFU.EX2 R223, R185 ;  /* 0x000000b900df7308 */ /* 0x000fe20000000800 */
[----:B----4-:R-:W-:Y:S02]  /*1e320*/  FMNMX.FTZ R107, R0, R5, !PT ;  /* 0x00000005006b7209 */ /* 0x010fe40007810000 */
[----:B------:R-:W-:Y:S02]  /*1e330*/  FMNMX.FTZ R0, R24, R3, !PT ;  /* 0x0000000318007209 */ /* 0x000fe40007810000 */
[----:B------:R-:W-:Y:S02]  /*1e340*/  FSEL R3, R108, RZ, P0 ;  /* 0x000000ff6c037208 */ /* 0x000fe40000000000 */
[C---:B------:R-:W-:Y:S02]  /*1e350*/  FSETP.NEU.FTZ.AND P0, PT, R107.reuse, -INF , PT ;  /* 0xff8000006b00780b */ /* 0x040fe40003f1d000 */
[----:B-1----:R-:W-:Y:S01]  /*1e360*/  FMNMX.FTZ R2, R2, R6, !PT ;  /* 0x0000000602027209 */ /* 0x002fe20007810000 */
[----:B------:R-:W-:Y:S01]  /*1e370*/  MUFU.EX2 R226, R184 ;  /* 0x000000b800e27308 */ /* 0x000fe20000000800 */
[----:B------:R-:W-:Y:S01]  /*1e380*/  FMNMX.FTZ R6, R176, R0, !PT ;  /* 0x00000000b0067209 */ /* 0x000fe20007810000 */
[----:B------:R-:W-:Y:S02]  /*1e390*/  FMUL.FTZ R0, R107, c[0x0][0x2d0] ;  /* 0x0000b4006b007a20 */ /* 0x000fe40000410000 */
        /* <DEDUP_REMOVED lines=11> */
[--C-:B------:R-:W-:Y:S02]  /*1e450*/  FFMA.FTZ R208, R32, c[0x0][0x2d0], -R8.reuse ;  /* 0x0000b40020d07a23 */ /* 0x100fe40000010808 */
[--C-:B------:R-:W-:Y:S01]  /*1e460*/  FFMA.FTZ R211, R31, c[0x0][0x2d0], -R8.reuse ;  /* 0x0000b4001fd37a23 */ /* 0x100fe20000010808 */
[----:B-1----:R-:W-:Y:S04]  /*1e470*/  FMNMX.FTZ R106, R2, R5, !PT ;  /* 0x00000005026a7209 */ /* 0x002fe80007810000 */
[----:B------:R-:W-:Y:S01]  /*1e480*/  MUFU.EX2 R222, R178 ;  /* 0x000000b200de7308 */ /* 0x000fe20000000800 */
[----:B------:R-:W-:Y:S02]  /*1e490*/  FSEL R5, R107, RZ, P0 ;  /* 0x000000ff6b057208 */ /* 0x000fe40000000000 */
[----:B--2---:R-:W-:Y:S01]  /*1e4a0*/  FMNMX.FTZ R4, R180, R6, !PT ;  /* 0x00000006b4047209 */ /* 0x004fe20007810000 */
[--C-:B------:R-:W-:Y:S01]  /*1e4b0*/  FFMA.FTZ R6, R22, c[0x0][0x2d0], -R8.reuse ;  /* 0x0000b40016067a23 */ /* 0x100fe20000010808 */
[----:B------:R-:W-:Y:S02]  /*1e4c0*/  FSETP.NEU.FTZ.AND P0, PT, R106, -INF , PT ;  /* 0xff8000006a00780b */ /* 0x000fe40003f1d000 */
[----:B------:R-:W-:Y:S02]  /*1e4d0*/  FMNMX.FTZ R4, R181, R4, !PT ;  /* 0x00000004b5047209 */ /* 0x000fe40007810000 */
[----:B---3--:R-:W-:Y:S01]  /*1e4e0*/  F2FP.BF16.PACK_AB R170, R240, R242 ;  /* 0x000000f2f0aa723e */ /* 0x008fe200000010ff */
[----:B------:R-:W-:Y:S01]  /*1e4f0*/  MUFU.EX2 R239, R6 ;  /* 0x0000000600ef7308 */ /* 0x000fe20000000800 */
[----:B----4-:R-:W-:Y:S01]  /*1e500*/  FMNMX.FTZ R0, R207, R4, !PT ;  /* 0x00000004cf007209 */ /* 0x010fe20007810000 */
[--C-:B------:R-:W-:Y:S03]  /*1e510*/  FFMA.FTZ R4, R13, c[0x0][0x2d0], -R8.reuse ;  /* 0x0000b4000d047a23 */ /* 0x100fe60000010808 */
[----:B------:R-:W-:Y:S05]  /*1e520*/  FMNMX.FTZ R0, R188, R0, !PT ;  /* 0x00000000bc007209 */ /* 0x000fea0007810000 */
[----:B------:R1:W2:Y:S01]  /*1e530*/  MUFU.EX2 R233, R4 ;  /* 0x0000000400e97308 */ /* 0x0002a20000000800 */
[----:B------:R-:W-:Y:S04]  /*1e540*/  FMNMX.FTZ R0, R187, R0, !PT ;  /* 0x00000000bb007209 */ /* 0x000fe80007810000 */
[----:B------:R-:W-:Y:S05]  /*1e550*/  FMNMX.FTZ R0, R105, R0, !PT ;  /* 0x0000000069007209 */ /* 0x000fea0007810000 */
[----:B------:R-:W3:Y:S01]  /*1e560*/  SHFL.BFLY PT, R2, R0, 0x2, 0x1f ;  /* 0x0c401f0000027f89 */ /* 0x000ee200000e0000 */
        /* <DEDUP_REMOVED lines=42> */
[--C-:B------:R-:W-:Y:S01]  /*1e810*/  FFMA.FTZ R4, R24, c[0x0][0x2d0], -R101.reuse ;  /* 0x0000b40018047a23 */ /* 0x100fe20000010865 */
[----:B------:R1:W-:Y:S01]  /*1e820*/  MUFU.EX2 R227, R102 ;  /* 0x0000006600e37308 */ /* 0x0003e20000000800 */
[C---:B------:R-:W-:Y:S01]  /*1e830*/  FMUL.FTZ R16, R3.reuse, R124 ;  /* 0x0000007c03107220 */ /* 0x040fe20000410000 */
[----:B------:R-:W-:Y:S01]  /*1e840*/  MOV R124, R216 ;  /* 0x000000d8007c7202 */ /* 0x000fe20000000f00 */
[C---:B------:R-:W-:Y:S02]  /*1e850*/  FMUL.FTZ R32, R3.reuse, R140 ;  /* 0x0000008c03207220 */ /* 0x040fe40000410000 */
        /* <DEDUP_REMOVED lines=9> */
[----:B------:R-:W-:Y:S01]  /*1e8f0*/  FMUL.FTZ R53, R3, R53 ;  /* 0x0000003503357220 */ /* 0x000fe20000410000 */
[----:B------:R4:W-:Y:S01]  /*1e900*/  MUFU.EX2 R237, R4 ;  /* 0x0000000400ed7308 */ /* 0x0009e20000000800 */
[C---:B------:R-:W-:Y:S01]  /*1e910*/  FMUL.FTZ R54, R100.reuse, R54 ;  /* 0x0000003664367220 */ /* 0x040fe20000410000 */
[----:B------:R-:W-:Y:S01]  /*1e920*/  LDSM.16.MT88.4 R160, [R166+0x1400] ;  /* 0x00140000a6a0783b */ /* 0x000fe20000004200 */
[C---:B------:R-:W-:Y:S02]  /*1e930*/  FMUL.FTZ R55, R100.reuse, R55 ;  /* 0x0000003764377220 */ /* 0x040fe40000410000 */
[--C-:B-1----:R-:W-:Y:S02]  /*1e940*/  FFMA.FTZ R102, R173, c[0x0][0x2d0], -R172.reuse ;  /* 0x0000b400ad667a23 */ /* 0x102fe400000108ac */
[C---:B------:R-:W-:Y:S02]  /*1e950*/  FMUL.FTZ R64, R3.reuse, R64 ;  /* 0x0000004003407220 */ /* 0x040fe40000410000 */
[C---:B------:R-:W-:Y:S01]  /*1e960*/  FMUL.FTZ R65, R3.reuse, R65 ;  /* 0x0000004103417220 */ /* 0x040fe20000410000 */
        /* <DEDUP_REMOVED lines=8> */
[----:B------:R-:W-:Y:S02]  /*1e9f0*/  FMUL.FTZ R24, R2, R132 ;  /* 0x0000008402187220 */ /* 0x000fe40000410000 */
[C---:B----4-:R-:W-:Y:S01]  /*1ea00*/  FMUL.FTZ R4, R3.reuse, R112 ;  /* 0x0000007003047220 */ /* 0x050fe20000410000 */
[----:B------:R-:W-:Y:S01]  /*1ea10*/  F2FP.BF16.PACK_AB R112, R232, R230 ;  /* 0x000000e6e870723e */ /* 0x000fe200000010ff */
[C---:B------:R-:W-:Y:S02]  /*1ea20*/  FMUL.FTZ R25, R2.reuse, R133 ;  /* 0x0000008502197220 */ /* 0x040fe40000410000 */
[C---:B------:R-:W-:Y:S02]  /*1ea30*/  FMUL.FTZ R29, R2.reuse, R137 ;  /* 0x00000089021d7220 */ /* 0x040fe40000410000 */
[C---:B------:R-:W-:Y:S02]  /*1ea40*/  FMUL.FTZ R40, R2.reuse, R148 ;  /* 0x0000009402287220 */ /* 0x040fe40000410000 */
[C---:B------:R-:W-:Y:S02]  /*1ea50*/  FMUL.FTZ R41, R2.reuse, R149 ;  /* 0x0000009502297220 */ /* 0x040fe40000410000 */
[C---:B------:R-:W-:Y:S02]  /*1ea60*/  FMUL.FTZ R44, R2.reuse, R156 ;  /* 0x0000009c022c7220 */ /* 0x040fe40000410000 */
[----:B------:R-:W-:Y:S02]  /*1ea70*/  FMUL.FTZ R45, R2, R157 ;  /* 0x0000009d022d7220 */ /* 0x000fe40000410000 */
[--C-:B-1----:R-:W-:Y:S02]  /*1ea80*/  FFMA.FTZ R102, R174, c[0x0][0x2d0], -R172.reuse ;  /* 0x0000b400ae667a23 */ /* 0x102fe400000108ac */
[----:B------:R-:W-:Y:S02]  /*1ea90*/  FMUL.FTZ R56, R2, R56 ;  /* 0x0000003802387220 */ /* 0x000fe40000410000 */
[----:B------:R1:W-:Y:S01]  /*1eaa0*/  MUFU.EX2 R218, R102 ;  /* 0x0000006600da7308 */ /* 0x0003e20000000800 */
[--C-:B--2---:R-:W-:Y:S02]  /*1eab0*/  FFMA.FTZ R0, R20, c[0x0][0x2d0], -R101.reuse ;  /* 0x0000b40014007a23 */ /* 0x104fe40000010865 */
[C---:B------:R-:W-:Y:S02]  /*1eac0*/  FMUL.FTZ R57, R2.reuse, R57 ;  /* 0x0000003902397220 */ /* 0x040fe40000410000 */
[C---:B------:R-:W-:Y:S02]  /*1ead0*/  FMUL.FTZ R60, R2.reuse, R60 ;  /* 0x0000003c023c7220 */ /* 0x040fe40000410000 */
[----:B------:R-:W-:Y:S02]  /*1eae0*/  FMUL.FTZ R61, R2, R61 ;  /* 0x0000003d023d7220 */ /* 0x000fe40000410000 */
[C---:B------:R-:W-:Y:S01]  /*1eaf0*/  FMUL.FTZ R68, R3.reuse, R68 ;  /* 0x0000004403447220 */ /* 0x040fe20000410000 */
[----:B------:R2:W3:Y:S01]  /*1eb00*/  MUFU.EX2 R236, R0 ;  /* 0x0000000000ec7308 */ /* 0x0004e20000000800 */
[----:B------:R-:W-:Y:S02]  /*1eb10*/  FMUL.FTZ R69, R3, R69 ;  /* 0x0000004503457220 */ /* 0x000fe40000410000 */
[C---:B------:R-:W-:Y:S02]  /*1eb20*/  FMUL.FTZ R70, R100.reuse, R70 ;  /* 0x0000004664467220 */ /* 0x040fe40000410000 */
[----:B------:R-:W-:Y:S02]  /*1eb30*/  FMUL.FTZ R71, R100, R71 ;  /* 0x0000004764477220 */ /* 0x000fe40000410000 */
[C---:B------:R-:W-:Y:S02]  /*1eb40*/  FMUL.FTZ R72, R2.reuse, R72 ;  /* 0x0000004802487220 */ /* 0x040fe40000410000 */
[C---:B------:R-:W-:Y:S02]  /*1eb50*/  FMUL.FTZ R73, R2.reuse, R73 ;  /* 0x0000004902497220 */ /* 0x040fe40000410000 */
[C---:B------:R-:W-:Y:S02]  /*1eb60*/  FMUL.FTZ R76, R2.reuse, R76 ;  /* 0x0000004c024c7220 */ /* 0x040fe40000410000 */
[----:B------:R-:W-:Y:S02]  /*1eb70*/  FMUL.FTZ R77, R2, R77 ;  /* 0x0000004d024d7220 */ /* 0x000fe40000410000 */
[--C-:B-1----:R-:W-:Y:S02]  /*1eb80*/  FFMA.FTZ R102, R175, c[0x0][0x2d0], -R172.reuse ;  /* 0x0000b400af667a23 */ /* 0x102fe400000108ac */
[C---:B------:R-:W-:Y:S02]  /*1eb90*/  FMUL.FTZ R80, R3.reuse, R80 ;  /* 0x0000005003507220 */ /* 0x040fe40000410000 */
[----:B------:R1:W-:Y:S01]  /*1eba0*/  MUFU.EX2 R219, R102 ;  /* 0x0000006600db7308 */ /* 0x0003e20000000800 */
[----:B------:R-:W-:Y:S02]  /*1ebb0*/  FMUL.FTZ R81, R3, R81 ;  /* 0x0000005103517220 */ /* 0x000fe40000410000 */
[----:B------:R-:W-:Y:S02]  /*1ebc0*/  FMUL.FTZ R82, R100, R82 ;  /* 0x0000005264527220 */ /* 0x000fe40000410000 */
[--C-:B--2---:R-:W-:Y:S01]  /*1ebd0*/  FFMA.FTZ R0, R21, c[0x0][0x2d0], -R101.reuse ;  /* 0x0000b40015007a23 */ /* 0x104fe20000010865 */
[----:B---3--:R-:W-:Y:S01]  /*1ebe0*/  F2FP.BF16.PACK_AB R113, R236, R229 ;  /* 0x000000e5ec71723e */ /* 0x008fe200000010ff */
[----:B------:R-:W2:Y:S01]  /*1ebf0*/  LDSM.16.MT88.4 R20, [R166] ;  /* 0x00000000a614783b */ /* 0x000ea20000004200 */
[C---:B------:R-:W-:Y:S02]  /*1ec00*/  FMUL.FTZ R83, R100.reuse, R83 ;  /* 0x0000005364537220 */ /* 0x040fe40000410000 */
[----:B------:R3:W4:Y:S01]  /*1ec10*/  MUFU.EX2 R238, R0 ;  /* 0x0000000000ee7308 */ /* 0x0007220000000800 */
[C---:B------:R-:W-:Y:S02]  /*1ec20*/  FMUL.FTZ R96, R3.reuse, R96 ;  /* 0x0000006003607220 */ /* 0x040fe40000410000 */
[C---:B------:R-:W-:Y:S02]  /*1ec30*/  FMUL.FTZ R97, R3.reuse, R97 ;  /* 0x0000006103617220 */ /* 0x040fe40000410000 */
[C---:B------:R-:W-:Y:S02]  /*1ec40*/  FMUL.FTZ R98, R100.reuse, R98 ;  /* 0x0000006264627220 */ /* 0x040fe40000410000 */
[C---:B------:R-:W-:Y:S02]  /*1ec50*/  FMUL.FTZ R99, R100.reuse, R99 ;  /* 0x0000006364637220 */ /* 0x040fe40000410000 */
[C---:B------:R-:W-:Y:S02]  /*1ec60*/  FMUL.FTZ R84, R3.reuse, R84 ;  /* 0x0000005403547220 */ /* 0x040fe40000410000 */
[----:B------:R-:W-:Y:S02]  /*1ec70*/  FMUL.FTZ R85, R3, R85 ;  /* 0x0000005503557220 */ /* 0x000fe40000410000 */
[C---:B------:R-:W-:Y:S02]  /*1ec80*/  FMUL.FTZ R86, R100.reuse, R86 ;  /* 0x0000005664567220 */ /* 0x040fe40000410000 */
[----:B-1----:R-:W-:Y:S02]  /*1ec90*/  FFMA.FTZ R102, R177, c[0x0][0x2d0], -R172 ;  /* 0x0000b400b1667a23 */ /* 0x002fe400000108ac */
[----:B------:R-:W-:Y:S02]  /*1eca0*/  FMUL.FTZ R87, R100, R87 ;  /* 0x0000005764577220 */ /* 0x000fe40000410000 */
[----:B------:R1:W-:Y:S01]  /*1ecb0*/  MUFU.EX2 R216, R102 ;  /* 0x0000006600d87308 */ /* 0x0003e20000000800 */
[C---:B------:R-:W-:Y:S02]  /*1ecc0*/  FMUL.FTZ R88, R2.reuse, R88 ;  /* 0x0000005802587220 */ /* 0x040fe40000410000 */
[C---:B------:R-:W-:Y:S01]  /*1ecd0*/  FMUL.FTZ R89, R2.reuse, R89 ;  /* 0x0000005902597220 */ /* 0x040fe20000410000 */
[----:B---3--:R-:W-:Y:S01]  /*1ece0*/  FSEL R0, R103, RZ, P0 ;  /* 0x000000ff67007208 */ /* 0x008fe20000000000 */
[C---:B------:R-:W-:Y:S01]  /*1ecf0*/  FMUL.FTZ R92, R2.reuse, R92 ;  /* 0x0000005c025c7220 */ /* 0x040fe20000410000 */
[----:B----4-:R-:W-:Y:S01]  /*1ed00*/  F2FP.BF16.PACK_AB R115, R237, R238 ;  /* 0x000000eeed73723e */ /* 0x010fe200000010ff */
[----:B------:R-:W-:Y:S02]  /*1ed10*/  FMUL.FTZ R93, R2, R93 ;  /* 0x0000005d025d7220 */ /* 0x000fe40000410000 */
[----:B------:R-:W-:Y:S02]  /*1ed20*/  FADD.FTZ R0, -R0, R104 ;  /* 0x0000006800007221 */ /* 0x000fe40000010100 */
[----:B------:R-:W-:Y:S02]  /*1ed30*/  FFMA.FTZ R104, R28, c[0x0][0x2d0], -R8 ;  /* 0x0000b4001c687a23 */ /* 0x000fe40000010808 */
[----:B------:R-:W-:Y:S02]  /*1ed40*/  FMUL.FTZ R0, R0, c[0x0][0x2d0] ;  /* 0x0000b40000007a20 */ /* 0x000fe40000410000 */
[C---:B------:R-:W-:Y:S01]  /*1ed50*/  FMUL.FTZ R8, R2.reuse, R116 ;  /* 0x0000007402087220 */ /* 0x040fe20000410000 */
[----:B------:R3:W-:Y:S01]  /*1ed60*/  MUFU.EX2 R225, R104 ;  /* 0x0000006800e17308 */ /* 0x0007e20000000800 */
[-C--:B--2---:R-:W-:Y:S01]  /*1ed70*/  HMMA.16816.F32.BF16 R4, R168, R20.reuse, R4 ;  /* 0x00000014a804723c */ /* 0x084fe20000041804 */
[C---:B------:R-:W-:Y:S02]  /*1ed80*/  FMUL.FTZ R28, R2.reuse, R136 ;  /* 0x00000088021c7220 */ /* 0x040fe40000410000 */
[----:B------:R-:W-:Y:S02]  /*1ed90*/  FFMA.FTZ R2, R2, R249, R230 ;  /* 0x000000f902027223 */ /* 0x000fe400000100e6 */
[--C-:B-1----:R-:W-:Y:S04]  /*1eda0*/  FFMA.FTZ R102, R176, c[0x0][0x2d0], -R101.reuse ;  /* 0x0000b400b0667a23 */ /* 0x102fe80000010865 */
[----:B------:R-:W1:Y:S10]  /*1edb0*/  MUFU.EX2 R0, R0 ;  /* 0x0000000000007308 */ /* 0x000e740000000800 */
[----:B------:R2:W-:Y:S01]  /*1edc0*/  MUFU.EX2 R178, R102 ;  /* 0x0000006600b27308 */ /* 0x0005e20000000800 */
[--C-:B---3--:R-:W-:Y:S09]  /*1edd0*/  FFMA.FTZ R104, R207, c[0x0][0x2d0], -R101.reuse ;  /* 0x0000b400cf687a23 */ /* 0x108ff20000010865 */
[----:B------:R-:W-:Y:S01]  /*1ede0*/  MUFU.EX2 R104, R104 ;  /* 0x0000006800687308 */ /* 0x000fe20000000800 */
        /* <DEDUP_REMOVED lines=20> */
[C---:B------:R-:W-:Y:S02]  /*1ef30*/  FMUL.FTZ R62, R0.reuse, R62 ;  /* 0x0000003e003e7220 */ /* 0x040fe40000410000 */
[C---:B------:R-:W-:Y:S02]  /*1ef40*/  FMUL.FTZ R63, R0.reuse, R63 ;  /* 0x0000003f003f7220 */ /* 0x040fe40000410000 */
[C---:B------:R-:W-:Y:S01]  /*1ef50*/  FMUL.FTZ R74, R0.reuse, R74 ;  /* 0x0000004a004a7220 */ /* 0x040fe20000410000 */
        /* <DEDUP_REMOVED lines=8> */
[C---:B------:R-:W-:Y:S01]  /*1efe0*/  FFMA.FTZ R131, R3.reuse, R243, R224 ;  /* 0x000000f303837223 */ /* 0x040fe200000100e0 */
[----:B------:R-:W-:Y:S01]  /*1eff0*/  MOV R224, R124 ;  /* 0x0000007c00e07202 */ /* 0x000fe20000000f00 */
[C---:B------:R-:W-:Y:S01]  /*1f000*/  FMUL.FTZ R36, R3.reuse, R144 ;  /* 0x0000009003247220 */ /* 0x040fe20000410000 */
[----:B------:R-:W-:Y:S02]  /*1f010*/  LDSM.16.MT88.4 R124, [R166+0x800] ;  /* 0x00080000a67c783b */ /* 0x000fe40000004200 */
[-C--:B------:R-:W-:Y:S01]  /*1f020*/  HMMA.16816.F32.BF16 R28, R112, R38.reuse, R28 ;  /* 0x00000026701c723c */ /* 0x080fe2000004181c */
[----:B------:R-:W-:Y:S01]  /*1f030*/  FMUL.FTZ R37, R3, R145 ;  /* 0x0000009103257220 */ /* 0x000fe20000410000 */
[----:B------:R-:W-:Y:S01]  /*1f040*/  ISETP.GT.AND P0, PT, R205, R224, PT ;  /* 0x000000e0cd00720c */ /* 0x000fe20003f04270 */
[--C-:B--2---:R-:W-:Y:S02]  /*1f050*/  FFMA.FTZ R102, R179, c[0x0][0x2d0], -R101.reuse ;  /* 0x0000b400b3667a23 */ /* 0x104fe40000010865 */
[C---:B------:R-:W-:Y:S02]  /*1f060*/  FMUL.FTZ R90, R0.reuse, R90 ;  /* 0x0000005a005a7220 */ /* 0x040fe40000410000 */
[----:B------:R2:W-:Y:S01]  /*1f070*/  MUFU.EX2 R177, R102 ;  /* 0x0000006600b17308 */ /* 0x0005e20000000800 */
[C---:B------:R-:W-:Y:S01]  /*1f080*/  HMMA.16816.F32.BF16 R32, R168.reuse, R38, R32 ;  /* 0x00000026a820723c */ /* 0x040fe20000041820 */
[C---:B------:R-:W-:Y:S03]  /*1f090*/  FMUL.FTZ R91, R0.reuse, R91 ;  /* 0x0000005b005b7220 */ /* 0x040fe60000410000 */
[C---:B------:R-:W-:Y:S02]  /*1f0a0*/  FMUL.FTZ R94, R0.reuse, R94 ;  /* 0x0000005e005e7220 */ /* 0x040fe40000410000 */
[----:B------:R-:W-:Y:S02]  /*1f0b0*/  FMUL.FTZ R95, R0, R95 ;  /* 0x0000005f005f7220 */ /* 0x000fe40000410000 */
[C---:B------:R-:W-:Y:S04]  /*1f0c0*/  FMUL.FTZ R38, R100.reuse, R146 ;  /* 0x0000009264267220 */ /* 0x040fe80000410000 */
[----:B------:R-:W-:Y:S02]  /*1f0d0*/  FMUL.FTZ R39, R100, R147 ;  /* 0x0000009364277220 */ /* 0x000fe40000410000 */
[--C-:B------:R-:W-:Y:S02]  /*1f0e0*/  FFMA.FTZ R130, R190, c[0x0][0x2d0], -R172.reuse ;  /* 0x0000b400be827a23 */ /* 0x100fe400000108ac */
[----:B------:R-:W-:Y:S01]  /*1f0f0*/  MUFU.EX2 R190, R209 ;  /* 0x000000d100be7308 */ /* 0x000fe20000000800 */
[--C-:B------:R-:W-:Y:S02]  /*1f100*/  FFMA.FTZ R129, R189, c[0x0][0x2d0], -R172.reuse ;  /* 0x0000b400bd817a23 */ /* 0x100fe400000108ac */
[-C--:B-1----:R-:W-:Y:S01]  /*1f110*/  HMMA.16816.F32.BF16 R36, R168, R116.reuse, R36 ;  /* 0x00000074a824723c */ /* 0x082fe20000041824 */
[--C-:B------:R-:W-:Y:S02]  /*1f120*/  FFMA.FTZ R128, R206, c[0x0][0x2d0], -R172.reuse ;  /* 0x0000b400ce807a23 */ /* 0x100fe400000108ac */
[----:B------:R-:W-:Y:S02]  /*1f130*/  FFMA.FTZ R172, R191, c[0x0][0x2d0], -R172 ;  /* 0x0000b400bfac7a23 */ /* 0x000fe400000108ac */
[--C-:B--2---:R-:W-:Y:S02]  /*1f140*/  FFMA.FTZ R102, R180, c[0x0][0x2d0], -R101.reuse ;  /* 0x0000b400b4667a23 */ /* 0x104fe40000010865 */
[----:B------:R-:W-:Y:S01]  /*1f150*/  MUFU.EX2 R191, R214 ;  /* 0x000000d600bf7308 */ /* 0x000fe20000000800 */
[C---:B------:R-:W-:Y:S01]  /*1f160*/  HMMA.16816.F32.BF16 R40, R112.reuse, R116, R40 ;  /* 0x000000747028723c */ /* 0x040fe20000041828 */
[----:B------:R-:W-:Y:S03]  /*1f170*/  FFMA.FTZ R3, R187, c[0x0][0x2d0], -R101 ;  /* 0x0000b400bb037a23 */ /* 0x000fe60000010865 */
[----:B------:R-:W-:Y:S04]  /*1f180*/  FFMA.FTZ R0, R0, R250, R229 ;  /* 0x000000fa00007223 */ /* 0x000fe800000100e5 */
[-C--:B------:R-:W-:Y:S01]  /*1f190*/  HMMA.16816.F32.BF16 R44, R112, R118.reuse, R44 ;  /* 0x00000076702c723c */ /* 0x080fe2000004182c */
[----:B------:R1:W-:Y:S07]  /*1f1a0*/  MUFU.EX2 R179, R102 ;  /* 0x0000006600b37308 */ /* 0x0003ee0000000800 */
[C---:B------:R-:W-:Y:S01]  /*1f1b0*/  HMMA.16816.F32.BF16 R48, R168.reuse, R118, R48 ;  /* 0x00000076a830723c */ /* 0x040fe20000041830 */
[----:B------:R-:W2:Y:S02]  /*1f1c0*/  LDSM.16.MT88.4 R116, [R167+0xc00] ;  /* 0x000c0000a774783b */ /* 0x000ea40000004200 */
[----:B------:R-:W-:Y:S10]  /*1f1d0*/  MUFU.EX2 R189, R210 ;  /* 0x000000d200bd7308 */ /* 0x000ff40000000800 */
[----:B------:R-:W-:Y:S01]  /*1f1e0*/  MUFU.EX2 R209, R213 ;  /* 0x000000d500d17308 */ /* 0x000fe20000000800 */
[--C-:B-1----:R-:W-:Y:S09]  /*1f1f0*/  FFMA.FTZ R102, R181, c[0x0][0x2d0], -R101.reuse ;  /* 0x0000b400b5667a23 */ /* 0x102ff20000010865 */
[----:B------:R1:W-:Y:S10]  /*1f200*/  MUFU.EX2 R180, R102 ;  /* 0x0000006600b47308 */ /* 0x0003f40000000800 */
[----:B------:R-:W-:Y:S01]  /*1f210*/  MUFU.EX2 R210, R212 ;  /* 0x000000d400d27308 */ /* 0x000fe20000000800 */
[-C--:B--2---:R-:W-:Y:S09]  /*1f220*/  HMMA.16816.F32.BF16 R52, R168, R116.reuse, R52 ;  /* 0x00000074a834723c */ /* 0x084ff20000041834 */
[----:B------:R-:W-:Y:S03]  /*1f230*/  MUFU.EX2 R206, R208 ;  /* 0x000000d000ce7308 */ /* 0x000fe60000000800 */
[--C-:B-1----:R-:W-:Y:S01]  /*1f240*/  FFMA.FTZ R102, R188, c[0x0][0x2d0], -R101.reuse ;  /* 0x0000b400bc667a23 */ /* 0x102fe20000010865 */
[C---:B------:R-:W-:Y:S01]  /*1f250*/  HMMA.16816.F32.BF16 R56, R112.reuse, R116, R56 ;  /* 0x000000747038723c */ /* 0x040fe20000041838 */
[----:B------:R-:W-:Y:S05]  /*1f260*/  FFMA.FTZ R101, R105, c[0x0][0x2d0], -R101 ;  /* 0x0000b40069657a23 */ /* 0x000fea0000010865 */
[----:B------:R-:W-:Y:S02]  /*1f270*/  MUFU.EX2 R181, R130 ;  /* 0x0000008200b57308 */ /* 0x000fe40000000800 */
[-C--:B------:R-:W-:Y:S08]  /*1f280*/  HMMA.16816.F32.BF16 R60, R112, R118.reuse, R60 ;  /* 0x00000076703c723c */ /* 0x080ff0000004183c */
[----:B------:R-:W1:Y:S01]  /*1f290*/  MUFU.EX2 R182, R129 ;  /* 0x0000008100b67308 */ /* 0x000e620000000800 */
[C---:B------:R-:W-:Y:S01]  /*1f2a0*/  HMMA.16816.F32.BF16 R64, R168.reuse, R118, R64 ;  /* 0x00000076a840723c */ /* 0x040fe20000041840 */
[----:B------:R-:W2:Y:S08]  /*1f2b0*/  LDSM.16.MT88.4 R116, [R166+0x1800] ;  /* 0x00180000a674783b */ /* 0x000eb00000004200 */
[----:B------:R-:W-:Y:S10]  /*1f2c0*/  MUFU.EX2 R183, R128 ;  /* 0x0000008000b77308 */ /* 0x000ff40000000800 */
[----:B------:R1:W3:Y:S10]  /*1f2d0*/  MUFU.EX2 R184, R172 ;  /* 0x000000ac00b87308 */ /* 0x0002f40000000800 */
[----:B------:R-:W4:Y:S10]  /*1f2e0*/  MUFU.EX2 R102, R102 ;  /* 0x0000006600667308 */ /* 0x000f340000000800 */
[----:B------:R5:W-:Y:S01]  /*1f2f0*/  MUFU.EX2 R176, R3 ;  /* 0x0000000300b07308 */ /* 0x000be20000000800 */
[-C--:B--2---:R-:W-:Y:S01]  /*1f300*/  HMMA.16816.F32.BF16 R68, R168, R116.reuse, R68 ;  /* 0x00000074a844723c */ /* 0x084fe20000041844 */
[----:B-1----:R-:W-:Y:S02]  /*1f310*/  F2FP.BF16.PACK_AB R172, R182, R181 ;  /* 0x000000b5b6ac723e */ /* 0x002fe400000010ff */
[----:B---3--:R-:W-:Y:S06]  /*1f320*/  F2FP.BF16.PACK_AB R174, R184, R183 ;  /* 0x000000b7b8ae723e */ /* 0x008fec00000010ff */
[----:B------:R-:W1:Y:S01]  /*1f330*/  MUFU.EX2 R105, R101 ;  /* 0x0000006500697308 */ /* 0x000e620000000800 */
[C---:B------:R-:W-:Y:S02]  /*1f340*/  HMMA.16816.F32.BF16 R72, R112.reuse, R116, R72 ;  /* 0x000000747048723c */ /* 0x040fe40000041848 */
[----:B----4-:R-:W-:Y:S06]  /*1f350*/  F2FP.BF16.PACK_AB R173, R102, R104 ;  /* 0x0000006866ad723e */ /* 0x010fec00000010ff */
[-C--:B------:R-:W-:Y:S01]  /*1f360*/  HMMA.16816.F32.BF16 R76, R112, R118.reuse, R76 ;  /* 0x00000076704c723c */ /* 0x080fe2000004184c */
[----:B-----5:R-:W-:Y:S07]  /*1f370*/  FFMA.FTZ R3, R100, R245, R234 ;  /* 0x000000f564037223 */ /* 0x020fee00000100ea */
[C---:B------:R-:W-:Y:S01]  /*1f380*/  HMMA.16816.F32.BF16 R80, R168.reuse, R118, R80 ;  /* 0x00000076a850723c */ /* 0x040fe20000041850 */
[----:B------:R-:W2:Y:S03]  /*1f390*/  LDSM.16.MT88.4 R116, [R167+0x1800] ;  /* 0x00180000a774783b */ /* 0x000ea60000004200 */
[----:B------:R-:W-:Y:S02]  /*1f3a0*/  FADD.FTZ R100, R233, R3 ;  /* 0x00000003e9647221 */ /* 0x000fe40000010000 */
[----:B------:R-:W-:Y:S01]  /*1f3b0*/  FADD.FTZ R3, R232, R2 ;  /* 0x00000002e8037221 */ /* 0x000fe20000010000 */
[----:B-1----:R-:W-:Y:S01]  /*1f3c0*/  F2FP.BF16.PACK_AB R175, R105, R176 ;  /* 0x000000b069af723e */ /* 0x002fe200000010ff */
        /* <DEDUP_REMOVED lines=10> */
[-C--:B--2---:R-:W-:Y:S08]  /*1f470*/  HMMA.16816.F32.BF16 R84, R168, R116.reuse, R84 ;  /* 0x00000074a854723c */ /* 0x084ff00000041854 */
        /* <DEDUP_REMOVED lines=20> */
[-C--:B-1----:R-:W-:Y:S08]  /*1f5c0*/  HMMA.16816.F32.BF16 R20, R112, R120.reuse, R20 ;  /* 0x000000787014723c */ /* 0x082ff00000041814 */
        /* <DEDUP_REMOVED lines=49> */
[-C--:B--2---:R-:W-:Y:S01]  /*1f8e0*/  HMMA.16816.F32.BF16 R68, R168, R8.reuse, R68 ;  /* 0x00000008a844723c */ /* 0x084fe20000041844 */
[----:B------:R-:W-:Y:S03]  /*1f8f0*/  FADD.FTZ R6, R220, R100 ;  /* 0x00000064dc067221 */ /* 0x000fe60000010000 */
[----:B------:R-:W-:Y:S01]  /*1f900*/  MOV R100, R108 ;  /* 0x0000006c00647202 */ /* 0x000fe20000000f00 */
[----:B------:R-:W-:Y:S02]  /*1f910*/  FADD.FTZ R0, R222, R6 ;  /* 0x00000006de007221 */ /* 0x000fe40000010000 */
[----:B------:R-:W-:Y:S01]  /*1f920*/  FADD.FTZ R6, R226, R2 ;  /* 0x00000002e2067221 */ /* 0x000fe20000010000 */
        /* <DEDUP_REMOVED lines=14> */
[----:B------:R-:W-:Y:S02]  /*1fa10*/  FADD.FTZ R4, R191, R4 ;  /* 0x00000004bf047221 */ /* 0x000fe40000010000 */
[----:B------:R-:W-:Y:S02]  /*1fa20*/  FADD.FTZ R5, R190, R2 ;  /* 0x00000002be057221 */ /* 0x000fe40000010000 */
[C---:B------:R-:W-:Y:S01]  /*1fa30*/  HMMA.16816.F32.BF16 R88, R172.reuse, R12, R88 ;  /* 0x0000000cac58723c */ /* 0x040fe20000041858 */
[----:B------:R-:W-:Y:S03]  /*1fa40*/  FADD.FTZ R2, R104, R3 ;  /* 0x0000000368027221 */ /* 0x000fe60000010000 */
[----:B------:R-:W-:Y:S01]  /*1fa50*/  FADD.FTZ R3, R182, R0 ;  /* 0x00000000b6037221 */ /* 0x000fe20000010000 */
[----:B------:R-:W-:Y:S01]  /*1fa60*/  MOV R104, R103 ;  /* 0x0000006700687202 */ /* 0x000fe20000000f00 */
[----:B------:R-:W-:Y:S02]  /*1fa70*/  FADD.FTZ R0, R209, R4 ;  /* 0x00000004d1007221 */ /* 0x000fe40000010000 */
[-C--:B------:R-:W-:Y:S01]  /*1fa80*/  HMMA.16816.F32.BF16 R92, R172, R14.reuse, R92 ;  /* 0x0000000eac5c723c */ /* 0x080fe2000004185c */
[----:B------:R-:W-:Y:S03]  /*1fa90*/  FADD.FTZ R2, R102, R2 ;  /* 0x0000000266027221 */ /* 0x000fe60000010000 */
[----:B------:R-:W-:Y:S01]  /*1faa0*/  FADD.FTZ R4, R206, R5 ;  /* 0x00000005ce047221 */ /* 0x000fe20000010000 */
[----:B------:R-:W-:Y:S01]  /*1fab0*/  MOV R102, R106 ;  /* 0x0000006a00667202 */ /* 0x000fe20000000f00 */
[----:B------:R-:W-:Y:S02]  /*1fac0*/  FADD.FTZ R3, R183, R3 ;  /* 0x00000003b7037221 */ /* 0x000fe40000010000 */
[----:B------:R-:W-:Y:S01]  /*1fad0*/  FADD.FTZ R243, R210, R0 ;  /* 0x00000000d2f37221 */ /* 0x000fe20000010000 */
[----:B------:R-:W-:Y:S03]  /*1fae0*/  HMMA.16816.F32.BF16 R96, R168, R14, R96 ;  /* 0x0000000ea860723c */ /* 0x000fe60000041860 */
[----:B------:R-:W-:Y:S01]  /*1faf0*/  FADD.FTZ R2, R176, R2 ;  /* 0x00000002b0027221 */ /* 0x000fe20000010000 */
[----:B------:R-:W-:Y:S01]  /*1fb00*/  IADD3 R0, R205, -0x1, RZ ;  /* 0xffffffffcd007810 */ /* 0x000fe20007ffe0ff */
[----:B------:R-:W-:Y:S02]  /*1fb10*/  FADD.FTZ R245, R185, R4 ;  /* 0x00000004b9f57221 */ /* 0x000fe40000010000 */
[----:B------:R-:W-:Y:S01]  /*1fb20*/  FADD.FTZ R249, R184, R3 ;  /* 0x00000003b8f97221 */ /* 0x000fe20000010000 */
[----:B------:R-:W-:Y:S01]  /*1fb30*/  MOV R205, R0 ;  /* 0x0000000000cd7202 */ /* 0x000fe20000000f00 */
[----:B------:R-:W-:Y:S01]  /*1fb40*/  FADD.FTZ R250, R105, R2 ;  /* 0x0000000269fa7221 */ /* 0x000fe20000010000 */
[----:B------:R-:W-:-:S05]  /*1fb50*/  @P0 BRA `(.L_x_880) ;  /* 0xffffbd9000000947 */ /* 0x000fca000383ffff */
.L_x_861:
[----:B------:R-:W-:Y:S02]  /*1fb60*/  MOV R9, 0x1f ;  /* 0x0000001f00097802 */ /* 0x000fe40000000f00 */
[----:B------:R-:W-:Y:S01]  /*1fb70*/  MOV R8, 0xffffffff ;  /* 0xffffffff00087802 */ /* 0x000fe20000000f00 */
[----:B------:R-:W-:Y:S06]  /*1fb80*/  BRA.DIV ~URZ, `(.L_x_881) ;  /* 0x000059a27f007947 */ /* 0x000fec000b800000 */
[----:B------:R1:W2:Y:S02]  /*1fb90*/  SHFL.BFLY PT, R0, R243, 0x2, 0x1f ;  /* 0x0c401f00f3007f89 */ /* 0x0002a400000e0000 */
.L_x_961:
[----:B--2---:R-:W-:Y:S01]  /*1fba0*/  FADD.FTZ R5, R0, R243 ;  /* 0x000000f300057221 */ /* 0x004fe20000010000 */
[----:B------:R-:W-:Y:S05]  /*1fbb0*/  BRA.DIV ~URZ, `(.L_x_882) ;  /* 0x000059c27f007947 */ /* 0x000fea000b800000 */
[----:B------:R-:W2:Y:S04]  /*1fbc0*/  SHFL.BFLY PT, R2, R245, 0x2, 0x1f ;  /* 0x0c401f00f5027f89 */ /* 0x000ea800000e0000 */
[----:B------:R-:W3:Y:S04]  /*1fbd0*/  SHFL.BFLY PT, R0, R249, 0x2, 0x1f ;  /* 0x0c401f00f9007f89 */ /* 0x000ee800000e0000 */
[----:B------:R-:W4:Y:S04]  /*1fbe0*/  SHFL.BFLY PT, R6, R250, 0x2, 0x1f ;  /* 0x0c401f00fa067f89 */ /* 0x000f2800000e0000 */
[----:B------:R-:W5:Y:S01]  /*1fbf0*/  SHFL.BFLY PT, R3, R5, 0x1, 0x1f ;  /* 0x0c201f0005037f89 */ /* 0x000f6200000e0000 */
[----:B--2---:R-:W-:-:S02]  /*1fc00*/  FADD.FTZ R2, R2, R245 ;  /* 0x000000f502027221 */ /* 0x004fc40000010000 */
[----:B---3--:R-:W-:-:S03]  /*1fc10*/  FADD.FTZ R0, R0, R249 ;  /* 0x000000f900007221 */ /* 0x008fc60000010000 */
[----:B------:R-:W2:Y:S01]  /*1fc20*/  SHFL.BFLY PT, R4, R2, 0x1, 0x1f ;  /* 0x0c201f0002047f89 */ /* 0x000ea200000e0000 */
[----:B----4-:R-:W-:-:S03]  /*1fc30*/  FADD.FTZ R6, R6, R250 ;  /* 0x000000fa06067221 */ /* 0x010fc60000010000 */
[----:B------:R-:W3:Y:S01]  /*1fc40*/  SHFL.BFLY PT, R7, R0, 0x1, 0x1f ;  /* 0x0c201f0000077f89 */ /* 0x000ee200000e0000 */
[----:B-----5:R-:W-:-:S03]  /*1fc50*/  FADD.FTZ R5, R5, R3 ;  /* 0x0000000305057221 */ /* 0x020fc60000010000 */
[----:B------:R4:W1:Y:S01]  /*1fc60*/  SHFL.BFLY PT, R8, R6, 0x1, 0x1f ;  /* 0x0c201f0006087f89 */ /* 0x00086200000e0000 */
[----:B--2---:R-:W-:Y:S02]  /*1fc70*/  FADD.FTZ R4, R2, R4 ;  /* 0x0000000402047221 */ /* 0x004fe40000010000 */
[----:B---3--:R-:W-:Y:S02]  /*1fc80*/  FADD.FTZ R7, R0, R7 ;  /* 0x0000000700077221 */ /* 0x008fe40000010000 */
.L_x_962:
[----:B------:R-:W-:Y:S01]  /*1fc90*/  FSETP.NE.FTZ.AND P3, PT, R5, RZ, PT ;  /* 0x000000ff0500720b */ /* 0x000fe20003f75000 */
[----:B------:R-:W-:Y:S01]  /*1fca0*/  CS2R R2, SRZ ;  /* 0x0000000000027805 */ /* 0x000fe2000001ff00 */
[----:B------:R-:W-:Y:S01]  /*1fcb0*/  MOV R0, RZ ;  /* 0x000000ff00007202 */ /* 0x000fe20000000f00 */
[----:B-1--4-:R-:W-:Y:S01]  /*1fcc0*/  FADD.FTZ R6, R8, R6 ;  /* 0x0000000608067221 */ /* 0x012fe20000010000 */
[----:B------:R-:W-:Y:S02]  /*1fcd0*/  FSETP.NE.FTZ.AND P2, PT, R4, RZ, PT ;  /* 0x000000ff0400720b */ /* 0x000fe40003f55000 */
[----:B------:R-:W-:Y:S02]  /*1fce0*/  FSETP.NE.FTZ.AND P1, PT, R7, RZ, PT ;  /* 0x000000ff0700720b */ /* 0x000fe40003f35000 */
[----:B------:R-:W-:-:S02]  /*1fcf0*/  FSETP.NE.FTZ.AND P0, PT, R6, RZ, PT ;  /* 0x000000ff0600720b */ /* 0x000fc40003f15000 */
[----:B------:R-:W-:Y:S02]  /*1fd00*/  MOV R23, 0xff800000 ;  /* 0xff80000000177802 */ /* 0x000fe40000000f00 */
[----:B------:R-:W-:Y:S01]  /*1fd10*/  MOV R22, 0xff800000 ;  /* 0xff80000000167802 */ /* 0x000fe20000000f00 */
[----:B------:R-:W1:Y:S01]  /*1fd20*/  @P3 MUFU.RCP R0, R5 ;  /* 0x0000000500003308 */ /* 0x000e620000001000 */
[----:B------:R-:W-:Y:S02]  /*1fd30*/  MOV R21, 0xff800000 ;  /* 0xff80000000157802 */ /* 0x000fe40000000f00 */
[----:B------:R-:W-:-:S03]  /*1fd40*/  MOV R20, 0xff800000 ;  /* 0xff80000000147802 */ /* 0x000fc60000000f00 */
[----:B------:R-:W-:Y:S02]  /*1fd50*/  @P1 MOV R10, 0x3f317218 ;  /* 0x3f317218000a1802 */ /* 0x000fe40000000f00 */
[----:B------:R-:W-:Y:S08]  /*1fd60*/  @P2 MUFU.RCP R3, R4 ;  /* 0x0000000400032308 */ /* 0x000ff00000001000 */
[----:B------:R-:W2:Y:S01]  /*1fd70*/  @P2 MUFU.LG2 R4, R4 ;  /* 0x0000000400042308 */ /* 0x000ea20000000c00 */
[----:B-1----:R-:W-:-:S02]  /*1fd80*/  FMUL.FTZ R168, R0, R112 ;  /* 0x0000007000a87220 */ /* 0x002fc40000410000 */
[C---:B------:R-:W-:Y:S02]  /*1fd90*/  FMUL.FTZ R169, R0.reuse, R113 ;  /* 0x0000007100a97220 */ /* 0x040fe40000410000 */
[C---:B------:R-:W-:Y:S02]  /*1fda0*/  FMUL.FTZ R170, R0.reuse, R124 ;  /* 0x0000007c00aa7220 */ /* 0x040fe40000410000 */
[C---:B------:R-:W-:Y:S01]  /*1fdb0*/  FMUL.FTZ R171, R0.reuse, R125 ;  /* 0x0000007d00ab7220 */ /* 0x040fe20000410000 */
[----:B------:R-:W1:Y:S01]  /*1fdc0*/  @P1 MUFU.RCP R2, R7 ;  /* 0x0000000700021308 */ /* 0x000e620000001000 */
[C---:B------:R-:W-:Y:S02]  /*1fdd0*/  FMUL.FTZ R172, R0.reuse, R128 ;  /* 0x0000008000ac7220 */ /* 0x040fe40000410000 */
[C---:B------:R-:W-:Y:S02]  /*1fde0*/  FMUL.FTZ R173, R0.reuse, R129 ;  /* 0x0000008100ad7220 */ /* 0x040fe40000410000 */
[----:B------:R-:W-:-:S02]  /*1fdf0*/  FMUL.FTZ R174, R0, R140 ;  /* 0x0000008c00ae7220 */ /* 0x000fc40000410000 */
[C---:B------:R-:W-:Y:S01]  /*1fe00*/  FMUL.FTZ R175, R0.reuse, R141 ;  /* 0x0000008d00af7220 */ /* 0x040fe20000410000 */
[----:B------:R-:W-:Y:S01]  /*1fe10*/  @P3 MUFU.LG2 R5, R5 ;  /* 0x0000000500053308 */ /* 0x000fe20000000c00 */
        /* <DEDUP_REMOVED lines=17> */
[----:B--2---:R-:W-:-:S02]  /*1ff30*/  @P2 FMUL.FTZ R8, R4, 0.69314718246459960938 ;  /* 0x3f31721804082820 */ /* 0x004fc40000410000 */
[C---:B------:R-:W-:Y:S02]  /*1ff40*/  FMUL.FTZ R144, R3.reuse, R126 ;  /* 0x0000007e03907220 */ /* 0x040fe40000410000 */
[C---:B------:R-:W-:Y:S02]  /*1ff50*/  FMUL.FTZ R145, R3.reuse, R127 ;  /* 0x0000007f03917220 */ /* 0x040fe40000410000 */
[C---:B------:R-:W-:Y:S02]  /*1ff60*/  FMUL.FTZ R126, R3.reuse, R54 ;  /* 0x00000036037e7220 */ /* 0x040fe40000410000 */
[C---:B------:R-:W-:Y:S02]  /*1ff70*/  FMUL.FTZ R127, R3.reuse, R55 ;  /* 0x00000037037f7220 */ /* 0x040fe40000410000 */
[C---:B------:R-:W-:Y:S02]  /*1ff80*/  FMUL.FTZ R140, R3.reuse, R114 ;  /* 0x00000072038c7220 */ /* 0x040fe40000410000 */
[----:B------:R-:W-:-:S02]  /*1ff90*/  FMUL.FTZ R141, R3, R115 ;  /* 0x00000073038d7220 */ /* 0x000fc40000410000 */
[C---:B-1----:R-:W-:Y:S01]  /*1ffa0*/  FMUL.FTZ R54, R2.reuse, R56 ;  /* 0x0000003802367220 */ /* 0x042fe20000410000 */
[----:B---3--:R-:W-:Y:S01]  /*1ffb0*/  @P2 MOV R7, 0x3f317218 ;  /* 0x3f31721800072802 */ /* 0x008fe20000000f00 */
[----:B------:R-:W-:Y:S02]  /*1ffc0*/  FMUL.FTZ R55, R2, R57 ;  /* 0x0000003902377220 */ /* 0x000fe40000410000 */
[----:B------:R-:W-:Y:S02]  /*1ffd0*/  FMUL.FTZ R112, R3, R142 ;  /* 0x0000008e03707220 */ /* 0x000fe40000410000 */
        /* <DEDUP_REMOVED lines=8> */
[----:B------:R-:W-:Y:S02]  /*20060*/  FMUL.FTZ R129, R3, R67 ;  /* 0x0000004303817220 */ /* 0x000fe40000410000 */
        /* <DEDUP_REMOVED lines=72> */
.L_x_750:
        /* <DEDUP_REMOVED lines=19> */
.L_x_884:
[----:B--2---:R-:W-:Y:S05]  /*20620*/  BSYNC B0 ;  /* 0x0000000000007941 */ /* 0x004fea0003800000 */
.L_x_883:
        /* <DEDUP_REMOVED lines=115> */
[----:B------:R-:W-:Y:S02]  /*20d60*/  STS [R11+0x5000], R3 ;  /* 0x005000030b007388 */ /* 0x000fe40000000800 */
        /* <DEDUP_REMOVED lines=9> */
[----:B-----5:R1:W2:Y:S04]  /*20e00*/  LDG.E R10, [R4.64] ;  /* 0x00000006040a7981 */ /* 0x0202a8000c1e1900 */
[----:B-1----:R-:W2:Y:S02]  /*20e10*/  LDG.E R4, [R4.64+0x4] ;  /* 0x0000040604047981 */ /* 0x002ea4000c1e1900 */
[----:B--2---:R-:W-:Y:S02]  /*20e20*/  IADD3 R10, -R10, R4, RZ ;  /* 0x000000040a0a7210 */ /* 0x004fe40007ffe1ff */
.L_x_887:
[----:B--2---:R-:W2:Y:S04]  /*20e30*/  LDL R3, [R1+0x44] ;  /* 0x0000440001037983 */ /* 0x004ea80000100800 */
[----:B------:R-:W2:Y:S04]  /*20e40*/  LDL R78, [R1+0x20] ;  /* 0x00002000014e7983 */ /* 0x000ea80000100800 */
[----:B------:R-:W3:Y:S04]  /*20e50*/  LDL R24, [R1+0x48] ;  /* 0x0000480001187983 */ /* 0x000ee80000100800 */
[----:B------:R-:W4:Y:S04]  /*20e60*/  LDL R13, [R1+0x30] ;  /* 0x00003000010d7983 */ /* 0x000f280000100800 */
[----:B------:R-:W4:Y:S01]  /*20e70*/  LDL R25, [R1+0xa8] ;  /* 0x0000a80001197983 */ /* 0x000f220000100800 */
[----:B------:R-:W-:Y:S01]  /*20e80*/  IMAD.MOV.U32 R11, RZ, RZ, 0x368 ;  /* 0x00000368ff0b7424 */ /* 0x000fe200078e00ff */
[----:B------:R-:W-:-:S04]  /*20e90*/  ISETP.GT.AND P2, PT, R0, 0x1, PT ;  /* 0x000000010000780c */ /* 0x000fc80003f44270 */
[----:B------:R-:W-:-:S04]  /*20ea0*/  SEL R11, R11, 0x328, P2 ;  /* 0x000003280b0b7807 */ /* 0x000fc80001000000 */
[----:B------:R-:W1:Y:S08]  /*20eb0*/  LDC.64 R6, c[0x0][R11+0x170] ;  /* 0x00005c000b067b82 */ /* 0x000e700000000a00 */
[----:B------:R-:W3:Y:S08]  /*20ec0*/  LDC.64 R14, c[0x0][R11+0x168] ;  /* 0x00005a000b0e7b82 */ /* 0x000ef00000000a00 */
[----:B------:R1:W2:Y:S08]  /*20ed0*/  LDC.64 R18, c[0x0][R11+0x178] ;  /* 0x00005e000b127b82 */ /* 0x0002b00000000a00 */
[----:B------:R1:W2:Y:S01]  /*20ee0*/  LDC.64 R16, c[0x0][R11+0x160] ;  /* 0x000058000b107b82 */ /* 0x0002a20000000a00 */
[----:B------:R-:W-:Y:S01]  /*20ef0*/  ISETP.NE.U32.AND P0, PT, RZ, c[0x0][0x500], PT ;  /* 0x00014000ff007a0c */ /* 0x000fe20003f05070 */
[----:B------:R-:W-:-:S03]  /*20f00*/  IMAD.MOV.U32 R0, RZ, RZ, c[0x0][0x4e8] ;  /* 0x00013a00ff007624 */ /* 0x000fc600078e00ff */
[----:B------:R-:W-:Y:S02]  /*20f10*/  ISETP.NE.AND.EX P0, PT, RZ, c[0x0][0x504], PT, P0 ;  /* 0x00014100ff007a0c */ /* 0x000fe40003f05300 */
[----:B------:R-:W-:Y:S02]  /*20f20*/  ISETP.NE.AND P5, PT, R0, 0x1, PT ;  /* 0x000000010000780c */ /* 0x000fe40003fa5270 */
[----:B------:R-:W-:Y:S02]  /*20f30*/  SHF.R.S32.HI R4, RZ, 0x1f, R8 ;  /* 0x0000001fff047819 */ /* 0x000fe40000011408 */
[----:B------:R-:W-:Y:S02]  /*20f40*/  SEL R0, R8, RZ, !P0 ;  /* 0x000000ff08007207 */ /* 0x000fe40004000000 */
[----:B------:R-:W-:Y:S01]  /*20f50*/  SEL R5, R4, RZ, !P0 ;  /* 0x000000ff04057207 */ /* 0x000fe20004000000 */
[----:B------:R-:W2:Y:S02]  /*20f60*/  S2R R26, SR_TID.X ;  /* 0x00000000001a7919 */ /* 0x000ea40000002100 */
[----:B-1----:R-:W-:-:S04]  /*20f70*/  IMAD R4, R7, R0, RZ ;  /* 0x0000000007047224 */ /* 0x002fc800078e02ff */
[C---:B------:R-:W-:Y:S02]  /*20f80*/  IMAD R12, R6.reuse, R5, R4 ;  /* 0x00000005060c7224 */ /* 0x040fe400078e0204 */
[----:B------:R-:W-:-:S04]  /*20f90*/  IMAD.WIDE.U32 R6, R6, R0, RZ ;  /* 0x0000000006067225 */ /* 0x000fc800078e00ff */
[----:B------:R-:W-:Y:S01]  /*20fa0*/  IMAD.IADD R12, R7, 0x1, R12 ;  /* 0x00000001070c7824 */ /* 0x000fe200078e020c */
[----:B------:R-:W-:-:S04]  /*20fb0*/  LOP3.LUT R203, R203, 0xfffffffd, RZ, 0xc0, !PT ;  /* 0xfffffffdcbcb7812 */ /* 0x000fc800078ec0ff */
[----:B------:R-:W-:Y:S01]  /*20fc0*/  LOP3.LUT R203, R203, 0xfffffffe, RZ, 0xc0, !PT ;  /* 0xfffffffecbcb7812 */ /* 0x000fe200078ec0ff */
[----:B--2---:R-:W-:-:S04]  /*20fd0*/  IMAD.IADD R3, R3, 0x1, R78 ;  /* 0x0000000103037824 */ /* 0x004fc800078e024e */
[----:B------:R-:W-:-:S04]  /*20fe0*/  @P5 IMAD.HI.U32 R5, R3, c[0x0][0x4ec], RZ ;  /* 0x00013b0003055a27 */ /* 0x000fc800078e00ff */
[----:B---3--:R-:W-:-:S04]  /*20ff0*/  IMAD.WIDE.U32 R8, R14, R24, RZ ;  /* 0x000000180e087225 */ /* 0x008fc800078e00ff */
[----:B------:R-:W-:Y:S01]  /*21000*/  IMAD.MOV.U32 R4, RZ, RZ, R3 ;  /* 0x000000ffff047224 */ /* 0x000fe200078e0003 */
[----:B------:R-:W-:Y:S01]  /*21010*/  @P5 SHF.R.U32.HI R4, RZ, c[0x0][0x4f0], R5 ;  /* 0x00013c00ff045a19 */ /* 0x000fe20000011605 */
[----:B------:R-:W-:Y:S01]  /*21020*/  IMAD R11, R15, R24, RZ ;  /* 0x000000180f0b7224 */ /* 0x000fe200078e02ff */
[----:B----4-:R-:W-:Y:S02]  /*21030*/  SEL R5, R13, RZ, P2 ;  /* 0x000000ff0d057207 */ /* 0x010fe40001000000 */
        /* <DEDUP_REMOVED lines=35> */
[----:B------:R-:W4:Y:S04]  /*21270*/  SHFL.IDX PT, R8, R6, 0x2, 0x1c1f ;  /* 0x005c1f0006087f89 */ /* 0x000f2800000e0000 */
[----:B------:R-:W1:Y:S01]  /*21280*/  SHFL.IDX PT, R6, R6, 0x3, 0x1c1f ;  /* 0x007c1f0006067f89 */ /* 0x000e6200000e0000 */
[----:B---3--:R-:W-:-:S05]  /*21290*/  IMAD.IADD R5, R25, 0x1, R78 ;  /* 0x0000000119057824 */ /* 0x008fca00078e024e */
[C---:B------:R-:W-:Y:S02]  /*212a0*/  IADD3 R17, R5.reuse, 0x8, RZ ;  /* 0x0000000805117810 */ /* 0x040fe40007ffe0ff */
[CC--:B------:R-:W-:Y:S02]  /*212b0*/  ISETP.GE.OR P4, PT, R5.reuse, R4.reuse, P0 ;  /* 0x000000040500720c */ /* 0x0c0fe40000786670 */
[----:B------:R-:W-:Y:S02]  /*212c0*/  IADD3 R16, R5, 0x40, RZ ;  /* 0x0000004005107810 */ /* 0x000fe40007ffe0ff */
[-C--:B------:R-:W-:Y:S02]  /*212d0*/  ISETP.GE.OR P3, PT, R17, R4.reuse, P0 ;  /* 0x000000041100720c */ /* 0x080fe40000766670 */
[----:B------:R-:W-:Y:S02]  /*212e0*/  ISETP.GE.OR P1, PT, R16, R4, P0 ;  /* 0x000000041000720c */ /* 0x000fe40000726670 */
[----:B------:R-:W-:-:S05]  /*212f0*/  IADD3 R15, R5, 0x48, RZ ;  /* 0x00000048050f7810 */ /* 0x000fca0007ffe0ff */
[----:B-1----:R1:W-:Y:S04]  /*21300*/  @!P4 ST.E [R12.64], R21 ;  /* 0x000000150c00c985 */ /* 0x0023e8000c101906 */
        /* <DEDUP_REMOVED lines=67> */
.L_x_963:
[----:B------:R-:W-:Y:S05]  /*21740*/  BRA.DIV ~URZ, `(.L_x_890) ;  /* 0x000040e27f007947 */ /* 0x000fea000b800000 */
[----:B------:R3:W4:Y:S02]  /*21750*/  SHFL.IDX PT, R0, R13, RZ, 0x1c1f ;  /* 0x001c1fff0d007589 */ /* 0x00072400000e0000 */
.L_x_964:
        /* <DEDUP_REMOVED lines=20> */
.L_x_892:
[----:B------:R-:W-:Y:S05]  /*218a0*/  BSYNC B0 ;  /* 0x0000000000007941 */ /* 0x000fea0003800000 */
.L_x_891:
[----:B------:R-:W-:Y:S05]  /*218b0*/  BRA.DIV ~URZ, `(.L_x_893) ;  /* 0x00003fd27f007947 */ /* 0x000fea000b800000 */
[----:B--2---:R2:W1:Y:S04]  /*218c0*/  SHFL.IDX PT, R10, R12, 0x1, 0x1c1f ;  /* 0x003c1f000c0a7f89 */ /* 0x00446800000e0000 */
[----:B----4-:R2:W4:Y:S02]  /*218d0*/  SHFL.IDX PT, R0, R13, 0x1, 0x1c1f ;  /* 0x003c1f000d007f89 */ /* 0x01052400000e0000 */
.L_x_965:
        /* <DEDUP_REMOVED lines=21> */
.L_x_895:
[----:B------:R-:W-:Y:S05]  /*21a30*/  BSYNC B0 ;  /* 0x0000000000007941 */ /* 0x000fea0003800000 */
.L_x_894:
[----:B------:R-:W-:Y:S05]  /*21a40*/  BRA.DIV ~URZ, `(.L_x_896) ;  /* 0x00003f027f007947 */ /* 0x000fea000b800000 */
[----:B-1----:R1:W2:Y:S02]  /*21a50*/  SHFL.IDX PT, R10, R12, 0x2, 0x1c1f ;  /* 0x005c1f000c0a7f89 */ /* 0x0022a400000e0000 */
.L_x_966:
[----:B------:R-:W-:Y:S05]  /*21a60*/  BRA.DIV ~URZ, `(.L_x_897) ;  /* 0x00003f527f007947 */ /* 0x000fea000b800000 */
[----:B----4-:R4:W1:Y:S02]  /*21a70*/  SHFL.IDX PT, R0, R13, 0x2, 0x1c1f ;  /* 0x005c1f000d007f89 */ /* 0x01086400000e0000 */
.L_x_967:
        /* <DEDUP_REMOVED lines=21> */
.L_x_899:
[----:B------:R-:W-:Y:S05]  /*21bd0*/  BSYNC B0 ;  /* 0x0000000000007941 */ /* 0x000fea0003800000 */
.L_x_898:
[----:B------:R-:W-:Y:S05]  /*21be0*/  BRA.DIV ~URZ, `(.L_x_900) ;  /* 0x00003e327f007947 */ /* 0x000fea000b800000 */
[----:B-1----:R1:W3:Y:S04]  /*21bf0*/  SHFL.IDX PT, R6, R12, 0x3, 0x1c1f ;  /* 0x007c1f000c067f89 */ /* 0x0022e800000e0000 */
[----:B------:R1:W4:Y:S02]  /*21c00*/  SHFL.IDX PT, R0, R13, 0x3, 0x1c1f ;  /* 0x007c1f000d007f89 */ /* 0x00032400000e0000 */
.L_x_968:
        /* <DEDUP_REMOVED lines=22> */
.L_x_888:
[----:B-1----:R-:W2:Y:S04]  /*21d70*/  LDL.LU R6, [R1+0x48] ;  /* 0x0000480001067983 */ /* 0x002ea80000300800 */
        /* <DEDUP_REMOVED lines=33> */
.L_x_969:
[----:B------:R-:W-:Y:S05]  /*21f90*/  BRA.DIV ~URZ, `(.L_x_903) ;  /* 0x00003bb27f007947 */ /* 0x000fea000b800000 */
[----:B------:R3:W4:Y:S02]  /*21fa0*/  SHFL.IDX PT, R0, R24, RZ, 0x1c1f ;  /* 0x001c1fff18007589 */ /* 0x00072400000e0000 */
.L_x_970:
[----:B------:R-:W5:Y:S01]  /*21fb0*/  LDL R5, [R1] ;  /* 0x0000000001057983 */ /* 0x000f620000100800 */
        /* <DEDUP_REMOVED lines=10> */
[----:B------:R-:W-:Y:S02]  /*22060*/  IADD3 R6, R5, 0x50, RZ ;  /* 0x0000005005067810 */ /* 0x000fe40007ffe0ff */
[----:B------:R-:W-:-:S02]  /*22070*/  SHF.R.S32.HI R26, RZ, 0x1f, R5 ;  /* 0x0000001fff1a7819 */ /* 0x000fc40000011405 */
        /* <DEDUP_REMOVED lines=9> */
[----:B------:R-:W-:Y:S01]  /*22110*/  SHF.R.S32.HI R34, RZ, 0x1f, R6 ;  /* 0x0000001fff227819 */ /* 0x000fe20000011406 */
[----:B------:R-:W-:Y:S05]  /*22120*/  @P0 BRA `(.L_x_905) ;  /* 0x0000032000000947 */ /* 0x000fea0003800000 */
[----:B------:R-:W-:Y:S01]  /*22130*/  ISETP.GE.AND P1, PT, R5, c[0x0][0x3c8], PT ;  /* 0x0000f20005007a0c */ /* 0x000fe20003f26270 */
[----:B------:R-:W5:Y:S01]  /*22140*/  LDL R20, [R1+0x7c] ;  /* 0x00007c0001147983 */ /* 0x000f620000100800 */
[----:B------:R-:W-:Y:S02]  /*22150*/  ISETP.GE.AND P2, PT, R15, c[0x0][0x3c8], PT ;  /* 0x0000f2000f007a0c */ /* 0x000fe40003f46270 */
[----:B------:R-:W-:-:S09]  /*22160*/  ISETP.GE.AND P4, PT, R14, c[0x0][0x3c8], PT ;  /* 0x0000f2000e007a0c */ /* 0x000fd20003f86270 */
[----:B----4-:R-:W-:-:S04]  /*22170*/  @!P1 LEA R2, P0, R5, R0, 0x2 ;  /* 0x0000000005029211 */ /* 0x010fc800078010ff */
[----:B--2---:R-:W-:Y:S02]  /*22180*/  @!P1 LEA.HI.X R3, R5, R4, R26, 0x2, P0 ;  /* 0x0000000405039211 */ /* 0x004fe400000f141a */
[----:B------:R-:W2:Y:S01]  /*22190*/  LDL R5, [R1+0x54] ;  /* 0x0000540001057983 */ /* 0x000ea20000100800 */
[----:B------:R-:W-:Y:S02]  /*221a0*/  @!P2 LEA R16, P0, R15, R0, 0x2 ;  /* 0x000000000f10a211 */ /* 0x000fe400078010ff */
[----:B------:R-:W-:Y:S01]  /*221b0*/  ISETP.GE.AND P3, PT, R13, c[0x0][0x3c8], PT ;  /* 0x0000f2000d007a0c */ /* 0x000fe20003f66270 */
[----:B------:R4:W-:Y:S01]  /*221c0*/  @!P1 ST.E.64 [R2.64], R168 ;  /* 0x000000a802009985 */ /* 0x0009e2000c101b06 */
[----:B------:R-:W-:Y:S02]  /*221d0*/  @!P2 LEA.HI.X R17, R15, R4, R23, 0x2, P0 ;  /* 0x000000040f11a211 */ /* 0x000fe400000f1417 */
[----:B------:R-:W-:-:S03]  /*221e0*/  ISETP.GE.AND P1, PT, R12, c[0x0][0x3c8], PT ;  /* 0x0000f2000c007a0c */ /* 0x000fc60003f26270 */
[----:B------:R1:W-:Y:S01]  /*221f0*/  @!P2 ST.E.64 [R16.64], R170 ;  /* 0x000000aa1000a985 */ /* 0x0003e2000c101b06 */
[----:B------:R-:W-:Y:S02]  /*22200*/  ISETP.GE.AND P2, PT, R10, c[0x0][0x3c8], PT ;  /* 0x0000f2000a007a0c */ /* 0x000fe40003f46270 */
[----:B----4-:R-:W-:-:S04]  /*22210*/  @!P4 LEA R2, P0, R14, R0, 0x2 ;  /* 0x000000000e02c211 */ /* 0x010fc800078010ff */
[----:B------:R-:W-:Y:S02]  /*22220*/  @!P4 LEA.HI.X R3, R14, R4, R25, 0x2, P0 ;  /* 0x000000040e03c211 */ /* 0x000fe400000f1419 */
[----:B-1----:R-:W-:-:S03]  /*22230*/  @!P3 LEA R16, P0, R13, R0, 0x2 ;  /* 0x000000000d10b211 */ /* 0x002fc600078010ff */
[----:B------:R1:W-:Y:S01]  /*22240*/  @!P4 ST.E.64 [R2.64], R172 ;  /* 0x000000ac0200c985 */ /* 0x0003e2000c101b06 */
[----:B------:R-:W-:Y:S02]  /*22250*/  ISETP.GE.AND P4, PT, R11, c[0x0][0x3c8], PT ;  /* 0x0000f2000b007a0c */ /* 0x000fe40003f86270 */
[----:B------:R-:W-:-:S05]  /*22260*/  @!P3 LEA.HI.X R17, R13, R4, R28, 0x2, P0 ;  /* 0x000000040d11b211 */ /* 0x000fca00000f141c */
[----:B------:R4:W-:Y:S01]  /*22270*/  @!P3 ST.E.64 [R16.64], R174 ;  /* 0x000000ae1000b985 */ /* 0x0009e2000c101b06 */
[----:B-1----:R-:W-:-:S04]  /*22280*/  @!P1 LEA R2, P0, R12, R0, 0x2 ;  /* 0x000000000c029211 */ /* 0x002fc800078010ff */
[----:B------:R-:W-:Y:S02]  /*22290*/  @!P1 LEA.HI.X R3, R12, R4, R27, 0x2, P0 ;  /* 0x000000040c039211 */ /* 0x000fe400000f141b */
[----:B----4-:R-:W-:-:S03]  /*222a0*/  @!P4 LEA R16, P0, R11, R0, 0x2 ;  /* 0x000000000b10c211 */ /* 0x010fc600078010ff */
        /* <DEDUP_REMOVED lines=8> */
[----:B----4-:R-:W-:-:S03]  /*22330*/  @!P1 LEA R16, P0, R9, R0, 0x2 ;  /* 0x0000000009109211 */ /* 0x010fc600078010ff */
[----:B------:R1:W-:Y:S01]  /*22340*/  @!P2 ST.E.64 [R2.64], R178 ;  /* 0x000000b20200a985 */ /* 0x0003e2000c101b06 */
[----:B------:R-:W-:Y:S02]  /*22350*/  ISETP.GE.AND P2, PT, R6, c[0x0][0x3c8], PT ;  /* 0x0000f20006007a0c */ /* 0x000fe40003f46270 */
[----:B------:R-:W-:-:S05]  /*22360*/  @!P1 LEA.HI.X R17, R9, R4, R30, 0x2, P0 ;  /* 0x0000000409119211 */ /* 0x000fca00000f141e */
[----:B------:R4:W-:Y:S01]  /*22370*/  @!P1 ST.E.64 [R16.64], R180 ;  /* 0x000000b410009985 */ /* 0x0009e2000c101b06 */
[----:B-1----:R-:W-:-:S04]  /*22380*/  @!P4 LEA R2, P0, R8, R0, 0x2 ;  /* 0x000000000802c211 */ /* 0x002fc800078010ff */
[----:B------:R-:W-:Y:S02]  /*22390*/  @!P4 LEA.HI.X R3, R8, R4, R32, 0x2, P0 ;  /* 0x000000040803c211 */ /* 0x000fe400000f1420 */
[----:B------:R-:W-:-:S04]  /*223a0*/  @!P3 LEA R18, P0, R7, R0, 0x2 ;  /* 0x000000000712b211 */ /* 0x000fc800078010ff */
[----:B------:R-:W-:Y:S02]  /*223b0*/  @!P3 LEA.HI.X R19, R7, R4, R33, 0x2, P0 ;  /* 0x000000040713b211 */ /* 0x000fe400000f1421 */
[C---:B----4-:R-:W-:Y:S01]  /*223c0*/  @!P2 LEA R16, P0, R6.reuse, R0, 0x2 ;  /* 0x000000000610a211 */ /* 0x050fe200078010ff */
[----:B------:R1:W-:Y:S03]  /*223d0*/  @!P4 ST.E.64 [R2.64], R100 ;  /* 0x000000640200c985 */ /* 0x0003e6000c101b06 */
[----:B------:R-:W-:Y:S01]  /*223e0*/  @!P2 LEA.HI.X R17, R6, R4, R34, 0x2, P0 ;  /* 0x000000040611a211 */ /* 0x000fe200000f1422 */
[----:B------:R4:W-:Y:S04]  /*223f0*/  @!P3 ST.E.64 [R18.64], R184 ;  /* 0x000000b81200b985 */ /* 0x0009e8000c101b06 */
[----:B------:R4:W-:Y:S01]  /*22400*/  @!P2 ST.E.64 [R16.64], R182 ;  /* 0x000000b61000a985 */ /* 0x0009e2000c101b06 */
[----:B--2---:R-:W-:-:S13]  /*22410*/  ISETP.GE.AND P1, PT, R5, c[0x0][0x3c8], PT ;  /* 0x0000f20005007a0c */ /* 0x004fda0003f26270 */
[----:B-1----:R-:W-:-:S04]  /*22420*/  @!P1 LEA R2, P0, R5, R0, 0x2 ;  /* 0x0000000005029211 */ /* 0x002fc800078010ff */
[----:B-----5:R-:W-:-:S05]  /*22430*/  @!P1 LEA.HI.X R3, R5, R4, R20, 0x2, P0 ;  /* 0x0000000405039211 */ /* 0x020fca00000f1414 */
[----:B------:R4:W-:Y:S04]  /*22440*/  @!P1 ST.E.64 [R2.64], R96 ;  /* 0x0000006002009985 */ /* 0x0009e8000c101b06 */
.L_x_905:
[----:B------:R-:W-:Y:S05]  /*22450*/  BSYNC B0 ;  /* 0x0000000000007941 */ /* 0x000fea0003800000 */
.L_x_904:
[----:B------:R-:W-:Y:S05]  /*22460*/  BRA.DIV ~URZ, `(.L_x_906) ;  /* 0x000037427f007947 */ /* 0x000fea000b800000 */
[----:B--2---:R2:W1:Y:S04]  /*22470*/  SHFL.IDX PT, R4, R22, 0x1, 0x1c1f ;  /* 0x003c1f0016047f89 */ /* 0x00446800000e0000 */
[----:B----4-:R2:W4:Y:S02]  /*22480*/  SHFL.IDX PT, R0, R24, 0x1, 0x1c1f ;  /* 0x003c1f0018007f89 */ /* 0x01052400000e0000 */
.L_x_971:
[----:B------:R-:W-:Y:S01]  /*22490*/  BSSY B0, `(.L_x_907) ;  /* 0x0000035000007945 */ /* 0x000fe20003800000 */
[----:B------:R-:W-:Y:S05]  /*224a0*/  @P6 BRA `(.L_x_908) ;  /* 0x0000033000006947 */ /* 0x000fea0003800000 */
[----:B------:R-:W5:Y:S01]  /*224b0*/  LDL R5, [R1] ;  /* 0x0000000001057983 */ /* 0x000f620000100800 */
[----:B------:R-:W-:Y:S02]  /*224c0*/  ISETP.GE.AND P0, PT, R15, c[0x0][0x3c8], PT ;  /* 0x0000f2000f007a0c */ /* 0x000fe40003f06270 */
[----:B------:R-:W-:Y:S01]  /*224d0*/  ISETP.GE.AND P3, PT, R14, c[0x0][0x3c8], PT ;  /* 0x0000f2000e007a0c */ /* 0x000fe20003f66270 */
[----:B--2---:R-:W2:Y:S01]  /*224e0*/  LDL R35, [R1+0x7c] ;  /* 0x00007c0001237983 */ /* 0x004ea20000100800 */
[----:B------:R-:W-:-:S02]  /*224f0*/  ISETP.GE.AND P5, PT, R13, c[0x0][0x3c8], PT ;  /* 0x0000f2000d007a0c */ /* 0x000fc40003fa6270 */
[----:B-----5:R-:W-:-:S13]  /*22500*/  ISETP.GE.AND P1, PT, R5, c[0x0][0x3c8], PT ;  /* 0x0000f20005007a0c */ /* 0x020fda0003f26270 */
[----:B----4-:R-:W-:-:S04]  /*22510*/  @!P1 LEA R2, P2, R5, R0, 0x2 ;  /* 0x0000000005029211 */ /* 0x010fc800078410ff */
[----:B-1----:R-:W-:Y:S02]  /*22520*/  @!P1 LEA.HI.X R3, R5, R4, R26, 0x2, P2 ;  /* 0x0000000405039211 */ /* 0x002fe400010f141a */
[----:B------:R-:W4:Y:S01]  /*22530*/  LDL R5, [R1+0x54] ;  /* 0x0000540001057983 */ /* 0x000f220000100800 */
[----:B------:R-:W-:-:S04]  /*22540*/  @!P0 LEA R16, P2, R15, R0, 0x2 ;  /* 0x000000000f108211 */ /* 0x000fc800078410ff */
[----:B------:R-:W-:Y:S02]  /*22550*/  @!P0 LEA.HI.X R17, R15, R4, R23, 0x2, P2 ;  /* 0x000000040f118211 */ /* 0x000fe400010f1417 */
[----:B------:R-:W-:Y:S01]  /*22560*/  ISETP.GE.AND P2, PT, R12, c[0x0][0x3c8], PT ;  /* 0x0000f2000c007a0c */ /* 0x000fe20003f46270 */
[----:B------:R1:W-:Y:S01]  /*22570*/  @!P1 ST.E.64 [R2.64], R140 ;  /* 0x0000008c02009985 */ /* 0x0003e2000c101b06 */
[----:B------:R-:W-:-:S03]  /*22580*/  ISETP.GE.AND P1, PT, R11, c[0x0][0x3c8], PT ;  /* 0x0000f2000b007a0c */ /* 0x000fc60003f26270 */
[----:B------:R5:W-:Y:S01]  /*22590*/  @!P0 ST.E.64 [R16.64], R144 ;  /* 0x0000009010008985 */ /* 0x000be2000c101b06 */
[CC--:B-1----:R-:W-:Y:S02]  /*225a0*/  @!P3 LEA R2, P4, R14.reuse, R0.reuse, 0x2 ;  /* 0x000000000e02b211 */ /* 0x0c2fe400078810ff */
[C---:B-----5:R-:W-:Y:S02]  /*225b0*/  @!P5 LEA R16, P0, R13.reuse, R0, 0x2 ;  /* 0x000000000d10d211 */ /* 0x060fe400078010ff */
        /* <DEDUP_REMOVED lines=9> */
[----:B------:R-:W-:-:S03]  /*22650*/  @!P1 LEA R18, P3, R11, R0, 0x2 ;  /* 0x000000000b129211 */ /* 0x000fc600078610ff */
[----:B------:R1:W-:Y:S01]  /*22660*/  @!P2 ST.E.64 [R2.64], R114 ;  /* 0x000000720200a985 */ /* 0x0003e2000c101b06 */
[C---:B-----5:R-:W-:Y:S02]  /*22670*/  @!P0 LEA R16, P2, R10.reuse, R0, 0x2 ;  /* 0x000000000a108211 */ /* 0x060fe400078410ff */
[-C--:B------:R-:W-:Y:S02]  /*22680*/  @!P1 LEA.HI.X R19, R11, R4.reuse, R29, 0x2, P3 ;  /* 0x000000040b139211 */ /* 0x080fe400018f141d */
[----:B------:R-:W-:Y:S02]  /*22690*/  ISETP.GE.AND P3, PT, R7, c[0x0][0x3c8], PT ;  /* 0x0000f20007007a0c */ /* 0x000fe40003f66270 */
[----:B------:R-:W-:Y:S01]  /*226a0*/  @!P0 LEA.HI.X R17, R10, R4, R31, 0x2, P2 ;  /* 0x000000040a118211 */ /* 0x000fe200010f141f */
[----:B------:R5:W-:Y:S01]  /*226b0*/  @!P1 ST.E.64 [R18.64], R124 ;  /* 0x0000007c12009985 */ /* 0x000be2000c101b06 */
[----:B------:R-:W-:-:S03]  /*226c0*/  ISETP.GE.AND P2, PT, R6, c[0x0][0x3c8], PT ;  /* 0x0000f20006007a0c */ /* 0x000fc60003f46270 */
[----:B------:R3:W-:Y:S01]  /*226d0*/  @!P0 ST.E.64 [R16.64], R126 ;  /* 0x0000007e10008985 */ /* 0x0007e2000c101b06 */
[----:B------:R-:W-:-:S04]  /*226e0*/  @!P5 LEA R20, P0, R8, R0, 0x2 ;  /* 0x000000000814d211 */ /* 0x000fc800078010ff */
[----:B------:R-:W-:Y:S02]  /*226f0*/  @!P5 LEA.HI.X R21, R8, R4, R32, 0x2, P0 ;  /* 0x000000040815d211 */ /* 0x000fe400000f1420 */
[----:B-1----:R-:W-:-:S04]  /*22700*/  @!P4 LEA R2, P1, R9, R0, 0x2 ;  /* 0x000000000902c211 */ /* 0x002fc800078210ff */
[----:B------:R-:W-:Y:S02]  /*22710*/  @!P4 LEA.HI.X R3, R9, R4, R30, 0x2, P1 ;  /* 0x000000040903c211 */ /* 0x000fe400008f141e */
[----:B-----5:R-:W-:-:S04]  /*22720*/  @!P3 LEA R18, P0, R7, R0, 0x2 ;  /* 0x000000000712b211 */ /* 0x020fc800078010ff */
[----:B------:R-:W-:Y:S02]  /*22730*/  @!P3 LEA.HI.X R19, R7, R4, R33, 0x2, P0 ;  /* 0x000000040713b211 */ /* 0x000fe400000f1421 */
[C---:B---3--:R-:W-:Y:S01]  /*22740*/  @!P2 LEA R16, P0, R6.reuse, R0, 0x2 ;  /* 0x000000000610a211 */ /* 0x048fe200078010ff */
[----:B------:R1:W-:Y:S03]  /*22750*/  @!P4 ST.E.64 [R2.64], R128 ;  /* 0x000000800200c985 */ /* 0x0003e6000c101b06 */
[----:B------:R-:W-:Y:S01]  /*22760*/  @!P2 LEA.HI.X R17, R6, R4, R34, 0x2, P0 ;  /* 0x000000040611a211 */ /* 0x000fe200000f1422 */
[----:B------:R3:W-:Y:S04]  /*22770*/  @!P5 ST.E.64 [R20.64], R146 ;  /* 0x000000921400d985 */ /* 0x0007e8000c101b06 */
[----:B------:R3:W-:Y:S04]  /*22780*/  @!P3 ST.E.64 [R18.64], R142 ;  /* 0x0000008e1200b985 */ /* 0x0007e8000c101b06 */
[----:B------:R3:W-:Y:S01]  /*22790*/  @!P2 ST.E.64 [R16.64], R104 ;  /* 0x000000681000a985 */ /* 0x0007e2000c101b06 */
[----:B----4-:R-:W-:-:S13]  /*227a0*/  ISETP.GE.AND P1, PT, R5, c[0x0][0x3c8], PT ;  /* 0x0000f20005007a0c */ /* 0x010fda0003f26270 */
[----:B-1----:R-:W-:-:S04]  /*227b0*/  @!P1 LEA R2, P0, R5, R0, 0x2 ;  /* 0x0000000005029211 */ /* 0x002fc800078010ff */
[----:B--2---:R-:W-:-:S05]  /*227c0*/  @!P1 LEA.HI.X R3, R5, R4, R35, 0x2, P0 ;  /* 0x0000000405039211 */ /* 0x004fca00000f1423 */
[----:B------:R3:W-:Y:S04]  /*227d0*/  @!P1 ST.E.64 [R2.64], R98 ;  /* 0x0000006202009985 */ /* 0x0007e8000c101b06 */
.L_x_908:
[----:B------:R-:W-:Y:S05]  /*227e0*/  BSYNC B0 ;  /* 0x0000000000007941 */ /* 0x000fea0003800000 */
.L_x_907:
[----:B------:R-:W-:Y:S05]  /*227f0*/  BRA.DIV ~URZ, `(.L_x_909) ;  /* 0x000034727f007947 */ /* 0x000fea000b800000 */
[----:B-1----:R1:W2:Y:S02]  /*22800*/  SHFL.IDX PT, R4, R22, 0x2, 0x1c1f ;  /* 0x005c1f0016047f89 */ /* 0x0022a400000e0000 */
.L_x_972:
[----:B------:R-:W-:Y:S05]  /*22810*/  BRA.DIV ~URZ, `(.L_x_910) ;  /* 0x000034c27f007947 */ /* 0x000fea000b800000 */
[----:B----4-:R4:W1:Y:S02]  /*22820*/  SHFL.IDX PT, R0, R24, 0x2, 0x1c1f ;  /* 0x005c1f0018007f89 */ /* 0x01086400000e0000 */
.L_x_973:
[----:B------:R-:W-:Y:S01]  /*22830*/  LOP3.LUT P0, RZ, R203, 0x1, RZ, 0xc0, !PT ;  /* 0x00000001cbff7812 */ /* 0x000fe2000780c0ff */
[----:B------:R-:W-:-:S12]  /*22840*/  BSSY B0, `(.L_x_911) ;  /* 0x0000035000007945 */ /* 0x000fd80003800000 */
[----:B------:R-:W-:Y:S05]  /*22850*/  @P0 BRA `(.L_x_912) ;  /* 0x0000033000000947 */ /* 0x000fea0003800000 */
[----:B---3--:R-:W3:Y:S04]  /*22860*/  LDL R16, [R1] ;  /* 0x0000000001107983 */ /* 0x008ee80000100800 */
[----:B------:R-:W5:Y:S01]  /*22870*/  LDL R5, [R1+0x54] ;  /* 0x0000540001057983 */ /* 0x000f620000100800 */
[----:B------:R-:W-:Y:S02]  /*22880*/  ISETP.GE.AND P2, PT, R15, c[0x0][0x3c8], PT ;  /* 0x0000f2000f007a0c */ /* 0x000fe40003f46270 */
[----:B------:R-:W-:Y:S01]  /*22890*/  ISETP.GE.AND P4, PT, R14, c[0x0][0x3c8], PT ;  /* 0x0000f2000e007a0c */ /* 0x000fe20003f86270 */
[----:B----4-:R-:W4:Y:S01]  /*228a0*/  LDL R35, [R1+0x7c] ;  /* 0x00007c0001237983 */ /* 0x010f220000100800 */
[----:B------:R-:W-:-:S09]  /*228b0*/  ISETP.GE.AND P3, PT, R13, c[0x0][0x3c8], PT ;  /* 0x0000f2000d007a0c */ /* 0x000fd20003f66270 */
[----:B-1----:R-:W-:-:S04]  /*228c0*/  @!P2 LEA R18, P1, R15, R0, 0x2 ;  /* 0x000000000f12a211 */ /* 0x002fc800078210ff */
[----:B--2---:R-:W-:Y:S02]  /*228d0*/  @!P2 LEA.HI.X R19, R15, R4, R23, 0x2, P1 ;  /* 0x000000040f13a211 */ /* 0x004fe400008f1417 */
[----:B------:R-:W-:Y:S02]  /*228e0*/  ISETP.GE.AND P1, PT, R12, c[0x0][0x3c8], PT ;  /* 0x0000f2000c007a0c */ /* 0x000fe40003f26270 */
[----:B------:R-:W-:Y:S02]  /*228f0*/  ISETP.GE.AND P6, PT, R10, c[0x0][0x3c8], PT ;  /* 0x0000f2000a007a0c */ /* 0x000fe40003fc6270 */
[----:B---3--:R-:W-:-:S13]  /*22900*/  ISETP.GE.AND P0, PT, R16, c[0x0][0x3c8], PT ;  /* 0x0000f20010007a0c */ /* 0x008fda0003f06270 */
[----:B------:R-:W-:-:S04]  /*22910*/  @!P0 LEA R2, P5, R16, R0, 0x2 ;  /* 0x0000000010028211 */ /* 0x000fc800078a10ff */
[----:B------:R-:W-:Y:S02]  /*22920*/  @!P0 LEA.HI.X R3, R16, R4, R26, 0x2, P5 ;  /* 0x0000000410038211 */ /* 0x000fe400028f141a */
[----:B------:R-:W-:-:S03]  /*22930*/  @!P4 LEA R16, P5, R14, R0, 0x2 ;  /* 0x000000000e10c211 */ /* 0x000fc600078a10ff */
[----:B------:R1:W-:Y:S01]  /*22940*/  @!P0 ST.E.64 [R2.64], R44 ;  /* 0x0000002c02008985 */ /* 0x0003e2000c101b06 */
[----:B------:R-:W-:-:S03]  /*22950*/  ISETP.GE.AND P0, PT, R11, c[0x0][0x3c8], PT ;  /* 0x0000f2000b007a0c */ /* 0x000fc60003f06270 */
[----:B------:R2:W-:Y:S01]  /*22960*/  @!P2 ST.E.64 [R18.64], R46 ;  /* 0x0000002e1200a985 */ /* 0x0005e2000c101b06 */
[----:B------:R-:W-:-:S05]  /*22970*/  @!P4 LEA.HI.X R17, R14, R4, R25, 0x2, P5 ;  /* 0x000000040e11c211 */ /* 0x000fca00028f1419 */
[----:B------:R3:W-:Y:S01]  /*22980*/  @!P4 ST.E.64 [R16.64], R48 ;  /* 0x000000301000c985 */ /* 0x0007e2000c101b06 */
[----:B------:R-:W-:Y:S02]  /*22990*/  ISETP.GE.AND P4, PT, R9, c[0x0][0x3c8], PT ;  /* 0x0000f20009007a0c */ /* 0x000fe40003f86270 */
[----:B-1----:R-:W-:-:S04]  /*229a0*/  @!P3 LEA R2, P2, R13, R0, 0x2 ;  /* 0x000000000d02b211 */ /* 0x002fc800078410ff */
[----:B------:R-:W-:Y:S02]  /*229b0*/  @!P3 LEA.HI.X R3, R13, R4, R28, 0x2, P2 ;  /* 0x000000040d03b211 */ /* 0x000fe400010f141c */
[----:B--2---:R-:W-:-:S03]  /*229c0*/  @!P1 LEA R18, P5, R12, R0, 0x2 ;  /* 0x000000000c129211 */ /* 0x004fc600078a10ff */
[----:B------:R1:W-:Y:S01]  /*229d0*/  @!P3 ST.E.64 [R2.64], R50 ;  /* 0x000000320200b985 */ /* 0x0003e2000c101b06 */
[----:B------:R-:W-:Y:S02]  /*229e0*/  @!P1 LEA.HI.X R19, R12, R4, R27, 0x2, P5 ;  /* 0x000000040c139211 */ /* 0x000fe400028f141b */
[----:B---3--:R-:W-:Y:S02]  /*229f0*/  @!P6 LEA R16, P5, R10, R0, 0x2 ;  /* 0x000000000a10e211 */ /* 0x008fe400078a10ff */
[----:B------:R-:W-:Y:S01]  /*22a00*/  ISETP.GE.AND P3, PT, R8, c[0x0][0x3c8], PT ;  /* 0x0000f20008007a0c */ /* 0x000fe20003f66270 */
[----:B------:R-:W-:Y:S01]  /*22a10*/  @!P1 ST.E.64 [R18.64], R66 ;  /* 0x0000004212009985 */ /* 0x000fe2000c101b06 */
[----:B------:R-:W-:Y:S02]  /*22a20*/  @!P6 LEA.HI.X R17, R10, R4, R31, 0x2, P5 ;  /* 0x000000040a11e211 */ /* 0x000fe400028f141f */
[----:B------:R-:W-:Y:S02]  /*22a30*/  ISETP.GE.AND P1, PT, R6, c[0x0][0x3c8], PT ;  /* 0x0000f20006007a0c */ /* 0x000fe40003f26270 */
[----:B-1----:R-:W-:-:S04]  /*22a40*/  @!P0 LEA R2, P2, R11, R0, 0x2 ;  /* 0x000000000b028211 */ /* 0x002fc800078410ff */
[----:B------:R-:W-:Y:S02]  /*22a50*/  @!P0 LEA.HI.X R3, R11, R4, R29, 0x2, P2 ;  /* 0x000000040b038211 */ /* 0x000fe400010f141d */
[----:B------:R-:W-:-:S03]  /*22a60*/  ISETP.GE.AND P2, PT, R7, c[0x0][0x3c8], PT ;  /* 0x0000f20007007a0c */ /* 0x000fc60003f46270 */
[----:B------:R1:W-:Y:S01]  /*22a70*/  @!P0 ST.E.64 [R2.64], R52 ;  /* 0x0000003402008985 */ /* 0x0003e2000c101b06 */
[----:B-----5:R-:W-:-:S03]  /*22a80*/  ISETP.GE.AND P0, PT, R5, c[0x0][0x3c8], PT ;  /* 0x0000f20005007a0c */ /* 0x020fc60003f06270 */
        /* <DEDUP_REMOVED lines=8> */
[-C--:B------:R-:W-:Y:S02]  /*22b10*/  @!P2 LEA.HI.X R19, R7, R4.reuse, R33, 0x2, P4 ;  /* 0x000000040713a211 */ /* 0x080fe400020f1421 */
[----:B------:R-:W-:Y:S01]  /*22b20*/  @!P1 LEA.HI.X R17, R6, R4, R34, 0x2, P5 ;  /* 0x0000000406119211 */ /* 0x000fe200028f1422 */
[----:B------:R2:W-:Y:S04]  /*22b30*/  @!P3 ST.E.64 [R20.64], R80 ;  /* 0x000000501400b985 */ /* 0x0005e8000c101b06 */
[----:B------:R2:W-:Y:S04]  /*22b40*/  @!P2 ST.E.64 [R18.64], R68 ;  /* 0x000000441200a985 */ /* 0x0005e8000c101b06 */
[----:B------:R2:W-:Y:S01]  /*22b50*/  @!P1 ST.E.64 [R16.64], R60 ;  /* 0x0000003c10009985 */ /* 0x0005e2000c101b06 */
[----:B-1----:R-:W-:-:S04]  /*22b60*/  @!P0 LEA R2, P4, R5, R0, 0x2 ;  /* 0x0000000005028211 */ /* 0x002fc800078810ff */
[----:B----4-:R-:W-:-:S05]  /*22b70*/  @!P0 LEA.HI.X R3, R5, R4, R35, 0x2, P4 ;  /* 0x0000000405038211 */ /* 0x010fca00020f1423 */
[----:B------:R2:W-:Y:S04]  /*22b80*/  @!P0 ST.E.64 [R2.64], R38 ;  /* 0x0000002602008985 */ /* 0x0005e8000c101b06 */
.L_x_912:
[----:B------:R-:W-:Y:S05]  /*22b90*/  BSYNC B0 ;  /* 0x0000000000007941 */ /* 0x000fea0003800000 */
.L_x_911:
[----:B------:R-:W-:Y:S05]  /*22ba0*/  BRA.DIV ~URZ, `(.L_x_913) ;  /* 0x000031927f007947 */ /* 0x000fea000b800000 */
[----:B--2---:R2:W3:Y:S04]  /*22bb0*/  SHFL.IDX PT, R4, R22, 0x3, 0x1c1f ;  /* 0x007c1f0016047f89 */ /* 0x0044e800000e0000 */
[----:B-1----:R2:W1:Y:S02]  /*22bc0*/  SHFL.IDX PT, R0, R24, 0x3, 0x1c1f ;  /* 0x007c1f0018007f89 */ /* 0x00246400000e0000 */
.L_x_974:
[----:B------:R-:W-:-:S13]  /*22bd0*/  LOP3.LUT P0, RZ, R203, 0x2, RZ, 0xc0, !PT ;  /* 0x00000002cbff7812 */ /* 0x000fda000780c0ff */
[----:B------:R-:W-:Y:S05]  /*22be0*/  @P0 BRA `(.L_x_901) ;  /* 0x0000115000000947 */ /* 0x000fea0003800000 */
[----:B---3--:R-:W3:Y:S01]  /*22bf0*/  LDL R2, [R1] ;  /* 0x0000000001027983 */ /* 0x008ee20000100800 */
[----:B------:R-:W-:Y:S02]  /*22c00*/  ISETP.GE.AND P3, PT, R15, c[0x0][0x3c8], PT ;  /* 0x0000f2000f007a0c */ /* 0x000fe40003f66270 */
[----:B------:R-:W-:Y:S01]  /*22c10*/  ISETP.GE.AND P2, PT, R14, c[0x0][0x3c8], PT ;  /* 0x0000f2000e007a0c */ /* 0x000fe20003f46270 */
[----:B------:R-:W5:Y:S01]  /*22c20*/  LDL R5, [R1+0x54] ;  /* 0x0000540001057983 */ /* 0x000f620000100800 */
[----:B------:R-:W-:Y:S02]  /*22c30*/  ISETP.GE.AND P1, PT, R13, c[0x0][0x3c8], PT ;  /* 0x0000f2000d007a0c */ /* 0x000fe40003f26270 */
[----:B------:R-:W-:-:S07]  /*22c40*/  ISETP.GE.AND P0, PT, R12, c[0x0][0x3c8], PT ;  /* 0x0000f2000c007a0c */ /* 0x000fce0003f06270 */
[----:B-1----:R-:W-:-:S04]  /*22c50*/  @!P3 LEA R20, P5, R15, R0, 0x2 ;  /* 0x000000000f14b211 */ /* 0x002fc800078a10ff */
[----:B------:R-:W-:Y:S02]  /*22c60*/  @!P3 LEA.HI.X R21, R15, R4, R23, 0x2, P5 ;  /* 0x000000040f15b211 */ /* 0x000fe400028f1417 */
[----:B------:R-:W-:-:S04]  /*22c70*/  @!P2 LEA R16, P5, R14, R0, 0x2 ;  /* 0x000000000e10a211 */ /* 0x000fc800078a10ff */
[----:B------:R-:W-:Y:S02]  /*22c80*/  @!P2 LEA.HI.X R17, R14, R4, R25, 0x2, P5 ;  /* 0x000000040e11a211 */ /* 0x000fe400028f1419 */
[----:B---3--:R-:W-:-:S13]  /*22c90*/  ISETP.GE.AND P4, PT, R2, c[0x0][0x3c8], PT ;  /* 0x0000f20002007a0c */ /* 0x008fda0003f86270 */
[----:B------:R-:W-:-:S04]  /*22ca0*/  @!P4 LEA R18, P6, R2, R0, 0x2 ;  /* 0x000000000212c211 */ /* 0x000fc800078c10ff */
[----:B------:R-:W-:Y:S02]  /*22cb0*/  @!P4 LEA.HI.X R19, R2, R4, R26, 0x2, P6 ;  /* 0x000000040213c211 */ /* 0x000fe400030f141a */
[CC--:B------:R-:W-:Y:S02]  /*22cc0*/  @!P1 LEA R14, P6, R13.reuse, R0.reuse, 0x2 ;  /* 0x000000000d0e9211 */ /* 0x0c0fe400078c10ff */
[C---:B------:R-:W-:Y:S02]  /*22cd0*/  @!P0 LEA R2, P5, R12.reuse, R0, 0x2 ;  /* 0x000000000c028211 */ /* 0x040fe400078a10ff */
[-C--:B------:R-:W-:Y:S02]  /*22ce0*/  @!P1 LEA.HI.X R15, R13, R4.reuse, R28, 0x2, P6 ;  /* 0x000000040d0f9211 */ /* 0x080fe400030f141c */
[----:B------:R-:W-:Y:S02]  /*22cf0*/  ISETP.GE.AND P6, PT, R11, c[0x0][0x3c8], PT ;  /* 0x0000f2000b007a0c */ /* 0x000fe40003fc6270 */
[----:B------:R-:W-:-:S02]  /*22d00*/  @!P0 LEA.HI.X R3, R12, R4, R27, 0x2, P5 ;  /* 0x000000040c038211 */ /* 0x000fc400028f141b */
[----:B------:R-:W-:Y:S01]  /*22d10*/  ISETP.GE.AND P5, PT, R10, c[0x0][0x3c8], PT ;  /* 0x0000f2000a007a0c */ /* 0x000fe20003fa6270 */
[----:B------:R-:W-:Y:S01]  /*22d20*/  @!P4 ST.E.64 [R18.64], R84 ;  /* 0x000000541200c985 */ /* 0x000fe2000c101b06 */
[----:B------:R-:W-:-:S03]  /*22d30*/  ISETP.GE.AND P4, PT, R9, c[0x0][0x3c8], PT ;  /* 0x0000f20009007a0c */ /* 0x000fc60003f86270 */
[----:B------:R-:W-:Y:S01]  /*22d40*/  @!P3 ST.E.64 [R20.64], R76 ;  /* 0x0000004c1400b985 */ /* 0x000fe2000c101b06 */
[----:B------:R-:W-:-:S03]  /*22d50*/  ISETP.GE.AND P3, PT, R8, c[0x0][0x3c8], PT ;  /* 0x0000f20008007a0c */ /* 0x000fc60003f66270 */
[----:B------:R1:W-:Y:S04]  /*22d60*/  @!P2 ST.E.64 [R16.64], R70 ;  /* 0x000000461000a985 */ /* 0x0003e8000c101b06 */
[----:B------:R3:W-:Y:S01]  /*22d70*/  @!P1 ST.E.64 [R14.64], R64 ;  /* 0x000000400e009985 */ /* 0x0007e2000c101b06 */
[----:B------:R-:W-:-:S03]  /*22d80*/  ISETP.GE.AND P2, PT, R7, c[0x0][0x3c8], PT ;  /* 0x0000f20007007a0c */ /* 0x000fc60003f46270 */
[----:B------:R2:W-:Y:S01]  /*22d90*/  @!P0 ST.E.64 [R2.64], R40 ;  /* 0x0000002802008985 */ /* 0x0005e2000c101b06 */
[CC--:B-1----:R-:W-:Y:S02]  /*22da0*/  @!P6 LEA R16, P0, R11.reuse, R0.reuse, 0x2 ;  /* 0x000000000b10e211 */ /* 0x0c2fe400078010ff */
[C---:B---3--:R-:W-:Y:S02]  /*22db0*/  @!P5 LEA R14, P1, R10.reuse, R0, 0x2 ;  /* 0x000000000a0ed211 */ /* 0x048fe400078210ff */
[----:B------:R-:W-:Y:S02]  /*22dc0*/  @!P6 LEA.HI.X R17, R11, R4, R29, 0x2, P0 ;  /* 0x000000040b11e211 */ /* 0x000fe400000f141d */
[----:B------:R-:W-:Y:S02]  /*22dd0*/  @!P4 LEA R12, P0, R9, R0, 0x2 ;  /* 0x00000000090cc211 */ /* 0x000fe400078010ff */
[----:B------:R-:W-:Y:S02]  /*22de0*/  @!P5 LEA.HI.X R15, R10, R4, R31, 0x2, P1 ;  /* 0x000000040a0fd211 */ /* 0x000fe400008f141f */
[----:B------:R-:W-:-:S02]  /*22df0*/  ISETP.GE.AND P1, PT, R6, c[0x0][0x3c8], PT ;  /* 0x0000f20006007a0c */ /* 0x000fc40003f26270 */
[----:B------:R-:W-:Y:S02]  /*22e00*/  @!P4 LEA.HI.X R13, R9, R4, R30, 0x2, P0 ;  /* 0x00000004090dc211 */ /* 0x000fe400000f141e */
[----:B------:R-:W-:-:S04]  /*22e10*/  @!P3 LEA R10, P0, R8, R0, 0x2 ;  /* 0x00000000080ab211 */ /* 0x000fc800078010ff */
[----:B------:R-:W-:Y:S02]  /*22e20*/  @!P3 LEA.HI.X R11, R8, R4, R32, 0x2, P0 ;  /* 0x00000004080bb211 */ /* 0x000fe400000f1420 */
[----:B------:R-:W-:-:S04]  /*22e30*/  @!P2 LEA R8, P0, R7, R0, 0x2 ;  /* 0x000000000708a211 */ /* 0x000fc800078010ff */
[----:B------:R-:W-:Y:S02]  /*22e40*/  @!P2 LEA.HI.X R9, R7, R4, R33, 0x2, P0 ;  /* 0x000000040709a211 */ /* 0x000fe400000f1421 */
[C---:B--2---:R-:W-:Y:S01]  /*22e50*/  @!P1 LEA R2, P0, R6.reuse, R0, 0x2 ;  /* 0x0000000006029211 */ /* 0x044fe200078010ff */
[----:B------:R1:W-:Y:S03]  /*22e60*/  @!P6 ST.E.64 [R16.64], R86 ;  /* 0x000000561000e985 */ /* 0x0003e6000c101b06 */
[----:B------:R-:W-:Y:S01]  /*22e70*/  @!P1 LEA.HI.X R3, R6, R4, R34, 0x2, P0 ;  /* 0x0000000406039211 */ /* 0x000fe200000f1422 */
[----:B------:R1:W-:Y:S04]  /*22e80*/  @!P5 ST.E.64 [R14.64], R82 ;  /* 0x000000520e00d985 */ /* 0x0003e8000c101b06 */
[----:B------:R1:W-:Y:S04]  /*22e90*/  @!P4 ST.E.64 [R12.64], R72 ;  /* 0x000000480c00c985 */ /* 0x0003e8000c101b06 */
[----:B------:R1:W-:Y:S04]  /*22ea0*/  @!P3 ST.E.64 [R10.64], R62 ;  /* 0x0000003e0a00b985 */ /* 0x0003e8000c101b06 */
[----:B------:R1:W-:Y:S04]  /*22eb0*/  @!P2 ST.E.64 [R8.64], R58 ;  /* 0x0000003a0800a985 */ /* 0x0003e8000c101b06 */
[----:B------:R1:W-:Y:S01]  /*22ec0*/  @!P1 ST.E.64 [R2.64], R42 ;  /* 0x0000002a02009985 */ /* 0x0003e2000c101b06 */
[----:B-----5:R-:W-:-:S13]  /*22ed0*/  ISETP.GE.AND P0, PT, R5, c[0x0][0x3c8], PT ;  /* 0x0000f20005007a0c */ /* 0x020fda0003f06270 */
[----:B------:R-:W-:Y:S05]  /*22ee0*/  @P0 BRA `(.L_x_901) ;  /* 0x00000e5000000947 */ /* 0x000fea0003800000 */
[----:B------:R-:W2:Y:S01]  /*22ef0*/  LDL R22, [R1+0x7c] ;  /* 0x00007c0001167983 */ /* 0x000ea20000100800 */
[----:B-1----:R-:W-:-:S04]  /*22f00*/  LEA R2, P0, R5, R0, 0x2 ;  /* 0x0000000005027211 */ /* 0x002fc800078010ff */
[----:B--2---:R-:W-:-:S05]  /*22f10*/  LEA.HI.X R3, R5, R4, R22, 0x2, P0 ;  /* 0x0000000405037211 */ /* 0x004fca00000f1416 */
[----:B------:R1:W-:Y:S01]  /*22f20*/  ST.E.64 [R2.64], R36 ;  /* 0x0000002402007985 */ /* 0x0003e2000c101b06 */
[----:B------:R-:W-:Y:S05]  /*22f30*/  BRA `(.L_x_901) ;  /* 0x00000e0000007947 */ /* 0x000fea0003800000 */
.L_x_886:
[----:B------:R-:W2:Y:S04]  /*22f40*/  LDL.LU R7, [R1+0x2c] ;  /* 0x00002c0001077983 */ /* 0x000ea80000300800 */
[----:B-1----:R-:W3:Y:S01]  /*22f50*/  LDL R6, [R1+0x34] ;  /* 0x0000340001067983 */ /* 0x002ee20000100800 */
[----:B------:R-:W-:Y:S01]  /*22f60*/  ISETP.NE.U32.AND P0, PT, RZ, c[0x0][0x508], PT ;  /* 0x00014200ff007a0c */ /* 0x000fe20003f05070 */
[----:B------:R-:W-:Y:S01]  /*22f70*/  IMAD.MOV.U32 R4, RZ, RZ, 0x4 ;  /* 0x00000004ff047424 */ /* 0x000fe200078e00ff */
[----:B------:R-:W-:Y:S01]  /*22f80*/  ISETP.NE.U32.AND P2, PT, RZ, c[0x0][0x500], PT ;  /* 0x00014000ff007a0c */ /* 0x000fe20003f45070 */
[----:B------:R-:W-:Y:S01]  /*22f90*/  IMAD.MOV.U32 R19, RZ, RZ, c[0x0][0x388] ;  /* 0x0000e200ff137624 */ /* 0x000fe200078e00ff */
[----:B------:R-:W-:Y:S01]  /*22fa0*/  ISETP.NE.AND.EX P0, PT, RZ, c[0x0][0x50c], PT, P0 ;  /* 0x00014300ff007a0c */ /* 0x000fe20003f05300 */
[----:B------:R-:W-:Y:S01]  /*22fb0*/  IMAD.MOV.U32 R0, RZ, RZ, RZ ;  /* 0x000000ffff007224 */ /* 0x000fe200078e00ff */
[----:B------:R-:W-:Y:S01]  /*22fc0*/  ISETP.NE.AND.EX P2, PT, RZ, c[0x0][0x504], PT, P2 ;  /* 0x00014100ff007a0c */ /* 0x000fe20003f45320 */
[----:B---3--:R-:W-:-:S10]  /*22fd0*/  IMAD.WIDE R2, R6, R4, c[0x0][0x500] ;  /* 0x0001400006027625 */ /* 0x008fd400078e0204 */
[----:B------:R-:W-:Y:S02]  /*22fe0*/  @P0 IMAD.WIDE R4, R6, R4, c[0x0][0x508] ;  /* 0x0001420006040625 */ /* 0x000fe400078e0204 */
        /* <DEDUP_REMOVED lines=9> */
.L_x_914:
[----:B-1----:R-:W1:Y:S01]  /*23080*/  S2R R4, SR_TID.X ;  /* 0x0000000000047919 */ /* 0x002e620000002100 */
[----:B------:R-:W-:Y:S01]  /*23090*/  SHF.R.S32.HI R2, RZ, 0x1f, R6 ;  /* 0x0000001fff027819 */ /* 0x000fe20000011406 */
[----:B------:R-:W-:Y:S01]  /*230a0*/  BSSY B0, `(.L_x_915) ;  /* 0x0000038000007945 */ /* 0x000fe20003800000 */
[----:B-----5:R-:W-:-:S02]  /*230b0*/  SHF.R.S32.HI R17, RZ, 0x1f, R0 ;  /* 0x0000001fff117819 */ /* 0x020fc40000011400 */
[----:B------:R-:W-:Y:S02]  /*230c0*/  SEL R10, R6, RZ, !P2 ;  /* 0x000000ff060a7207 */ /* 0x000fe40005000000 */
[----:B------:R-:W-:Y:S02]  /*230d0*/  SEL R20, R2, RZ, !P2 ;  /* 0x000000ff02147207 */ /* 0x000fe40005000000 */
[----:B-1----:R-:W-:-:S13]  /*230e0*/  ISETP.GT.AND P0, PT, R4, 0x7f, PT ;  /* 0x0000007f0400780c */ /* 0x002fda0003f04270 */
        /* <DEDUP_REMOVED lines=51> */
.L_x_916:
[----:B------:R-:W-:Y:S05]  /*23420*/  BSYNC B0 ;  /* 0x0000000000007941 */ /* 0x000fea0003800000 */
.L_x_915:
        /* <DEDUP_REMOVED lines=47> */
.L_x_975:
[----:B------:R-:W-:Y:S05]  /*23720*/  BRA.DIV ~URZ, `(.L_x_918) ;  /* 0x000027427f007947 */ /* 0x000fea000b800000 */
[----:B------:R3:W4:Y:S02]  /*23730*/  SHFL.IDX PT, R0, R12, RZ, 0x1c1f ;  /* 0x001c1fff0c007589 */ /* 0x00072400000e0000 */
.L_x_976:
        /* <DEDUP_REMOVED lines=21> */
.L_x_920:
[----:B------:R-:W-:Y:S05]  /*23890*/  BSYNC B0 ;  /* 0x0000000000007941 */ /* 0x000fea0003800000 */
.L_x_919:
[----:B------:R-:W-:Y:S05]  /*238a0*/  BRA.DIV ~URZ, `(.L_x_921) ;  /* 0x000026227f007947 */ /* 0x000fea000b800000 */
[----:B--2---:R2:W1:Y:S04]  /*238b0*/  SHFL.IDX PT, R8, R9, 0x1, 0x1c1f ;  /* 0x003c1f0009087f89 */ /* 0x00446800000e0000 */
[----:B----4-:R2:W4:Y:S02]  /*238c0*/  SHFL.IDX PT, R0, R12, 0x1, 0x1c1f ;  /* 0x003c1f000c007f89 */ /* 0x01052400000e0000 */
.L_x_977:
        /* <DEDUP_REMOVED lines=21> */
.L_x_923:
[----:B------:R-:W-:Y:S05]  /*23a20*/  BSYNC B0 ;  /* 0x0000000000007941 */ /* 0x000fea0003800000 */
.L_x_922:
[----:B------:R-:W-:Y:S05]  /*23a30*/  BRA.DIV ~URZ, `(.L_x_924) ;  /* 0x000025527f007947 */ /* 0x000fea000b800000 */
[----:B-1----:R1:W2:Y:S02]  /*23a40*/  SHFL.IDX PT, R8, R9, 0x2, 0x1c1f ;  /* 0x005c1f0009087f89 */ /* 0x0022a400000e0000 */
.L_x_978:
[----:B------:R-:W-:Y:S05]  /*23a50*/  BRA.DIV ~URZ, `(.L_x_925) ;  /* 0x000025a27f007947 */ /* 0x000fea000b800000 */
[----:B----4-:R4:W1:Y:S02]  /*23a60*/  SHFL.IDX PT, R0, R12, 0x2, 0x1c1f ;  /* 0x005c1f000c007f89 */ /* 0x01086400000e0000 */
.L_x_979:
        /* <DEDUP_REMOVED lines=21> */
.L_x_927:
[----:B------:R-:W-:Y:S05]  /*23bc0*/  BSYNC B0 ;  /* 0x0000000000007941 */ /* 0x000fea0003800000 */
.L_x_926:
[----:B------:R-:W-:Y:S05]  /*23bd0*/  BRA.DIV ~URZ, `(.L_x_928) ;  /* 0x000024827f007947 */ /* 0x000fea000b800000 */
[----:B--2---:R2:W3:Y:S04]  /*23be0*/  SHFL.IDX PT, R8, R9, 0x3, 0x1c1f ;  /* 0x007c1f0009087f89 */ /* 0x0044e800000e0000 */
[----:B-1----:R2:W1:Y:S02]  /*23bf0*/  SHFL.IDX PT, R0, R12, 0x3, 0x1c1f ;  /* 0x007c1f000c007f89 */ /* 0x00246400000e0000 */
.L_x_980:
        /* <DEDUP_REMOVED lines=20> */
.L_x_901:
[----:B------:R-:W-:Y:S05]  /*23d40*/  BSYNC B1 ;  /* 0x0000000000017941 */ /* 0x000fea0003800000 */
.L_x_885:
        /* <DEDUP_REMOVED lines=15> */
.L_x_981:
[----:B------:R-:W-:Y:S05]  /*23e40*/  BRA.DIV ~URZ, `(.L_x_931) ;  /* 0x000023427f007947 */ /* 0x000fea000b800000 */
[----:B------:R3:W4:Y:S02]  /*23e50*/  SHFL.IDX PT, R8, R74, 0x1, 0x1f ;  /* 0x00201f004a087f89 */ /* 0x00072400000e0000 */
.L_x_982:
        /* <DEDUP_REMOVED lines=19> */
.L_x_983:
        /* <DEDUP_REMOVED lines=16> */
.L_x_984:
[----:B---3--:R-:W-:Y:S01]  /*24090*/  IMAD R0, R0, c[0x0][0x538], RZ ;  /* 0x00014e0000007a24 */ /* 0x008fe200078e02ff */
[----:B------:R-:W-:Y:S04]  /*240a0*/  BSSY B1, `(.L_x_934) ;  /* 0x00000ce000017945 */ /* 0x000fe80003800000 */
[----:B----4-:R-:W-:-:S04]  /*240b0*/  IADD3 R8, R0, R8, RZ ;  /* 0x0000000800087210 */ /* 0x010fc80007ffe0ff */
[----:B--2---:R-:W-:-:S13]  /*240c0*/  ISETP.GT.AND P0, PT, R8, R9, PT ;  /* 0x000000090800720c */ /* 0x004fda0003f04270 */
[----:B------:R-:W-:Y:S05]  /*240d0*/  @P0 BRA `(.L_x_935) ;  /* 0x0000025000000947 */ /* 0x000fea0003800000 */
.L_x_939:
        /* <DEDUP_REMOVED lines=17> */
.L_x_985:
        /* <DEDUP_REMOVED lines=16> */
.L_x_986:
[----:B--2---:R-:W-:-:S05]  /*242f0*/  IMAD R0, R0, c[0x0][0x538], RZ ;  /* 0x00014e0000007a24 */ /* 0x004fca00078e02ff */
[----:B------:R-:W-:-:S04]  /*24300*/  IADD3 R8, R0, R8, RZ ;  /* 0x0000000800087210 */ /* 0x000fc80007ffe0ff */
[----:B------:R-:W-:-:S13]  /*24310*/  ISETP.GT.AND P0, PT, R8, R9, PT ;  /* 0x000000090800720c */ /* 0x000fda0003f04270 */
[----:B-1----:R-:W-:Y:S05]  /*24320*/  @!P0 BRA `(.L_x_939) ;  /* 0xfffffdb000008947 */ /* 0x002fea000383ffff */
.L_x_935:
[----:B------:R-:W-:-:S05]  /*24330*/  IADD3 R11, -R0, R8, RZ ;  /* 0x00000008000b7210 */ /* 0x000fca0007ffe1ff */
[----:B------:R-:W-:-:S05]  /*24340*/  IMAD R0, R4, c[0x0][0x538], R11 ;  /* 0x00014e0004007a24 */ /* 0x000fca00078e020b */
[----:B------:R-:W-:Y:S01]  /*24350*/  ISETP.GT.AND P0, PT, R0, R9, PT ;  /* 0x000000090000720c */ /* 0x000fe20003f04270 */
[----:B------:R-:W-:-:S12]  /*24360*/  BRA.DIV ~URZ, `(.L_x_940) ;  /* 0x000022627f007947 */ /* 0x000fd8000b800000 */
[----:B------:R-:W-:-:S03]  /*24370*/  VOTE.ANY R12, PT, !P0 ;  /* 0x00000000000c7806 */ /* 0x000fc600040e0100 */
.L_x_987:
[----:B------:R-:W2:Y:S01]  /*24380*/  LDL.LU R0, [R1+0x34] ;  /* 0x0000340001007983 */ /* 0x000ea20000300800 */
[----:B------:R-:W2:Y:S02]  /*24390*/  POPC R8, R12 ;  /* 0x0000000c00087309 */ /* 0x000ea40000000000 */
[----:B--2---:R-:W-:-:S05]  /*243a0*/  IADD3 R0, R8, R0, RZ ;  /* 0x0000000008007210 */ /* 0x004fca0007ffe0ff */
[----:B------:R2:W-:Y:S01]  /*243b0*/  STL [R1+0x34], R0 ;  /* 0x0000340001007387 */ /* 0x0005e20000100800 */
[----:B------:R-:W-:Y:S05]  /*243c0*/  BRA.DIV ~URZ, `(.L_x_941) ;  /* 0x000022527f007947 */ /* 0x000fea000b800000 */
[----:B------:R3:W4:Y:S04]  /*243d0*/  SHFL.IDX PT, R10, R6, R8, 0x1f ;  /* 0x00001f08060a7589 */ /* 0x00072800000e0000 */
[----:B------:R3:W1:Y:S02]  /*243e0*/  SHFL.IDX PT, R7, R7, R8, 0x1f ;  /* 0x00001f0807077589 */ /* 0x00066400000e0000 */
.L_x_988:
[----:B------:R-:W-:Y:S01]  /*243f0*/  ISETP.NE.AND P0, PT, R12, RZ, PT ;  /* 0x000000ff0c00720c */ /* 0x000fe20003f05270 */
[----:B------:R-:W-:-:S12]  /*24400*/  BSSY B0, `(.L_x_942) ;  /* 0x0000005000007945 */ /* 0x000fd80003800000 */
[----:B------:R-:W-:Y:S05]  /*24410*/  @!P0 BRA `(.L_x_943) ;  /* 0x0000003000008947 */ /* 0x000fea0003800000 */
[----:B------:R-:W-:Y:S01]  /*24420*/  IADD3 R3, R8, -0x1, RZ ;  /* 0xffffffff08037810 */ /* 0x000fe20007ffe0ff */
[----:B------:R-:W-:Y:S05]  /*24430*/  BRA.DIV ~URZ, `(.L_x_944) ;  /* 0x000022b27f007947 */ /* 0x000fea000b800000 */
[----:B------:R2:W3:Y:S02]  /*24440*/  SHFL.IDX PT, R13, R4, R3, 0x1f ;  /* 0x00001f03040d7589 */ /* 0x0004e400000e0000 */
.L_x_943:
[----:B------:R-:W-:Y:S05]  /*24450*/  BSYNC B0 ;  /* 0x0000000000007941 */ /* 0x000fea0003800000 */
.L_x_942:
        /* <DEDUP_REMOVED lines=68> */
.L_x_946:
        /* <DEDUP_REMOVED lines=68> */
.L_x_947:
[----:B------:R-:W-:Y:S05]  /*24ce0*/  BSYNC B0 ;  /* 0x0000000000007941 */ /* 0x000fea0003800000 */
.L_x_945:
[----:B------:R-:W-:-:S04]  /*24cf0*/  LOP3.LUT R2, RZ, R2, RZ, 0x33, !PT ;  /* 0x00000002ff027212 */ /* 0x000fc800078e33ff */
[----:B-1----:R-:W-:-:S05]  /*24d00*/  IADD3 R0, R2, R10, RZ ;  /* 0x0000000a02007210 */ /* 0x002fca0007ffe0ff */
[----:B------:R1:W-:Y:S01]  /*24d10*/  STL [R1+0x2c], R0 ;  /* 0x00002c0001007387 */ /* 0x0003e20000100800 */
[----:B------:R-:W-:Y:S05]  /*24d20*/  BRA `(.L_x_948) ;  /* 0x0000005000007947 */ /* 0x000fea0003800000 */
.L_x_936:
[----:B------:R-:W-:Y:S01]  /*24d30*/  MOV R0, c[0x0][0x53c] ;  /* 0x00014f0000007a02 */ /* 0x000fe20000000f00 */
[----:B------:R2:W-:Y:S04]  /*24d40*/  STL [R1+0x28], R9 ;  /* 0x0000280901007387 */ /* 0x0005e80000100800 */
[----:B------:R2:W-:Y:S04]  /*24d50*/  STL [R1+0x2c], RZ ;  /* 0x00002cff01007387 */ /* 0x0005e80000100800 */
[----:B------:R2:W-:Y:S04]  /*24d60*/  STL [R1+0x30], RZ ;  /* 0x000030ff01007387 */ /* 0x0005e80000100800 */
[----:B------:R2:W-:Y:S02]  /*24d70*/  STL [R1+0x34], R0 ;  /* 0x0000340001007387 */ /* 0x0005e40000100800 */
.L_x_948:
[----:B------:R-:W-:Y:S05]  /*24d80*/  BSYNC B1 ;  /* 0x0000000000017941 */ /* 0x000fea0003800000 */
.L_x_934:
        /* <DEDUP_REMOVED lines=9> */
.L_x_929:
[----:B--2---:R-:W2:Y:S02]  /*24e20*/  LDL R0, [R1+0x34] ;  /* 0x0000340001007983 */ /* 0x004ea40000100800 */
[----:B--2---:R-:W-:-:S13]  /*24e30*/  ISETP.GE.AND P0, PT, R0, c[0x0][0x53c], PT ;  /* 0x00014f0000007a0c */ /* 0x004fda0003f06270 */
[----:B-1----:R-:W-:Y:S01]  /*24e40*/  @P0 CALL.REL.NOINC `(.L_x_949) ;  /* 0x0000001000000944 */ /* 0x002fe20003c00000 */
[----:B------:R-:W-:Y:S05]  /*24e50*/  BRA `(.L_x_950) ;  /* 0xfffdd1b000007947 */ /* 0x000fea000383ffff */
.L_x_949:
[----:B------:R-:W-:Y:S05]  /*24e60*/  EXIT ;  /* 0x000000000000794d */ /* 0x000fea0003800000 */
.L_x_687:
[----:B------:R-:W-:Y:S01]  /*24e70*/  IMAD.MOV.U32 R0, RZ, RZ, R5 ;  /* 0x000000ffff007224 */ /* 0x000fe200078e0005 */
[----:B------:R-:W-:Y:S02]  /*24e80*/  MOV R2, 0x1 ;  /* 0x0000000100027802 */ /* 0x000fe40000000f00 */
[----:B------:R-:W-:Y:S02]  /*24e90*/  MOV R3, 0x24eb0 ;  /* 0x00024eb000037802 */ /* 0x000fe40000000f00 */
[----:B------:R-:W-:Y:S05]  /*24ea0*/  CALL.REL.NOINC `($__internal_14_$__cuda_sm70_shflsync_up_p) ;  /* 0x0000193000007944 */ /* 0x000fea0003c00000 */
[----:B------:R-:W-:Y:S01]  /*24eb0*/  MOV R0, R4 ;  /* 0x0000000400007202 */ /* 0x000fe20000000f00 */
[----:B------:R-:W-:Y:S05]  /*24ec0*/  BRA `(.L_x_951) ;  /* 0xfffdb59000007947 */ /* 0x000fea000383ffff */
.L_x_688:
[----:B------:R-:W-:Y:S01]  /*24ed0*/  IMAD.MOV.U32 R0, RZ, RZ, R5 ;  /* 0x000000ffff007224 */ /* 0x000fe200078e0005 */
[----:B------:R-:W-:Y:S02]  /*24ee0*/  MOV R2, 0x2 ;  /* 0x0000000200027802 */ /* 0x000fe40000000f00 */
[----:B------:R-:W-:Y:S02]  /*24ef0*/  MOV R3, 0x24f10 ;  /* 0x00024f1000037802 */ /* 0x000fe40000000f00 */
[----:B------:R-:W-:Y:S05]  /*24f00*/  CALL.REL.NOINC `($__internal_14_$__cuda_sm70_shflsync_up_p) ;  /* 0x000018d000007944 */ /* 0x000fea0003c00000 */
[----:B------:R-:W-:Y:S01]  /*24f10*/  SEL R0, R4, RZ, P4 ;  /* 0x000000ff04007207 */ /* 0x000fe20002000000 */
[----:B------:R-:W-:Y:S01]  /*24f20*/  IMAD.MOV.U32 R2, RZ, RZ, 0x4 ;  /* 0x00000004ff027424 */ /* 0x000fe200078e00ff */
[----:B------:R-:W-:-:S03]  /*24f30*/  MOV R3, 0x24f60 ;  /* 0x00024f6000037802 */ /* 0x000fc60000000f00 */
[----:B------:R-:W-:Y:S02]  /*24f40*/  IMAD.IADD R0, R5, 0x1, R0 ;  /* 0x0000000105007824 */ /* 0x000fe400078e0200 */
        /* <DEDUP_REMOVED lines=14> */
[----:B------:R-:W-:Y:S01]  /*25030*/  IMAD.IADD R4, R0, 0x1, R4 ;  /* 0x0000000100047824 */ /* 0x000fe200078e0204 */
[----:B------:R-:W-:-:S03]  /*25040*/  MOV R0, 0x1f ;  /* 0x0000001f00007802 */ /* 0x000fc60000000f00 */
[----:B------:R-:W-:Y:S02]  /*25050*/  IMAD.MOV.U32 R5, RZ, RZ, R4 ;  /* 0x000000ffff057224 */ /* 0x000fe400078e0004 */
[----:B------:R-:W-:Y:S05]  /*25060*/  CALL.REL.NOINC `($__internal_13_$__cuda_sm70_shflsync_idx_p) ;  /* 0x0000172000007944 */ /* 0x000fea0003c00000 */
[----:B------:R-:W-:Y:S05]  /*25070*/  BRA `(.L_x_952) ;  /* 0xfffdb4e000007947 */ /* 0x000fea000383ffff */
.L_x_690:
[----:B------:R-:W-:Y:S02]  /*25080*/  SEL R0, RZ, 0x1, P0 ;  /* 0x00000001ff007807 */ /* 0x000fe40000000000 */
[----:B------:R-:W-:Y:S02]  /*25090*/  MOV R2, 0x250b0 ;  /* 0x000250b000027802 */ /* 0x000fe40000000f00 */
[----:B------:R-:W-:Y:S05]  /*250a0*/  CALL.REL.NOINC `($__internal_15_$__cuda_sm70_votesync_ballot) ;  /* 0x000017a000007944 */ /* 0x000fea0003c00000 */
[----:B------:R-:W-:Y:S01]  /*250b0*/  MOV R10, R0 ;  /* 0x00000000000a7202 */ /* 0x000fe20000000f00 */
[----:B------:R-:W-:Y:S05]  /*250c0*/  BRA `(.L_x_953) ;  /* 0xfffdb52000007947 */ /* 0x000fea000383ffff */
.L_x_691:
[----:B------:R-:W-:Y:S01]  /*250d0*/  IMAD.MOV.U32 R5, RZ, RZ, R9 ;  /* 0x000000ffff057224 */ /* 0x000fe200078e0009 */
[----:B------:R-:W-:Y:S01]  /*250e0*/  MOV R3, R7 ;  /* 0x0000000700037202 */ /* 0x000fe20000000f00 */
[----:B-1----:R-:W-:Y:S01]  /*250f0*/  IMAD.MOV.U32 R0, RZ, RZ, 0x1f ;  /* 0x0000001fff007424 */ /* 0x002fe200078e00ff */
[----:B------:R-:W-:Y:S02]  /*25100*/  MOV R2, 0x25120 ;  /* 0x0002512000027802 */ /* 0x000fe40000000f00 */
[----:B------:R-:W-:Y:S05]  /*25110*/  CALL.REL.NOINC `($__internal_13_$__cuda_sm70_shflsync_idx_p) ;  /* 0x0000167000007944 */ /* 0x000fea0003c00000 */
[----:B------:R-:W-:Y:S01]  /*25120*/  IMAD.MOV.U32 R12, RZ, RZ, R0 ;  /* 0x000000ffff0c7224 */ /* 0x000fe200078e0000 */
[----:B------:R-:W-:Y:S01]  /*25130*/  MOV R5, R8 ;  /* 0x0000000800057202 */ /* 0x000fe20000000f00 */
[----:B------:R-:W-:Y:S01]  /*25140*/  IMAD.MOV.U32 R6, RZ, RZ, RZ ;  /* 0x000000ffff067224 */ /* 0x000fe200078e00ff */
[----:B------:R-:W-:Y:S01]  /*25150*/  MOV R3, R7 ;  /* 0x0000000700037202 */ /* 0x000fe20000000f00 */
[----:B------:R-:W-:Y:S01]  /*25160*/  IMAD.MOV.U32 R0, RZ, RZ, 0x1f ;  /* 0x0000001fff007424 */ /* 0x000fe200078e00ff */
[----:B------:R-:W-:-:S02]  /*25170*/  MOV R2, 0x25190 ;  /* 0x0002519000027802 */ /* 0x000fc40000000f00 */
[----:B------:R-:W-:Y:S05]  /*25180*/  CALL.REL.NOINC `($__internal_13_$__cuda_sm70_shflsync_idx_p) ;  /* 0x0000160000007944 */ /* 0x000fea0003c00000 */
[----:B------:R-:W-:Y:S01]  /*25190*/  MOV R9, R0 ;  /* 0x0000000000097202 */ /* 0x000fe20000000f00 */
[----:B------:R-:W-:Y:S05]  /*251a0*/  BRA `(.L_x_954) ;  /* 0xfffdb4b000007947 */ /* 0x000fea000383ffff */
.L_x_694:
[----:B------:R-:W-:Y:S01]  /*251b0*/  IMAD.MOV.U32 R5, RZ, RZ, R4 ;  /* 0x000000ffff057224 */ /* 0x000fe200078e0004 */
[----:B-1----:R-:W-:-:S02]  /*251c0*/  MOV R0, 0x1f ;  /* 0x0000001f00007802 */ /* 0x002fc40000000f00 */
[----:B------:R-:W-:Y:S02]  /*251d0*/  MOV R2, 0x251f0 ;  /* 0x000251f000027802 */ /* 0x000fe40000000f00 */
[----:B--234-:R-:W-:Y:S05]  /*251e0*/  CALL.REL.NOINC `($__internal_13_$__cuda_sm70_shflsync_idx_p) ;  /* 0x000015a000007944 */ /* 0x01cfea0003c00000 */
[----:B------:R-:W-:Y:S01]  /*251f0*/  MOV R6, R0 ;  /* 0x0000000000067202 */ /* 0x000fe20000000f00 */
[----:B------:R-:W-:Y:S05]  /*25200*/  BRA `(.L_x_693) ;  /* 0xfffdb4b000007947 */ /* 0x000fea000383ffff */
.L_x_751:
[----:B------:R-:W-:Y:S01]  /*25210*/  IMAD.MOV.U32 R5, RZ, RZ, R10 ;  /* 0x000000ffff057224 */ /* 0x000fe200078e000a */
[----:B------:R-:W-:Y:S01]  /*25220*/  MOV R3, RZ ;  /* 0x000000ff00037202 */ /* 0x000fe20000000f00 */
[----:B------:R-:W-:Y:S01]  /*25230*/  IMAD.MOV.U32 R0, RZ, RZ, 0x1c1f ;  /* 0x00001c1fff007424 */ /* 0x000fe200078e00ff */
[----:B-1----:R-:W-:Y:S02]  /*25240*/  MOV R2, 0x25260 ;  /* 0x0002526000027802 */ /* 0x002fe40000000f00 */
[----:B-----5:R-:W-:Y:S05]  /*25250*/  CALL.REL.NOINC `($__internal_13_$__cuda_sm70_shflsync_idx_p) ;  /* 0x0000153000007944 */ /* 0x020fea0003c00000 */
[----:B------:R-:W-:Y:S01]  /*25260*/  MOV R8, R0 ;  /* 0x0000000000087202 */ /* 0x000fe20000000f00 */
[----:B------:R-:W-:Y:S05]  /*25270*/  BRA `(.L_x_955) ;  /* 0xfffe3c7000007947 */ /* 0x000fea000383ffff */
.L_x_752:
[----:B------:R-:W-:Y:S01]  /*25280*/  IMAD.MOV.U32 R5, RZ, RZ, R11 ;  /* 0x000000ffff057224 */ /* 0x000fe200078e000b */
[----:B------:R-:W-:Y:S01]  /*25290*/  MOV R3, RZ ;  /* 0x000000ff00037202 */ /* 0x000fe20000000f00 */
[----:B------:R-:W-:Y:S01]  /*252a0*/  IMAD.MOV.U32 R0, RZ, RZ, 0x1c1f ;  /* 0x00001c1fff007424 */ /* 0x000fe200078e00ff */
[----:B-1----:R-:W-:Y:S02]  /*252b0*/  MOV R2, 0x252d0 ;  /* 0x000252d000027802 */ /* 0x002fe40000000f00 */
[----:B--23-5:R-:W-:Y:S05]  /*252c0*/  CALL.REL.NOINC `($__internal_13_$__cuda_sm70_shflsync_idx_p) ;  /* 0x000014c000007944 */ /* 0x02cfea0003c00000 */
[----:B------:R-:W-:Y:S05]  /*252d0*/  BRA `(.L_x_956) ;  /* 0xfffe3c3000007947 */ /* 0x000fea000383ffff */
.L_x_755:
[----:B-1----:R-:W-:Y:S01]  /*252e0*/  IMAD.MOV.U32 R5, RZ, RZ, R10 ;  /* 0x000000ffff057224 */ /* 0x002fe200078e000a */
[----:B------:R-:W-:Y:S01]  /*252f0*/  MOV R3, 0x1 ;  /* 0x0000000100037802 */ /* 0x000fe20000000f00 */
[----:B------:R-:W-:Y:S01]  /*25300*/  IMAD.MOV.U32 R0, RZ, RZ, 0x1c1f ;  /* 0x00001c1fff007424 */ /* 0x000fe200078e00ff */
[----:B------:R-:W-:-:S02]  /*25310*/  MOV R2, 0x25330 ;  /* 0x0002533000027802 */ /* 0x000fc40000000f00 */
[----:B--2345:R-:W-:Y:S05]  /*25320*/  CALL.REL.NOINC `($__internal_13_$__cuda_sm70_shflsync_idx_p) ;  /* 0x0000146000007944 */ /* 0x03cfea0003c00000 */
[----:B------:R-:W-:Y:S01]  /*25330*/  IMAD.MOV.U32 R8, RZ, RZ, R0 ;  /* 0x000000ffff087224 */ /* 0x000fe200078e0000 */
[----:B------:R-:W-:Y:S01]  /*25340*/  MOV R3, 0x1 ;  /* 0x0000000100037802 */ /* 0x000fe20000000f00 */
[----:B------:R-:W-:Y:S01]  /*25350*/  IMAD.MOV.U32 R5, RZ, RZ, R11 ;  /* 0x000000ffff057224 */ /* 0x000fe200078e000b */
[----:B------:R-:W-:-:S02]  /*25360*/  MOV R0, 0x1c1f ;  /* 0x00001c1f00007802 */ /* 0x000fc40000000f00 */
[----:B------:R-:W-:Y:S02]  /*25370*/  MOV R2, 0x25390 ;  /* 0x0002539000027802 */ /* 0x000fe40000000f00 */
[----:B------:R-:W-:Y:S05]  /*25380*/  CALL.REL.NOINC `($__internal_13_$__cuda_sm70_shflsync_idx_p) ;  /* 0x0000140000007944 */ /* 0x000fea0003c00000 */
[----:B------:R-:W-:Y:S05]  /*25390*/  BRA `(.L_x_957) ;  /* 0xfffe3d2000007947 */ /* 0x000fea000383ffff */
.L_x_758:
[----:B-1----:R-:W-:Y:S01]  /*253a0*/  IMAD.MOV.U32 R5, RZ, RZ, R10 ;  /* 0x000000ffff057224 */ /* 0x002fe200078e000a */
[----:B------:R-:W-:Y:S01]  /*253b0*/  MOV R3, 0x2 ;  /* 0x0000000200037802 */ /* 0x000fe20000000f00 */
[----:B------:R-:W-:Y:S01]  /*253c0*/  IMAD.MOV.U32 R0, RZ, RZ, 0x1c1f ;  /* 0x00001c1fff007424 */ /* 0x000fe200078e00ff */
[----:B------:R-:W-:Y:S02]  /*253d0*/  MOV R2, 0x253f0 ;  /* 0x000253f000027802 */ /* 0x000fe40000000f00 */
[----:B--2345:R-:W-:Y:S05]  /*253e0*/  CALL.REL.NOINC `($__internal_13_$__cuda_sm70_shflsync_idx_p) ;  /* 0x000013a000007944 */ /* 0x03cfea0003c00000 */
[----:B------:R-:W-:Y:S01]  /*253f0*/  MOV R8, R0 ;  /* 0x0000000000087202 */ /* 0x000fe20000000f00 */
[----:B------:R-:W-:Y:S05]  /*25400*/  BRA `(.L_x_958) ;  /* 0xfffe3e5000007947 */ /* 0x000fea000383ffff */
.L_x_759:
[----:B-1----:R-:W-:Y:S01]  /*25410*/  IMAD.MOV.U32 R5, RZ, RZ, R11 ;  /* 0x000000ffff057224 */ /* 0x002fe200078e000b */
[----:B------:R-:W-:Y:S01]  /*25420*/  MOV R3, 0x2 ;  /* 0x0000000200037802 */ /* 0x000fe20000000f00 */
[----:B------:R-:W-:Y:S01]  /*25430*/  IMAD.MOV.U32 R0, RZ, RZ, 0x1c1f ;  /* 0x00001c1fff007424 */ /* 0x000fe200078e00ff */
[----:B------:R-:W-:Y:S02]  /*25440*/  MOV R2, 0x25460 ;  /* 0x0002546000027802 */ /* 0x000fe40000000f00 */
[----:B--2345:R-:W-:Y:S05]  /*25450*/  CALL.REL.NOINC `($__internal_13_$__cuda_sm70_shflsync_idx_p) ;  /* 0x0000133000007944 */ /* 0x03cfea0003c00000 */
[----:B------:R-:W-:Y:S05]  /*25460*/  BRA `(.L_x_959) ;  /* 0xfffe3e1000007947 */ /* 0x000fea000383ffff */
.L_x_762:
[----:B--2---:R-:W-:Y:S01]  /*25470*/  IMAD.MOV.U32 R5, RZ, RZ, R10 ;  /* 0x000000ffff057224 */ /* 0x004fe200078e000a */
[----:B------:R-:W-:Y:S01]  /*25480*/  MOV R3, 0x3 ;  /* 0x0000000300037802 */ /* 0x000fe20000000f00 */
[----:B------:R-:W-:Y:S01]  /*25490*/  IMAD.MOV.U32 R0, RZ, RZ, 0x1c1f ;  /* 0x00001c1fff007424 */ /* 0x000fe200078e00ff */
[----:B------:R-:W-:-:S02]  /*254a0*/  MOV R2, 0x254c0 ;  /* 0x000254c000027802 */ /* 0x000fc40000000f00 */
[----:B-1-345:R-:W-:Y:S05]  /*254b0*/  CALL.REL.NOINC `($__internal_13_$__cuda_sm70_shflsync_idx_p) ;  /* 0x000012d000007944 */ /* 0x03afea0003c00000 */
[----:B------:R-:W-:Y:S01]  /*254c0*/  IMAD.MOV.U32 R8, RZ, RZ, R0 ;  /* 0x000000ffff087224 */ /* 0x000fe200078e0000 */
[----:B------:R-:W-:Y:S01]  /*254d0*/  MOV R3, 0x3 ;  /* 0x0000000300037802 */ /* 0x000fe20000000f00 */
[----:B------:R-:W-:Y:S01]  /*254e0*/  IMAD.MOV.U32 R5, RZ, RZ, R11 ;  /* 0x000000ffff057224 */ /* 0x000fe200078e000b */
[----:B------:R-:W-:-:S02]  /*254f0*/  MOV R0, 0x1c1f ;  /* 0x00001c1f00007802 */ /* 0x000fc40000000f00 */
[----:B------:R-:W-:Y:S02]  /*25500*/  MOV R2, 0x25520 ;  /* 0x0002552000027802 */ /* 0x000fe40000000f00 */
[----:B------:R-:W-:Y:S05]  /*25510*/  CALL.REL.NOINC `($__internal_13_$__cuda_sm70_shflsync_idx_p) ;  /* 0x0000127000007944 */ /* 0x000fea0003c00000 */
[----:B------:R-:W-:Y:S05]  /*25520*/  BRA `(.L_x_960) ;  /* 0xfffe3f0000007947 */ /* 0x000fea000383ffff */
.L_x_881:
[----:B------:R-:W-:Y:S01]  /*25530*/  IMAD.MOV.U32 R0, RZ, RZ, R243 ;  /* 0x000000ffff007224 */ /* 0x000fe200078e00f3 */
[----:B------:R-:W-:Y:S02]  /*25540*/  MOV R3, 0x2 ;  /* 0x0000000200037802 */ /* 0x000fe40000000f00 */
[----:B------:R-:W-:Y:S02]  /*25550*/  MOV R2, 0x25570 ;  /* 0x0002557000027802 */ /* 0x000fe40000000f00 */
[----:B------:R-:W-:Y:S05]  /*25560*/  CALL.REL.NOINC `($__internal_12_$__cuda_sm70_shflsync_bfly_p) ;  /* 0x000011e000007944 */ /* 0x000fea0003c00000 */
[----:B------:R-:W-:Y:S05]  /*25570*/  BRA `(.L_x_961) ;  /* 0xffffa62000007947 */ /* 0x000fea000383ffff */
.L_x_882:
[----:B------:R-:W-:Y:S01]  /*25580*/  IMAD.MOV.U32 R0, RZ, RZ, R5 ;  /* 0x000000ffff007224 */ /* 0x000fe200078e0005 */
[----:B------:R-:W-:Y:S02]  /*25590*/  MOV R3, 0x1 ;  /* 0x0000000100037802 */ /* 0x000fe40000000f00 */
[----:B------:R-:W-:Y:S02]  /*255a0*/  MOV R2, 0x255c0 ;  /* 0x000255c000027802 */ /* 0x000fe40000000f00 */
[----:B-1----:R-:W-:Y:S05]  /*255b0*/  CALL.REL.NOINC `($__internal_12_$__cuda_sm70_shflsync_bfly_p) ;  /* 0x0000119000007944 */ /* 0x002fea0003c00000 */
[----:B------:R-:W-:Y:S01]  /*255c0*/  FADD.FTZ R5, R5, R0 ;  /* 0x0000000005057221 */ /* 0x000fe20000010000 */
[----:B------:R-:W-:Y:S02]  /*255d0*/  MOV R0, R245 ;  /* 0x000000f500007202 */ /* 0x000fe40000000f00 */
[----:B------:R-:W-:Y:S02]  /*255e0*/  MOV R3, 0x2 ;  /* 0x0000000200037802 */ /* 0x000fe40000000f00 */
[----:B------:R-:W-:-:S02]  /*255f0*/  MOV R2, 0x25610 ;  /* 0x0002561000027802 */ /* 0x000fc40000000f00 */
[----:B------:R-:W-:Y:S05]  /*25600*/  CALL.REL.NOINC `($__internal_12_$__cuda_sm70_shflsync_bfly_p) ;  /* 0x0000114000007944 */ /* 0x000fea0003c00000 */
[----:B------:R-:W-:Y:S01]  /*25610*/  FADD.FTZ R245, R245, R0 ;  /* 0x00000000f5f57221 */ /* 0x000fe20000010000 */
[----:B------:R-:W-:-:S02]  /*25620*/  MOV R3, 0x1 ;  /* 0x0000000100037802 */ /* 0x000fc40000000f00 */
[----:B------:R-:W-:Y:S02]  /*25630*/  MOV R2, 0x25660 ;  /* 0x0002566000027802 */ /* 0x000fe40000000f00 */
[----:B------:R-:W-:Y:S02]  /*25640*/  MOV R0, R245 ;  /* 0x000000f500007202 */ /* 0x000fe40000000f00 */
[----:B------:R-:W-:Y:S05]  /*25650*/  CALL.REL.NOINC `($__internal_12_$__cuda_sm70_shflsync_bfly_p) ;  /* 0x000010f000007944 */ /* 0x000fea0003c00000 */
[----:B------:R-:W-:Y:S01]  /*25660*/  FADD.FTZ R4, R245, R0 ;  /* 0x00000000f5047221 */ /* 0x000fe20000010000 */
[----:B------:R-:W-:Y:S02]  /*25670*/  MOV R0, R249 ;  /* 0x000000f900007202 */ /* 0x000fe40000000f00 */
[----:B------:R-:W-:Y:S02]  /*25680*/  MOV R3, 0x2 ;  /* 0x0000000200037802 */ /* 0x000fe40000000f00 */
[----:B------:R-:W-:Y:S02]  /*25690*/  MOV R2, 0x256b0 ;  /* 0x000256b000027802 */ /* 0x000fe40000000f00 */
[----:B------:R-:W-:Y:S05]  /*256a0*/  CALL.REL.NOINC `($__internal_12_$__cuda_sm70_shflsync_bfly_p) ;  /* 0x000010a000007944 */ /* 0x000fea0003c00000 */
[----:B------:R-:W-:Y:S01]  /*256b0*/  FADD.FTZ R7, R249, R0 ;  /* 0x00000000f9077221 */ /* 0x000fe20000010000 */
[----:B------:R-:W-:Y:S02]  /*256c0*/  MOV R3, 0x1 ;  /* 0x0000000100037802 */ /* 0x000fe40000000f00 */
[----:B------:R-:W-:-:S02]  /*256d0*/  MOV R2, 0x25700 ;  /* 0x0002570000027802 */ /* 0x000fc40000000f00 */
        /* <DEDUP_REMOVED lines=9> */
[----:B------:R-:W-:Y:S02]  /*25770*/  MOV R2, 0x257a0 ;  /* 0x000257a000027802 */ /* 0x000fe40000000f00 */
[----:B------:R-:W-:-:S02]  /*25780*/  MOV R0, R6 ;  /* 0x0000000600007202 */ /* 0x000fc40000000f00 */
[----:B------:R-:W-:Y:S05]  /*25790*/  CALL.REL.NOINC `($__internal_12_$__cuda_sm70_shflsync_bfly_p) ;  /* 0x00000fb000007944 */ /* 0x000fea0003c00000 */
[----:B------:R-:W-:Y:S01]  /*257a0*/  MOV R8, R0 ;  /* 0x0000000000087202 */ /* 0x000fe20000000f00 */
[----:B------:R-:W-:Y:S05]  /*257b0*/  BRA `(.L_x_962) ;  /* 0xffffa4d000007947 */ /* 0x000fea000383ffff */
.L_x_889:
[----:B-1234-:R-:W-:Y:S01]  /*257c0*/  IMAD.MOV.U32 R5, RZ, RZ, R12 ;  /* 0x000000ffff057224 */ /* 0x01efe200078e000c */
[----:B------:R-:W-:Y:S01]  /*257d0*/  MOV R3, RZ ;  /* 0x000000ff00037202 */ /* 0x000fe20000000f00 */
[----:B------:R-:W-:Y:S01]  /*257e0*/  IMAD.MOV.U32 R0, RZ, RZ, 0x1c1f ;  /* 0x00001c1fff007424 */ /* 0x000fe200078e00ff */
[----:B------:R-:W-:-:S02]  /*257f0*/  MOV R2, 0x25810 ;  /* 0x0002581000027802 */ /* 0x000fc40000000f00 */
[----:B------:R-:W-:Y:S05]  /*25800*/  CALL.REL.NOINC `($__internal_13_$__cuda_sm70_shflsync_idx_p) ;  /* 0x00000f8000007944 */ /* 0x000fea0003c00000 */
[----:B------:R-:W-:Y:S01]  /*25810*/  MOV R10, R0 ;  /* 0x00000000000a7202 */ /* 0x000fe20000000f00 */
[----:B------:R-:W-:Y:S05]  /*25820*/  BRA `(.L_x_963) ;  /* 0xffffbf1000007947 */ /* 0x000fea000383ffff */
.L_x_890:
[----:B------:R-:W-:Y:S01]  /*25830*/  IMAD.MOV.U32 R5, RZ, RZ, R13 ;  /* 0x000000ffff057224 */ /* 0x000fe200078e000d */
[----:B------:R-:W-:Y:S01]  /*25840*/  MOV R3, RZ ;  /* 0x000000ff00037202 */ /* 0x000fe20000000f00 */
[----:B------:R-:W-:Y:S01]  /*25850*/  IMAD.MOV.U32 R0, RZ, RZ, 0x1c1f ;  /* 0x00001c1fff007424 */ /* 0x000fe200078e00ff */
[----:B------:R-:W-:-:S02]  /*25860*/  MOV R2, 0x25880 ;  /* 0x0002588000027802 */ /* 0x000fc40000000f00 */
[----:B-12---:R-:W-:Y:S05]  /*25870*/  CALL.REL.NOINC `($__internal_13_$__cuda_sm70_shflsync_idx_p) ;  /* 0x00000f1000007944 */ /* 0x006fea0003c00000 */
[----:B------:R-:W-:Y:S05]  /*25880*/  BRA `(.L_x_964) ;  /* 0xffffbed000007947 */ /* 0x000fea000383ffff */
.L_x_893:
[----:B------:R-:W-:Y:S01]  /*25890*/  IMAD.MOV.U32 R5, RZ, RZ, R12 ;  /* 0x000000ffff057224 */ /* 0x000fe200078e000c */
[----:B--2---:R-:W-:Y:S01]  /*258a0*/  MOV R3, 0x1 ;  /* 0x0000000100037802 */ /* 0x004fe20000000f00 */
[----:B----4-:R-:W-:Y:S01]  /*258b0*/  IMAD.MOV.U32 R0, RZ, RZ, 0x1c1f ;  /* 0x00001c1fff007424 */ /* 0x010fe200078e00ff */
[----:B------:R-:W-:-:S02]  /*258c0*/  MOV R2, 0x258e0 ;  /* 0x000258e000027802 */ /* 0x000fc40000000f00 */
[----:B-1-3--:R-:W-:Y:S05]  /*258d0*/  CALL.REL.NOINC `($__internal_13_$__cuda_sm70_shflsync_idx_p) ;  /* 0x00000eb000007944 */ /* 0x00afea0003c00000 */
[----:B------:R-:W-:Y:S01]  /*258e0*/  IMAD.MOV.U32 R10, RZ, RZ, R0 ;  /* 0x000000ffff0a7224 */ /* 0x000fe200078e0000 */
[----:B------:R-:W-:Y:S01]  /*258f0*/  MOV R3, 0x1 ;  /* 0x0000000100037802 */ /* 0x000fe20000000f00 */
[----:B------:R-:W-:Y:S01]  /*25900*/  IMAD.MOV.U32 R5, RZ, RZ, R13 ;  /* 0x000000ffff057224 */ /* 0x000fe200078e000d */
[----:B------:R-:W-:-:S02]  /*25910*/  MOV R0, 0x1c1f ;  /* 0x00001c1f00007802 */ /* 0x000fc40000000f00 */
[----:B------:R-:W-:Y:S02]  /*25920*/  MOV R2, 0x25940 ;  /* 0x0002594000027802 */ /* 0x000fe40000000f00 */
[----:B------:R-:W-:Y:S05]  /*25930*/  CALL.REL.NOINC `($__internal_13_$__cuda_sm70_shflsync_idx_p) ;  /* 0x00000e5000007944 */ /* 0x000fea0003c00000 */
[----:B------:R-:W-:Y:S05]  /*25940*/  BRA `(.L_x_965) ;  /* 0xffffbf9000007947 */ /* 0x000fea000383ffff */
.L_x_896:
[----:B------:R-:W-:Y:S01]  /*25950*/  IMAD.MOV.U32 R5, RZ, RZ, R12 ;  /* 0x000000ffff057224 */ /* 0x000fe200078e000c */
[----:B-1----:R-:W-:Y:S01]  /*25960*/  MOV R3, 0x2 ;  /* 0x0000000200037802 */ /* 0x002fe20000000f00 */
[----:B----4-:R-:W-:Y:S01]  /*25970*/  IMAD.MOV.U32 R0, RZ, RZ, 0x1c1f ;  /* 0x00001c1fff007424 */ /* 0x010fe200078e00ff */
[----:B------:R-:W-:Y:S02]  /*25980*/  MOV R2, 0x259a0 ;  /* 0x000259a000027802 */ /* 0x000fe40000000f00 */
[----:B--23--:R-:W-:Y:S05]  /*25990*/  CALL.REL.NOINC `($__internal_13_$__cuda_sm70_shflsync_idx_p) ;  /* 0x00000df000007944 */ /* 0x00cfea0003c00000 */
[----:B------:R-:W-:Y:S01]  /*259a0*/  MOV R10, R0 ;  /* 0x00000000000a7202 */ /* 0x000fe20000000f00 */
[----:B------:R-:W-:Y:S05]  /*259b0*/  BRA `(.L_x_966) ;  /* 0xffffc0a000007947 */ /* 0x000fea000383ffff */
.L_x_897:
[----:B------:R-:W-:Y:S01]  /*259c0*/  IMAD.MOV.U32 R5, RZ, RZ, R13 ;  /* 0x000000ffff057224 */ /* 0x000fe200078e000d */
[----:B------:R-:W-:Y:S01]  /*259d0*/  MOV R3, 0x2 ;  /* 0x0000000200037802 */ /* 0x000fe20000000f00 */
[----:B----4-:R-:W-:Y:S01]  /*259e0*/  IMAD.MOV.U32 R0, RZ, RZ, 0x1c1f ;  /* 0x00001c1fff007424 */ /* 0x010fe200078e00ff */
[----:B------:R-:W-:Y:S02]  /*259f0*/  MOV R2, 0x25a10 ;  /* 0x00025a1000027802 */ /* 0x000fe40000000f00 */
[----:B-123--:R-:W-:Y:S05]  /*25a00*/  CALL.REL.NOINC `($__internal_13_$__cuda_sm70_shflsync_idx_p) ;  /* 0x00000d8000007944 */ /* 0x00efea0003c00000 */
[----:B------:R-:W-:Y:S05]  /*25a10*/  BRA `(.L_x_967) ;  /* 0xffffc06000007947 */ /* 0x000fea000383ffff */
.L_x_900:
[----:B------:R-:W-:Y:S01]  /*25a20*/  IMAD.MOV.U32 R5, RZ, RZ, R12 ;  /* 0x000000ffff057224 */ /* 0x000fe200078e000c */
[----:B-1----:R-:W-:Y:S01]  /*25a30*/  MOV R3, 0x3 ;  /* 0x0000000300037802 */ /* 0x002fe20000000f00 */
[----:B------:R-:W-:Y:S01]  /*25a40*/  IMAD.MOV.U32 R0, RZ, RZ, 0x1c1f ;  /* 0x00001c1fff007424 */ /* 0x000fe200078e00ff */
[----:B------:R-:W-:-:S02]  /*25a50*/  MOV R2, 0x25a70 ;  /* 0x00025a7000027802 */ /* 0x000fc40000000f00 */
[----:B--234-:R-:W-:Y:S05]  /*25a60*/  CALL.REL.NOINC `($__internal_13_$__cuda_sm70_shflsync_idx_p) ;  /* 0x00000d2000007944 */ /* 0x01cfea0003c00000 */
[----:B------:R-:W-:Y:S01]  /*25a70*/  IMAD.MOV.U32 R6, RZ, RZ, R0 ;  /* 0x000000ffff067224 */ /* 0x000fe200078e0000 */
[----:B------:R-:W-:Y:S01]  /*25a80*/  MOV R3, 0x3 ;  /* 0x0000000300037802 */ /* 0x000fe20000000f00 */
[----:B------:R-:W-:Y:S01]  /*25a90*/  IMAD.MOV.U32 R5, RZ, RZ, R13 ;  /* 0x000000ffff057224 */ /* 0x000fe200078e000d */
[----:B------:R-:W-:-:S02]  /*25aa0*/  MOV R0, 0x1c1f ;  /* 0x00001c1f00007802 */ /* 0x000fc40000000f00 */
[----:B------:R-:W-:Y:S02]  /*25ab0*/  MOV R2, 0x25ad0 ;  /* 0x00025ad000027802 */ /* 0x000fe40000000f00 */
[----:B------:R-:W-:Y:S05]  /*25ac0*/  CALL.REL.NOINC `($__internal_13_$__cuda_sm70_shflsync_idx_p) ;  /* 0x00000cc000007944 */ /* 0x000fea0003c00000 */
[----:B------:R-:W-:Y:S05]  /*25ad0*/  BRA `(.L_x_968) ;  /* 0xffffc13000007947 */ /* 0x000fea000383ffff */
.L_x_902:
[----:B------:R-:W-:Y:S01]  /*25ae0*/  IMAD.MOV.U32 R5, RZ, RZ, R22 ;  /* 0x000000ffff057224 */ /* 0x000fe200078e0016 */
[----:B------:R-:W-:Y:S01]  /*25af0*/  MOV R3, RZ ;  /* 0x000000ff00037202 */ /* 0x000fe20000000f00 */
[----:B------:R-:W-:Y:S01]  /*25b00*/  IMAD.MOV.U32 R0, RZ, RZ, 0x1c1f ;  /* 0x00001c1fff007424 */ /* 0x000fe200078e00ff */
[----:B------:R-:W-:Y:S02]  /*25b10*/  MOV R2, 0x25b30 ;  /* 0x00025b3000027802 */ /* 0x000fe40000000f00 */
[----:B------:R-:W-:Y:S05]  /*25b20*/  CALL.REL.NOINC `($__internal_13_$__cuda_sm70_shflsync_idx_p) ;  /* 0x00000c6000007944 */ /* 0x000fea0003c00000 */
[----:B------:R-:W-:Y:S01]  /*25b30*/  MOV R4, R0 ;  /* 0x0000000000047202 */ /* 0x000fe20000000f00 */
[----:B------:R-:W-:Y:S05]  /*25b40*/  BRA `(.L_x_969) ;  /* 0xffffc44000007947 */ /* 0x000fea000383ffff */
.L_x_903:
[----:B------:R-:W-:Y:S01]  /*25b50*/  IMAD.MOV.U32 R5, RZ, RZ, R24 ;  /* 0x000000ffff057224 */ /* 0x000fe200078e0018 */
[----:B------:R-:W-:Y:S01]  /*25b60*/  MOV R3, RZ ;  /* 0x000000ff00037202 */ /* 0x000fe20000000f00 */
[----:B------:R-:W-:Y:S01]  /*25b70*/  IMAD.MOV.U32 R0, RZ, RZ, 0x1c1f ;  /* 0x00001c1fff007424 */ /* 0x000fe200078e00ff */
[----:B------:R-:W-:Y:S02]  /*25b80*/  MOV R2, 0x25ba0 ;  /* 0x00025ba000027802 */ /* 0x000fe40000000f00 */
[----:B-12---:R-:W-:Y:S05]  /*25b90*/  CALL.REL.NOINC `($__internal_13_$__cuda_sm70_shflsync_idx_p) ;  /* 0x00000bf000007944 */ /* 0x006fea0003c00000 */
[----:B------:R-:W-:Y:S05]  /*25ba0*/  BRA `(.L_x_970) ;  /* 0xffffc40000007947 */ /* 0x000fea000383ffff */
.L_x_906:
[----:B------:R-:W-:Y:S01]  /*25bb0*/  IMAD.MOV.U32 R5, RZ, RZ, R22 ;  /* 0x000000ffff057224 */ /* 0x000fe200078e0016 */
[----:B----4-:R-:W-:Y:S01]  /*25bc0*/  MOV R3, 0x1 ;  /* 0x0000000100037802 */ /* 0x010fe20000000f00 */
[----:B------:R-:W-:Y:S01]  /*25bd0*/  IMAD.MOV.U32 R0, RZ, RZ, 0x1c1f ;  /* 0x00001c1fff007424 */ /* 0x000fe200078e00ff */
[----:B------:R-:W-:-:S02]  /*25be0*/  MOV R2, 0x25c00 ;  /* 0x00025c0000027802 */ /* 0x000fc40000000f00 */
[----:B-123--:R-:W-:Y:S05]  /*25bf0*/  CALL.REL.NOINC `($__internal_13_$__cuda_sm70_shflsync_idx_p) ;  /* 0x00000b9000007944 */ /* 0x00efea0003c00000 */
[----:B------:R-:W-:Y:S01]  /*25c00*/  IMAD.MOV.U32 R4, RZ, RZ, R0 ;  /* 0x000000ffff047224 */ /* 0x000fe200078e0000 */
[----:B------:R-:W-:Y:S01]  /*25c10*/  MOV R3, 0x1 ;  /* 0x0000000100037802 */ /* 0x000fe20000000f00 */
[----:B------:R-:W-:Y:S01]  /*25c20*/  IMAD.MOV.U32 R5, RZ, RZ, R24 ;  /* 0x000000ffff057224 */ /* 0x000fe200078e0018 */
[----:B------:R-:W-:-:S02]  /*25c30*/  MOV R0, 0x1c1f ;  /* 0x00001c1f00007802 */ /* 0x000fc40000000f00 */
[----:B------:R-:W-:Y:S02]  /*25c40*/  MOV R2, 0x25c60 ;  /* 0x00025c6000027802 */ /* 0x000fe40000000f00 */
[----:B------:R-:W-:Y:S05]  /*25c50*/  CALL.REL.NOINC `($__internal_13_$__cuda_sm70_shflsync_idx_p) ;  /* 0x00000b3000007944 */ /* 0x000fea0003c00000 */
[----:B------:R-:W-:Y:S05]  /*25c60*/  BRA `(.L_x_971) ;  /* 0xffffc82000007947 */ /* 0x000fea000383ffff */
.L_x_909:
[----:B------:R-:W-:Y:S01]  /*25c70*/  IMAD.MOV.U32 R5, RZ, RZ, R22 ;  /* 0x000000ffff057224 */ /* 0x000fe200078e0016 */
[----:B---3--:R-:W-:Y:S01]  /*25c80*/  MOV R3, 0x2 ;  /* 0x0000000200037802 */ /* 0x008fe20000000f00 */
[----:B----4-:R-:W-:Y:S01]  /*25c90*/  IMAD.MOV.U32 R0, RZ, RZ, 0x1c1f ;  /* 0x00001c1fff007424 */ /* 0x010fe200078e00ff */
[----:B------:R-:W-:Y:S02]  /*25ca0*/  MOV R2, 0x25cc0 ;  /* 0x00025cc000027802 */ /* 0x000fe40000000f00 */
[----:B-12---:R-:W-:Y:S05]  /*25cb0*/  CALL.REL.NOINC `($__internal_13_$__cuda_sm70_shflsync_idx_p) ;  /* 0x00000ad000007944 */ /* 0x006fea0003c00000 */
[----:B------:R-:W-:Y:S01]  /*25cc0*/  MOV R4, R0 ;  /* 0x0000000000047202 */ /* 0x000fe20000000f00 */
[----:B------:R-:W-:Y:S05]  /*25cd0*/  BRA `(.L_x_972) ;  /* 0xffffcb3000007947 */ /* 0x000fea000383ffff */
.L_x_910:
[----:B------:R-:W-:Y:S01]  /*25ce0*/  IMAD.MOV.U32 R5, RZ, RZ, R24 ;  /* 0x000000ffff057224 */ /* 0x000fe200078e0018 */
[----:B---3--:R-:W-:Y:S01]  /*25cf0*/  MOV R3, 0x2 ;  /* 0x0000000200037802 */ /* 0x008fe20000000f00 */
[----:B----4-:R-:W-:Y:S01]  /*25d00*/  IMAD.MOV.U32 R0, RZ, RZ, 0x1c1f ;  /* 0x00001c1fff007424 */ /* 0x010fe200078e00ff */
[----:B------:R-:W-:Y:S02]  /*25d10*/  MOV R2, 0x25d30 ;  /* 0x00025d3000027802 */ /* 0x000fe40000000f00 */
[----:B-12---:R-:W-:Y:S05]  /*25d20*/  CALL.REL.NOINC `($__internal_13_$__cuda_sm70_shflsync_idx_p) ;  /* 0x00000a6000007944 */ /* 0x006fea0003c00000 */
[----:B------:R-:W-:Y:S05]  /*25d30*/  BRA `(.L_x_973) ;  /* 0xffffcaf000007947 */ /* 0x000fea000383ffff */
.L_x_913:
[----:B------:R-:W-:Y:S01]  /*25d40*/  IMAD.MOV.U32 R5, RZ, RZ, R22 ;  /* 0x000000ffff057224 */ /* 0x000fe200078e0016 */
[----:B--23--:R-:W-:Y:S01]  /*25d50*/  MOV R3, 0x3 ;  /* 0x0000000300037802 */ /* 0x00cfe20000000f00 */
[----:B-1----:R-:W-:Y:S01]  /*25d60*/  IMAD.MOV.U32 R0, RZ, RZ, 0x1c1f ;  /* 0x00001c1fff007424 */ /* 0x002fe200078e00ff */
[----:B------:R-:W-:-:S02]  /*25d70*/  MOV R2, 0x25d90 ;  /* 0x00025d9000027802 */ /* 0x000fc40000000f00 */
[----:B----4-:R-:W-:Y:S05]  /*25d80*/  CALL.REL.NOINC `($__internal_13_$__cuda_sm70_shflsync_idx_p) ;  /* 0x00000a0000007944 */ /* 0x010fea0003c00000 */
[----:B------:R-:W-:Y:S01]  /*25d90*/  IMAD.MOV.U32 R4, RZ, RZ, R0 ;  /* 0x000000ffff047224 */ /* 0x000fe200078e0000 */
[----:B------:R-:W-:Y:S01]  /*25da0*/  MOV R3, 0x3 ;  /* 0x0000000300037802 */ /* 0x000fe20000000f00 */
[----:B------:R-:W-:Y:S01]  /*25db0*/  IMAD.MOV.U32 R5, RZ, RZ, R24 ;  /* 0x000000ffff057224 */ /* 0x000fe200078e0018 */
[----:B------:R-:W-:-:S02]  /*25dc0*/  MOV R0, 0x1c1f ;  /* 0x00001c1f00007802 */ /* 0x000fc40000000f00 */
[----:B------:R-:W-:Y:S02]  /*25dd0*/  MOV R2, 0x25df0 ;  /* 0x00025df000027802 */ /* 0x000fe40000000f00 */
[----:B------:R-:W-:Y:S05]  /*25de0*/  CALL.REL.NOINC `($__internal_13_$__cuda_sm70_shflsync_idx_p) ;  /* 0x000009a000007944 */ /* 0x000fea0003c00000 */
[----:B------:R-:W-:Y:S05]  /*25df0*/  BRA `(.L_x_974) ;  /* 0xffffcdd000007947 */ /* 0x000fea000383ffff */
.L_x_917:
[----:B------:R-:W-:Y:S01]  /*25e00*/  IMAD.MOV.U32 R5, RZ, RZ, R9 ;  /* 0x000000ffff057224 */ /* 0x000fe200078e0009 */
[----:B------:R-:W-:Y:S01]  /*25e10*/  MOV R3, RZ ;  /* 0x000000ff00037202 */ /* 0x000fe20000000f00 */
[----:B------:R-:W-:Y:S01]  /*25e20*/  IMAD.MOV.U32 R0, RZ, RZ, 0x1c1f ;  /* 0x00001c1fff007424 */ /* 0x000fe200078e00ff */
[----:B------:R-:W-:Y:S02]  /*25e30*/  MOV R2, 0x25e50 ;  /* 0x00025e5000027802 */ /* 0x000fe40000000f00 */
[----:B------:R-:W-:Y:S05]  /*25e40*/  CALL.REL.NOINC `($__internal_13_$__cuda_sm70_shflsync_idx_p) ;  /* 0x0000094000007944 */ /* 0x000fea0003c00000 */
[----:B------:R-:W-:Y:S01]  /*25e50*/  MOV R8, R0 ;  /* 0x0000000000087202 */ /* 0x000fe20000000f00 */
[----:B------:R-:W-:Y:S05]  /*25e60*/  BRA `(.L_x_975) ;  /* 0xffffd8b000007947 */ /* 0x000fea000383ffff */
.L_x_918:
[----:B------:R-:W-:Y:S01]  /*25e70*/  IMAD.MOV.U32 R5, RZ, RZ, R12 ;  /* 0x000000ffff057224 */ /* 0x000fe200078e000c */
[----:B------:R-:W-:Y:S01]  /*25e80*/  MOV R3, RZ ;  /* 0x000000ff00037202 */ /* 0x000fe20000000f00 */
[----:B------:R-:W-:Y:S01]  /*25e90*/  IMAD.MOV.U32 R0, RZ, RZ, 0x1c1f ;  /* 0x00001c1fff007424 */ /* 0x000fe200078e00ff */
[----:B------:R-:W-:Y:S02]  /*25ea0*/  MOV R2, 0x25ec0 ;  /* 0x00025ec000027802 */ /* 0x000fe40000000f00 */
[----:B-12---:R-:W-:Y:S05]  /*25eb0*/  CALL.REL.NOINC `($__internal_13_$__cuda_sm70_shflsync_idx_p) ;  /* 0x000008d000007944 */ /* 0x006fea0003c00000 */
[----:B------:R-:W-:Y:S05]  /*25ec0*/  BRA `(.L_x_976) ;  /* 0xffffd87000007947 */ /* 0x000fea000383ffff */
.L_x_921:
[----:B--2---:R-:W-:Y:S01]  /*25ed0*/  IMAD.MOV.U32 R5, RZ, RZ, R9 ;  /* 0x000000ffff057224 */ /* 0x004fe200078e0009 */
[----:B------:R-:W-:Y:S01]  /*25ee0*/  MOV R3, 0x1 ;  /* 0x0000000100037802 */ /* 0x000fe20000000f00 */
        /* <DEDUP_REMOVED lines=10> */
.L_x_924:
[----:B-1----:R-:W-:Y:S01]  /*25f90*/  IMAD.MOV.U32 R5, RZ, RZ, R9 ;  /* 0x000000ffff057224 */ /* 0x002fe200078e0009 */
[----:B------:R-:W-:Y:S01]  /*25fa0*/  MOV R3, 0x2 ;  /* 0x0000000200037802 */ /* 0x000fe20000000f00 */
[----:B----4-:R-:W-:Y:S01]  /*25fb0*/  IMAD.MOV.U32 R0, RZ, RZ, 0x1c1f ;  /* 0x00001c1fff007424 */ /* 0x010fe200078e00ff */
[----:B------:R-:W-:Y:S02]  /*25fc0*/  MOV R2, 0x25fe0 ;  /* 0x00025fe000027802 */ /* 0x000fe40000000f00 */
[----:B--23--:R-:W-:Y:S05]  /*25fd0*/  CALL.REL.NOINC `($__internal_13_$__cuda_sm70_shflsync_idx_p) ;  /* 0x000007b000007944 */ /* 0x00cfea0003c00000 */
[----:B------:R-:W-:Y:S01]  /*25fe0*/  MOV R8, R0 ;  /* 0x0000000000087202 */ /* 0x000fe20000000f00 */
[----:B------:R-:W-:Y:S05]  /*25ff0*/  BRA `(.L_x_978) ;  /* 0xffffda5000007947 */ /* 0x000fea000383ffff */
.L_x_925:
[----:B------:R-:W-:Y:S01]  /*26000*/  IMAD.MOV.U32 R5, RZ, RZ, R12 ;  /* 0x000000ffff057224 */ /* 0x000fe200078e000c */
[----:B------:R-:W-:Y:S01]  /*26010*/  MOV R3, 0x2 ;  /* 0x0000000200037802 */ /* 0x000fe20000000f00 */
[----:B----4-:R-:W-:Y:S01]  /*26020*/  IMAD.MOV.U32 R0, RZ, RZ, 0x1c1f ;  /* 0x00001c1fff007424 */ /* 0x010fe200078e00ff */
[----:B------:R-:W-:Y:S02]  /*26030*/  MOV R2, 0x26050 ;  /* 0x0002605000027802 */ /* 0x000fe40000000f00 */
[----:B-123--:R-:W-:Y:S05]  /*26040*/  CALL.REL.NOINC `($__internal_13_$__cuda_sm70_shflsync_idx_p) ;  /* 0x0000074000007944 */ /* 0x00efea0003c00000 */
[----:B------:R-:W-:Y:S05]  /*26050*/  BRA `(.L_x_979) ;  /* 0xffffda1000007947 */ /* 0x000fea000383ffff */
.L_x_928:
[----:B-1----:R-:W-:Y:S01]  /*26060*/  IMAD.MOV.U32 R5, RZ, RZ, R9 ;  /* 0x000000ffff057224 */ /* 0x002fe200078e0009 */
[----:B------:R-:W-:Y:S01]  /*26070*/  MOV R3, 0x3 ;  /* 0x0000000300037802 */ /* 0x000fe20000000f00 */
        /* <DEDUP_REMOVED lines=10> */
.L_x_930:
[----:B------:R-:W-:Y:S01]  /*26120*/  IMAD.MOV.U32 R5, RZ, RZ, R74 ;  /* 0x000000ffff057224 */ /* 0x000fe200078e004a */
[----:B------:R-:W-:Y:S01]  /*26130*/  MOV R3, RZ ;  /* 0x000000ff00037202 */ /* 0x000fe20000000f00 */
[----:B------:R-:W-:Y:S01]  /*26140*/  IMAD.MOV.U32 R0, RZ, RZ, 0x1f ;  /* 0x0000001fff007424 */ /* 0x000fe200078e00ff */
[----:B------:R-:W-:Y:S02]  /*26150*/  MOV R2, 0x26170 ;  /* 0x0002617000027802 */ /* 0x000fe40000000f00 */
[----:B--2---:R-:W-:Y:S05]  /*26160*/  CALL.REL.NOINC `($__internal_13_$__cuda_sm70_shflsync_idx_p) ;  /* 0x0000062000007944 */ /* 0x004fea0003c00000 */
[----:B------:R-:W-:Y:S01]  /*26170*/  MOV R9, R0 ;  /* 0x0000000000097202 */ /* 0x000fe20000000f00 */
[----:B------:R-:W-:Y:S05]  /*26180*/  BRA `(.L_x_981) ;  /* 0xffffdcb000007947 */ /* 0x000fea000383ffff */
.L_x_931:
[----:B------:R-:W-:Y:S01]  /*26190*/  IMAD.MOV.U32 R5, RZ, RZ, R74 ;  /* 0x000000ffff057224 */ /* 0x000fe200078e004a */
[----:B------:R-:W-:Y:S01]  /*261a0*/  MOV R3, 0x1 ;  /* 0x0000000100037802 */ /* 0x000fe20000000f00 */
[----:B------:R-:W-:Y:S01]  /*261b0*/  IMAD.MOV.U32 R0, RZ, RZ, 0x1f ;  /* 0x0000001fff007424 */ /* 0x000fe200078e00ff */
[----:B------:R-:W-:Y:S02]  /*261c0*/  MOV R2, 0x261e0 ;  /* 0x000261e000027802 */ /* 0x000fe40000000f00 */
[----:B-12---:R-:W-:Y:S05]  /*261d0*/  CALL.REL.NOINC `($__internal_13_$__cuda_sm70_shflsync_idx_p) ;  /* 0x000005b000007944 */ /* 0x006fea0003c00000 */
[----:B------:R-:W-:Y:S01]  /*261e0*/  MOV R8, R0 ;  /* 0x0000000000087202 */ /* 0x000fe20000000f00 */
[----:B------:R-:W-:Y:S05]  /*261f0*/  BRA `(.L_x_982) ;  /* 0xffffdc6000007947 */ /* 0x000fea000383ffff */
.L_x_932:
[----:B------:R-:W-:Y:S02]  /*26200*/  MOV R2, 0x1 ;  /* 0x0000000100027802 */ /* 0x000fe40000000f00 */
[----:B------:R-:W-:-:S02]  /*26210*/  MOV R3, 0x26230 ;  /* 0x0002623000037802 */ /* 0x000fc40000000f00 */
[----:B-1234-:R-:W-:Y:S05]  /*26220*/  CALL.REL.NOINC `($__internal_14_$__cuda_sm70_shflsync_up_p) ;  /* 0x000005b000007944 */ /* 0x01efea0003c00000 */
[----:B------:R-:W-:Y:S05]  /*26230*/  BRA `(.L_x_983) ;  /* 0xffffdd5000007947 */ /* 0x000fea000383ffff */
.L_x_933:
[----:B------:R-:W-:Y:S02]  /*26240*/  MOV R2, 0x2 ;  /* 0x0000000200027802 */ /* 0x000fe40000000f00 */
[----:B------:R-:W-:-:S02]  /*26250*/  MOV R3, 0x26270 ;  /* 0x0002627000037802 */ /* 0x000fc40000000f00 */
[----:B--2-4-:R-:W-:Y:S05]  /*26260*/  CALL.REL.NOINC `($__internal_14_$__cuda_sm70_shflsync_up_p) ;  /* 0x0000057000007944 */ /* 0x014fea0003c00000 */
        /* <DEDUP_REMOVED lines=23> */
.L_x_937:
[----:B------:R-:W-:Y:S02]  /*263e0*/  MOV R2, 0x1 ;  /* 0x0000000100027802 */ /* 0x000fe40000000f00 */
[----:B------:R-:W-:Y:S02]  /*263f0*/  MOV R3, 0x26410 ;  /* 0x0002641000037802 */ /* 0x000fe40000000f00 */
[----:B------:R-:W-:Y:S05]  /*26400*/  CALL.REL.NOINC `($__internal_14_$__cuda_sm70_shflsync_up_p) ;  /* 0x000003d000007944 */ /* 0x000fea0003c00000 */
[----:B------:R-:W-:Y:S01]  /*26410*/  MOV R2, R4 ;  /* 0x0000000400027202 */ /* 0x000fe20000000f00 */
[----:B------:R-:W-:Y:S05]  /*26420*/  BRA `(.L_x_985) ;  /* 0xffffddc000007947 */ /* 0x000fea000383ffff */
.L_x_938:
        /* <DEDUP_REMOVED lines=26> */
.L_x_940:
[----:B------:R-:W-:Y:S02]  /*265d0*/  SEL R0, RZ, 0x1, P0 ;  /* 0x00000001ff007807 */ /* 0x000fe40000000000 */
[----:B------:R-:W-:Y:S02]  /*265e0*/  MOV R2, 0x26600 ;  /* 0x0002660000027802 */ /* 0x000fe40000000f00 */
[----:B-1----:R-:W-:Y:S05]  /*265f0*/  CALL.REL.NOINC `($__internal_15_$__cuda_sm70_votesync_ballot) ;  /* 0x0000025000007944 */ /* 0x002fea0003c00000 */
[----:B------:R-:W-:Y:S01]  /*26600*/  MOV R12, R0 ;  /* 0x00000000000c7202 */ /* 0x000fe20000000f00 */
[----:B------:R-:W-:Y:S05]  /*26610*/  BRA `(.L_x_987) ;  /* 0xffffdd6000007947 */ /* 0x000fea000383ffff */
.L_x_941:
[----:B------:R-:W-:Y:S01]  /*26620*/  IMAD.MOV.U32 R5, RZ, RZ, R6 ;  /* 0x000000ffff057224 */ /* 0x000fe200078e0006 */
[----:B------:R-:W-:Y:S01]  /*26630*/  MOV R3, R8 ;  /* 0x0000000800037202 */ /* 0x000fe20000000f00 */
[----:B--2---:R-:W-:Y:S01]  /*26640*/  IMAD.MOV.U32 R0, RZ, RZ, 0x1f ;  /* 0x0000001fff007424 */ /* 0x004fe200078e00ff */
[----:B------:R-:W-:Y:S02]  /*26650*/  MOV R2, 0x26670 ;  /* 0x0002667000027802 */ /* 0x000fe40000000f00 */
[----:B-1----:R-:W-:Y:S05]  /*26660*/  CALL.REL.NOINC `($__internal_13_$__cuda_sm70_shflsync_idx_p) ;  /* 0x0000012000007944 */ /* 0x002fea0003c00000 */
[----:B------:R-:W-:Y:S01]  /*26670*/  IMAD.MOV.U32 R10, RZ, RZ, R0 ;  /* 0x000000ffff0a7224 */ /* 0x000fe200078e0000 */
[----:B------:R-:W-:Y:S01]  /*26680*/  MOV R3, R8 ;  /* 0x0000000800037202 */ /* 0x000fe20000000f00 */
[----:B------:R-:W-:Y:S01]  /*26690*/  IMAD.MOV.U32 R5, RZ, RZ, R7 ;  /* 0x000000ffff057224 */ /* 0x000fe200078e0007 */
[----:B------:R-:W-:Y:S02]  /*266a0*/  MOV R0, 0x1f ;  /* 0x0000001f00007802 */ /* 0x000fe40000000f00 */
[----:B------:R-:W-:-:S02]  /*266b0*/  MOV R2, 0x266d0 ;  /* 0x000266d000027802 */ /* 0x000fc40000000f00 */
[----:B------:R-:W-:Y:S05]  /*266c0*/  CALL.REL.NOINC `($__internal_13_$__cuda_sm70_shflsync_idx_p) ;  /* 0x000000c000007944 */ /* 0x000fea0003c00000 */
[----:B------:R-:W-:Y:S01]  /*266d0*/  MOV R7, R0 ;  /* 0x0000000000077202 */ /* 0x000fe20000000f00 */
[----:B------:R-:W-:Y:S05]  /*266e0*/  BRA `(.L_x_988) ;  /* 0xffffdd0000007947 */ /* 0x000fea000383ffff */
.L_x_944:
[----:B------:R-:W-:Y:S01]  /*266f0*/  IMAD.MOV.U32 R5, RZ, RZ, R4 ;  /* 0x000000ffff057224 */ /* 0x000fe200078e0004 */
[----:B--2---:R-:W-:-:S02]  /*26700*/  MOV R0, 0x1f ;  /* 0x0000001f00007802 */ /* 0x004fc40000000f00 */
[----:B------:R-:W-:Y:S02]  /*26710*/  MOV R2, 0x26730 ;  /* 0x0002673000027802 */ /* 0x000fe40000000f00 */
[----:B-1-34-:R-:W-:Y:S05]  /*26720*/  CALL.REL.NOINC `($__internal_13_$__cuda_sm70_shflsync_idx_p) ;  /* 0x0000006000007944 */ /* 0x01afea0003c00000 */
[----:B------:R-:W-:Y:S01]  /*26730*/  MOV R13, R0 ;  /* 0x00000000000d7202 */ /* 0x000fe20000000f00 */
[----:B------:R-:W-:Y:S05]  /*26740*/  BRA `(.L_x_943) ;  /* 0xffffdd0000007947 */ /* 0x000fea000383ffff */
        .weak           $__internal_12_$__cuda_sm70_shflsync_bfly_p
        .type           $__internal_12_$__cuda_sm70_shflsync_bfly_p,@function
        .size           $__internal_12_$__cuda_sm70_shflsync_bfly_p,($__internal_13_$__cuda_sm70_shflsync_idx_p - $__internal_12_$__cuda_sm70_shflsync_bfly_p)
$__internal_12_$__cuda_sm70_shflsync_bfly_p:
[----:B------:R-:W-:Y:S04]  /*26750*/  WARPSYNC R8 ;  /* 0x0000000800007348 */ /* 0x000fe80003800000 */
[----:B------:R1:W2:Y:S02]  /*26760*/  SHFL.BFLY PT, R0, R0, R3, R9 ;  /* 0x0c00000300007389 */ /* 0x0002a400000e0009 */
[----:B-1----:R-:W-:-:S04]  /*26770*/  MOV R3, 0x0 ;  /* 0x0000000000037802 */ /* 0x002fc80000000f00 */
[----:B--2---:R-:W-:Y:S05]  /*26780*/  RET.REL.NODEC R2 `(_ZN7cutlass13device_kernelIN5flash19enable_sm80_to_sm89INS1_16FlashAttnFwdSm80INS1_25CollectiveMainloopFwdSm80ILi4ELi1ELb0EN4cute5tupleIJNS5_1CILi128EEENS7_ILi48EEENS7_ILi96EEEEEELi96ENS_10bfloat16_tEfNS_4arch4Sm80ELb0ELb1ELb1ELb1ELb0ELb1ELb1ELb1EEENS1_21CollectiveEpilogueFwdINS6_IJS8_SA_S9_EEENS6_IJNS7_ILi1EEESI_SI_EEESC_SE_Li128ELb1ELb1ELb1ELb0EEENS1_36VarlenDynamicPersistentTileSchedulerILi128ELi48ELi128ELi128ELb1ELb1ELb0ELb1ELb0ELb1EEEEEEEEEvNT_6ParamsE) ;  /* 0xfffd987002007950 */ /* 0x004fea0003c3ffff */
        .weak           $__internal_13_$__cuda_sm70_shflsync_idx_p
        .type           $__internal_13_$__cuda_sm70_shflsync_idx_p,@function
        .size           $__internal_13_$__cuda_sm70_shflsync_idx_p,($__internal_14_$__cuda_sm70_shflsync_up_p - $__internal_13_$__cuda_sm70_shflsync_idx_p)
$__internal_13_$__cuda_sm70_shflsync_idx_p:
[----:B------:R-:W-:-:S04]  /*26790*/  MOV R75, 0xffffffff ;  /* 0xffffffff004b7802 */ /* 0x000fc80000000f00 */
[----:B------:R-:W-:Y:S04]  /*267a0*/  WARPSYNC R75 ;  /* 0x0000004b00007348 */ /* 0x000fe80003800000 */
[----:B------:R1:W2:Y:S02]  /*267b0*/  SHFL.IDX PT, R0, R5, R3, R0 ;  /* 0x0000000305007389 */ /* 0x0002a400000e0000 */
[----:B-1----:R-:W-:-:S04]  /*267c0*/  MOV R3, 0x0 ;  /* 0x0000000000037802 */ /* 0x002fc80000000f00 */
[----:B--2---:R-:W-:Y:S05]  /*267d0*/  RET.REL.NODEC R2 `(_ZN7cutlass13device_kernelIN5flash19enable_sm80_to_sm89INS1_16FlashAttnFwdSm80INS1_25CollectiveMainloopFwdSm80ILi4ELi1ELb0EN4cute5tupleIJNS5_1CILi128EEENS7_ILi48EEENS7_ILi96EEEEEELi96ENS_10bfloat16_tEfNS_4arch4Sm80ELb0ELb1ELb1ELb1ELb0ELb1ELb1ELb1EEENS1_21CollectiveEpilogueFwdINS6_IJS8_SA_S9_EEENS6_IJNS7_ILi1EEESI_SI_EEESC_SE_Li128ELb1ELb1ELb1ELb0EEENS1_36VarlenDynamicPersistentTileSchedulerILi128ELi48ELi128ELi128ELb1ELb1ELb0ELb1ELb0ELb1EEEEEEEEEvNT_6ParamsE) ;  /* 0xfffd982002007950 */ /* 0x004fea0003c3ffff */
        .weak           $__internal_14_$__cuda_sm70_shflsync_up_p
        .type           $__internal_14_$__cuda_sm70_shflsync_up_p,@function
        .size           $__internal_14_$__cuda_sm70_shflsync_up_p,($__internal_15_$__cuda_sm70_votesync_ballot - $__internal_14_$__cuda_sm70_shflsync_up_p)
$__internal_14_$__cuda_sm70_shflsync_up_p:
[----:B------:R-:W-:Y:S02]  /*267e0*/  IMAD.MOV.U32 R4, RZ, RZ, RZ ;  /* 0x000000ffff047224 */ /* 0x000fe400078e00ff */
[----:B------:R-:W-:-:S04]  /*267f0*/  IMAD.MOV.U32 R10, RZ, RZ, -0x1 ;  /* 0xffffffffff0a7424 */ /* 0x000fc800078e00ff */
[----:B------:R-:W-:Y:S04]  /*26800*/  WARPSYNC R10 ;  /* 0x0000000a00007348 */ /* 0x000fe80003800000 */
[----:B------:R1:W2:Y:S02]  /*26810*/  SHFL.UP PT, R4, R0, R2, R4 ;  /* 0x0400000200047389 */ /* 0x0002a400000e0004 */
[----:B-1----:R-:W-:Y:S02]  /*26820*/  MOV R2, R3 ;  /* 0x0000000300027202 */ /* 0x002fe40000000f00 */
[----:B------:R-:W-:-:S04]  /*26830*/  MOV R3, 0x0 ;  /* 0x0000000000037802 */ /* 0x000fc80000000f00 */
[----:B--2---:R-:W-:Y:S05]  /*26840*/  RET.REL.NODEC R2 `(_ZN7cutlass13device_kernelIN5flash19enable_sm80_to_sm89INS1_16FlashAttnFwdSm80INS1_25CollectiveMainloopFwdSm80ILi4ELi1ELb0EN4cute5tupleIJNS5_1CILi128EEENS7_ILi48EEENS7_ILi96EEEEEELi96ENS_10bfloat16_tEfNS_4arch4Sm80ELb0ELb1ELb1ELb1ELb0ELb1ELb1ELb1EEENS1_21CollectiveEpilogueFwdINS6_IJS8_SA_S9_EEENS6_IJNS7_ILi1EEESI_SI_EEESC_SE_Li128ELb1ELb1ELb1ELb0EEENS1_36VarlenDynamicPersistentTileSchedulerILi128ELi48ELi128ELi128ELb1ELb1ELb0ELb1ELb0ELb1EEEEEEEEEvNT_6ParamsE) ;  /* 0xfffd97b002007950 */ /* 0x004fea0003c3ffff */
        .weak           $__internal_15_$__cuda_sm70_votesync_ballot
        .type           $__internal_15_$__cuda_sm70_votesync_ballot,@function
        .size           $__internal_15_$__cuda_sm70_votesync_ballot,(.L_x_1441 - $__internal_15_$__cuda_sm70_votesync_ballot)
$__internal_15_$__cuda_sm70_votesync_ballot:
[----:B------:R-:W-:Y:S01]  /*26850*/  ISETP.NE.U32.AND P0, PT, R0, 0x1, PT ;  /* 0x000000010000780c */ /* 0x000fe20003f05070 */
[----:B------:R-:W-:-:S04]  /*26860*/  IMAD.MOV.U32 R3, RZ, RZ, -0x1 ;  /* 0xffffffffff037424 */ /* 0x000fc800078e00ff */
[----:B------:R-:W-:Y:S08]  /*26870*/  WARPSYNC R3 ;  /* 0x0000000300007348 */ /* 0x000ff00003800000 */
[----:B------:R-:W-:-:S04]  /*26880*/  VOTE.ANY R0, PT, !P0 ;  /* 0x0000000000007806 */ /* 0x000fc800040e0100 */
[----:B------:R-:W-:Y:S01]  /*26890*/  LOP3.LUT R0, R0, R3, RZ, 0xc0, !PT ;  /* 0x0000000300007212 */ /* 0x000fe200078ec0ff */
[----:B------:R-:W-:-:S04]  /*268a0*/  IMAD.MOV.U32 R3, RZ, RZ, 0x0 ;  /* 0x00000000ff037424 */ /* 0x000fc800078e00ff */
[----:B------:R-:W-:Y:S05]  /*268b0*/  RET.REL.NODEC R2 `(_ZN7cutlass13device_kernelIN5flash19enable_sm80_to_sm89INS1_16FlashAttnFwdSm80INS1_25CollectiveMainloopFwdSm80ILi4ELi1ELb0EN4cute5tupleIJNS5_1CILi128EEENS7_ILi48EEENS7_ILi96EEEEEELi96ENS_10bfloat16_tEfNS_4arch4Sm80ELb0ELb1ELb1ELb1ELb0ELb1ELb1ELb1EEENS1_21CollectiveEpilogueFwdINS6_IJS8_SA_S9_EEENS6_IJNS7_ILi1EEESI_SI_EEESC_SE_Li128ELb1ELb1ELb1ELb0EEENS1_36VarlenDynamicPersistentTileSchedulerILi128ELi48ELi128ELi128ELb1ELb1ELb0ELb1ELb0ELb1EEEEEEEEEvNT_6ParamsE) ;  /* 0xfffd974002007950 */ /* 0x000fea0003c3ffff */
.L_x_989:
        /* <DEDUP_REMOVED lines=12> */
.L_x_1441:


//--------------------- .text._ZN7cutlass13device_kernelIN5flash19enable_sm80_to_sm89INS1_16FlashAttnFwdSm80INS1_25CollectiveMainloopFwdSm80ILi4ELi1ELb0EN4cute5tupleIJNS5_1CILi128EEENS7_ILi64EEENS7_ILi96EEEEEELi96ENS_10bfloat16_tEfNS_4arch4Sm80ELb1ELb0ELb1ELb0ELb0ELb0ELb1ELb1EEENS1_21CollectiveEpilogueFwdINS6_IJS8_SA_S9_EEENS6_IJNS7_ILi1EEESI_SI_EEESC_SE_Li128ELb0ELb1ELb1ELb0EEENS1_30DynamicPersistentTileSchedulerILi128ELi128ELb1ELb1ELb0EEEEEEEEEvNT_6ParamsE --------------------------
	.section	.text._ZN7cutlass13device_kernelIN5flash19enable_sm80_to_sm89INS1_16FlashAttnFwdSm80INS1_25CollectiveMainloopFwdSm80ILi4ELi1ELb0EN4cute5tupleIJNS5_1CILi128EEENS7_ILi64EEENS7_ILi96EEEEEELi96ENS_10bfloat16_tEfNS_4arch4Sm80ELb1ELb0ELb1ELb0ELb0ELb0ELb1ELb1EEENS1_21CollectiveEpilogueFwdINS6_IJS8_SA_S9_EEENS6_IJNS7_ILi1EEESI_SI_EEESC_SE_Li128ELb0ELb1ELb1ELb0EEENS1_30DynamicPersistentTileSchedulerILi128ELi128ELb1ELb1ELb0EEEEEEEEEvNT_6ParamsE,"ax",@progbits
	.sectioninfo	@"SHI_REGISTERS=255"
	.align	128
.text._ZN7cutlass13device_kernelIN5flash19enable_sm80_to_sm89INS1_16FlashAttnFwdSm80INS1_25CollectiveMainloopFwdSm80ILi4ELi1ELb0EN4cute5tupleIJNS5_1CILi128EEENS7_ILi64EEENS7_ILi96EEEEEELi96ENS_10bfloat16_tEfNS_4arch4Sm80ELb1ELb0ELb1ELb0ELb0ELb0ELb1ELb1EEENS1_21CollectiveEpilogueFwdINS6_IJS8_SA_S9_EEENS6_IJNS7_ILi1EEESI_SI_EEESC_SE_Li128ELb0ELb1ELb1ELb0EEENS1_30DynamicPersistentTileSchedulerILi128ELi128ELb1ELb1ELb0EEEEEEEEEvNT_6ParamsE:
        .type           _ZN7cutlass13device_kernelIN5flash19enable_sm80_to_sm89INS1_16FlashAttnFwdSm80INS1_25CollectiveMainloopFwdSm80ILi4ELi1ELb0EN4cute5tupleIJNS5_1CILi128EEENS7_ILi64EEENS7_ILi96EEEEEELi96ENS_10bfloat16_tEfNS_4arch4Sm80ELb1ELb0ELb1ELb0ELb0ELb0ELb1ELb1EEENS1_21CollectiveEpilogueFwdINS6_IJS8_SA_S9_EEENS6_IJNS7_ILi1EEESI_SI_EEESC_SE_Li128ELb0ELb1ELb1ELb0EEENS1_30DynamicPersistentTileSchedulerILi128ELi128ELb1ELb1ELb0EEEEEEEEEvNT_6ParamsE,@function
        .size           _ZN7cutlass13device_kernelIN5flash19enable_sm80_to_sm89INS1_16FlashAttnFwdSm80INS1_25CollectiveMainloopFwdSm80ILi4ELi1ELb0EN4cute5tupleIJNS5_1CILi128EEENS7_ILi64EEENS7_ILi96EEEEEELi96ENS_10bfloat16_tEfNS_4arch4Sm80ELb1ELb0ELb1ELb0ELb0ELb0ELb1ELb1EEENS1_21CollectiveEpilogueFwdINS6_IJS8_SA_S9_EEENS6_IJNS7_ILi1EEESI_SI_EEESC_SE_Li128ELb0ELb1ELb1ELb0EEENS1_30DynamicPersistentTileSchedulerILi128ELi128ELb1ELb1ELb0EEEEEEEEEvNT_6ParamsE,(.L_x_1446 - _ZN7cutlass13device_kernelIN5flash19enable_sm80_to_sm89INS1_16FlashAttnFwdSm80INS1_25CollectiveMainloopFwdSm80ILi4ELi1ELb0EN4cute5tupleIJNS5_1CILi128EEENS7_ILi64EEENS7_ILi96EEEEEELi96ENS_10bfloat16_tEfNS_4arch4Sm80ELb1ELb0ELb1ELb0ELb0ELb0ELb1ELb1EEENS1_21CollectiveEpilogueFwdINS6_IJS8_SA_S9_EEENS6_IJNS7_ILi1EEESI_SI_EEESC_SE_Li128ELb0ELb1ELb1ELb0EEENS1_30DynamicPersistentTileSchedulerILi128ELi128ELb1ELb1ELb0EEEEEEEEEvNT_6ParamsE)
        .other          _ZN7cutlass13device_kernelIN5flash19enable_sm80_to_sm89INS1_16FlashAttnFwdSm80INS1_25CollectiveMainloopFwdSm80ILi4ELi1ELb0EN4cute5tupleIJNS5_1CILi128EEENS7_ILi64EEENS7_ILi96EEEEEELi96ENS_10bfloat16_tEfNS_4arch4Sm80ELb1ELb0ELb1ELb0ELb0ELb0ELb1ELb1EEENS1_21CollectiveEpilogueFwdINS6_IJS8_SA_S9_EEENS6_IJNS7_ILi1EEESI_SI_EEESC_SE_Li128ELb0ELb1ELb1ELb0EEENS1_30DynamicPersistentTileSchedulerILi128ELi128ELb1ELb1ELb0EEEEEEEEEvNT_6ParamsE,@"STO_CUDA_ENTRY STV_DEFAULT"
_ZN7cutlass13device_kernelIN5flash19enable_sm80_to_sm89INS1_16FlashAttnFwdSm80INS1_25CollectiveMainloopFwdSm80ILi4ELi1ELb0EN4cute5tupleIJNS5_1CILi128EEENS7_ILi64EEENS7_ILi96EEEEEELi96ENS_10bfloat16_tEfNS_4arch4Sm80ELb1ELb0ELb1ELb0ELb0ELb0ELb1ELb1EEENS1_21CollectiveEpilogueFwdINS6_IJS8_SA_S9_EEENS6_IJNS7_ILi1EEESI_SI_EEESC_SE_Li128ELb0ELb1ELb1ELb0EEENS1_30DynamicPersistentTileSchedulerILi128ELi128ELb1ELb1ELb0EEEEEEEEEvNT_6ParamsE:
[----:B------:R-:W-:-:S03]  /*0000*/  MOV R1, c[0x0][0x28] ;  /* 0x00000a0000017a02 */ /* 0x000fc60000000f00 */
[----:B------:R-:W1:Y:S01]  /*0010*/  S2R R13, SR_TID.X ;  /* 0x00000000000d7919 */ /* 0x000e620000002100 */
[----:B------:R-:W-:-:S03]  /*0020*/  IADD3 R1, R1, -0x78, RZ ;  /* 0xffffff8801017810 */ /* 0x000fc60007ffe0ff */
[----:B------:R-:W2:Y:S01]  /*0030*/  S2R R17, SR_CTAID.X ;  /* 0x0000000000117919 */ /* 0x000ea20000002500 */
[----:B-1----:R-:W-:-:S05]  /*0040*/  SHF.R.U32.HI R2, RZ, 0x5, R13 ;  /* 0x00000005ff027819 */ /* 0x002fca000001160d */
[----:B------:R-:W1:Y:S02]  /*0050*/  SHFL.IDX PT, R0, R2, RZ, 0x1f ;  /* 0x00001fff02007589 */ /* 0x000e6400000e0000 */
[----:B-1----:R-:W-:Y:S02]  /*0060*/  ISETP.GE.AND P0, PT, R0, 0x1, PT ;  /* 0x000000010000780c */ /* 0x002fe40003f06270 */
[----:B------:R1:W-:Y:S11]  /*0070*/  STL [R1+0x68], R0 ;  /* 0x0000680001007387 */ /* 0x0003f60000100800 */
[----:B------:R-:W-:Y:S06]  /*0080*/  @P0 BAR.ARV 0x4, 0x80 ;  /* 0x0102000000000b1d */ /* 0x000fec0000002000 */
[----:B--2---:R-:W-:-:S13]  /*0090*/  ISETP.GE.AND P0, PT, R17, c[0x0][0x538], PT ;  /* 0x00014e0011007a0c */ /* 0x004fda0003f06270 */
[----:B------:R-:W-:Y:S05]  /*00a0*/  @P0 EXIT ;  /* 0x000000000000094d */ /* 0x000fea0003800000 */
[----:B-1----:R-:W-:Y:S01]  /*00b0*/  SHF.R.S32.HI R8, RZ, 0x1f, R13 ;  /* 0x0000001fff087819 */ /* 0x002fe2000001140d */
[----:B------:R-:W-:Y:S01]  /*00c0*/  IMAD.MOV.U32 R214, RZ, RZ, 0x20 ;  /* 0x00000020ffd67424 */ /* 0x000fe200078e00ff */
[----:B------:R-:W-:Y:S02]  /*00d0*/  ULDC.64 UR6, c[0x0][0x118] ;  /* 0x0000460000067ab9 */ /* 0x000fe40000000a00 */
[CC--:B------:R-:W-:Y:S02]  /*00e0*/  LEA.HI R16, R8.reuse, R13.reuse, RZ, 0x3 ;  /* 0x0000000d08107211 */ /* 0x0c0fe400078f18ff */
[----:B------:R-:W-:Y:S02]  /*00f0*/  LEA.HI R4, R8, R13, RZ, 0x4 ;  /* 0x0000000d08047211 */ /* 0x000fe400078f20ff */
[----:B------:R-:W-:Y:S02]  /*0100*/  LOP3.LUT R2, R16, 0xfffffff8, RZ, 0xc0, !PT ;  /* 0xfffffff810027812 */ /* 0x000fe400078ec0ff */
[----:B------:R-:W-:-:S02]  /*0110*/  SHF.R.S32.HI R5, RZ, 0x4, R4 ;  /* 0x00000004ff057819 */ /* 0x000fc40000011404 */
        /* <DEDUP_REMOVED lines=12> */
[----:B------:R-:W-:Y:S01]  /*01e0*/  SHF.R.S32.HI R3, RZ, 0x1f, R0 ;  /* 0x0000001fff037819 */ /* 0x000fe20000011400 */
[----:B------:R-:W-:Y:S01]  /*01f0*/  IMAD R11, R12, 0x8, R11 ;  /* 0x000000080c0b7824 */ /* 0x000fe200078e020b */
        /* <DEDUP_REMOVED lines=13> */
[----:B------:R-:W-:Y:S01]  /*02d0*/  SHF.R.U32.HI R5, RZ, 0x3, R0 ;  /* 0x00000003ff057819 */ /* 0x000fe20000011600 */
[----:B------:R-:W-:Y:S01]  /*02e0*/  STL [R1+0x48], R20 ;  /* 0x0000481401007387 */ /* 0x000fe20000100800 */
[----:B------:R-:W-:Y:S02]  /*02f0*/  LOP3.LUT R4, R0, 0x18, R20, 0xf8, !PT ;  /* 0x0000001800047812 */ /* 0x000fe400078ef814 */
[----:B------:R-:W-:-:S02]  /*0300*/  SHF.R.S32.HI R215, RZ, 0x5, R8 ;  /* 0x00000005ffd77819 */ /* 0x000fc40000011408 */
[----:B------:R-:W-:Y:S02]  /*0310*/  SHF.R.S32.HI R0, RZ, 0x1f, R8 ;  /* 0x0000001fff007819 */ /* 0x000fe40000011408 */
[----:B------:R-:W-:Y:S02]  /*0320*/  LOP3.LUT R2, R3, 0x7fffffe, RZ, 0xc0, !PT ;  /* 0x07fffffe03027812 */ /* 0x000fe400078ec0ff */
[----:B------:R-:W-:Y:S02]  /*0330*/  LEA.HI R0, R0, R215, RZ, 0x2 ;  /* 0x000000d700007211 */ /* 0x000fe400078f10ff */
[----:B------:R-:W-:Y:S01]  /*0340*/  LOP3.LUT R8, R4, R5, RZ, 0x3c, !PT ;  /* 0x0000000504087212 */ /* 0x000fe200078e3cff */
[----:B------:R-:W-:Y:S01]  /*0350*/  IMAD.IADD R2, R22, 0x1, -R2 ;  /* 0x0000000116027824 */ /* 0x000fe200078e0a02 */
[--C-:B------:R-:W-:Y:S02]  /*0360*/  SHF.R.S32.HI R6, RZ, 0x1, R7.reuse ;  /* 0x00000001ff067819 */ /* 0x100fe40000011407 */
[----:B------:R-:W-:-:S02]  /*0370*/  SHF.R.S32.HI R4, RZ, 0x1f, R7 ;  /* 0x0000001fff047819 */ /* 0x000fc40000011407 */
[----:B------:R-:W-:Y:S02]  /*0380*/  SHF.R.S32.HI R5, RZ, 0x1f, R19 ;  /* 0x0000001fff057819 */ /* 0x000fe40000011413 */
[----:B------:R-:W-:Y:S01]  /*0390*/  LOP3.LUT R3, R0, 0xffffffc, RZ, 0xc0, !PT ;  /* 0x0ffffffc00037812 */ /* 0x000fe200078ec0ff */
[----:B------:R-:W-:Y:S01]  /*03a0*/  IMAD R0, R215, 0x8, R2 ;  /* 0x00000008d7007824 */ /* 0x000fe200078e0202 */
[----:B------:R-:W-:Y:S02]  /*03b0*/  LEA.HI R2, R4, R6, RZ, 0x2 ;  /* 0x0000000604027211 */ /* 0x000fe400078f10ff */
[----:B------:R-:W-:Y:S01]  /*03c0*/  LEA.HI R13, R5, R19, RZ, 0x2 ;  /* 0x00000013050d7211 */ /* 0x000fe200078f10ff */
[----:B------:R-:W-:Y:S01]  /*03d0*/  IMAD.IADD R5, R215, 0x1, -R3 ;  /* 0x00000001d7057824 */ /* 0x000fe200078e0a03 */
[----:B------:R-:W-:Y:S01]  /*03e0*/  LOP3.LUT R3, R2, 0xfffffffc, RZ, 0xc0, !PT ;  /* 0xfffffffc02037812 */ /* 0x000fe200078ec0ff */
[----:B------:R-:W-:Y:S01]  /*03f0*/  IMAD.U32 R7, R0, 0x20, R8 ;  /* 0x0000002000077824 */ /* 0x000fe200078e0008 */
[----:B------:R-:W-:-:S02]  /*0400*/  SHF.R.S32.HI R4, RZ, 0x2, R13 ;  /* 0x00000002ff047819 */ /* 0x000fc4000001140d */
[----:B------:R-:W-:Y:S01]  /*0410*/  LEA.HI R0, R10, R10, RZ, 0x1 ;  /* 0x0000000a0a007211 */ /* 0x000fe200078f08ff */
[----:B------:R-:W-:Y:S01]  /*0420*/  IMAD.IADD R8, R6, 0x1, -R3 ;  /* 0x0000000106087824 */ /* 0x000fe200078e0a03 */
[----:B------:R-:W-:Y:S01]  /*0430*/  SHF.R.S32.HI R2, RZ, 0x1, R9 ;  /* 0x00000001ff027819 */ /* 0x000fe20000011409 */
[----:B------:R-:W-:Y:S01]  /*0440*/  IMAD R18, R5, 0x10, R4 ;  /* 0x0000001005127824 */ /* 0x000fe200078e0204 */
[C---:B------:R-:W-:Y:S01]  /*0450*/  LOP3.LUT R4, R0.reuse, 0x1ffffffe, RZ, 0xc0, !PT ;  /* 0x1ffffffe00047812 */ /* 0x040fe200078ec0ff */
[----:B------:R-:W-:Y:S01]  /*0460*/  IMAD.SHL.U32 R3, R0, 0x20, RZ ;  /* 0x0000002000037824 */ /* 0x000fe200078e00ff */
[C---:B------:R-:W-:Y:S01]  /*0470*/  LOP3.LUT P0, RZ, R2.reuse, 0x2, RZ, 0xc0, !PT ;  /* 0x0000000202ff7812 */ /* 0x040fe2000780c0ff */
[----:B------:R-:W-:Y:S01]  /*0480*/  IMAD.SHL.U32 R0, R2, 0x40, RZ ;  /* 0x0000004002007824 */ /* 0x000fe200078e00ff */
[----:B------:R1:W-:Y:S01]  /*0490*/  STL [R1+0x34], R7 ;  /* 0x0000340701007387 */ /* 0x0003e20000100800 */
[----:B------:R-:W-:Y:S01]  /*04a0*/  IMAD.SHL.U32 R5, R15, 0x20, RZ ;  /* 0x000000200f057824 */ /* 0x000fe200078e00ff */
[----:B------:R-:W-:Y:S01]  /*04b0*/  LOP3.LUT R6, R3, 0xffffffc0, RZ, 0xc0, !PT ;  /* 0xffffffc003067812 */ /* 0x000fe200078ec0ff */
[----:B------:R-:W-:Y:S01]  /*04c0*/  IMAD.SHL.U32 R2, R8, 0x40, RZ ;  /* 0x0000004008027824 */ /* 0x000fe200078e00ff */
[----:B------:R-:W-:Y:S01]  /*04d0*/  LOP3.LUT R0, R0, 0xc0, RZ, 0xc0, !PT ;  /* 0x000000c000007812 */ /* 0x000fe200078ec0ff */
[----:B------:R-:W-:Y:S01]  /*04e0*/  IMAD.IADD R9, R10, 0x1, -R4 ;  /* 0x000000010a097824 */ /* 0x000fe200078e0a04 */
[----:B------:R-:W-:Y:S01]  /*04f0*/  LOP3.LUT R4, R5, 0xffffff00, RZ, 0xc0, !PT ;  /* 0xffffff0005047812 */ /* 0x000fe200078ec0ff */
[----:B------:R-:W-:Y:S01]  /*0500*/  STL [R1+0x6c], R18 ;  /* 0x00006c1201007387 */ /* 0x000fe20000100800 */
[----:B------:R-:W-:Y:S01]  /*0510*/  LOP3.LUT R2, R2, 0xc0, RZ, 0xc0, !PT ;  /* 0x000000c002027812 */ /* 0x000fe200078ec0ff */
[----:B------:R-:W-:Y:S01]  /*0520*/  IMAD R6, R9, 0x8, R6 ;  /* 0x0000000809067824 */ /* 0x000fe200078e0206 */
[----:B------:R-:W-:Y:S01]  /*0530*/  LOP3.LUT R3, R0, 0x8, R16, 0xf8, !PT ;  /* 0x0000000800037812 */ /* 0x000fe200078ef810 */
[----:B------:R-:W-:Y:S01]  /*0540*/  IMAD R215, R215, 0x200, R4 ;  /* 0x00000200d7d77824 */ /* 0x000fe200078e0204 */
[----:B------:R-:W-:Y:S01]  /*0550*/  SHF.R.U32.HI R212, RZ, 0x3, R0 ;  /* 0x00000003ffd47819 */ /* 0x000fe20000011600 */
[----:B------:R-:W-:Y:S01]  /*0560*/  STL [R1+0x58], R17 ;  /* 0x0000581101007387 */ /* 0x000fe20000100800 */
[----:B------:R-:W-:Y:S01]  /*0570*/  SHF.R.U32.HI R213, RZ, 0x3, R2 ;  /* 0x00000003ffd57819 */ /* 0x000fe20000011602 */
[----:B------:R-:W-:Y:S01]  /*0580*/  IMAD R215, R14, 0x20, R215 ;  /* 0x000000200ed77824 */ /* 0x000fe200078e02d7 */
[----:B------:R-:W-:-:S02]  /*0590*/  LOP3.LUT R212, R3, R212, RZ, 0x3c, !PT ;  /* 0x000000d403d47212 */ /* 0x000fc400078e3cff */
[----:B------:R-:W-:Y:S02]  /*05a0*/  IADD3 R3, R20, 0x20, RZ ;  /* 0x0000002014037810 */ /* 0x000fe40007ffe0ff */
[----:B------:R-:W-:Y:S01]  /*05b0*/  LOP3.LUT P1, RZ, R8, 0x2, RZ, 0xc0, !PT ;  /* 0x0000000208ff7812 */ /* 0x000fe2000782c0ff */
[----:B------:R-:W-:-:S03]  /*05c0*/  IMAD.U32 R212, R11, 0x20, R212 ;  /* 0x000000200bd47824 */ /* 0x000fc600078e00d4 */
[----:B------:R-:W-:Y:S01]  /*05d0*/  SEL R214, R214, 0xffffffe0, !P1 ;  /* 0xffffffe0d6d67807 */ /* 0x000fe20004800000 */
[----:B-1----:R-:W-:Y:S01]  /*05e0*/  IMAD.SHL.U32 R7, R12, 0x8, RZ ;  /* 0x000000080c077824 */ /* 0x002fe200078e00ff */
[----:B------:R-:W-:-:S04]  /*05f0*/  LEA R212, R212, 0x3100, 0x1 ;  /* 0x00003100d4d47811 */ /* 0x000fc800078e08ff */
[----:B------:R-:W-:Y:S01]  /*0600*/  LOP3.LUT R0, R2, 0x8, R7, 0xf8, !PT ;  /* 0x0000000802007812 */ /* 0x000fe200078ef807 */
[----:B------:R-:W-:Y:S01]  /*0610*/  IMAD R2, R10, 0x20, R22 ;  /* 0x000000200a027824 */ /* 0x000fe200078e0216 */
[----:B------:R-:W-:Y:S02]  /*0620*/  IADD3 R217, R212, 0x20, RZ ;  /* 0x00000020d4d97810 */ /* 0x000fe40007ffe0ff */
[----:B------:R-:W-:Y:S01]  /*0630*/  LOP3.LUT R213, R0, R213, RZ, 0x3c, !PT ;  /* 0x000000d500d57212 */ /* 0x000fe200078e3cff */
[----:B------:R-:W-:Y:S01]  /*0640*/  IMAD R0, R14, 0x20, R4 ;  /* 0x000000200e007824 */ /* 0x000fe200078e0204 */
[----:B------:R1:W-:Y:S01]  /*0650*/  STL [R1+0x70], R2 ;  /* 0x0000700201007387 */ /* 0x0003e20000100800 */
[----:B------:R-:W-:Y:S02]  /*0660*/  SHF.R.S32.HI R4, RZ, 0x1f, R3 ;  /* 0x0000001fff047819 */ /* 0x000fe40000011403 */
[C---:B------:R-:W-:Y:S01]  /*0670*/  IMAD.IADD R215, R213.reuse, 0x1, R215 ;  /* 0x00000001d5d77824 */ /* 0x040fe200078e02d7 */
[----:B------:R-:W-:Y:S01]  /*0680*/  @P0 IADD3 R217, R212, -0x20, RZ ;  /* 0xffffffe0d4d90810 */ /* 0x000fe20007ffe0ff */
[----:B------:R-:W-:Y:S01]  /*0690*/  IMAD.IADD R213, R213, 0x1, R0 ;  /* 0x00000001d5d57824 */ /* 0x000fe200078e0200 */
[----:B------:R-:W-:Y:S01]  /*06a0*/  LOP3.LUT R0, R13, 0x7ffffffc, RZ, 0xc0, !PT ;  /* 0x7ffffffc0d007812 */ /* 0x000fe200078ec0ff */
[----:B------:R2:W-:Y:S01]  /*06b0*/  STL [R1+0x60], R4 ;  /* 0x0000600401007387 */ /* 0x0005e20000100800 */
[----:B------:R-:W-:-:S02]  /*06c0*/  LEA R215, R215, 0x6100, 0x1 ;  /* 0x00006100d7d77811 */ /* 0x000fc400078e08ff */
[----:B------:R-:W-:Y:S01]  /*06d0*/  LEA R213, R213, 0x100, 0x1 ;  /* 0x00000100d5d57811 */ /* 0x000fe200078e08ff */
[----:B------:R-:W-:Y:S01]  /*06e0*/  IMAD.IADD R0, R19, 0x1, -R0 ;  /* 0x0000000113007824 */ /* 0x000fe200078e0a00 */
[----:B------:R-:W-:Y:S01]  /*06f0*/  IADD3 R228, R217, 0x400, RZ ;  /* 0x00000400d9e47810 */ /* 0x000fe20007ffe0ff */
[----:B------:R-:W-:Y:S01]  /*0700*/  IMAD.IADD R216, R215, 0x1, R214 ;  /* 0x00000001d7d87824 */ /* 0x000fe200078e02d6 */
[C---:B------:R-:W-:Y:S01]  /*0710*/  IADD3 R227, R217.reuse, 0x800, RZ ;  /* 0x00000800d9e37810 */ /* 0x040fe20007ffe0ff */
[----:B------:R-:W-:Y:S01]  /*0720*/  IMAD.IADD R214, R214, 0x1, R213 ;  /* 0x00000001d6d67824 */ /* 0x000fe200078e02d5 */
[C---:B------:R-:W-:Y:S02]  /*0730*/  IADD3 R226, R217.reuse, 0xc00, RZ ;  /* 0x00000c00d9e27810 */ /* 0x040fe40007ffe0ff */
[C---:B------:R-:W-:Y:S02]  /*0740*/  IADD3 R225, R217.reuse, 0x1000, RZ ;  /* 0x00001000d9e17810 */ /* 0x040fe40007ffe0ff */
[----:B------:R-:W-:-:S02]  /*0750*/  IADD3 R224, R217, 0x1400, RZ ;  /* 0x00001400d9e07810 */ /* 0x000fc40007ffe0ff */
[C---:B------:R-:W-:Y:S02]  /*0760*/  IADD3 R223, R217.reuse, 0x1800, RZ ;  /* 0x00001800d9df7810 */ /* 0x040fe40007ffe0ff */
[C---:B------:R-:W-:Y:S02]  /*0770*/  IADD3 R222, R217.reuse, 0x1c00, RZ ;  /* 0x00001c00d9de7810 */ /* 0x040fe40007ffe0ff */
[----:B-1----:R-:W-:Y:S02]  /*0780*/  IADD3 R2, R20, 0x40, RZ ;  /* 0x0000004014027810 */ /* 0x002fe40007ffe0ff */
[C---:B------:R-:W-:Y:S02]  /*0790*/  IADD3 R221, R217.reuse, 0x2000, RZ ;  /* 0x00002000d9dd7810 */ /* 0x040fe40007ffe0ff */
[----:B------:R-:W-:Y:S01]  /*07a0*/  SHF.R.S32.HI R3, RZ, 0x1f, R2 ;  /* 0x0000001fff037819 */ /* 0x000fe20000011402 */
[----:B------:R-:W-:Y:S01]  /*07b0*/  IMAD.SHL.U32 R2, R0, 0x2, RZ ;  /* 0x0000000200027824 */ /* 0x000fe200078e00ff */
[C---:B------:R-:W-:Y:S01]  /*07c0*/  IADD3 R220, R217.reuse, 0x2400, RZ ;  /* 0x00002400d9dc7810 */ /* 0x040fe20007ffe0ff */
[----:B------:R-:W-:Y:S01]  /*07d0*/  IMAD.IADD R0, R18, 0x1, R6 ;  /* 0x0000000112007824 */ /* 0x000fe200078e0206 */
[C---:B------:R-:W-:Y:S01]  /*07e0*/  IADD3 R219, R217.reuse, 0x2800, RZ ;  /* 0x00002800d9db7810 */ /* 0x040fe20007ffe0ff */
[----:B------:R2:W-:Y:S01]  /*07f0*/  STL [R1+0x5c], R3 ;  /* 0x00005c0301007387 */ /* 0x0005e20000100800 */
[----:B------:R-:W-:-:S03]  /*0800*/  IADD3 R218, R217, 0x2c00, RZ ;  /* 0x00002c00d9da7810 */ /* 0x000fc60007ffe0ff */
[----:B------:R2:W-:Y:S04]  /*0810*/  STL [R1+0x3c], R2 ;  /* 0x00003c0201007387 */ /* 0x0005e80000100800 */
[----:B------:R2:W-:Y:S02]  /*0820*/  STL [R1+0x64], R0 ;  /* 0x0000640001007387 */ /* 0x0005e40000100800 */
.L_x_1031:
[----:B--2---:R-:W2:Y:S01]  /*0830*/  LDL R4, [R1+0x58] ;  /* 0x0000580001047983 */ /* 0x004ea20000100800 */
[----:B------:R-:W-:Y:S01]  /*0840*/  IMAD.MOV.U32 R0, RZ, RZ, c[0x0][0x560] ;  /* 0x00015800ff007624 */ /* 0x000fe200078e00ff */
[----:B------:R-:W-:Y:S01]  /*0850*/  YIELD ;  /* 0x0000000000007946 */ /* 0x000fe20003800000 */
[----:B------:R-:W-:Y:S03]  /*0860*/  BSSY B0, `(.L_x_990) ;  /* 0x0000016000007945 */ /* 0x000fe60003800000 */
[----:B------:R-:W-:-:S13]  /*0870*/  ISETP.NE.AND P0, PT, R0, 0x1, PT ;  /* 0x000000010000780c */ /* 0x000fda0003f05270 */
[----:B--2---:R-:W-:Y:S01]  /*0880*/  @P0 IMAD.HI.U32 R0, R4, c[0x0][0x564], RZ ;  /* 0x0001590004000a27 */ /* 0x004fe200078e00ff */
[----:B------:R-:W-:-:S04]  /*0890*/  MOV R3, R4 ;  /* 0x0000000400037202 */ /* 0x000fc80000000f00 */
[----:B------:R-:W-:-:S04]  /*08a0*/  @P0 SHF.R.U32.HI R3, RZ, c[0x0][0x568], R0 ;  /* 0x00015a00ff030a19 */ /* 0x000fc80000011600 */
[----:B------:R-:W-:Y:S01]  /*08b0*/  ISETP.GE.AND P0, PT, R3, c[0x0][0x578], PT ;  /* 0x00015e0003007a0c */ /* 0x000fe20003f06270 */
[----:B------:R-:W-:-:S04]  /*08c0*/  IMAD.MOV R2, RZ, RZ, -R3 ;  /* 0x000000ffff027224 */ /* 0x000fc800078e0a03 */
[----:B------:R-:W-:-:S08]  /*08d0*/  IMAD R2, R2, c[0x0][0x560], R4 ;  /* 0x0001580002027a24 */ /* 0x000fd000078e0204 */
[----:B------:R-:W-:Y:S05]  /*08e0*/  @!P0 BRA `(.L_x_991) ;  /* 0x0000007000008947 */ /* 0x000fea0003800000 */
[----:B------:R-:W-:-:S04]  /*08f0*/  MOV R0, c[0x0][0x56c] ;  /* 0x00015b0000007a02 */ /* 0x000fc80000000f00 */
[----:B------:R-:W-:Y:S02]  /*0900*/  ISETP.NE.AND P0, PT, R0, 0x1, PT ;  /* 0x000000010000780c */ /* 0x000fe40003f05270 */
[----:B------:R-:W-:-:S11]  /*0910*/  MOV R0, R2 ;  /* 0x0000000200007202 */ /* 0x000fd60000000f00 */
[----:B------:R-:W-:-:S05]  /*0920*/  @P0 IMAD.HI.U32 R4, R2, c[0x0][0x570], RZ ;  /* 0x00015c0002040a27 */ /* 0x000fca00078e00ff */
[----:B------:R-:W-:-:S05]  /*0930*/  @P0 SHF.R.U32.HI R0, RZ, c[0x0][0x574], R4 ;  /* 0x00015d00ff000a19 */ /* 0x000fca0000011604 */
[----:B------:R-:W-:Y:S01]  /*0940*/  IMAD R4, R0, c[0x0][0x56c], RZ ;  /* 0x00015b0000047a24 */ /* 0x000fe200078e02ff */
[----:B------:R-:W-:Y:S05]  /*0950*/  BRA `(.L_x_992) ;  /* 0x0000006000007947 */ /* 0x000fea0003800000 */
.L_x_991:
[----:B------:R-:W-:-:S04]  /*0960*/  MOV R0, c[0x0][0x554] ;  /* 0x0001550000007a02 */ /* 0x000fc80000000f00 */
[----:B------:R-:W-:Y:S02]  /*0970*/  ISETP.NE.AND P0, PT, R0, 0x1, PT ;  /* 0x000000010000780c */ /* 0x000fe40003f05270 */
[----:B------:R-:W-:-:S11]  /*0980*/  MOV R0, R2 ;  /* 0x0000000200007202 */ /* 0x000fd60000000f00 */
[----:B------:R-:W-:-:S05]  /*0990*/  @P0 IMAD.HI.U32 R4, R2, c[0x0][0x558], RZ ;  /* 0x0001560002040a27 */ /* 0x000fca00078e00ff */
[----:B------:R-:W-:-:S05]  /*09a0*/  @P0 SHF.R.U32.HI R0, RZ, c[0x0][0x55c], R4 ;  /* 0x00015700ff000a19 */ /* 0x000fca0000011604 */
[----:B------:R-:W-:Y:S02]  /*09b0*/  IMAD R4, R0, c[0x0][0x554], RZ ;  /* 0x0001550000047a24 */ /* 0x000fe400078e02ff */
.L_x_992:
[----:B------:R-:W-:Y:S05]  /*09c0*/  BSYNC B0 ;  /* 0x0000000000007941 */ /* 0x000fea0003800000 */
.L_x_990:
[----:B------:R-:W-:Y:S01]  /*09d0*/  IMAD.MOV.U32 R5, RZ, RZ, c[0x0][0x53c] ;  /* 0x00014f00ff057624 */ /* 0x000fe200078e00ff */
[----:B------:R-:W-:Y:S01]  /*09e0*/  ULDC UR5, c[0x0][0x1d0] ;  /* 0x0000740000057ab9 */ /* 0x000fe20000000800 */
[----:B------:R-:W-:Y:S01]  /*09f0*/  IMAD.MOV.U32 R11, RZ, RZ, R0 ;  /* 0x000000ffff0b7224 */ /* 0x000fe200078e0000 */
[----:B------:R-:W-:Y:S01]  /*0a00*/  UIADD3 UR5, UR5, 0x3f, URZ ;  /* 0x0000003f05057890 */ /* 0x000fe2000fffe03f */
[----:B------:R-:W-:Y:S01]  /*0a10*/  IMAD.MOV.U32 R7, RZ, RZ, c[0x0][0x548] ;  /* 0x00015200ff077624 */ /* 0x000fe200078e00ff */
[----:B------:R-:W-:Y:S01]  /*0a20*/  ISETP.NE.AND P0, PT, R5, 0x1, PT ;  /* 0x000000010500780c */ /* 0x000fe20003f05270 */
[----:B------:R-:W-:Y:S01]  /*0a30*/  IMAD.IADD R4, R2, 0x1, -R4 ;  /* 0x0000000102047824 */ /* 0x000fe200078e0a04 */
[----:B------:R-:W-:Y:S01]  /*0a40*/  LOP3.LUT R5, RZ, R0, RZ, 0x33, !PT ;  /* 0x00000000ff057212 */ /* 0x000fe200078e33ff */
[----:B------:R-:W-:Y:S01]  /*0a50*/  USHF.R.S32.HI UR4, URZ, 0x1f, UR5 ;  /* 0x0000001f3f047899 */ /* 0x000fe20008011405 */
[----:B------:R-:W-:Y:S01]  /*0a60*/  BSSY B0, `(.L_x_993) ;  /* 0x0000041000007945 */ /* 0x000fe20003800000 */
[----:B------:R-:W-:-:S02]  /*0a70*/  IMAD R3, R3, c[0x0][0x554], R4 ;  /* 0x0001550003037a24 */ /* 0x000fc400078e0204 */
[----:B------:R-:W-:Y:S01]  /*0a80*/  ULEA.HI UR4, UR4, UR5, URZ, 0x6 ;  /* 0x0000000504047291 */ /* 0x000fe2000f8f303f */
[----:B------:R-:W-:Y:S02]  /*0a90*/  IMAD.MOV.U32 R2, RZ, RZ, RZ ;  /* 0x000000ffff027224 */ /* 0x000fe400078e00ff */
[----:B------:R-:W-:Y:S01]  /*0aa0*/  IMAD.MOV.U32 R25, RZ, RZ, R3 ;  /* 0x000000ffff197224 */ /* 0x000fe200078e0003 */
[----:B------:R-:W-:Y:S02]  /*0ab0*/  USHF.R.S32.HI UR4, URZ, 0x6, UR4 ;  /* 0x000000063f047899 */ /* 0x000fe40008011404 */
[----:B------:R-:W-:Y:S01]  /*0ac0*/  @P0 IMAD.HI.U32 R6, R0, c[0x0][0x540], RZ ;  /* 0x0001500000060a27 */ /* 0x000fe200078e00ff */
[----:B------:R-:W-:-:S03]  /*0ad0*/  IADD3 R0, R5, c[0x0][0x53c], RZ ;  /* 0x00014f0005007a10 */ /* 0x000fc60007ffe0ff */
[----:B------:R-:W-:Y:S01]  /*0ae0*/  IMAD.MOV.U32 R5, RZ, RZ, c[0x0][0x2c4] ;  /* 0x0000b100ff057624 */ /* 0x000fe200078e00ff */
[----:B------:R-:W-:Y:S01]  /*0af0*/  @P0 SHF.R.U32.HI R11, RZ, c[0x0][0x544], R6 ;  /* 0x00015100ff0b0a19 */ /* 0x000fe20000011606 */
[----:B------:R-:W-:Y:S01]  /*0b00*/  IMAD.MOV.U32 R6, RZ, RZ, 0x40 ;  /* 0x00000040ff067424 */ /* 0x000fe200078e00ff */
[----:B------:R-:W-:Y:S02]  /*0b10*/  ISETP.NE.AND P0, PT, R7, 0x1, PT ;  /* 0x000000010700780c */ /* 0x000fe40003f05270 */
[----:B------:R-:W-:Y:S01]  /*0b20*/  ISETP.NE.AND P2, PT, R5, 0x1, PT ;  /* 0x000000010500780c */ /* 0x000fe20003f45270 */
[----:B------:R-:W-:Y:S01]  /*0b30*/  IMAD R0, R11, c[0x0][0x53c], R0 ;  /* 0x00014f000b007a24 */ /* 0x000fe200078e0200 */
[----:B------:R1:W-:Y:S03]  /*0b40*/  STL [R1+0x50], R11 ;  /* 0x0000500b01007387 */ /* 0x0003e60000100800 */
[----:B------:R-:W-:-:S05]  /*0b50*/  IMAD.SHL.U32 R23, R0, 0x80, RZ ;  /* 0x0000008000177824 */ /* 0x000fca00078e00ff */
[----:B------:R-:W-:Y:S01]  /*0b60*/  IADD3 R0, R23, 0x7f, RZ ;  /* 0x0000007f17007810 */ /* 0x000fe20007ffe0ff */
[----:B------:R1:W-:Y:S04]  /*0b70*/  STL [R1+0x54], R23 ;  /* 0x0000541701007387 */ /* 0x0003e80000100800 */
[----:B------:R-:W-:-:S05]  /*0b80*/  @P2 IMAD.HI.U32 R5, R0, c[0x0][0x2c8], RZ ;  /* 0x0000b20000052a27 */ /* 0x000fca00078e00ff */
[----:B------:R-:W-:Y:S02]  /*0b90*/  @P2 SHF.R.U32.HI R0, RZ, c[0x0][0x2cc], R5 ;  /* 0x0000b300ff002a19 */ /* 0x000fe40000011605 */
[----:B------:R-:W-:-:S04]  /*0ba0*/  IADD3 R5, R6, -c[0x0][0x168], RZ ;  /* 0x80005a0006057a10 */ /* 0x000fc80007ffe0ff */
[----:B------:R-:W-:-:S04]  /*0bb0*/  IADD3 R0, R0, c[0x0][0x1d0], R5 ;  /* 0x0000740000007a10 */ /* 0x000fc80007ffe005 */
[----:B------:R-:W-:-:S04]  /*0bc0*/  SHF.R.S32.HI R6, RZ, 0x1f, R0 ;  /* 0x0000001fff067819 */ /* 0x000fc80000011400 */
[----:B------:R-:W-:Y:S01]  /*0bd0*/  LEA.HI R6, R6, R0, RZ, 0x6 ;  /* 0x0000000006067211 */ /* 0x000fe200078f30ff */
[----:B------:R-:W-:-:S03]  /*0be0*/  @P0 IMAD.HI.U32 R0, R3, c[0x0][0x54c], RZ ;  /* 0x0001530003000a27 */ /* 0x000fc600078e00ff */
[----:B------:R-:W-:Y:S02]  /*0bf0*/  SHF.R.S32.HI R6, RZ, 0x6, R6 ;  /* 0x00000006ff067819 */ /* 0x000fe40000011406 */
[----:B------:R-:W-:Y:S02]  /*0c00*/  @P0 SHF.R.U32.HI R25, RZ, c[0x0][0x550], R0 ;  /* 0x00015400ff190a19 */ /* 0x000fe40000011600 */
[----:B------:R-:W-:-:S03]  /*0c10*/  IMNMX R6, R6, UR4, PT ;  /* 0x0000000406067c17 */ /* 0x000fc6000b800200 */
[----:B------:R-:W-:Y:S01]  /*0c20*/  IMAD.MOV R0, RZ, RZ, -R25 ;  /* 0x000000ffff007224 */ /* 0x000fe200078e0a19 */
[----:B------:R1:W-:Y:S01]  /*0c30*/  STL [R1+0x44], R25 ;  /* 0x0000441901007387 */ /* 0x0003e20000100800 */
[----:B------:R-:W-:Y:S02]  /*0c40*/  ISETP.GE.AND P0, PT, R6, 0x1, PT ;  /* 0x000000010600780c */ /* 0x000fe40003f06270 */
[----:B------:R-:W-:-:S05]  /*0c50*/  IMAD R14, R0, c[0x0][0x548], R3 ;  /* 0x00015200000e7a24 */ /* 0x000fca00078e0203 */
[----:B------:R1:W-:Y:S06]  /*0c60*/  STL [R1+0x40], R14 ;  /* 0x0000400e01007387 */ /* 0x0003ec0000100800 */
[----:B------:R-:W-:Y:S05]  /*0c70*/  @!P0 BRA `(.L_x_994) ;  /* 0x000001f000008947 */ /* 0x000fea0003800000 */
[----:B------:R-:W-:-:S04]  /*0c80*/  SHF.R.U32.HI R0, RZ, 0x10, R11 ;  /* 0x00000010ff007819 */ /* 0x000fc8000001160b */
[----:B------:R-:W-:-:S04]  /*0c90*/  ISETP.NE.AND P0, PT, R0, RZ, PT ;  /* 0x000000ff0000720c */ /* 0x000fc80003f05270 */
[----:B------:R-:W-:-:S04]  /*0ca0*/  SEL R0, R0, c[0x0][0x338], P0 ;  /* 0x0000ce0000007a07 */ /* 0x000fc80000000000 */
[-C--:B------:R-:W-:Y:S02]  /*0cb0*/  IABS R3, R0.reuse ;  /* 0x0000000000037213 */ /* 0x080fe40000000000 */
[----:B------:R-:W-:Y:S02]  /*0cc0*/  IADD3 R7, R0, -0x1, R6 ;  /* 0xffffffff00077810 */ /* 0x000fe40007ffe006 */
[----:B------:R-:W2:Y:S02]  /*0cd0*/  I2F.RP R4, R3 ;  /* 0x0000000300047306 */ /* 0x000ea40000209400 */
[----:B------:R-:W-:Y:S02]  /*0ce0*/  IABS R10, R7 ;  /* 0x00000007000a7213 */ /* 0x000fe40000000000 */
[----:B------:R-:W-:-:S04]  /*0cf0*/  LOP3.LUT R7, R7, R0, RZ, 0x3c, !PT ;  /* 0x0000000007077212 */ /* 0x000fc800078e3cff */
[----:B------:R-:W-:Y:S01]  /*0d00*/  ISETP.GE.AND P0, PT, R7, RZ, PT ;  /* 0x000000ff0700720c */ /* 0x000fe20003f06270 */
[----:B--2---:R-:W2:Y:S02]  /*0d10*/  MUFU.RCP R4, R4 ;  /* 0x0000000400047308 */ /* 0x004ea40000001000 */
[----:B--2---:R-:W-:-:S06]  /*0d20*/  IADD3 R4, R4, 0xffffffe, RZ ;  /* 0x0ffffffe04047810 */ /* 0x004fcc0007ffe0ff */
[----:B------:R-:W2:Y:S02]  /*0d30*/  F2I.FTZ.U32.TRUNC.NTZ R5, R4 ;  /* 0x0000000400057305 */ /* 0x000ea4000021f000 */
[----:B--2---:R-:W-:Y:S02]  /*0d40*/  IMAD.MOV R2, RZ, RZ, -R5 ;  /* 0x000000ffff027224 */ /* 0x004fe400078e0a05 */
        /* <DEDUP_REMOVED lines=14> */
[----:B------:R-:W-:-:S13]  /*0e30*/  ISETP.GE.U32.AND P3, PT, R4, R3, PT ;  /* 0x000000030400720c */ /* 0x000fda0003f66070 */
[----:B------:R-:W-:-:S05]  /*0e40*/  @P3 IADD3 R2, R2, 0x1, RZ ;  /* 0x0000000102023810 */ /* 0x000fca0007ffe0ff */
[----:B------:R-:W-:Y:S01]  /*0e50*/  @!P0 IMAD.MOV R2, RZ, RZ, -R2 ;  /* 0x000000ffff028224 */ /* 0x000fe200078e0a02 */
[----:B------:R-:W-:Y:S02]  /*0e60*/  @!P1 LOP3.LUT R2, RZ, R0, RZ, 0x33, !PT ;  /* 0x00000000ff029212 */ /* 0x000fe400078e33ff */
.L_x_994:
[----:B------:R-:W-:Y:S05]  /*0e70*/  BSYNC B0 ;  /* 0x0000000000007941 */ /* 0x000fea0003800000 */
.L_x_993:
[----:B------:R-:W-:Y:S01]  /*0e80*/  LOP3.LUT R0, R11, 0xffff, RZ, 0xc0, !PT ;  /* 0x0000ffff0b007812 */ /* 0x000fe200078ec0ff */
[----:B------:R-:W-:Y:S01]  /*0e90*/  CS2R R18, SRZ ;  /* 0x0000000000127805 */ /* 0x000fe2000001ff00 */
[----:B------:R-:W-:Y:S01]  /*0ea0*/  CS2R R20, SRZ ;  /* 0x0000000000147805 */ /* 0x000fe2000001ff00 */
[----:B------:R-:W-:Y:S01]  /*0eb0*/  CS2R R94, SRZ ;  /* 0x00000000005e7805 */ /* 0x000fe2000001ff00 */
[----:B------:R-:W-:Y:S01]  /*0ec0*/  CS2R R92, SRZ ;  /* 0x00000000005c7805 */ /* 0x000fe2000001ff00 */
        /* <DEDUP_REMOVED lines=14> */
[----:B------:R2:W-:Y:S01]  /*0fb0*/  STL [R1], R24 ;  /* 0x0000001801007387 */ /* 0x0005e20000100800 */
        /* <DEDUP_REMOVED lines=39> */
[----:B--2---:R-:W2:Y:S01]  /*1230*/  LDL R5, [R1+0x70] ;  /* 0x0000700001057983 */ /* 0x004ea20000100800 */
[----:B------:R-:W-:-:S03]  /*1240*/  ISETP.NE.U32.AND P1, PT, RZ, c[0x0][0x340], PT ;  /* 0x0000d000ff007a0c */ /* 0x000fc60003f25070 */
[----:B-1----:R-:W3:Y:S01]  /*1250*/  LDL.64 R10, [R1+0x48] ;  /* 0x00004800010a7983 */ /* 0x002ee20000100a00 */
[----:B------:R-:W-:-:S03]  /*1260*/  ISETP.NE.AND.EX P1, PT, RZ, c[0x0][0x344], PT, P1 ;  /* 0x0000d100ff007a0c */ /* 0x000fc60003f25310 */
[----:B------:R1:W3:Y:S10]  /*1270*/  LDL.64 R26, [R1+0x48] ;  /* 0x00004800011a7983 */ /* 0x0002f40000100a00 */
[----:B------:R-:W-:-:S05]  /*1280*/  @P1 MOV R2, 0x4 ;  /* 0x0000000400021802 */ /* 0x000fca0000000f00 */
[----:B------:R-:W-:-:S05]  /*1290*/  @P1 IMAD.WIDE R2, R25, R2, c[0x0][0x340] ;  /* 0x0000d00019021625 */ /* 0x000fca00078e0202 */
[----:B------:R4:W5:Y:S01]  /*12a0*/  @P1 LDG.E R18, [R2.64] ;  /* 0x0000000602121981 */ /* 0x000962000c1e1900 */
[----:B------:R-:W-:Y:S02]  /*12b0*/  SHF.R.S32.HI R13, RZ, 0x1f, R14 ;  /* 0x0000001fff0d7819 */ /* 0x000fe4000001140e */
[----:B------:R-:W-:Y:S02]  /*12c0*/  SHF.R.S32.HI R17, RZ, 0x1f, R25 ;  /* 0x0000001fff117819 */ /* 0x000fe40000011419 */
[----:B------:R-:W-:Y:S01]  /*12d0*/  IADD3 R64, R24, -0x1, RZ ;  /* 0xffffffff18407810 */ /* 0x000fe20007ffe0ff */
[----:B------:R-:W-:-:S04]  /*12e0*/  IMAD R4, R13, c[0x0][0x1b8], RZ ;  /* 0x00006e000d047a24 */ /* 0x000fc800078e02ff */
[C---:B------:R-:W-:Y:S02]  /*12f0*/  IMAD R4, R14.reuse, c[0x0][0x1bc], R4 ;  /* 0x00006f000e047a24 */ /* 0x040fe400078e0204 */
[----:B----4-:R-:W-:-:S04]  /*1300*/  IMAD.WIDE.U32 R2, R14, c[0x0][0x1b8], RZ ;  /* 0x00006e000e027a25 */ /* 0x010fc800078e00ff */
[----:B------:R-:W-:Y:S02]  /*1310*/  IMAD.IADD R3, R3, 0x1, R4 ;  /* 0x0000000103037824 */ /* 0x000fe400078e0204 */
[----:B------:R-:W-:Y:S02]  /*1320*/  IMAD R4, R17, c[0x0][0x1c0], RZ ;  /* 0x0000700011047a24 */ /* 0x000fe400078e02ff */
[----:B------:R-:W-:-:S04]  /*1330*/  IMAD.WIDE.U32 R2, R25, c[0x0][0x1c0], R2 ;  /* 0x0000700019027a25 */ /* 0x000fc800078e0002 */
[----:B------:R-:W-:-:S04]  /*1340*/  IMAD R4, R25, c[0x0][0x1c4], R4 ;  /* 0x0000710019047a24 */ /* 0x000fc800078e0204 */
[----:B------:R-:W-:Y:S02]  /*1350*/  IMAD.IADD R3, R3, 0x1, R4 ;  /* 0x0000000103037824 */ /* 0x000fe400078e0204 */
[----:B--2---:R-:W-:Y:S02]  /*1360*/  IMAD.IADD R8, R5, 0x1, R23 ;  /* 0x0000000105087824 */ /* 0x004fe400078e0217 */
[----:B------:R-:W2:Y:S03]  /*1370*/  S2R R5, SR_TID.X ;  /* 0x0000000000057919 */ /* 0x000ea60000002100 */
[----:B------:R-:W-:Y:S02]  /*1380*/  MOV R0, R8 ;  /* 0x0000000800007202 */ /* 0x000fe40000000f00 */
[----:B---3--:R-:W-:-:S04]  /*1390*/  MOV R26, R10 ;  /* 0x0000000a001a7202 */ /* 0x008fc80000000f00 */
[----:B------:R-:W-:Y:S02]  /*13a0*/  SHF.R.S32.HI R27, RZ, 0x1f, R26 ;  /* 0x0000001fff1b7819 */ /* 0x000fe4000001141a */
[----:B------:R-:W-:-:S03]  /*13b0*/  ISETP.GE.AND P5, PT, R26, c[0x0][0x1d4], PT ;  /* 0x000075001a007a0c */ /* 0x000fc60003fa6270 */
[----:B------:R1:W-:Y:S01]  /*13c0*/  STL [R1+0x4c], R27 ;  /* 0x00004c1b01007387 */ /* 0x0003e20000100800 */
[----:B------:R-:W-:Y:S02]  /*13d0*/  SEL R16, RZ, 0x1, P5 ;  /* 0x00000001ff107807 */ /* 0x000fe40002800000 */
[----:B--2---:R-:W-:-:S04]  /*13e0*/  SHF.R.S32.HI R22, RZ, 0x1f, R5 ;  /* 0x0000001fff167819 */ /* 0x004fc80000011405 */
[----:B------:R-:W-:Y:S01]  /*13f0*/  LEA.HI R22, R22, R5, RZ, 0x2 ;  /* 0x0000000516167211 */ /* 0x000fe200078f10ff */
[----:B------:R-:W-:-:S03]  /*1400*/  @P2 IMAD.HI.U32 R5, R8, c[0x0][0x2c8], RZ ;  /* 0x0000b20008052a27 */ /* 0x000fc600078e00ff */
[----:B------:R-:W-:Y:S02]  /*1410*/  SHF.R.S32.HI R22, RZ, 0x2, R22 ;  /* 0x00000002ff167819 */ /* 0x000fe40000011416 */
[----:B------:R-:W-:Y:S02]  /*1420*/  @P2 SHF.R.U32.HI R0, RZ, c[0x0][0x2cc], R5 ;  /* 0x0000b300ff002a19 */ /* 0x000fe40000011605 */
[----:B------:R-:W-:-:S03]  /*1430*/  SHF.R.S32.HI R6, RZ, 0x1f, R22 ;  /* 0x0000001fff067819 */ /* 0x000fc60000011416 */
[----:B------:R-:W-:-:S04]  /*1440*/  IMAD.WIDE.U32 R2, R0, c[0x0][0x1b0], R2 ;  /* 0x00006c0000027a25 */ /* 0x000fc800078e0002 */
[C---:B------:R-:W-:Y:S02]  /*1450*/  IMAD R7, R6.reuse, c[0x0][0x1e0], RZ ;  /* 0x0000780006077a24 */ /* 0x040fe400078e02ff */
[----:B------:R-:W-:Y:S01]  /*1460*/  IMAD R5, R6, c[0x0][0x208], RZ ;  /* 0x0000820006057a24 */ /* 0x000fe200078e02ff */
[----:B------:R-:W-:Y:S01]  /*1470*/  SHF.R.S32.HI R6, RZ, 0x1f, R0 ;  /* 0x0000001fff067819 */ /* 0x000fe20000011400 */
[C---:B------:R-:W-:Y:S02]  /*1480*/  IMAD R12, R22.reuse, c[0x0][0x1e4], R7 ;  /* 0x00007900160c7a24 */ /* 0x040fe400078e0207 */
[----:B------:R-:W-:Y:S02]  /*1490*/  IMAD R11, R22, c[0x0][0x20c], R5 ;  /* 0x00008300160b7a24 */ /* 0x000fe400078e0205 */
[----:B------:R-:W-:Y:S02]  /*14a0*/  IMAD R9, R6, c[0x0][0x1b0], RZ ;  /* 0x00006c0006097a24 */ /* 0x000fe400078e02ff */
[----:B------:R-:W-:-:S04]  /*14b0*/  IMAD.WIDE.U32 R6, R22, c[0x0][0x1e0], R26 ;  /* 0x0000780016067a25 */ /* 0x000fc800078e001a */
[C---:B------:R-:W-:Y:S01]  /*14c0*/  IMAD R10, R0.reuse, c[0x0][0x1b4], R9 ;  /* 0x00006d00000a7a24 */ /* 0x040fe200078e0209 */
[----:B------:R-:W-:Y:S01]  /*14d0*/  IADD3 R9, -R0, RZ, RZ ;  /* 0x000000ff00097210 */ /* 0x000fe20007ffe1ff */
[----:B------:R-:W-:Y:S01]  /*14e0*/  IMAD.WIDE.U32 R4, R22, c[0x0][0x208], R26 ;  /* 0x0000820016047a25 */ /* 0x000fe200078e001a */
[----:B------:R-:W-:Y:S02]  /*14f0*/  IADD3 R0, R26, 0x20, RZ ;  /* 0x000000201a007810 */ /* 0x000fe40007ffe0ff */
[----:B------:R-:W-:Y:S01]  /*1500*/  IADD3 R7, R7, R12, RZ ;  /* 0x0000000c07077210 */ /* 0x000fe20007ffe0ff */
[----:B------:R-:W-:Y:S01]  /*1510*/  IMAD R8, R9, c[0x0][0x2c4], R8 ;  /* 0x0000b10009087a24 */ /* 0x000fe200078e0208 */
[----:B------:R-:W-:Y:S01]  /*1520*/  ISETP.GE.AND P4, PT, R0, c[0x0][0x1d4], PT ;  /* 0x0000750000007a0c */ /* 0x000fe20003f86270 */
[----:B------:R-:W-:Y:S02]  /*1530*/  IMAD.IADD R5, R5, 0x1, R11 ;  /* 0x0000000105057824 */ /* 0x000fe400078e020b */
[----:B------:R-:W-:Y:S01]  /*1540*/  IMAD.IADD R3, R3, 0x1, R10 ;  /* 0x0000000103037824 */ /* 0x000fe200078e020a */
[----:B------:R-:W-:Y:S01]  /*1550*/  SHF.R.S32.HI R9, RZ, 0x1f, R8 ;  /* 0x0000001fff097819 */ /* 0x000fe20000011408 */
[C---:B------:R-:W-:Y:S01]  /*1560*/  IMAD R12, R13.reuse, c[0x0][0x1e8], RZ ;  /* 0x00007a000d0c7a24 */ /* 0x040fe200078e02ff */
[----:B------:R-:W-:Y:S01]  /*1570*/  SEL R10, RZ, 0xffffffff, P4 ;  /* 0xffffffffff0a7807 */ /* 0x000fe20002000000 */
[----:B------:R-:W-:-:S02]  /*1580*/  IMAD R11, R13, c[0x0][0x210], RZ ;  /* 0x000084000d0b7a24 */ /* 0x000fc400078e02ff */
[----:B------:R-:W-:Y:S02]  /*1590*/  IMAD R9, R9, c[0x0][0x1a8], RZ ;  /* 0x00006a0009097a24 */ /* 0x000fe400078e02ff */
[----:B------:R-:W-:Y:S01]  /*15a0*/  IMAD R13, R14, c[0x0][0x1ec], R12 ;  /* 0x00007b000e0d7a24 */ /* 0x000fe200078e020c */
[----:B------:R-:W-:Y:S01]  /*15b0*/  SHF.L.U32 R12, R10, 0x1, RZ ;  /* 0x000000010a0c7819 */ /* 0x000fe200000006ff */
[C---:B------:R-:W-:Y:S02]  /*15c0*/  IMAD R15, R14.reuse, c[0x0][0x214], R11 ;  /* 0x000085000e0f7a24 */ /* 0x040fe400078e020b */
[----:B------:R-:W-:Y:S01]  /*15d0*/  IMAD.WIDE.U32 R10, R14, c[0x0][0x1e8], R6 ;  /* 0x00007a000e0a7a25 */ /* 0x000fe200078e0006 */
[----:B------:R-:W-:-:S03]  /*15e0*/  LOP3.LUT R12, R12, 0x2, R16, 0xe2, !PT ;  /* 0x000000020c0c7812 */ /* 0x000fc600078ee210 */
[----:B------:R-:W-:-:S04]  /*15f0*/  IMAD.WIDE.U32 R4, R14, c[0x0][0x210], R4 ;  /* 0x000084000e047a25 */ /* 0x000fc800078e0004 */
[C---:B------:R-:W-:Y:S01]  /*1600*/  IMAD R14, R8.reuse, c[0x0][0x1ac], R9 ;  /* 0x00006b00080e7a24 */ /* 0x040fe200078e0209 */
[----:B------:R-:W-:Y:S01]  /*1610*/  IADD3 R9, R5, R15, RZ ;  /* 0x0000000f05097210 */ /* 0x000fe20007ffe0ff */
[----:B------:R-:W-:Y:S01]  /*1620*/  IMAD.WIDE.U32 R6, R8, c[0x0][0x1a8], R2 ;  /* 0x00006a0008067a25 */ /* 0x000fe200078e0002 */
[----:B-----5:R-:W-:Y:S02]  /*1630*/  @P1 SHF.R.S32.HI R3, RZ, 0x1f, R18 ;  /* 0x0000001fff031819 */ /* 0x020fe40000011412 */
[----:B------:R-:W-:Y:S01]  /*1640*/  @!P1 MOV R3, R17 ;  /* 0x0000001100039202 */ /* 0x000fe20000000f00 */
[----:B------:R-:W-:Y:S01]  /*1650*/  IMAD.IADD R14, R7, 0x1, R14 ;  /* 0x00000001070e7824 */ /* 0x000fe200078e020e */
[C---:B------:R-:W-:Y:S01]  /*1660*/  LEA R16, P0, R6.reuse, c[0x0][0x160], 0x1 ;  /* 0x0000580006107a11 */ /* 0x040fe200078008ff */
[----:B------:R-:W-:Y:S01]  /*1670*/  @P1 IMAD.MOV.U32 R2, RZ, RZ, R18 ;  /* 0x000000ffff021224 */ /* 0x000fe200078e0012 */
[----:B------:R-:W-:Y:S01]  /*1680*/  MOV R8, R4 ;  /* 0x0000000400087202 */ /* 0x000fe20000000f00 */
[----:B------:R-:W-:Y:S01]  /*1690*/  IMAD.IADD R11, R11, 0x1, R13 ;  /* 0x000000010b0b7824 */ /* 0x000fe200078e020d */
[----:B------:R-:W-:Y:S01]  /*16a0*/  @!P1 MOV R2, R25 ;  /* 0x0000001900029202 */ /* 0x000fe20000000f00 */
[C---:B------:R-:W-:Y:S01]  /*16b0*/  IMAD R5, R3.reuse, c[0x0][0x1f0], RZ ;  /* 0x00007c0003057a24 */ /* 0x040fe200078e02ff */
[----:B------:R-:W-:Y:S01]  /*16c0*/  LEA.HI.X R14, R6, c[0x0][0x164], R14, 0x1, P0 ;  /* 0x00005900060e7a11 */ /* 0x000fe200000f0c0e */
[----:B------:R-:W-:Y:S01]  /*16d0*/  IMAD R6, R3, c[0x0][0x218], RZ ;  /* 0x0000860003067a24 */ /* 0x000fe200078e02ff */
[----:B------:R-:W-:Y:S01]  /*16e0*/  IADD3 R4, R26, 0x40, RZ ;  /* 0x000000401a047810 */ /* 0x000fe20007ffe0ff */
[----:B------:R-:W-:Y:S01]  /*16f0*/  IMAD.WIDE.U32 R20, R2, c[0x0][0x1f0], R10 ;  /* 0x00007c0002147a25 */ /* 0x000fe200078e000a */
[----:B------:R-:W-:-:S02]  /*1700*/  ISETP.GE.AND P1, PT, R26, c[0x0][0x198], PT ;  /* 0x000066001a007a0c */ /* 0x000fc40003f26270 */
[----:B------:R-:W-:Y:S01]  /*1710*/  ISETP.GE.AND P3, PT, R4, c[0x0][0x1d4], PT ;  /* 0x0000750004007a0c */ /* 0x000fe20003f66270 */
[----:B------:R-:W-:Y:S01]  /*1720*/  IMAD.WIDE.U32 R8, R2, c[0x0][0x218], R8 ;  /* 0x0000860002087a25 */ /* 0x000fe200078e0008 */
[----:B------:R1:W-:Y:S01]  /*1730*/  STL.64 [R1+0x8], R20 ;  /* 0x0000081401007387 */ /* 0x0003e20000100a00 */
[----:B------:R-:W-:Y:S02]  /*1740*/  ISETP.GE.AND P0, PT, R0, c[0x0][0x198], PT ;  /* 0x0000660000007a0c */ /* 0x000fe40003f06270 */
[C---:B------:R-:W-:Y:S01]  /*1750*/  IMAD R3, R2.reuse, c[0x0][0x1f4], R5 ;  /* 0x00007d0002037a24 */ /* 0x040fe200078e0205 */
[----:B------:R1:W-:Y:S01]  /*1760*/  STL.64 [R1+0x10], R8 ;  /* 0x0000100801007387 */ /* 0x0003e20000100a00 */
[----:B------:R-:W-:Y:S01]  /*1770*/  IMAD R2, R2, c[0x0][0x21c], R6 ;  /* 0x0000870002027a24 */ /* 0x000fe200078e0206 */
[----:B------:R-:W-:Y:S01]  /*1780*/  SEL R7, RZ, 0x4, P3 ;  /* 0x00000004ff077807 */ /* 0x000fe20001800000 */
[----:B------:R-:W-:Y:S01]  /*1790*/  IMAD.IADD R10, R22, 0x1, R23 ;  /* 0x00000001160a7824 */ /* 0x000fe200078e0217 */
[----:B------:R-:W-:-:S02]  /*17a0*/  IADD3 R3, R21, R3, RZ ;  /* 0x0000000315037210 */ /* 0x000fc40007ffe0ff */
[----:B------:R-:W-:Y:S02]  /*17b0*/  IADD3 R2, R9, R2, RZ ;  /* 0x0000000209027210 */ /* 0x000fe40007ffe0ff */
[----:B------:R-:W-:Y:S02]  /*17c0*/  ISETP.GE.AND P6, PT, R4, c[0x0][0x198], PT ;  /* 0x0000660004007a0c */ /* 0x000fe40003fc6270 */
[----:B------:R-:W-:Y:S01]  /*17d0*/  P2R R15, PR, RZ, 0x2 ;  /* 0x00000002ff0f7803 */ /* 0x000fe20000000000 */
[----:B------:R1:W-:Y:S01]  /*17e0*/  STL [R1+0x18], R2 ;  /* 0x0000180201007387 */ /* 0x0003e20000100800 */
[----:B------:R-:W-:Y:S02]  /*17f0*/  P2R R17, PR, RZ, 0x1 ;  /* 0x00000001ff117803 */ /* 0x000fe40000000000 */
[----:B------:R-:W-:Y:S01]  /*1800*/  LOP3.LUT R18, R12, R7, RZ, 0xfc, !PT ;  /* 0x000000070c127212 */ /* 0x000fe200078efcff */
[----:B------:R1:W-:Y:S01]  /*1810*/  STL [R1+0x4], R3 ;  /* 0x0000040301007387 */ /* 0x0003e20000100800 */
[----:B------:R-:W-:Y:S05]  /*1820*/  BRA.DIV ~URZ, `(.L_x_996) ;  /* 0x0000eed27f007947 */ /* 0x000fea000b800000 */
[----:B------:R2:W3:Y:S02]  /*1830*/  SHFL.IDX PT, R5, R14, RZ, 0x1c1f ;  /* 0x001c1fff0e057589 */ /* 0x0004e400000e0000 */
.L_x_1032:
[----:B------:R-:W-:Y:S05]  /*1840*/  BRA.DIV ~URZ, `(.L_x_997) ;  /* 0x0000ef227f007947 */ /* 0x000fea000b800000 */
[----:B-1----:R1:W4:Y:S02]  /*1850*/  SHFL.IDX PT, R2, R16, RZ, 0x1c1f ;  /* 0x001c1fff10027589 */ /* 0x00232400000e0000 */
.L_x_1033:
[----:B------:R-:W-:Y:S01]  /*1860*/  MOV R19, c[0x0][0x2c4] ;  /* 0x0000b10000137a02 */ /* 0x000fe20000000f00 */
[----:B------:R-:W-:Y:S04]  /*1870*/  BSSY B0, `(.L_x_998) ;  /* 0x0000018000007945 */ /* 0x000fe80003800000 */
[----:B------:R-:W-:-:S05]  /*1880*/  IMAD R19, R19, c[0x0][0x168], RZ ;  /* 0x00005a0013137a24 */ /* 0x000fca00078e02ff */
[----:B------:R-:W-:-:S13]  /*1890*/  ISETP.GE.AND P0, PT, R10, R19, PT ;  /* 0x000000130a00720c */ /* 0x000fda0003f06270 */
[----:B------:R-:W-:Y:S05]  /*18a0*/  @P0 BRA `(.L_x_999) ;  /* 0x0000014000000947 */ /* 0x000fea0003800000 */
[----:B------:R-:W5:Y:S04]  /*18b0*/  LDL R6, [R1+0x60] ;  /* 0x0000600001067983 */ /* 0x000f680000100800 */
[----:B--2---:R-:W2:Y:S04]  /*18c0*/  LDL R11, [R1+0x5c] ;  /* 0x00005c00010b7983 */ /* 0x004ea80000100800 */
[----:B----4-:R-:W4:Y:S04]  /*18d0*/  LDL R3, [R1+0x34] ;  /* 0x0000340001037983 */ /* 0x010f280000100800 */
[----:B---3--:R-:W3:Y:S01]  /*18e0*/  LDL.64 R20, [R1+0x48] ;  /* 0x0000480001147983 */ /* 0x008ee20000100a00 */
[C---:B------:R-:W-:Y:S01]  /*18f0*/  LEA R8, P0, R0.reuse, R2, 0x1 ;  /* 0x0000000200087211 */ /* 0x040fe200078008ff */
[----:B------:R-:W-:Y:S01]  /*1900*/  IMAD.MOV.U32 R12, RZ, RZ, R2 ;  /* 0x000000ffff0c7224 */ /* 0x000fe200078e0002 */
[----:B------:R-:W-:Y:S01]  /*1910*/  ISETP.NE.AND P1, PT, R17, RZ, PT ;  /* 0x000000ff1100720c */ /* 0x000fe20003f25270 */
[----:B------:R-:W-:Y:S01]  /*1920*/  IMAD.MOV.U32 R13, RZ, RZ, R5 ;  /* 0x000000ffff0d7224 */ /* 0x000fe200078e0005 */
[----:B-----5:R-:W-:-:S02]  /*1930*/  LEA.HI.X R9, R0, R5, R6, 0x1, P0 ;  /* 0x0000000500097211 */ /* 0x020fc400000f0c06 */
[----:B------:R-:W-:-:S04]  /*1940*/  LEA R6, P0, R4, R2, 0x1 ;  /* 0x0000000204067211 */ /* 0x000fc800078008ff */
[----:B--2---:R-:W-:Y:S02]  /*1950*/  LEA.HI.X R7, R4, R5, R11, 0x1, P0 ;  /* 0x0000000504077211 */ /* 0x004fe400000f0c0b */
[----:B------:R-:W-:Y:S01]  /*1960*/  ISETP.NE.AND P0, PT, R15, RZ, PT ;  /* 0x000000ff0f00720c */ /* 0x000fe20003f05270 */
[----:B----4-:R-:W-:Y:S02]  /*1970*/  IMAD.SHL.U32 R2, R3, 0x2, RZ ;  /* 0x0000000203027824 */ /* 0x010fe400078e00ff */
[----:B---3--:R-:W-:-:S10]  /*1980*/  IMAD.WIDE R12, R20, 0x2, R12 ;  /* 0x00000002140c7825 */ /* 0x008fd400078e020c */
[----:B------:R-:W-:Y:S01]  /*1990*/  @!PT LDS RZ, [RZ] ;  /* 0x00000000fffff984 */ /* 0x000fe20000000800 */
[----:B------:R-:W-:Y:S01]  /*19a0*/  @!PT LDS RZ, [RZ] ;  /* 0x00000000fffff984 */ /* 0x000fe20000000800 */
[----:B------:R-:W-:Y:S01]  /*19b0*/  @!PT LDS RZ, [RZ] ;  /* 0x00000000fffff984 */ /* 0x000fe20000000800 */
[----:B------:R2:W-:Y:S04]  /*19c0*/  LDGSTS.E.BYPASS.LTC128B.128 [R2+0x6100], [R12.64], !P0 ;  /* 0x061000000c027fae */ /* 0x0005e8000c101d46 */
[----:B------:R2:W-:Y:S04]  /*19d0*/  LDGSTS.E.BYPASS.LTC128B.128 [R2+0x8100], [R8.64], !P1 ;  /* 0x0810000008027fae */ /* 0x0005e8000c901d46 */
[----:B------:R2:W-:Y:S02]  /*19e0*/  LDGSTS.E.BYPASS.LTC128B.128 [R2+0xa100], [R6.64], !P6 ;  /* 0x0a10000006027fae */ /* 0x0005e4000f101d46 */
.L_x_999:
[----:B------:R-:W-:Y:S05]  /*19f0*/  BSYNC B0 ;  /* 0x0000000000007941 */ /* 0x000fea0003800000 */
.L_x_998:
[----:B------:R-:W-:Y:S05]  /*1a00*/  BRA.DIV ~URZ, `(.L_x_1000) ;  /* 0x0000edd27f007947 */ /* 0x000fea000b800000 */
[----:B---3--:R3:W1:Y:S04]  /*1a10*/  SHFL.IDX PT, R5, R14, 0x1, 0x1c1f ;  /* 0x003c1f000e057f89 */ /* 0x00866800000e0000 */
[----:B--2-4-:R3:W2:Y:S02]  /*1a20*/  SHFL.IDX PT, R2, R16, 0x1, 0x1c1f ;  /* 0x003c1f0010027f89 */ /* 0x0146a400000e0000 */
.L_x_1034:
[----:B------:R-:W-:Y:S01]  /*1a30*/  IADD3 R3, R10, 0x20, RZ ;  /* 0x000000200a037810 */ /* 0x000fe20007ffe0ff */
[----:B------:R-:W-:Y:S03]  /*1a40*/  BSSY B0, `(.L_x_1001) ;  /* 0x0000017000007945 */ /* 0x000fe60003800000 */
[----:B------:R-:W-:-:S13]  /*1a50*/  ISETP.GE.AND P0, PT, R3, R19, PT ;  /* 0x000000130300720c */ /* 0x000fda0003f06270 */
[----:B------:R-:W-:Y:S05]  /*1a60*/  @P0 BRA `(.L_x_1002) ;  /* 0x0000014000000947 */ /* 0x000fea0003800000 */
[----:B------:R-:W4:Y:S04]  /*1a70*/  LDL R6, [R1+0x60] ;  /* 0x0000600001067983 */ /* 0x000f280000100800 */
[----:B------:R-:W5:Y:S04]  /*1a80*/  LDL R12, [R1+0x5c] ;  /* 0x00005c00010c7983 */ /* 0x000f680000100800 */
[----:B---3--:R-:W3:Y:S04]  /*1a90*/  LDL R11, [R1+0x34] ;  /* 0x00003400010b7983 */ /* 0x008ee80000100800 */
[----:B--2---:R-:W2:Y:S01]  /*1aa0*/  LDL.64 R20, [R1+0x48] ;  /* 0x0000480001147983 */ /* 0x004ea20000100a00 */
[----:B------:R-:W-:Y:S01]  /*1ab0*/  LEA R8, P0, R0, R2, 0x1 ;  /* 0x0000000200087211 */ /* 0x000fe200078008ff */
[----:B-1----:R-:W-:Y:S01]  /*1ac0*/  IMAD.MOV.U32 R13, RZ, RZ, R5 ;  /* 0x000000ffff0d7224 */ /* 0x002fe200078e0005 */
[----:B------:R-:W-:-:S02]  /*1ad0*/  ISETP.NE.AND P1, PT, R17, RZ, PT ;  /* 0x000000ff1100720c */ /* 0x000fc40003f25270 */
[----:B----4-:R-:W-:Y:S02]  /*1ae0*/  LEA.HI.X R9, R0, R5, R6, 0x1, P0 ;  /* 0x0000000500097211 */ /* 0x010fe400000f0c06 */
[----:B------:R-:W-:-:S04]  /*1af0*/  LEA R6, P0, R4, R2, 0x1 ;  /* 0x0000000204067211 */ /* 0x000fc800078008ff */
[----:B-----5:R-:W-:Y:S01]  /*1b00*/  LEA.HI.X R7, R4, R5, R12, 0x1, P0 ;  /* 0x0000000504077211 */ /* 0x020fe200000f0c0c */
[----:B------:R-:W-:Y:S01]  /*1b10*/  IMAD.MOV.U32 R12, RZ, RZ, R2 ;  /* 0x000000ffff0c7224 */ /* 0x000fe200078e0002 */
[----:B------:R-:W-:Y:S01]  /*1b20*/  ISETP.NE.AND P0, PT, R15, RZ, PT ;  /* 0x000000ff0f00720c */ /* 0x000fe20003f05270 */
[----:B---3--:R-:W-:Y:S02]  /*1b30*/  IMAD.SHL.U32 R2, R11, 0x2, RZ ;  /* 0x000000020b027824 */ /* 0x008fe400078e00ff */
[----:B--2---:R-:W-:-:S10]  /*1b40*/  IMAD.WIDE R12, R20, 0x2, R12 ;  /* 0x00000002140c7825 */ /* 0x004fd400078e020c */
[----:B------:R-:W-:Y:S01]  /*1b50*/  @!PT LDS RZ, [RZ] ;  /* 0x00000000fffff984 */ /* 0x000fe20000000800 */
[----:B------:R-:W-:Y:S01]  /*1b60*/  @!PT LDS RZ, [RZ] ;  /* 0x00000000fffff984 */ /* 0x000fe20000000800 */
[----:B------:R-:W-:Y:S01]  /*1b70*/  @!PT LDS RZ, [RZ] ;  /* 0x00000000fffff984 */ /* 0x000fe20000000800 */
[----:B------:R1:W-:Y:S04]  /*1b80*/  LDGSTS.E.BYPASS.LTC128B.128 [R2+0x6900], [R12.64], !P0 ;  /* 0x069000000c027fae */ /* 0x0003e8000c101d46 */
[----:B------:R1:W-:Y:S04]  /*1b90*/  LDGSTS.E.BYPASS.LTC128B.128 [R2+0x8900], [R8.64], !P1 ;  /* 0x0890000008027fae */ /* 0x0003e8000c901d46 */
[----:B------:R1:W-:Y:S02]  /*1ba0*/  LDGSTS.E.BYPASS.LTC128B.128 [R2+0xa900], [R6.64], !P6 ;  /* 0x0a90000006027fae */ /* 0x0003e4000f101d46 */
.L_x_1002:
[----:B------:R-:W-:Y:S05]  /*1bb0*/  BSYNC B0 ;  /* 0x0000000000007941 */ /* 0x000fea0003800000 */
.L_x_1001:
[----:B------:R-:W-:Y:S05]  /*1bc0*/  BRA.DIV ~URZ, `(.L_x_1003) ;  /* 0x0000ece27f007947 */ /* 0x000fea000b800000 */
[----:B-1----:R1:W4:Y:S02]  /*1bd0*/  SHFL.IDX PT, R5, R14, 0x2, 0x1c1f ;  /* 0x005c1f000e057f89 */ /* 0x00232400000e0000 */
.L_x_1035:
[----:B------:R-:W-:Y:S05]  /*1be0*/  BRA.DIV ~URZ, `(.L_x_1004) ;  /* 0x0000ed327f007947 */ /* 0x000fea000b800000 */
[----:B--2---:R2:W1:Y:S02]  /*1bf0*/  SHFL.IDX PT, R2, R16, 0x2, 0x1c1f ;  /* 0x005c1f0010027f89 */ /* 0x00446400000e0000 */
.L_x_1036:
[----:B------:R-:W-:Y:S01]  /*1c00*/  IADD3 R3, R10, 0x40, RZ ;  /* 0x000000400a037810 */ /* 0x000fe20007ffe0ff */
[----:B------:R-:W-:Y:S03]  /*1c10*/  BSSY B0, `(.L_x_1005) ;  /* 0x0000017000007945 */ /* 0x000fe60003800000 */
[----:B------:R-:W-:-:S13]  /*1c20*/  ISETP.GE.AND P0, PT, R3, R19, PT ;  /* 0x000000130300720c */ /* 0x000fda0003f06270 */
[----:B------:R-:W-:Y:S05]  /*1c30*/  @P0 BRA `(.L_x_1006) ;  /* 0x0000014000000947 */ /* 0x000fea0003800000 */
[----:B------:R-:W5:Y:S04]  /*1c40*/  LDL R6, [R1+0x60] ;  /* 0x0000600001067983 */ /* 0x000f680000100800 */
[----:B--2---:R-:W2:Y:S04]  /*1c50*/  LDL R12, [R1+0x5c] ;  /* 0x00005c00010c7983 */ /* 0x004ea80000100800 */
[----:B---3--:R-:W3:Y:S04]  /*1c60*/  LDL R11, [R1+0x34] ;  /* 0x00003400010b7983 */ /* 0x008ee80000100800 */
[----:B----4-:R-:W4:Y:S01]  /*1c70*/  LDL.64 R20, [R1+0x48] ;  /* 0x0000480001147983 */ /* 0x010f220000100a00 */
[----:B-1----:R-:W-:Y:S01]  /*1c80*/  LEA R8, P0, R0, R2, 0x1 ;  /* 0x0000000200087211 */ /* 0x002fe200078008ff */
[----:B------:R-:W-:Y:S01]  /*1c90*/  IMAD.MOV.U32 R13, RZ, RZ, R5 ;  /* 0x000000ffff0d7224 */ /* 0x000fe200078e0005 */
[----:B------:R-:W-:-:S02]  /*1ca0*/  ISETP.NE.AND P1, PT, R17, RZ, PT ;  /* 0x000000ff1100720c */ /* 0x000fc40003f25270 */
[----:B-----5:R-:W-:Y:S02]  /*1cb0*/  LEA.HI.X R9, R0, R5, R6, 0x1, P0 ;  /* 0x0000000500097211 */ /* 0x020fe400000f0c06 */
[----:B------:R-:W-:-:S04]  /*1cc0*/  LEA R6, P0, R4, R2, 0x1 ;  /* 0x0000000204067211 */ /* 0x000fc800078008ff */
[----:B--2---:R-:W-:Y:S01]  /*1cd0*/  LEA.HI.X R7, R4, R5, R12, 0x1, P0 ;  /* 0x0000000504077211 */ /* 0x004fe200000f0c0c */
[----:B------:R-:W-:Y:S01]  /*1ce0*/  IMAD.MOV.U32 R12, RZ, RZ, R2 ;  /* 0x000000ffff0c7224 */ /* 0x000fe200078e0002 */
[----:B------:R-:W-:Y:S01]  /*1cf0*/  ISETP.NE.AND P0, PT, R15, RZ, PT ;  /* 0x000000ff0f00720c */ /* 0x000fe20003f05270 */
[----:B---3--:R-:W-:Y:S02]  /*1d00*/  IMAD.SHL.U32 R2, R11, 0x2, RZ ;  /* 0x000000020b027824 */ /* 0x008fe400078e00ff */
[----:B----4-:R-:W-:-:S10]  /*1d10*/  IMAD.WIDE R12, R20, 0x2, R12 ;  /* 0x00000002140c7825 */ /* 0x010fd400078e020c */
[----:B------:R-:W-:Y:S01]  /*1d20*/  @!PT LDS RZ, [RZ] ;  /* 0x00000000fffff984 */ /* 0x000fe20000000800 */
[----:B------:R-:W-:Y:S01]  /*1d30*/  @!PT LDS RZ, [RZ] ;  /* 0x00000000fffff984 */ /* 0x000fe20000000800 */
[----:B------:R-:W-:Y:S01]  /*1d40*/  @!PT LDS RZ, [RZ] ;  /* 0x00000000fffff984 */ /* 0x000fe20000000800 */
[----:B------:R1:W-:Y:S04]  /*1d50*/  LDGSTS.E.BYPASS.LTC128B.128 [R2+0x7100], [R12.64], !P0 ;  /* 0x071000000c027fae */ /* 0x0003e8000c101d46 */
[----:B------:R1:W-:Y:S04]  /*1d60*/  LDGSTS.E.BYPASS.LTC128B.128 [R2+0x9100], [R8.64], !P1 ;  /* 0x0910000008027fae */ /* 0x0003e8000c901d46 */
[----:B------:R1:W-:Y:S02]  /*1d70*/  LDGSTS.E.BYPASS.LTC128B.128 [R2+0xb100], [R6.64], !P6 ;  /* 0x0b10000006027fae */ /* 0x0003e4000f101d46 */
.L_x_1006:
[----:B------:R-:W-:Y:S05]  /*1d80*/  BSYNC B0 ;  /* 0x0000000000007941 */ /* 0x000fea0003800000 */
.L_x_1005:
[----:B------:R-:W-:Y:S05]  /*1d90*/  BRA.DIV ~URZ, `(.L_x_1007) ;  /* 0x0000ebf27f007947 */ /* 0x000fea000b800000 */
[----:B----4-:R4:W2:Y:S04]  /*1da0*/  SHFL.IDX PT, R5, R14, 0x3, 0x1c1f ;  /* 0x007c1f000e057f89 */ /* 0x0108a800000e0000 */
[----:B-1----:R4:W1:Y:S02]  /*1db0*/  SHFL.IDX PT, R2, R16, 0x3, 0x1c1f ;  /* 0x007c1f0010027f89 */ /* 0x00286400000e0000 */
.L_x_1037:
[----:B------:R-:W5:Y:S04]  /*1dc0*/  LDL R6, [R1+0x60] ;  /* 0x0000600001067983 */ /* 0x000f680000100800 */
[----:B---3--:R-:W3:Y:S04]  /*1dd0*/  LDL R3, [R1+0x5c] ;  /* 0x00005c0001037983 */ /* 0x008ee80000100800 */
[----:B----4-:R-:W4:Y:S04]  /*1de0*/  LDL R13, [R1+0x34] ;  /* 0x00003400010d7983 */ /* 0x010f280000100800 */
[----:B--2---:R-:W2:Y:S01]  /*1df0*/  LDL.64 R160, [R1+0x48] ;  /* 0x0000480001a07983 */ /* 0x004ea20000100a00 */
[----:B------:R-:W-:-:S02]  /*1e00*/  IADD3 R10, R10, 0x60, RZ ;  /* 0x000000600a0a7810 */ /* 0x000fc40007ffe0ff */
[----:B------:R-:W-:Y:S02]  /*1e10*/  P2R R11, PR, RZ, 0x4 ;  /* 0x00000004ff0b7803 */ /* 0x000fe40000000000 */
[----:B------:R-:W-:Y:S02]  /*1e20*/  ISETP.GE.AND P1, PT, R10, R19, PT ;  /* 0x000000130a00720c */ /* 0x000fe40003f26270 */
[----:B------:R-:W-:-:S11]  /*1e30*/  ISETP.NE.AND P2, PT, R15, RZ, PT ;  /* 0x000000ff0f00720c */ /* 0x000fd60003f45270 */
[----:B-1----:R-:W-:-:S04]  /*1e40*/  @!P1 LEA R8, P0, R0, R2, 0x1 ;  /* 0x0000000200089211 */ /* 0x002fc800078008ff */
[----:B-----5:R-:W-:Y:S02]  /*1e50*/  @!P1 LEA.HI.X R9, R0, R5, R6, 0x1, P0 ;  /* 0x0000000500099211 */ /* 0x020fe400000f0c06 */
[----:B------:R-:W-:-:S04]  /*1e60*/  @!P1 LEA R6, P0, R4, R2, 0x1 ;  /* 0x0000000204069211 */ /* 0x000fc800078008ff */
[----:B---3--:R-:W-:Y:S01]  /*1e70*/  @!P1 LEA.HI.X R7, R4, R5, R3, 0x1, P0 ;  /* 0x0000000504079211 */ /* 0x008fe200000f0c03 */
[----:B------:R-:W-:Y:S01]  /*1e80*/  @!P1 IMAD.MOV.U32 R3, RZ, RZ, R5 ;  /* 0x000000ffff039224 */ /* 0x000fe200078e0005 */
[----:B------:R-:W-:Y:S01]  /*1e90*/  ISETP.NE.AND P0, PT, R17, RZ, PT ;  /* 0x000000ff1100720c */ /* 0x000fe20003f05270 */
[----:B----4-:R-:W-:Y:S02]  /*1ea0*/  IMAD.SHL.U32 R145, R13, 0x2, RZ ;  /* 0x000000020d917824 */ /* 0x010fe400078e00ff */
[----:B--2---:R-:W-:-:S05]  /*1eb0*/  @!P1 IMAD.WIDE R2, R160, 0x2, R2 ;  /* 0x00000002a0029825 */ /* 0x004fca00078e0202 */
[----:B------:R-:W-:Y:S01]  /*1ec0*/  @!PT LDS RZ, [RZ] ;  /* 0x00000000fffff984 */ /* 0x000fe20000000800 */
[----:B------:R-:W-:Y:S01]  /*1ed0*/  @!PT LDS RZ, [RZ] ;  /* 0x00000000fffff984 */ /* 0x000fe20000000800 */
[----:B------:R-:W-:Y:S01]  /*1ee0*/  @!PT LDS RZ, [RZ] ;  /* 0x00000000fffff984 */ /* 0x000fe20000000800 */
[----:B------:R1:W-:Y:S01]  /*1ef0*/  @!P1 LDGSTS.E.BYPASS.LTC128B.128 [R145+0x7900], [R2.64], !P2 ;  /* 0x0790000002919fae */ /* 0x0003e2000d101d46 */
[----:B------:R-:W-:-:S04]  /*1f00*/  ISETP.NE.AND P2, PT, R11, RZ, PT ;  /* 0x000000ff0b00720c */ /* 0x000fc80003f45270 */
[----:B------:R1:W-:Y:S04]  /*1f10*/  @!P1 LDGSTS.E.BYPASS.LTC128B.128 [R145+0x9900], [R8.64], !P0 ;  /* 0x0990000008919fae */ /* 0x0003e8000c101d46 */
[----:B------:R1:W-:Y:S04]  /*1f20*/  @!P1 LDGSTS.E.BYPASS.LTC128B.128 [R145+0xb900], [R6.64], !P6 ;  /* 0x0b90000006919fae */ /* 0x0003e8000f101d46 */
[----:B------:R-:W0:Y:S01]  /*1f30*/  LDGDEPBAR ;  /* 0x00000000000079af */ /* 0x000e220000000000 */
[----:B------:R-:W-:Y:S02]  /*1f40*/  WARPSYNC 0xffffffff ;  /* 0xffffffff00007948 */ /* 0x000fe40003800000 */
[----:B------:R-:W2:Y:S04]  /*1f50*/  LDL.64 R162, [R1+0x8] ;  /* 0x0000080001a27983 */ /* 0x000ea80000100a00 */
[----:B------:R-:W3:Y:S04]  /*1f60*/  LDL R147, [R1+0x4] ;  /* 0x0000040001937983 */ /* 0x000ee80000100800 */
[----:B------:R-:W4:Y:S04]  /*1f70*/  S2R R14, SR_TID.X ;  /* 0x00000000000e7919 */ /* 0x000f280000002100 */
[----:B------:R-:W3:Y:S01]  /*1f80*/  LDL R10, [R1+0x18] ;  /* 0x00001800010a7983 */ /* 0x000ee20000100800 */
[----:B-1----:R-:W-:Y:S01]  /*1f90*/  SHF.R.S32.HI R7, RZ, 0x1f, R64 ;  /* 0x0000001fff077819 */ /* 0x002fe20000011440 */
[----:B------:R-:W-:Y:S01]  /*1fa0*/  IMAD.WIDE.U32 R2, R64, c[0x0][0x1e0], RZ ;  /* 0x0000780040027a25 */ /* 0x000fe200078e00ff */
[----:B------:R-:W-:Y:S01]  /*1fb0*/  MOV R146, 0xffffffc0 ;  /* 0xffffffc000927802 */ /* 0x000fe20000000f00 */
[----:B------:R-:W3:Y:S01]  /*1fc0*/  LDL R177, [R1+0x1c] ;  /* 0x00001c0001b17983 */ /* 0x000ee20000100800 */
[----:B------:R-:W-:-:S03]  /*1fd0*/  P2R R19, PR, RZ, 0x4 ;  /* 0x00000004ff137803 */ /* 0x000fc60000000000 */
[----:B------:R1:W5:Y:S01]  /*1fe0*/  LDL R176, [R1] ;  /* 0x0000000001b07983 */ /* 0x0003620000100800 */
[----:B----4-:R-:W-:-:S04]  /*1ff0*/  SHF.R.S32.HI R12, RZ, 0x1f, R14 ;  /* 0x0000001fff0c7819 */ /* 0x010fc8000001140e */
[----:B------:R-:W-:Y:S02]  /*2000*/  LEA.HI R12, R12, R14, RZ, 0x2 ;  /* 0x0000000e0c0c7211 */ /* 0x000fe400078f10ff */
[----:B------:R-:W4:Y:S02]  /*2010*/  LDL.64 R14, [R1+0x10] ;  /* 0x00001000010e7983 */ /* 0x000f240000100a00 */
[----:B------:R-:W-:-:S04]  /*2020*/  SHF.R.S32.HI R12, RZ, 0x2, R12 ;  /* 0x00000002ff0c7819 */ /* 0x000fc8000001140c */
[----:B------:R-:W-:-:S05]  /*2030*/  IADD3 R0, -R12, c[0x0][0x1d0], RZ ;  /* 0x000074000c007a10 */ /* 0x000fca0007ffe1ff */
[----:B------:R-:W-:Y:S02]  /*2040*/  IMAD R0, R64, -0x40, R0 ;  /* 0xffffffc040007824 */ /* 0x000fe400078e0200 */
[----:B------:R-:W-:Y:S01]  /*2050*/  IMAD R4, R7, c[0x0][0x1e0], RZ ;  /* 0x0000780007047a24 */ /* 0x000fe200078e02ff */
[----:B------:R-:W-:Y:S02]  /*2060*/  BAR.SYNC.DEFER_BLOCKING 0x0 ;  /* 0x0000000000007b1d */ /* 0x000fe40000010000 */
[----:B------:R-:W-:Y:S01]  /*2070*/  ISETP.GE.AND P6, PT, R0, 0x1, PT ;  /* 0x000000010000780c */ /* 0x000fe20003fc6270 */
[----:B------:R-:W-:Y:S01]  /*2080*/  IMAD R4, R64, c[0x0][0x1e4], R4 ;  /* 0x0000790040047a24 */ /* 0x000fe200078e0204 */
[----:B------:R-:W-:-:S04]  /*2090*/  ISETP.GE.AND P1, PT, R0, 0x21, PT ;  /* 0x000000210000780c */ /* 0x000fc80003f26270 */
[----:B------:R-:W-:Y:S02]  /*20a0*/  IADD3 R4, R3, R4, RZ ;  /* 0x0000000403047210 */ /* 0x000fe40007ffe0ff */
[----:B------:R-:W-:-:S05]  /*20b0*/  MOV R3, 0x20 ;  /* 0x0000002000037802 */ /* 0x000fca0000000f00 */
[----:B------:R-:W-:Y:S01]  /*20c0*/  @P6 ISETP.GE.AND P5, PT, R160, c[0x0][0x1d4], PT ;  /* 0x00007500a0006a0c */ /* 0x000fe20003fa6270 */
[----:B------:R-:W-:Y:S01]  /*20d0*/  IMAD.WIDE.U32 R8, R3, c[0x0][0x1e0], RZ ;  /* 0x0000780003087a25 */ /* 0x000fe200078e00ff */
[----:B------:R-:W-:-:S03]  /*20e0*/  @P6 SHF.L.U32 R6, R13, 0x1, RZ ;  /* 0x000000010d066819 */ /* 0x000fc600000006ff */
[----:B------:R-:W-:Y:S02]  /*20f0*/  IMAD R3, R3, c[0x0][0x1e4], RZ ;  /* 0x0000790003037a24 */ /* 0x000fe400078e02ff */
[----:B------:R-:W-:Y:S02]  /*2100*/  IMAD R7, R7, c[0x0][0x208], RZ ;  /* 0x0000820007077a24 */ /* 0x000fe400078e02ff */
[----:B------:R-:W-:Y:S01]  /*2110*/  IMAD R144, R64, R146, c[0x0][0x1d0] ;  /* 0x0000740040907624 */ /* 0x000fe200078e0292 */
[----:B--2---:R-:W-:-:S04]  /*2120*/  LEA R0, P0, R2, R162, 0x6 ;  /* 0x000000a202007211 */ /* 0x004fc800078030ff */
[----:B---3--:R-:W-:Y:S02]  /*2130*/  LEA.HI.X R2, R2, R147, R4, 0x6, P0 ;  /* 0x0000009302027211 */ /* 0x008fe400000f3404 */
[----:B------:R-:W-:-:S04]  /*2140*/  @P6 LEA R4, P0, R0, c[0x0][0x1c8], 0x1 ;  /* 0x0000720000046a11 */ /* 0x000fc800078008ff */
[C---:B------:R-:W-:Y:S02]  /*2150*/  @P6 LEA.HI.X R5, R0.reuse, c[0x0][0x1cc], R2, 0x1, P0 ;  /* 0x0000730000056a11 */ /* 0x040fe400000f0c02 */
[----:B------:R-:W-:-:S03]  /*2160*/  @P1 IADD3 R0, P0, R0, R8, RZ ;  /* 0x0000000800001210 */ /* 0x000fc60007f1e0ff */
[----:B------:R-:W-:Y:S01]  /*2170*/  @!PT LDS RZ, [RZ] ;  /* 0x00000000fffff984 */ /* 0x000fe20000000800 */
[----:B------:R-:W-:Y:S01]  /*2180*/  @!PT LDS RZ, [RZ] ;  /* 0x00000000fffff984 */ /* 0x000fe20000000800 */
[----:B------:R-:W-:Y:S01]  /*2190*/  @!PT LDS RZ, [RZ] ;  /* 0x00000000fffff984 */ /* 0x000fe20000000800 */
[----:B------:R2:W-:Y:S01]  /*21a0*/  @P6 LDGSTS.E.BYPASS.LTC128B.128 [R6+0x3100], [R4.64], !P5 ;  /* 0x0310000004066fae */ /* 0x0005e2000e901d46 */
[----:B------:R-:W-:Y:S02]  /*21b0*/  @P1 ISETP.GE.AND P5, PT, R160, c[0x0][0x1d4], PT ;  /* 0x00007500a0001a0c */ /* 0x000fe40003fa6270 */
[----:B------:R-:W-:Y:S01]  /*21c0*/  @P1 IADD3.X R3, R2, R9, R3, P0, !PT ;  /* 0x0000000902031210 */ /* 0x000fe200007fe403 */
[----:B------:R2:W-:Y:S01]  /*21d0*/  @P6 LDGSTS.E.BYPASS.LTC128B.128 [R6+0x4100], [R4.64+0x40], !P4 ;  /* 0x0410004004066fae */ /* 0x0005e2000e101d46 */
[----:B------:R-:W-:-:S03]  /*21e0*/  @P1 LEA R2, P0, R0, c[0x0][0x1c8], 0x1 ;  /* 0x0000720000021a11 */ /* 0x000fc600078008ff */
[----:B------:R2:W-:Y:S01]  /*21f0*/  @P6 LDGSTS.E.BYPASS.LTC128B.128 [R6+0x5100], [R4.64+0x80], !P3 ;  /* 0x0510008004066fae */ /* 0x0005e2000d901d46 */
[----:B------:R-:W-:Y:S02]  /*2200*/  @P1 LEA.HI.X R3, R0, c[0x0][0x1cc], R3, 0x1, P0 ;  /* 0x0000730000031a11 */ /* 0x000fe400000f0c03 */
[----:B------:R-:W-:-:S05]  /*2210*/  @P1 SHF.L.U32 R0, R13, 0x1, RZ ;  /* 0x000000010d001819 */ /* 0x000fca00000006ff */
[----:B------:R4:W-:Y:S04]  /*2220*/  @P1 LDGSTS.E.BYPASS.LTC128B.128 [R0+0x3900], [R2.64], !P5 ;  /* 0x0390000002001fae */ /* 0x0009e8000e901d46 */
[----:B------:R4:W-:Y:S04]  /*2230*/  @P1 LDGSTS.E.BYPASS.LTC128B.128 [R0+0x4900], [R2.64+0x40], !P4 ;  /* 0x0490004002001fae */ /* 0x0009e8000e101d46 */
[----:B------:R4:W-:Y:S04]  /*2240*/  @P1 LDGSTS.E.BYPASS.LTC128B.128 [R0+0x5900], [R2.64+0x80], !P3 ;  /* 0x0590008002001fae */ /* 0x0009e8000d901d46 */
[----:B------:R-:W0:Y:S01]  /*2250*/  LDGDEPBAR ;  /* 0x00000000000079af */ /* 0x000e220000000000 */
[----:B--2---:R-:W-:-:S04]  /*2260*/  IMAD.WIDE.U32 R4, R64, c[0x0][0x208], RZ ;  /* 0x0000820040047a25 */ /* 0x004fc800078e00ff */
[----:B------:R-:W-:Y:S01]  /*2270*/  IMAD R6, R64, c[0x0][0x20c], R7 ;  /* 0x0000830040067a24 */ /* 0x000fe200078e0207 */
[----:B------:R-:W-:-:S04]  /*2280*/  DEPBAR.LE SB0, 0x1 ;  /* 0x000080400000791a */ /* 0x000fc80000000000 */
[----:B------:R-:W-:-:S04]  /*2290*/  DEPBAR.LE SB0, 0x0 ;  /* 0x000080000000791a */ /* 0x000fc80000000000 */
[----:B------:R-:W-:Y:S01]  /*22a0*/  BAR.SYNC.DEFER_BLOCKING 0x0 ;  /* 0x0000000000007b1d */ /* 0x000fe20000010000 */
[----:B----4-:R-:W-:Y:S02]  /*22b0*/  LEA R0, P0, R4, R14, 0x6 ;  /* 0x0000000e04007211 */ /* 0x010fe400078030ff */
[----:B------:R-:W-:-:S04]  /*22c0*/  IADD3 R6, R5, R6, RZ ;  /* 0x0000000605067210 */ /* 0x000fc80007ffe0ff */
[----:B------:R-:W-:Y:S02]  /*22d0*/  LEA.HI.X R4, R4, R10, R6, 0x6, P0 ;  /* 0x0000000a04047211 */ /* 0x000fe400000f3406 */
[----:B------:R-:W-:Y:S02]  /*22e0*/  LEA R2, P0, R0, c[0x0][0x1f8], 0x1 ;  /* 0x00007e0000027a11 */ /* 0x000fe400078008ff */
[----:B------:R-:W-:Y:S02]  /*22f0*/  MOV R6, c[0x0][0x208] ;  /* 0x0000820000067a02 */ /* 0x000fe40000000f00 */
[----:B------:R-:W-:Y:S02]  /*2300*/  LOP3.LUT R5, R18, 0x1, RZ, 0xc0, !PT ;  /* 0x0000000112057812 */ /* 0x000fe400078ec0ff */
[----:B------:R-:W-:Y:S02]  /*2310*/  LEA.HI.X R3, R0, c[0x0][0x1fc], R4, 0x1, P0 ;  /* 0x00007f0000037a11 */ /* 0x000fe400000f0c04 */
[----:B------:R-:W-:-:S02]  /*2320*/  MOV R4, c[0x0][0x20c] ;  /* 0x0000830000047a02 */ /* 0x000fc40000000f00 */
[----:B------:R-:W-:Y:S02]  /*2330*/  LEA R16, P0, R6, R2, 0x6 ;  /* 0x0000000206107211 */ /* 0x000fe400078030ff */
[----:B------:R-:W-:Y:S02]  /*2340*/  ISETP.NE.U32.AND P6, PT, R5, 0x1, PT ;  /* 0x000000010500780c */ /* 0x000fe40003fc5070 */
[----:B------:R-:W-:Y:S01]  /*2350*/  IADD3 R0, -R12, R144, RZ ;  /* 0x000000900c007210 */ /* 0x000fe20007ffe1ff */
[----:B------:R-:W-:Y:S01]  /*2360*/  LDSM.16.M88.4 R20, [R212] ;  /* 0x00000000d414783b */ /* 0x000fe20000000200 */
[----:B------:R-:W-:Y:S02]  /*2370*/  LEA.HI.X R17, R6, R3, R4, 0x6, P0 ;  /* 0x0000000306117211 */ /* 0x000fe400000f3404 */
[----:B------:R-:W-:Y:S01]  /*2380*/  ISETP.LT.OR P0, PT, R0, 0x1, P6 ;  /* 0x000000010000780c */ /* 0x000fe20003701670 */
[----:B------:R-:W2:Y:S01]  /*2390*/  LDSM.16.M88.4 R12, [R215] ;  /* 0x00000000d70c783b */ /* 0x000ea20000000200 */
[----:B------:R-:W-:-:S03]  /*23a0*/  LOP3.LUT P1, RZ, R18, 0x2, RZ, 0xc0, !PT ;  /* 0x0000000212ff7812 */ /* 0x000fc6000782c0ff */
[----:B------:R-:W3:Y:S04]  /*23b0*/  LDSM.16.M88.4 R8, [R215+0x1000] ;  /* 0x00100000d708783b */ /* 0x000ee80000000200 */
[----:B------:R-:W4:Y:S04]  /*23c0*/  LDSM.16.M88.4 R40, [R212+0x400] ;  /* 0x00040000d428783b */ /* 0x000f280000000200 */
[----:B------:R-:W1:Y:S04]  /*23d0*/  LDSM.16.M88.4 R28, [R212+0x800] ;  /* 0x00080000d41c783b */ /* 0x000e680000000200 */
[----:B------:R-:W1:Y:S04]  /*23e0*/  LDSM.16.M88.4 R24, [R212+0xc00] ;  /* 0x000c0000d418783b */ /* 0x000e680000000200 */
[----:B------:R-:W-:Y:S04]  /*23f0*/  LDSM.16.M88.4 R36, [R216] ;  /* 0x00000000d824783b */ /* 0x000fe80000000200 */
[----:B------:R-:W-:Y:S04]  /*2400*/  LDSM.16.M88.4 R4, [R216+0x1000] ;  /* 0x00100000d804783b */ /* 0x000fe80000000200 */
[----:B------:R-:W1:Y:S04]  /*2410*/  LDSM.16.M88.4 R44, [R217] ;  /* 0x00000000d92c783b */ /* 0x000e680000000200 */
[----:B------:R-:W-:Y:S04]  /*2420*/  LDSM.16.M88.4 R68, [R228] ;  /* 0x00000000e444783b */ /* 0x000fe80000000200 */
[----:B------:R-:W-:Y:S04]  /*2430*/  LDSM.16.M88.4 R88, [R227] ;  /* 0x00000000e358783b */ /* 0x000fe80000000200 */
[----:B------:R-:W-:Y:S04]  /*2440*/  LDSM.16.M88.4 R104, [R226] ;  /* 0x00000000e268783b */ /* 0x000fe80000000200 */
[----:B------:R-:W-:Y:S01]  /*2450*/  @!PT LDS RZ, [RZ] ;  /* 0x00000000fffff984 */ /* 0x000fe20000000800 */
[----:B------:R-:W-:Y:S01]  /*2460*/  @!PT LDS RZ, [RZ] ;  /* 0x00000000fffff984 */ /* 0x000fe20000000800 */
[----:B------:R-:W-:Y:S01]  /*2470*/  @!PT LDS RZ, [RZ] ;  /* 0x00000000fffff984 */ /* 0x000fe20000000800 */
[----:B------:R1:W-:Y:S01]  /*2480*/  LDGSTS.E.BYPASS.LTC128B.128 [R145+0x100], [R2.64], !P0 ;  /* 0x0010000002917fae */ /* 0x0003e2000c101d46 */
[----:B------:R-:W-:-:S02]  /*2490*/  ISETP.LT.OR P0, PT, R0, 0x1, !P1 ;  /* 0x000000010000780c */ /* 0x000fc40004f01670 */
[C---:B------:R-:W-:Y:S02]  /*24a0*/  ISETP.LT.OR P6, PT, R0.reuse, 0x21, P6 ;  /* 0x000000210000780c */ /* 0x040fe400037c1670 */
[----:B------:R-:W-:-:S09]  /*24b0*/  ISETP.LT.OR P1, PT, R0, 0x21, !P1 ;  /* 0x000000210000780c */ /* 0x000fd20004f21670 */
[----:B------:R1:W-:Y:S01]  /*24c0*/  LDGSTS.E.BYPASS.LTC128B.128 [R145+0x1100], [R2.64+0x40], !P0 ;  /* 0x0110004002917fae */ /* 0x0003e2000c101d46 */
[----:B------:R-:W-:-:S04]  /*24d0*/  LOP3.LUT P0, RZ, R18, 0x4, RZ, 0xc0, !PT ;  /* 0x0000000412ff7812 */ /* 0x000fc8000780c0ff */
[C---:B------:R-:W-:Y:S02]  /*24e0*/  ISETP.LT.OR P2, PT, R0.reuse, 0x1, !P0 ;  /* 0x000000010000780c */ /* 0x040fe40004741670 */
[----:B------:R-:W-:Y:S01]  /*24f0*/  ISETP.LT.OR P0, PT, R0, 0x21, !P0 ;  /* 0x000000210000780c */ /* 0x000fe20004701670 */
[-C--:B--2---:R-:W-:Y:S10]  /*2500*/  HMMA.16816.F32.BF16 R48, R12, R20.reuse, RZ ;  /* 0x000000140c30723c */ /* 0x084ff400000418ff */
[----:B------:R2:W-:Y:S04]  /*2510*/  LDGSTS.E.BYPASS.LTC128B.128 [R145+0x2100], [R2.64+0x80], !P2 ;  /* 0x0210008002917fae */ /* 0x0005e8000d101d46 */
[----:B------:R1:W-:Y:S04]  /*2520*/  LDGSTS.E.BYPASS.LTC128B.128 [R145+0x900], [R16.64], !P6 ;  /* 0x0090000010917fae */ /* 0x0003e8000f101d46 */
[----:B------:R1:W-:Y:S04]  /*2530*/  LDGSTS.E.BYPASS.LTC128B.128 [R145+0x1900], [R16.64+0x40], !P1 ;  /* 0x0190004010917fae */ /* 0x0003e8000c901d46 */
[----:B------:R2:W-:Y:S04]  /*2540*/  LDGSTS.E.BYPASS.LTC128B.128 [R145+0x2900], [R16.64+0x80], !P0 ;  /* 0x0290008010917fae */ /* 0x0005e8000c101d46 */
[----:B------:R-:W-:Y:S04]  /*2550*/  LDSM.16.M88.4 R52, [R212+0x1000] ;  /* 0x00100000d434783b */ /* 0x000fe80000000200 */
[----:B------:R-:W2:Y:S01]  /*2560*/  LDSM.16.M88.4 R32, [R215+0x2000] ;  /* 0x00200000d720783b */ /* 0x000ea20000000200 */
[----:B---3--:R-:W-:Y:S01]  /*2570*/  HMMA.16816.F32.BF16 R56, R8, R20, RZ ;  /* 0x000000140838723c */ /* 0x008fe200000418ff */
[----:B------:R-:W-:-:S02]  /*2580*/  ISETP.NE.AND P2, PT, R19, RZ, PT ;  /* 0x000000ff1300720c */ /* 0x000fc40003f45270 */
[----:B------:R-:W0:Y:S05]  /*2590*/  LDGDEPBAR ;  /* 0x00000000000079af */ /* 0x000e2a0000000000 */
[C---:B----4-:R-:W-:Y:S08]  /*25a0*/  HMMA.16816.F32.BF16 R100, R8.reuse, R40, RZ ;  /* 0x000000280864723c */ /* 0x050ff000000418ff */
[C---:B-1----:R-:W-:Y:S08]  /*25b0*/  HMMA.16816.F32.BF16 R96, R8.reuse, R28, RZ ;  /* 0x0000001c0860723c */ /* 0x042ff000000418ff */
[C---:B------:R-:W-:Y:S08]  /*25c0*/  HMMA.16816.F32.BF16 R76, R8.reuse, R24, RZ ;  /* 0x00000018084c723c */ /* 0x040ff000000418ff */
[C---:B------:R-:W-:Y:S08]  /*25d0*/  HMMA.16816.F32.BF16 R92, R8.reuse, R22, RZ ;  /* 0x00000016085c723c */ /* 0x040ff000000418ff */
[C---:B------:R-:W-:Y:S08]  /*25e0*/  HMMA.16816.F32.BF16 R80, R8.reuse, R42, RZ ;  /* 0x0000002a0850723c */ /* 0x040ff000000418ff */
[C---:B------:R-:W-:Y:S08]  /*25f0*/  HMMA.16816.F32.BF16 R72, R8.reuse, R30, RZ ;  /* 0x0000001e0848723c */ /* 0x040ff000000418ff */
[----:B------:R-:W-:Y:S08]  /*2600*/  HMMA.16816.F32.BF16 R60, R8, R26, RZ ;  /* 0x0000001a083c723c */ /* 0x000ff000000418ff */
[----:B------:R-:W-:Y:S01]  /*2610*/  HMMA.16816.F32.BF16 R8, R36, R44, R48 ;  /* 0x0000002c2408723c */ /* 0x000fe20000041830 */
[----:B------:R-:W-:Y:S07]  /*2620*/  LDSM.16.M88.4 R48, [R221] ;  /* 0x00000000dd30783b */ /* 0x000fee0000000200 */
[C---:B------:R-:W-:Y:S08]  /*2630*/  HMMA.16816.F32.BF16 R108, R12.reuse, R28, RZ ;  /* 0x0000001c0c6c723c */ /* 0x040ff000000418ff */
[C---:B------:R-:W-:Y:S01]  /*2640*/  HMMA.16816.F32.BF16 R128, R12.reuse, R30, RZ ;  /* 0x0000001e0c80723c */ /* 0x040fe200000418ff */
[----:B------:R-:W1:Y:S07]  /*2650*/  LDSM.16.M88.4 R28, [R215+0x3000] ;  /* 0x00300000d71c783b */ /* 0x000e6e0000000200 */
[C---:B------:R-:W-:Y:S01]  /*2660*/  HMMA.16816.F32.BF16 R84, R12.reuse, R22, RZ ;  /* 0x000000160c54723c */ /* 0x040fe200000418ff */
[----:B------:R-:W-:Y:S07]  /*2670*/  LDSM.16.M88.4 R20, [R216+0x3000] ;  /* 0x00300000d814783b */ /* 0x000fee0000000200 */
[C---:B--2---:R-:W-:Y:S08]  /*2680*/  HMMA.16816.F32.BF16 R16, R12.reuse, R40, RZ ;  /* 0x000000280c10723c */ /* 0x044ff000000418ff */
[C---:B------:R-:W-:Y:S01]  /*2690*/  HMMA.16816.F32.BF16 R116, R12.reuse, R42, RZ ;  /* 0x0000002a0c74723c */ /* 0x040fe200000418ff */
[----:B------:R-:W-:Y:S07]  /*26a0*/  LDSM.16.M88.4 R40, [R225] ;  /* 0x00000000e128783b */ /* 0x000fee0000000200 */
[C---:B------:R-:W-:Y:S08]  /*26b0*/  HMMA.16816.F32.BF16 R112, R12.reuse, R24, RZ ;  /* 0x000000180c70723c */ /* 0x040ff000000418ff */
[----:B------:R-:W-:Y:S01]  /*26c0*/  HMMA.16816.F32.BF16 R120, R12, R26, RZ ;  /* 0x0000001a0c78723c */ /* 0x000fe200000418ff */
[----:B------:R-:W2:Y:S07]  /*26d0*/  LDSM.16.M88.4 R24, [R216+0x2000] ;  /* 0x00200000d818783b */ /* 0x000eae0000000200 */
[----:B------:R-:W-:Y:S08]  /*26e0*/  HMMA.16816.F32.BF16 R12, R4, R44, R56 ;  /* 0x0000002c040c723c */ /* 0x000ff00000041838 */
[----:B------:R-:W-:Y:S08]  /*26f0*/  HMMA.16816.F32.BF16 R8, R32, R52, R8 ;  /* 0x000000342008723c */ /* 0x000ff00000041808 */
[C---:B------:R-:W-:Y:S08]  /*2700*/  HMMA.16816.F32.BF16 R136, R4.reuse, R88, R96 ;  /* 0x000000580488723c */ /* 0x040ff00000041860 */
[C---:B------:R-:W-:Y:S08]  /*2710*/  HMMA.16816.F32.BF16 R148, R4.reuse, R104, R76 ;  /* 0x000000680494723c */ /* 0x040ff0000004184c */
[----:B------:R-:W-:Y:S08]  /*2720*/  HMMA.16816.F32.BF16 R92, R4, R46, R92 ;  /* 0x0000002e045c723c */ /* 0x000ff0000004185c */
[C---:B------:R-:W-:Y:S01]  /*2730*/  HMMA.16816.F32.BF16 R96, R36.reuse, R68, R16 ;  /* 0x000000442460723c */ /* 0x040fe20000041810 */
[----:B------:R-:W-:Y:S07]  /*2740*/  LDSM.16.M88.4 R16, [R215+0x4000] ;  /* 0x00400000d710783b */ /* 0x000fee0000000200 */
[----:B------:R-:W-:Y:S01]  /*2750*/  HMMA.16816.F32.BF16 R76, R36, R46, R84 ;  /* 0x0000002e244c723c */ /* 0x000fe20000041854 */
[----:B------:R-:W3:Y:S07]  /*2760*/  LDSM.16.M88.4 R44, [R212+0x2000] ;  /* 0x00200000d42c783b */ /* 0x000eee0000000200 */
[C---:B------:R-:W-:Y:S08]  /*2770*/  HMMA.16816.F32.BF16 R124, R4.reuse, R68, R100 ;  /* 0x00000044047c723c */ /* 0x040ff00000041864 */
[C---:B------:R-:W-:Y:S08]  /*2780*/  HMMA.16816.F32.BF16 R132, R4.reuse, R70, R80 ;  /* 0x000000460484723c */ /* 0x040ff00000041850 */
[C---:B------:R-:W-:Y:S08]  /*2790*/  HMMA.16816.F32.BF16 R140, R4.reuse, R90, R72 ;  /* 0x0000005a048c723c */ /* 0x040ff00000041848 */
[----:B------:R-:W-:Y:S08]  /*27a0*/  HMMA.16816.F32.BF16 R152, R4, R106, R60 ;  /* 0x0000006a0498723c */ /* 0x000ff0000004183c */
[----:B-1----:R-:W-:Y:S01]  /*27b0*/  HMMA.16816.F32.BF16 R4, R28, R52, R12 ;  /* 0x000000341c04723c */ /* 0x002fe2000004180c */
[----:B------:R-:W1:Y:S07]  /*27c0*/  LDSM.16.M88.4 R12, [R215+0x5000] ;  /* 0x00500000d70c783b */ /* 0x000e6e0000000200 */
[----:B--2---:R-:W-:Y:S01]  /*27d0*/  HMMA.16816.F32.BF16 R56, R24, R40, R8 ;  /* 0x000000281838723c */ /* 0x004fe20000041808 */
[----:B------:R-:W2:Y:S07]  /*27e0*/  LDSM.16.M88.4 R8, [R216+0x4000] ;  /* 0x00400000d808783b */ /* 0x000eae0000000200 */
[----:B------:R-:W-:Y:S08]  /*27f0*/  HMMA.16816.F32.BF16 R76, R32, R54, R76 ;  /* 0x00000036204c723c */ /* 0x000ff0000004184c */
[----:B------:R-:W-:Y:S01]  /*2800*/  HMMA.16816.F32.BF16 R60, R20, R40, R4 ;  /* 0x00000028143c723c */ /* 0x000fe20000041804 */
[----:B------:R-:W-:Y:S07]  /*2810*/  LDSM.16.M88.4 R4, [R216+0x5000] ;  /* 0x00500000d804783b */ /* 0x000fee0000000200 */
[----:B------:R-:W-:Y:S08]  /*2820*/  HMMA.16816.F32.BF16 R80, R28, R54, R92 ;  /* 0x000000361c50723c */ /* 0x000ff0000004185c */
[----:B---3--:R-:W-:Y:S01]  /*2830*/  HMMA.16816.F32.BF16 R72, R16, R44, R56 ;  /* 0x0000002c1048723c */ /* 0x008fe20000041838 */
[----:B------:R-:W3:Y:S07]  /*2840*/  LDSM.16.M88.4 R56, [R212+0x1400] ;  /* 0x00140000d438783b */ /* 0x000eee0000000200 */
[----:B------:R-:W-:Y:S08]  /*2850*/  HMMA.16816.F32.BF16 R100, R36, R70, R116 ;  /* 0x000000462464723c */ /* 0x000ff00000041874 */
[----:B-1----:R-:W-:Y:S01]  /*2860*/  HMMA.16816.F32.BF16 R52, R12, R44, R60 ;  /* 0x0000002c0c34723c */ /* 0x002fe2000004183c */
[----:B------:R-:W1:Y:S07]  /*2870*/  LDSM.16.M88.4 R60, [R224] ;  /* 0x00000000e03c783b */ /* 0x000e6e0000000200 */
[-C--:B------:R-:W-:Y:S08]  /*2880*/  HMMA.16816.F32.BF16 R68, R24, R42.reuse, R76 ;  /* 0x0000002a1844723c */ /* 0x080ff0000004184c */
[----:B------:R-:W-:Y:S01]  /*2890*/  HMMA.16816.F32.BF16 R76, R20, R42, R80 ;  /* 0x0000002a144c723c */ /* 0x000fe20000041850 */
[----:B------:R-:W4:Y:S07]  /*28a0*/  LDSM.16.M88.4 R40, [R212+0x2400] ;  /* 0x00240000d428783b */ /* 0x000f2e0000000200 */
[----:B--2---:R-:W-:Y:S08]  /*28b0*/  HMMA.16816.F32.BF16 R84, R8, R48, R72 ;  /* 0x000000300854723c */ /* 0x004ff00000041848 */
[----:B---3--:R-:W-:Y:S08]  /*28c0*/  HMMA.16816.F32.BF16 R72, R32, R56, R96 ;  /* 0x000000382048723c */ /* 0x008ff00000041860 */
[C---:B------:R-:W-:Y:S08]  /*28d0*/  HMMA.16816.F32.BF16 R108, R36.reuse, R88, R108 ;  /* 0x00000058246c723c */ /* 0x040ff0000004186c */
[----:B------:R-:W-:Y:S08]  /*28e0*/  HMMA.16816.F32.BF16 R128, R36, R90, R128 ;  /* 0x0000005a2480723c */ /* 0x000ff00000041880 */
[----:B------:R-:W-:Y:S08]  /*28f0*/  HMMA.16816.F32.BF16 R88, R4, R48, R52 ;  /* 0x000000300458723c */ /* 0x000ff00000041834 */
[-C--:B------:R-:W-:Y:S08]  /*2900*/  HMMA.16816.F32.BF16 R52, R16, R46.reuse, R68 ;  /* 0x0000002e1034723c */ /* 0x080ff00000041844 */
[----:B------:R-:W-:Y:S08]  /*2910*/  HMMA.16816.F32.BF16 R68, R12, R46, R76 ;  /* 0x0000002e0c44723c */ /* 0x000ff0000004184c */
[C---:B------:R-:W-:Y:S08]  /*2920*/  HMMA.16816.F32.BF16 R112, R36.reuse, R104, R112 ;  /* 0x000000682470723c */ /* 0x040ff00000041870 */
[----:B------:R-:W-:Y:S08]  /*2930*/  HMMA.16816.F32.BF16 R120, R36, R106, R120 ;  /* 0x0000006a2478723c */ /* 0x000ff00000041878 */
[----:B------:R-:W-:Y:S01]  /*2940*/  HMMA.16816.F32.BF16 R36, R28, R56, R124 ;  /* 0x000000381c24723c */ /* 0x000fe2000004187c */
[----:B------:R-:W-:-:S04]  /*2950*/  FMUL.FTZ R0, R84, c[0x0][0x320] ;  /* 0x0000c80054007a20 */ /* 0x000fc80000410000 */
[----:B------:R2:W3:Y:S03]  /*2960*/  MUFU.TANH R156, R0 ;  /* 0x00000000009c7308 */ /* 0x0004e60000002400 */
[----:B-1----:R-:W-:Y:S01]  /*2970*/  HMMA.16816.F32.BF16 R72, R24, R60, R72 ;  /* 0x0000003c1848723c */ /* 0x002fe20000041848 */
[----:B--2---:R-:W-:-:S04]  /*2980*/  FMUL.FTZ R0, R85, c[0x0][0x320] ;  /* 0x0000c80055007a20 */ /* 0x004fc80000410000 */
[----:B------:R1:W2:Y:S03]  /*2990*/  MUFU.TANH R126, R0 ;  /* 0x00000000007e7308 */ /* 0x0002a60000002400 */
[----:B------:R-:W-:Y:S08]  /*29a0*/  HMMA.16816.F32.BF16 R92, R4, R50, R68 ;  /* 0x00000032045c723c */ /* 0x000ff00000041844 */
[----:B------:R-:W-:Y:S01]  /*29b0*/  HMMA.16816.F32.BF16 R68, R32, R58, R100 ;  /* 0x0000003a2044723c */ /* 0x000fe20000041864 */
[----:B-1----:R-:W-:-:S07]  /*29c0*/  FMUL.FTZ R0, R86, c[0x0][0x320] ;  /* 0x0000c80056007a20 */ /* 0x002fce0000410000 */
[----:B------:R-:W-:Y:S01]  /*29d0*/  HMMA.16816.F32.BF16 R44, R20, R60, R36 ;  /* 0x0000003c142c723c */ /* 0x000fe20000041824 */
[----:B------:R-:W1:Y:S01]  /*29e0*/  LDSM.16.M88.4 R36, [R220] ;  /* 0x00000000dc24783b */ /* 0x000e620000000200 */
[----:B------:R2:W1:Y:S06]  /*29f0*/  MUFU.TANH R158, R0 ;  /* 0x00000000009e7308 */ /* 0x00046c0000002400 */
[----:B------:R-:W-:Y:S01]  /*2a00*/  HMMA.16816.F32.BF16 R80, R8, R50, R52 ;  /* 0x000000320850723c */ /* 0x000fe20000041834 */
[----:B------:R-:W1:Y:S01]  /*2a10*/  LDSM.16.M88.4 R52, [R212+0x1800] ;  /* 0x00180000d434783b */ /* 0x000e620000000200 */
[----:B--2---:R-:W-:-:S06]  /*2a20*/  FMUL.FTZ R0, R87, c[0x0][0x320] ;  /* 0x0000c80057007a20 */ /* 0x004fcc0000410000 */
[----:B------:R-:W-:Y:S01]  /*2a30*/  HMMA.16816.F32.BF16 R76, R28, R58, R132 ;  /* 0x0000003a1c4c723c */ /* 0x000fe20000041884 */
[----:B------:R2:W1:Y:S02]  /*2a40*/  MUFU.TANH R157, R0 ;  /* 0x00000000009d7308 */ /* 0x0004640000002400 */
[----:B--2---:R-:W-:-:S06]  /*2a50*/  FMUL.FTZ R0, R88, c[0x0][0x320] ;  /* 0x0000c80058007a20 */ /* 0x004fcc0000410000 */
[----:B------:R2:W1:Y:S01]  /*2a60*/  MUFU.TANH R119, R0 ;  /* 0x0000000000777308 */ /* 0x0004620000002400 */
[----:B----4-:R-:W-:Y:S01]  /*2a70*/  HMMA.16816.F32.BF16 R72, R16, R40, R72 ;  /* 0x000000281048723c */ /* 0x010fe20000041848 */
[----:B--2---:R-:W-:-:S06]  /*2a80*/  FMUL.FTZ R0, R89, c[0x0][0x320] ;  /* 0x0000c80059007a20 */ /* 0x004fcc0000410000 */
[----:B------:R2:W4:Y:S01]  /*2a90*/  MUFU.TANH R116, R0 ;  /* 0x0000000000747308 */ /* 0x0005220000002400 */
[----:B------:R-:W-:Y:S01]  /*2aa0*/  HMMA.16816.F32.BF16 R56, R24, R62, R68 ;  /* 0x0000003e1838723c */ /* 0x000fe20000041844 */
[----:B--2---:R-:W-:-:S06]  /*2ab0*/  FMUL.FTZ R0, R90, c[0x0][0x320] ;  /* 0x0000c8005a007a20 */ /* 0x004fcc0000410000 */
[----:B------:R2:W1:Y:S01]  /*2ac0*/  MUFU.TANH R118, R0 ;  /* 0x0000000000767308 */ /* 0x0004620000002400 */
[----:B------:R-:W-:Y:S01]  /*2ad0*/  HMMA.16816.F32.BF16 R48, R12, R40, R44 ;  /* 0x000000280c30723c */ /* 0x000fe2000004182c */
[----:B------:R-:W1:Y:S01]  /*2ae0*/  LDSM.16.M88.4 R44, [R223] ;  /* 0x00000000df2c783b */ /* 0x000e620000000200 */
[----:B--2---:R-:W-:-:S05]  /*2af0*/  FMUL.FTZ R0, R91, c[0x0][0x320] ;  /* 0x0000c8005b007a20 */ /* 0x004fca0000410000 */
[----:B------:R2:W1:Y:S01]  /*2b00*/  MUFU.TANH R117, R0 ;  /* 0x0000000000757308 */ /* 0x0004620000002400 */
[----:B------:R-:W-:Y:S01]  /*2b10*/  HMMA.16816.F32.BF16 R68, R20, R62, R76 ;  /* 0x0000003e1444723c */ /* 0x000fe2000004184c */
[----:B--2---:R-:W-:-:S06]  /*2b20*/  FMUL.FTZ R0, R80, c[0x0][0x320] ;  /* 0x0000c80050007a20 */ /* 0x004fcc0000410000 */
[----:B------:R2:W1:Y:S02]  /*2b30*/  MUFU.TANH R125, R0 ;  /* 0x00000000007d7308 */ /* 0x0004640000002400 */
[----:B--2---:R-:W-:-:S06]  /*2b40*/  FMUL.FTZ R0, R81, c[0x0][0x320] ;  /* 0x0000c80051007a20 */ /* 0x004fcc0000410000 */
[----:B------:R2:W1:Y:S01]  /*2b50*/  MUFU.TANH R124, R0 ;  /* 0x00000000007c7308 */ /* 0x0004620000002400 */
[----:B------:R-:W-:Y:S01]  /*2b60*/  HMMA.16816.F32.BF16 R60, R16, R42, R56 ;  /* 0x0000002a103c723c */ /* 0x000fe20000041838 */
[----:B------:R-:W3:Y:S01]  /*2b70*/  LDSM.16.M88.4 R56, [R212+0x2800] ;  /* 0x00280000d438783b */ /* 0x000ee20000000200 */
[----:B--2---:R-:W-:-:S05]  /*2b80*/  FMUL.FTZ R0, R82, c[0x0][0x320] ;  /* 0x0000c80052007a20 */ /* 0x004fca0000410000 */
[----:B------:R2:W2:Y:S01]  /*2b90*/  MUFU.TANH R133, R0 ;  /* 0x0000000000857308 */ /* 0x0004a20000002400 */
[----:B-1----:R-:W-:Y:S01]  /*2ba0*/  HMMA.16816.F32.BF16 R84, R4, R36, R48 ;  /* 0x000000240454723c */ /* 0x002fe20000041830 */
[----:B--2---:R-:W-:-:S07]  /*2bb0*/  FMUL.FTZ R0, R83, c[0x0][0x320] ;  /* 0x0000c80053007a20 */ /* 0x004fce0000410000 */
[----:B------:R-:W-:Y:S01]  /*2bc0*/  HMMA.16816.F32.BF16 R80, R8, R36, R72 ;  /* 0x000000240850723c */ /* 0x000fe20000041848 */
[----:B------:R1:W2:Y:S07]  /*2bd0*/  MUFU.TANH R132, R0 ;  /* 0x0000000000847308 */ /* 0x0002ae0000002400 */
[----:B------:R-:W-:Y:S01]  /*2be0*/  HMMA.16816.F32.BF16 R72, R32, R52, R108 ;  /* 0x000000342048723c */ /* 0x000fe2000004186c */
[----:B-1----:R-:W-:-:S04]  /*2bf0*/  FMUL.FTZ R0, R92, c[0x0][0x320] ;  /* 0x0000c8005c007a20 */ /* 0x002fc80000410000 */
[----:B------:R1:W1:Y:S03]  /*2c00*/  MUFU.TANH R104, R0 ;  /* 0x0000000000687308 */ /* 0x0002660000002400 */
[----:B------:R-:W-:Y:S08]  /*2c10*/  HMMA.16816.F32.BF16 R48, R28, R52, R136 ;  /* 0x000000341c30723c */ /* 0x000ff00000041888 */
[----:B------:R-:W-:Y:S01]  /*2c20*/  HMMA.16816.F32.BF16 R68, R12, R42, R68 ;  /* 0x0000002a0c44723c */ /* 0x000fe20000041844 */
[----:B-1----:R-:W-:-:S04]  /*2c30*/  FMUL.FTZ R0, R93, c[0x0][0x320] ;  /* 0x0000c8005d007a20 */ /* 0x002fc80000410000 */
[----:B------:R1:W1:Y:S03]  /*2c40*/  MUFU.TANH R100, R0 ;  /* 0x0000000000647308 */ /* 0x0002660000002400 */
        /* <DEDUP_REMOVED lines=14> */
[----:B------:R-:W2:Y:S01]  /*2d30*/  LDSM.16.M88.4 R36, [R212+0x1c00] ;  /* 0x001c0000d424783b */ /* 0x000ea20000000200 */
[----:B-1----:R-:W-:-:S04]  /*2d40*/  FMUL.FTZ R0, R82, c[0x0][0x320] ;  /* 0x0000c80052007a20 */ /* 0x002fc80000410000 */
[----:B------:R1:W1:Y:S02]  /*2d50*/  MUFU.TANH R111, R0 ;  /* 0x00000000006f7308 */ /* 0x0002640000002400 */
[----:B---3--:R-:W-:Y:S01]  /*2d60*/  HMMA.16816.F32.BF16 R68, R16, R56, R72 ;  /* 0x000000381044723c */ /* 0x008fe20000041848 */
[----:B-1----:R-:W-:-:S05]  /*2d70*/  FMUL.FTZ R0, R83, c[0x0][0x320] ;  /* 0x0000c80053007a20 */ /* 0x002fca0000410000 */
[----:B------:R1:W3:Y:S02]  /*2d80*/  MUFU.TANH R110, R0 ;  /* 0x00000000006e7308 */ /* 0x0002e40000002400 */
[----:B------:R-:W-:Y:S01]  /*2d90*/  HMMA.16816.F32.BF16 R72, R28, R54, R140 ;  /* 0x000000361c48723c */ /* 0x000fe2000004188c */
[----:B------:R-:W2:Y:S01]  /*2da0*/  LDSM.16.M88.4 R52, [R222] ;  /* 0x00000000de34783b */ /* 0x000ea20000000200 */
        /* <DEDUP_REMOVED lines=16> */
[----:B------:R-:W-:Y:S08]  /*2eb0*/  HMMA.16816.F32.BF16 R68, R32, R36, R112 ;  /* 0x000000242044723c */ /* 0x000ff00000041870 */
[----:B------:R-:W-:Y:S01]  /*2ec0*/  HMMA.16816.F32.BF16 R44, R16, R58, R60 ;  /* 0x0000003a102c723c */ /* 0x000fe2000004183c */
[----:B-1----:R-:W-:-:S07]  /*2ed0*/  FMUL.FTZ R0, R78, c[0x0][0x320] ;  /* 0x0000c8004e007a20 */ /* 0x002fce0000410000 */
[----:B------:R-:W-:Y:S01]  /*2ee0*/  HMMA.16816.F32.BF16 R60, R32, R38, R120 ;  /* 0x00000026203c723c */ /* 0x000fe20000041878 */
[----:B------:R-:W-:Y:S01]  /*2ef0*/  LDSM.16.M88.4 R32, [R218] ;  /* 0x00000000da20783b */ /* 0x000fe20000000200 */
[----:B------:R1:W1:Y:S06]  /*2f00*/  MUFU.TANH R105, R0 ;  /* 0x0000000000697308 */ /* 0x00026c0000002400 */
[----:B------:R-:W-:Y:S01]  /*2f10*/  HMMA.16816.F32.BF16 R84, R4, R48, R40 ;  /* 0x000000300454723c */ /* 0x000fe20000041828 */
[----:B------:R-:W2:Y:S01]  /*2f20*/  LDSM.16.M88.4 R40, [R212+0x2c00] ;  /* 0x002c0000d428783b */ /* 0x000ea20000000200 */
[----:B------:R-:W-:Y:S01]  /*2f30*/  ISETP.GT.AND P0, PT, R64, R177, PT ;  /* 0x000000b14000720c */ /* 0x000fe20003f04270 */
[----:B------:R-:W-:-:S04]  /*2f40*/  DEPBAR.LE SB0, 0x0 ;  /* 0x000080000000791a */ /* 0x000fc80000000000 */
[----:B-1----:R-:W-:Y:S02]  /*2f50*/  FMUL.FTZ R0, R79, c[0x0][0x320] ;  /* 0x0000c8004f007a20 */ /* 0x002fe40000410000 */
[C---:B------:R-:W-:Y:S08]  /*2f60*/  HMMA.16816.F32.BF16 R76, R28.reuse, R36, R148 ;  /* 0x000000241c4c723c */ /* 0x040ff00000041894 */
[----:B------:R-:W-:Y:S01]  /*2f70*/  HMMA.16816.F32.BF16 R28, R28, R38, R152 ;  /* 0x000000261c1c723c */ /* 0x000fe20000041898 */
[----:B------:R1:W1:Y:S02]  /*2f80*/  MUFU.TANH R106, R0 ;  /* 0x00000000006a7308 */ /* 0x0002640000002400 */
[----:B-1----:R-:W-:-:S06]  /*2f90*/  FMUL.FTZ R0, R88, c[0x0][0x320] ;  /* 0x0000c80058007a20 */ /* 0x002fcc0000410000 */
[----:B------:R1:W1:Y:S01]  /*2fa0*/  MUFU.TANH R67, R0 ;  /* 0x0000000000437308 */ /* 0x0002620000002400 */
[----:B------:R-:W-:Y:S08]  /*2fb0*/  HMMA.16816.F32.BF16 R72, R12, R58, R72 ;  /* 0x0000003a0c48723c */ /* 0x000ff00000041848 */
[----:B------:R-:W-:Y:S01]  /*2fc0*/  HMMA.16816.F32.BF16 R56, R24, R52, R68 ;  /* 0x000000341838723c */ /* 0x000fe20000041844 */
[----:B-1----:R-:W-:-:S04]  /*2fd0*/  FMUL.FTZ R0, R89, c[0x0][0x320] ;  /* 0x0000c80059007a20 */ /* 0x002fc80000410000 */
[----:B------:R1:W1:Y:S03]  /*2fe0*/  MUFU.TANH R66, R0 ;  /* 0x0000000000427308 */ /* 0x0002660000002400 */
[----:B------:R-:W-:Y:S08]  /*2ff0*/  HMMA.16816.F32.BF16 R68, R20, R52, R76 ;  /* 0x000000341444723c */ /* 0x000ff0000004184c */
[----:B------:R-:W-:Y:S01]  /*3000*/  HMMA.16816.F32.BF16 R24, R24, R54, R60 ;  /* 0x000000361818723c */ /* 0x000fe2000004183c */
[----:B-1----:R-:W-:-:S07]  /*3010*/  FMUL.FTZ R0, R90, c[0x0][0x320] ;  /* 0x0000c8005a007a20 */ /* 0x002fce0000410000 */
[----:B------:R-:W-:Y:S01]  /*3020*/  HMMA.16816.F32.BF16 R52, R20, R54, R28 ;  /* 0x000000361434723c */ /* 0x000fe2000004181c */
[----:B------:R1:W1:Y:S02]  /*3030*/  MUFU.TANH R88, R0 ;  /* 0x0000000000587308 */ /* 0x0002640000002400 */
[----:B-1----:R-:W-:-:S06]  /*3040*/  FMUL.FTZ R0, R91, c[0x0][0x320] ;  /* 0x0000c8005b007a20 */ /* 0x002fcc0000410000 */
        /* <DEDUP_REMOVED lines=8> */
[----:B------:R1:W1:Y:S02]  /*30d0*/  MUFU.TANH R97, R0 ;  /* 0x0000000000617308 */ /* 0x0002640000002400 */
[----:B-1----:R-:W-:Y:S02]  /*30e0*/  FMUL.FTZ R0, R83, c[0x0][0x320] ;  /* 0x0000c80053007a20 */ /* 0x002fe40000410000 */
[----:B------:R-:W-:Y:S08]  /*30f0*/  HMMA.16816.F32.BF16 R80, R8, R50, R44 ;  /* 0x000000320850723c */ /* 0x000ff0000004182c */
[C---:B------:R-:W-:Y:S08]  /*3100*/  HMMA.16816.F32.BF16 R44, R16.reuse, R40, R56 ;  /* 0x00000028102c723c */ /* 0x040ff00000041838 */
[----:B------:R-:W-:Y:S01]  /*3110*/  HMMA.16816.F32.BF16 R16, R16, R42, R24 ;  /* 0x0000002a1010723c */ /* 0x000fe20000041818 */
[----:B------:R1:W1:Y:S07]  /*3120*/  MUFU.TANH R98, R0 ;  /* 0x0000000000627308 */ /* 0x00026e0000002400 */
[----:B------:R-:W-:Y:S08]  /*3130*/  HMMA.16816.F32.BF16 R72, R4, R50, R72 ;  /* 0x000000320448723c */ /* 0x000ff00000041848 */
[----:B------:R-:W-:Y:S01]  /*3140*/  HMMA.16816.F32.BF16 R44, R8, R32, R44 ;  /* 0x00000020082c723c */ /* 0x000fe2000004182c */
[----:B-1----:R-:W-:-:S07]  /*3150*/  FMUL.FTZ R0, R84, c[0x0][0x320] ;  /* 0x0000c80054007a20 */ /* 0x002fce0000410000 */
[----:B------:R-:W-:Y:S08]  /*3160*/  HMMA.16816.F32.BF16 R20, R4, R32, R36 ;  /* 0x000000200414723c */ /* 0x000ff00000041824 */
[-C--:B------:R-:W-:Y:S08]  /*3170*/  HMMA.16816.F32.BF16 R8, R8, R34.reuse, R16 ;  /* 0x000000220808723c */ /* 0x080ff00000041810 */
[----:B------:R-:W-:Y:S01]  /*3180*/  HMMA.16816.F32.BF16 R4, R4, R34, R12 ;  /* 0x000000220404723c */ /* 0x000fe2000004180c */
[----:B------:R1:W1:Y:S01]  /*3190*/  MUFU.TANH R49, R0 ;  /* 0x0000000000317308 */ /* 0x0002620000002400 */
[----:B------:R-:W-:-:S02]  /*31a0*/  FMUL.FTZ R81, R81, c[0x0][0x320] ;  /* 0x0000c80051517a20 */ /* 0x000fc40000410000 */
[----:B------:R-:W-:Y:S02]  /*31b0*/  FMUL.FTZ R72, R72, c[0x0][0x320] ;  /* 0x0000c80048487a20 */ /* 0x000fe40000410000 */
[----:B-1----:R-:W-:-:S04]  /*31c0*/  FMUL.FTZ R0, R85, c[0x0][0x320] ;  /* 0x0000c80055007a20 */ /* 0x002fc80000410000 */
[----:B------:R1:W1:Y:S01]  /*31d0*/  MUFU.TANH R48, R0 ;  /* 0x0000000000307308 */ /* 0x0002620000002400 */
[----:B------:R-:W-:Y:S02]  /*31e0*/  FMUL.FTZ R73, R73, c[0x0][0x320] ;  /* 0x0000c80049497a20 */ /* 0x000fe40000410000 */
[----:B------:R-:W-:Y:S02]  /*31f0*/  FMUL.FTZ R74, R74, c[0x0][0x320] ;  /* 0x0000c8004a4a7a20 */ /* 0x000fe40000410000 */
[----:B------:R-:W-:Y:S02]  /*3200*/  FMUL.FTZ R75, R75, c[0x0][0x320] ;  /* 0x0000c8004b4b7a20 */ /* 0x000fe40000410000 */
[----:B------:R-:W-:Y:S02]  /*3210*/  FMUL.FTZ R20, R20, c[0x0][0x320] ;  /* 0x0000c80014147a20 */ /* 0x000fe40000410000 */
[----:B-1----:R-:W-:-:S04]  /*3220*/  FMUL.FTZ R0, R86, c[0x0][0x320] ;  /* 0x0000c80056007a20 */ /* 0x002fc80000410000 */
[----:B------:R1:W1:Y:S01]  /*3230*/  MUFU.TANH R65, R0 ;  /* 0x0000000000417308 */ /* 0x0002620000002400 */
[----:B------:R-:W-:Y:S02]  /*3240*/  FMUL.FTZ R21, R21, c[0x0][0x320] ;  /* 0x0000c80015157a20 */ /* 0x000fe40000410000 */
[----:B------:R-:W-:Y:S02]  /*3250*/  FMUL.FTZ R23, R23, c[0x0][0x320] ;  /* 0x0000c80017177a20 */ /* 0x000fe40000410000 */
[----:B------:R-:W-:Y:S02]  /*3260*/  FMUL.FTZ R8, R8, c[0x0][0x320] ;  /* 0x0000c80008087a20 */ /* 0x000fe40000410000 */
[----:B------:R-:W-:Y:S02]  /*3270*/  FMUL.FTZ R7, R7, c[0x0][0x320] ;  /* 0x0000c80007077a20 */ /* 0x000fe40000410000 */
[----:B------:R-:W-:Y:S02]  /*3280*/  FMUL.FTZ R82, R82, c[0x0][0x320] ;  /* 0x0000c80052527a20 */ /* 0x000fe40000410000 */
[----:B------:R-:W-:-:S02]  /*3290*/  FMUL.FTZ R83, R83, c[0x0][0x320] ;  /* 0x0000c80053537a20 */ /* 0x000fc40000410000 */
[----:B-1----:R-:W-:Y:S02]  /*32a0*/  FMUL.FTZ R0, R87, c[0x0][0x320] ;  /* 0x0000c80057007a20 */ /* 0x002fe40000410000 */
[----:B------:R-:W-:Y:S02]  /*32b0*/  FMUL.FTZ R44, R44, c[0x0][0x320] ;  /* 0x0000c8002c2c7a20 */ /* 0x000fe40000410000 */
[----:B------:R1:W1:Y:S01]  /*32c0*/  MUFU.TANH R50, R0 ;  /* 0x0000000000327308 */ /* 0x0002620000002400 */
[----:B------:R-:W-:Y:S02]  /*32d0*/  FMUL.FTZ R45, R45, c[0x0][0x320] ;  /* 0x0000c8002d2d7a20 */ /* 0x000fe40000410000 */
[----:B------:R-:W-:Y:S02]  /*32e0*/  FMUL.FTZ R46, R46, c[0x0][0x320] ;  /* 0x0000c8002e2e7a20 */ /* 0x000fe40000410000 */
[----:B------:R-:W-:Y:S02]  /*32f0*/  FMUL.FTZ R47, R47, c[0x0][0x320] ;  /* 0x0000c8002f2f7a20 */ /* 0x000fe40000410000 */
[----:B------:R-:W-:-:S02]  /*3300*/  FMUL.FTZ R22, R22, c[0x0][0x320] ;  /* 0x0000c80016167a20 */ /* 0x000fc40000410000 */
[----:B------:R-:W-:Y:S02]  /*3310*/  FMUL.FTZ R9, R9, c[0x0][0x320] ;  /* 0x0000c80009097a20 */ /* 0x000fe40000410000 */
[----:B------:R-:W-:Y:S02]  /*3320*/  FMUL.FTZ R10, R10, c[0x0][0x320] ;  /* 0x0000c8000a0a7a20 */ /* 0x000fe40000410000 */
[----:B------:R-:W-:Y:S02]  /*3330*/  FMUL.FTZ R11, R11, c[0x0][0x320] ;  /* 0x0000c8000b0b7a20 */ /* 0x000fe40000410000 */
[----:B------:R-:W-:Y:S02]  /*3340*/  FMUL.FTZ R4, R4, c[0x0][0x320] ;  /* 0x0000c80004047a20 */ /* 0x000fe40000410000 */
[----:B-1----:R-:W-:Y:S02]  /*3350*/  FMUL.FTZ R0, R80, c[0x0][0x320] ;  /* 0x0000c80050007a20 */ /* 0x002fe40000410000 */
[----:B------:R-:W-:-:S02]  /*3360*/  FMUL.FTZ R5, R5, c[0x0][0x320] ;  /* 0x0000c80005057a20 */ /* 0x000fc40000410000 */
[----:B------:R-:W-:Y:S01]  /*3370*/  FMUL.FTZ R6, R6, c[0x0][0x320] ;  /* 0x0000c80006067a20 */ /* 0x000fe20000410000 */
[----:B------:R1:W1:Y:S08]  /*3380*/  MUFU.TANH R27, R23 ;  /* 0x00000017001b7308 */ /* 0x0002700000002400 */
[----:B------:R1:W1:Y:S08]  /*3390*/  MUFU.TANH R30, R8 ;  /* 0x00000008001e7308 */ /* 0x0002700000002400 */
[----:B------:R1:W1:Y:S08]  /*33a0*/  MUFU.TANH R51, R0 ;  /* 0x0000000000337308 */ /* 0x0002700000002400 */
[----:B------:R-:W1:Y:S08]  /*33b0*/  MUFU.TANH R81, R81 ;  /* 0x0000005100517308 */ /* 0x000e700000002400 */
[----:B------:R1:W1:Y:S08]  /*33c0*/  MUFU.TANH R107, R82 ;  /* 0x00000052006b7308 */ /* 0x0002700000002400 */
[----:B------:R1:W1:Y:S08]  /*33d0*/  MUFU.TANH R101, R83 ;  /* 0x0000005300657308 */ /* 0x0002700000002400 */
[----:B------:R-:W1:Y:S08]  /*33e0*/  MUFU.TANH R72, R72 ;  /* 0x0000004800487308 */ /* 0x000e700000002400 */
[----:B------:R-:W1:Y:S08]  /*33f0*/  MUFU.TANH R73, R73 ;  /* 0x0000004900497308 */ /* 0x000e700000002400 */
[----:B------:R-:W1:Y:S08]  /*3400*/  MUFU.TANH R74, R74 ;  /* 0x0000004a004a7308 */ /* 0x000e700000002400 */
[----:B------:R-:W1:Y:S08]  /*3410*/  MUFU.TANH R75, R75 ;  /* 0x0000004b004b7308 */ /* 0x000e700000002400 */
[----:B------:R1:W1:Y:S08]  /*3420*/  MUFU.TANH R31, R44 ;  /* 0x0000002c001f7308 */ /* 0x0002700000002400 */
[----:B------:R1:W1:Y:S08]  /*3430*/  MUFU.TANH R32, R45 ;  /* 0x0000002d00207308 */ /* 0x0002700000002400 */
[----:B------:R1:W1:Y:S08]  /*3440*/  MUFU.TANH R39, R46 ;  /* 0x0000002e00277308 */ /* 0x0002700000002400 */
[----:B------:R1:W1:Y:S08]  /*3450*/  MUFU.TANH R38, R47 ;  /* 0x0000002f00267308 */ /* 0x0002700000002400 */
[----:B------:R-:W1:Y:S08]  /*3460*/  MUFU.TANH R20, R20 ;  /* 0x0000001400147308 */ /* 0x000e700000002400 */
[----:B------:R-:W1:Y:S08]  /*3470*/  MUFU.TANH R21, R21 ;  /* 0x0000001500157308 */ /* 0x000e700000002400 */
[----:B------:R1:W1:Y:S08]  /*3480*/  MUFU.TANH R28, R22 ;  /* 0x00000016001c7308 */ /* 0x0002700000002400 */
[----:B------:R1:W1:Y:S08]  /*3490*/  MUFU.TANH R29, R9 ;  /* 0x00000009001d7308 */ /* 0x0002700000002400 */
[----:B------:R1:W1:Y:S08]  /*34a0*/  MUFU.TANH R37, R10 ;  /* 0x0000000a00257308 */ /* 0x0002700000002400 */
[----:B------:R1:W1:Y:S08]  /*34b0*/  MUFU.TANH R36, R11 ;  /* 0x0000000b00247308 */ /* 0x0002700000002400 */
[----:B------:R1:W1:Y:S08]  /*34c0*/  MUFU.TANH R12, R4 ;  /* 0x00000004000c7308 */ /* 0x0002700000002400 */
[----:B------:R1:W1:Y:S08]  /*34d0*/  MUFU.TANH R8, R5 ;  /* 0x0000000500087308 */ /* 0x0002700000002400 */
[----:B------:R1:W1:Y:S08]  /*34e0*/  MUFU.TANH R23, R6 ;  /* 0x0000000600177308 */ /* 0x0002700000002400 */
[----:B------:R-:W1:Y:S01]  /*34f0*/  MUFU.TANH R7, R7 ;  /* 0x0000000700077308 */ /* 0x000e620000002400 */
[----:B------:R-:W-:Y:S01]  /*3500*/  BSSY B0, `(.L_x_1008) ;  /* 0x000001b000007945 */ /* 0x000fe20003800000 */
[----:B------:R-:W-:Y:S06]  /*3510*/  BAR.SYNC.DEFER_BLOCKING 0x0 ;  /* 0x0000000000007b1d */ /* 0x000fec0000010000 */
[----:B------:R-:W-:Y:S05]  /*3520*/  @!P0 BRA `(.L_x_1009) ;  /* 0x0000018000008947 */ /* 0x000fea0003800000 */
[----:B-12345:R-:W-:Y:S02]  /*3530*/  IADD3 R0, R176, -0x2, RZ ;  /* 0xfffffffeb0007810 */ /* 0x03efe40007ffe0ff */
[----:B------:R-:W-:-:S02]  /*3540*/  ISETP.GE.AND P5, PT, R160, c[0x0][0x1d4], PT ;  /* 0x00007500a0007a0c */ /* 0x000fc40003fa6270 */
[----:B------:R-:W-:Y:S01]  /*3550*/  SHF.R.S32.HI R2, RZ, 0x1f, R0 ;  /* 0x0000001fff027819 */ /* 0x000fe20000011400 */
[----:B------:R-:W-:-:S04]  /*3560*/  IMAD.WIDE.U32 R4, R0, c[0x0][0x1e0], RZ ;  /* 0x0000780000047a25 */ /* 0x000fc800078e00ff */
[----:B------:R-:W-:-:S04]  /*3570*/  IMAD R2, R2, c[0x0][0x1e0], RZ ;  /* 0x0000780002027a24 */ /* 0x000fc800078e02ff */
[----:B------:R-:W-:Y:S01]  /*3580*/  IMAD R2, R0, c[0x0][0x1e4], R2 ;  /* 0x0000790000027a24 */ /* 0x000fe200078e0202 */
[----:B------:R-:W-:-:S03]  /*3590*/  LEA R0, P1, R4, R162, 0x6 ;  /* 0x000000a204007211 */ /* 0x000fc600078230ff */
[----:B------:R-:W-:Y:S01]  /*35a0*/  IMAD.IADD R3, R5, 0x1, R2 ;  /* 0x0000000105037824 */ /* 0x000fe200078e0202 */
[----:B------:R-:W-:Y:S01]  /*35b0*/  LEA R2, P0, R0, c[0x0][0x1c8], 0x1 ;  /* 0x0000720000027a11 */ /* 0x000fe200078008ff */
[----:B------:R-:W-:-:S03]  /*35c0*/  IMAD.MOV.U32 R5, RZ, RZ, c[0x0][0x1e0] ;  /* 0x00007800ff057624 */ /* 0x000fc600078e00ff */
[----:B------:R-:W-:-:S04]  /*35d0*/  LEA.HI.X R4, R4, R147, R3, 0x6, P1 ;  /* 0x0000009304047211 */ /* 0x000fc800008f3403 */
[----:B------:R-:W-:Y:S01]  /*35e0*/  LEA.HI.X R3, R0, c[0x0][0x1cc], R4, 0x1, P0 ;  /* 0x0000730000037a11 */ /* 0x000fe200000f0c04 */
[----:B------:R-:W-:Y:S01]  /*35f0*/  IMAD.MOV.U32 R0, RZ, RZ, c[0x0][0x1e4] ;  /* 0x00007900ff007624 */ /* 0x000fe200078e00ff */
[----:B------:R-:W-:-:S03]  /*3600*/  LEA R4, P0, R5, R2, 0x6 ;  /* 0x0000000205047211 */ /* 0x000fc600078030ff */
[----:B------:R-:W-:Y:S01]  /*3610*/  @!PT LDS RZ, [RZ] ;  /* 0x00000000fffff984 */ /* 0x000fe20000000800 */
[----:B------:R-:W-:Y:S01]  /*3620*/  @!PT LDS RZ, [RZ] ;  /* 0x00000000fffff984 */ /* 0x000fe20000000800 */
[----:B------:R-:W-:Y:S01]  /*3630*/  @!PT LDS RZ, [RZ] ;  /* 0x00000000fffff984 */ /* 0x000fe20000000800 */
[----:B------:R1:W-:Y:S01]  /*3640*/  LDGSTS.E.BYPASS.LTC128B.128 [R145+0x3100], [R2.64], !P5 ;  /* 0x0310000002917fae */ /* 0x0003e2000e901d46 */
[----:B------:R-:W-:-:S03]  /*3650*/  LEA.HI.X R5, R5, R3, R0, 0x6, P0 ;  /* 0x0000000305057211 */ /* 0x000fc600000f3400 */
[----:B------:R1:W-:Y:S04]  /*3660*/  LDGSTS.E.BYPASS.LTC128B.128 [R145+0x4100], [R2.64+0x40], !P4 ;  /* 0x0410004002917fae */ /* 0x0003e8000e101d46 */
[----:B------:R1:W-:Y:S04]  /*3670*/  LDGSTS.E.BYPASS.LTC128B.128 [R145+0x5100], [R2.64+0x80], !P3 ;  /* 0x0510008002917fae */ /* 0x0003e8000d901d46 */
[----:B------:R1:W-:Y:S04]  /*3680*/  LDGSTS.E.BYPASS.LTC128B.128 [R145+0x3900], [R4.64], !P5 ;  /* 0x0390000004917fae */ /* 0x0003e8000e901d46 */
[----:B------:R1:W-:Y:S04]  /*3690*/  LDGSTS.E.BYPASS.LTC128B.128 [R145+0x4900], [R4.64+0x40], !P4 ;  /* 0x0490004004917fae */ /* 0x0003e8000e101d46 */
[----:B------:R1:W-:Y:S02]  /*36a0*/  LDGSTS.E.BYPASS.LTC128B.128 [R145+0x5900], [R4.64+0x80], !P3 ;  /* 0x0590008004917fae */ /* 0x0003e4000d901d46 */
.L_x_1009:
[----:B--234-:R-:W-:Y:S05]  /*36b0*/  BSYNC B0 ;  /* 0x0000000000007941 */ /* 0x01cfea0003800000 */
.L_x_1008:
[----:B-1----:R-:W2:Y:S04]  /*36c0*/  LDL R0, [R1+0x64] ;  /* 0x0000640001007983 */ /* 0x002ea80000100800 */
[----:B------:R-:W2:Y:S04]  /*36d0*/  LDL R152, [R1+0x54] ;  /* 0x0000540001987983 */ /* 0x000ea80000100800 */
[----:B------:R-:W3:Y:S04]  /*36e0*/  LDL R6, [R1+0x3c] ;  /* 0x00003c0001067983 */ /* 0x000ee80000100800 */
[----:B------:R-:W-:Y:S04]  /*36f0*/  LDSM.16.MT88.4 R52, [R213] ;  /* 0x00000000d534783b */ /* 0x000fe80000004200 */
[----:B------:R-:W-:Y:S04]  /*3700*/  LDSM.16.MT88.4 R112, [R214+0x1000] ;  /* 0x00100000d670783b */ /* 0x000fe80000004200 */
[----:B------:R-:W-:Y:S04]  /*3710*/  LDSM.16.MT88.4 R56, [R214+0x400] ;  /* 0x00040000d638783b */ /* 0x000fe80000004200 */
[----:B------:R-:W-:Y:S04]  /*3720*/  LDSM.16.MT88.4 R60, [R213+0x1400] ;  /* 0x00140000d53c783b */ /* 0x000fe80000004200 */
[----:B------:R-:W-:Y:S04]  /*3730*/  LDSM.16.MT88.4 R68, [R214+0x1400] ;  /* 0x00140000d644783b */ /* 0x000fe80000004200 */
[----:B------:R-:W-:Y:S04]  /*3740*/  LDSM.16.MT88.4 R76, [R213+0x2400] ;  /* 0x00240000d54c783b */ /* 0x000fe80000004200 */
[----:B------:R-:W0:Y:S01]  /*3750*/  LDGDEPBAR ;  /* 0x00000000000079af */ /* 0x000e220000000000 */
[----:B--2---:R-:W-:-:S04]  /*3760*/  IMAD.IADD R2, R0, 0x1, R152 ;  /* 0x0000000100027824 */ /* 0x004fc800078e0298 */
[----:B------:R-:W-:-:S04]  /*3770*/  @P2 IMAD.HI.U32 R0, R2, c[0x0][0x2c8], RZ ;  /* 0x0000b20002002a27 */ /* 0x000fc800078e00ff */
[----:B------:R-:W-:Y:S01]  /*3780*/  IMAD.MOV.U32 R3, RZ, RZ, R2 ;  /* 0x000000ffff037224 */ /* 0x000fe200078e0002 */
[----:B------:R-:W-:Y:S01]  /*3790*/  @P2 SHF.R.U32.HI R3, RZ, c[0x0][0x2cc], R0 ;  /* 0x0000b300ff032a19 */ /* 0x000fe20000011600 */
[----:B------:R-:W-:Y:S04]  /*37a0*/  STL [R1+0x30], R2 ;  /* 0x0000300201007387 */ /* 0x000fe80000100800 */
[----:B------:R-:W1:Y:S01]  /*37b0*/  SHFL.IDX PT, R2, R3, 0x2, 0x1c1f ;  /* 0x005c1f0003027f89 */ /* 0x000e6200000e0000 */
[----:B------:R-:W-:-:S05]  /*37c0*/  IMAD R0, R64, R146, 0x1 ;  /* 0x0000000140007424 */ /* 0x000fca00078e0292 */
[----:B---3--:R-:W-:-:S04]  /*37d0*/  IADD3 R0, -R6, c[0x0][0x1d0], R0 ;  /* 0x0000740006007a10 */ /* 0x008fc80007ffe100 */
[----:B------:R-:W-:Y:S01]  /*37e0*/  IADD3 R5, R0, -c[0x0][0x168], RZ ;  /* 0x80005a0000057a10 */ /* 0x000fe20007ffe0ff */
[----:B------:R-:W-:-:S04]  /*37f0*/  IMAD.IADD R6, R144, 0x1, -R6 ;  /* 0x0000000190067824 */ /* 0x000fc800078e0a06 */
[----:B-1----:R-:W-:-:S05]  /*3800*/  IMAD.IADD R2, R5, 0x1, R2 ;  /* 0x0000000105027824 */ /* 0x002fca00078e0202 */
[----:B------:R-:W-:-:S04]  /*3810*/  IMNMX R2, R6, R2, PT ;  /* 0x0000000206027217 */ /* 0x000fc80003800200 */
[C---:B------:R-:W-:Y:S01]  /*3820*/  ISETP.GT.AND P0, PT, R2.reuse, RZ, PT ;  /* 0x000000ff0200720c */ /* 0x040fe20003f04270 */
[----:B------:R-:W1:Y:S01]  /*3830*/  SHFL.IDX PT, R4, R3, 0x3, 0x1c1f ;  /* 0x007c1f0003047f89 */ /* 0x000e6200000e0000 */
[C---:B------:R-:W-:Y:S02]  /*3840*/  ISETP.GT.AND P6, PT, R2.reuse, 0x1, PT ;  /* 0x000000010200780c */ /* 0x040fe40003fc4270 */
[----:B------:R-:W-:Y:S02]  /*3850*/  FSEL R9, R119, -INF , P0 ;  /* 0xff80000077097808 */ /* 0x000fe40000000000 */
[C---:B------:R-:W-:Y:S02]  /*3860*/  ISETP.GT.AND P1, PT, R2.reuse, 0x8, PT ;  /* 0x000000080200780c */ /* 0x040fe40003f24270 */
[----:B------:R-:W-:Y:S02]  /*3870*/  ISETP.GT.AND P0, PT, R2, 0x9, PT ;  /* 0x000000090200780c */ /* 0x000fe40003f04270 */
[----:B------:R-:W-:-:S02]  /*3880*/  FSEL R10, R116, -INF , P6 ;  /* 0xff800000740a7808 */ /* 0x000fc40003000000 */
[----:B------:R-:W-:Y:S02]  /*3890*/  FSEL R11, R104, -INF , P1 ;  /* 0xff800000680b7808 */ /* 0x000fe40000800000 */
[----:B------:R-:W-:Y:S02]  /*38a0*/  FSEL R13, R100, -INF , P0 ;  /* 0xff800000640d7808 */ /* 0x000fe40000000000 */
[C---:B------:R-:W-:Y:S02]  /*38b0*/  ISETP.GT.AND P6, PT, R2.reuse, 0x10, PT ;  /* 0x000000100200780c */ /* 0x040fe40003fc4270 */
        /* <DEDUP_REMOVED lines=20> */
[----:B------:R-:W-:Y:S01]  /*3a00*/  FMNMX.FTZ R2, R9, R10, !PT ;  /* 0x0000000a09027209 */ /* 0x000fe20007810000 */
[----:B-1----:R-:W-:-:S03]  /*3a10*/  IMAD.IADD R0, R5, 0x1, R4 ;  /* 0x0000000105007824 */ /* 0x002fc600078e0204 */
[----:B------:R-:W-:Y:S02]  /*3a20*/  FMNMX.FTZ R2, R11, R2, !PT ;  /* 0x000000020b027209 */ /* 0x000fe40007810000 */
[----:B------:R-:W-:Y:S02]  /*3a30*/  IMNMX R0, R6, R0, PT ;  /* 0x0000000006007217 */ /* 0x000fe40003800200 */
[----:B------:R-:W-:Y:S02]  /*3a40*/  FMNMX.FTZ R2, R13, R2, !PT ;  /* 0x000000020d027209 */ /* 0x000fe40007810000 */
[----:B------:R-:W-:Y:S02]  /*3a50*/  FSEL R233, R21, -INF , P6 ;  /* 0xff80000015e97808 */ /* 0x000fe40003000000 */
[----:B------:R-:W-:Y:S02]  /*3a60*/  FSEL R234, R12, -INF , P1 ;  /* 0xff8000000cea7808 */ /* 0x000fe40000800000 */
[----:B------:R-:W-:-:S02]  /*3a70*/  ISETP.GT.AND P6, PT, R0, RZ, PT ;  /* 0x000000ff0000720c */ /* 0x000fc40003fc4270 */
[----:B------:R-:W-:Y:S02]  /*3a80*/  ISETP.GT.AND P1, PT, R0, 0x1, PT ;  /* 0x000000010000780c */ /* 0x000fe40003f24270 */
[----:B------:R-:W-:Y:S02]  /*3a90*/  FMNMX.FTZ R2, R18, R2, !PT ;  /* 0x0000000212027209 */ /* 0x000fe40007810000 */
[----:B------:R-:W-:Y:S02]  /*3aa0*/  FSEL R238, R8, -INF , P0 ;  /* 0xff80000008ee7808 */ /* 0x000fe40000000000 */
[----:B------:R-:W-:Y:S02]  /*3ab0*/  ISETP.GT.AND P0, PT, R0, 0x8, PT ;  /* 0x000000080000780c */ /* 0x000fe40003f04270 */
[----:B------:R-:W-:Y:S02]  /*3ac0*/  FSEL R14, R118, -INF , P6 ;  /* 0xff800000760e7808 */ /* 0x000fe40003000000 */
[----:B------:R-:W-:-:S02]  /*3ad0*/  FSEL R15, R117, -INF , P1 ;  /* 0xff800000750f7808 */ /* 0x000fc40000800000 */
[----:B------:R-:W-:Y:S01]  /*3ae0*/  FMNMX.FTZ R2, R19, R2, !PT ;  /* 0x0000000213027209 */ /* 0x000fe20007810000 */
[----:B------:R-:W-:Y:S01]  /*3af0*/  SHFL.IDX PT, R8, R3, RZ, 0x1c1f ;  /* 0x001c1fff03087589 */ /* 0x000fe200000e0000 */
[----:B------:R-:W-:Y:S02]  /*3b00*/  ISETP.GT.AND P1, PT, R0, 0x9, PT ;  /* 0x000000090000780c */ /* 0x000fe40003f24270 */
[----:B------:R-:W-:Y:S01]  /*3b10*/  FSEL R16, R103, -INF , P0 ;  /* 0xff80000067107808 */ /* 0x000fe20000000000 */
[----:B------:R-:W-:Y:S01]  /*3b20*/  LDSM.16.MT88.4 R116, [R213+0x2000] ;  /* 0x00200000d574783b */ /* 0x000fe20000004200 */
[----:B------:R-:W-:Y:S02]  /*3b30*/  FMNMX.FTZ R4, R14, R15, !PT ;  /* 0x0000000f0e047209 */ /* 0x000fe40007810000 */
[----:B------:R-:W-:Y:S02]  /*3b40*/  FMNMX.FTZ R2, R22, R2, !PT ;  /* 0x0000000216027209 */ /* 0x000fe40007810000 */
[----:B------:R-:W-:-:S02]  /*3b50*/  ISETP.GT.AND P0, PT, R0, 0x10, PT ;  /* 0x000000100000780c */ /* 0x000fc40003f04270 */
[----:B------:R-:W-:Y:S02]  /*3b60*/  FSEL R17, R102, -INF , P1 ;  /* 0xff80000066117808 */ /* 0x000fe40000800000 */
[----:B------:R-:W-:Y:S02]  /*3b70*/  FMNMX.FTZ R4, R16, R4, !PT ;  /* 0x0000000410047209 */ /* 0x000fe40007810000 */
[----:B------:R-:W-:Y:S02]  /*3b80*/  FMNMX.FTZ R2, R24, R2, !PT ;  /* 0x0000000218027209 */ /* 0x000fe40007810000 */
[----:B------:R-:W-:Y:S02]  /*3b90*/  ISETP.GT.AND P1, PT, R0, 0x11, PT ;  /* 0x000000110000780c */ /* 0x000fe40003f24270 */
[----:B------:R-:W-:Y:S02]  /*3ba0*/  FSEL R20, R95, -INF , P0 ;  /* 0xff8000005f147808 */ /* 0x000fe40000000000 */
[----:B------:R-:W-:-:S02]  /*3bb0*/  FMNMX.FTZ R4, R17, R4, !PT ;  /* 0x0000000411047209 */ /* 0x000fc40007810000 */
[----:B------:R-:W-:Y:S02]  /*3bc0*/  FMNMX.FTZ R2, R139, R2, !PT ;  /* 0x000000028b027209 */ /* 0x000fe40007810000 */
[----:B------:R-:W-:Y:S02]  /*3bd0*/  ISETP.GT.AND P0, PT, R0, 0x18, PT ;  /* 0x000000180000780c */ /* 0x000fe40003f04270 */
[----:B------:R-:W-:Y:S02]  /*3be0*/  FSEL R21, R93, -INF , P1 ;  /* 0xff8000005d157808 */ /* 0x000fe40000800000 */
[----:B------:R-:W-:Y:S01]  /*3bf0*/  FMNMX.FTZ R4, R20, R4, !PT ;  /* 0x0000000414047209 */ /* 0x000fe20007810000 */
[----:B------:R-:W-:Y:S01]  /*3c00*/  LDSM.16.MT88.4 R92, [R213+0x1000] ;  /* 0x00100000d55c783b */ /* 0x000fe20000004200 */
        /* <DEDUP_REMOVED lines=24> */
[----:B------:R-:W-:Y:S02]  /*3d90*/  FMNMX.FTZ R4, R144, R4, !PT ;  /* 0x0000000490047209 */ /* 0x000fe40007810000 */
[----:B------:R-:W-:Y:S02]  /*3da0*/  FMNMX.FTZ R2, R238, R2, !PT ;  /* 0x00000002ee027209 */ /* 0x000fe40007810000 */
[----:B------:R-:W-:-:S02]  /*3db0*/  ISETP.GT.AND P1, PT, R0, 0x31, PT ;  /* 0x000000310000780c */ /* 0x000fc40003f24270 */
[----:B------:R-:W-:Y:S01]  /*3dc0*/  FSEL R208, R28, -INF , P0 ;  /* 0xff8000001cd07808 */ /* 0x000fe20000000000 */
[----:B------:R-:W1:Y:S01]  /*3dd0*/  SHFL.BFLY PT, R103, R2, 0x2, 0x1f ;  /* 0x0c401f0002677f89 */ /* 0x000e6200000e0000 */
[----:B------:R-:W-:Y:S02]  /*3de0*/  FMNMX.FTZ R4, R147, R4, !PT ;  /* 0x0000000493047209 */ /* 0x000fe40007810000 */
[----:B------:R-:W-:Y:S02]  /*3df0*/  ISETP.GT.AND P0, PT, R0, 0x38, PT ;  /* 0x000000380000780c */ /* 0x000fe40003f04270 */
[----:B------:R-:W-:Y:S02]  /*3e00*/  FSEL R229, R27, -INF , P1 ;  /* 0xff8000001be57808 */ /* 0x000fe40000800000 */
[----:B------:R-:W-:Y:S02]  /*3e10*/  FMNMX.FTZ R4, R208, R4, !PT ;  /* 0x00000004d0047209 */ /* 0x000fe40007810000 */
[----:B------:R-:W-:-:S02]  /*3e20*/  ISETP.GT.AND P1, PT, R0, 0x39, PT ;  /* 0x000000390000780c */ /* 0x000fc40003f24270 */
[----:B------:R-:W-:Y:S02]  /*3e30*/  FSEL R230, R23, -INF , P0 ;  /* 0xff80000017e67808 */ /* 0x000fe40000000000 */
[----:B------:R-:W-:Y:S02]  /*3e40*/  FMNMX.FTZ R0, R229, R4, !PT ;  /* 0x00000004e5007209 */ /* 0x000fe40007810000 */
[----:B------:R-:W-:Y:S02]  /*3e50*/  FSEL R232, R7, -INF , P1 ;  /* 0xff80000007e87808 */ /* 0x000fe40000800000 */
[----:B------:R-:W-:-:S04]  /*3e60*/  FMNMX.FTZ R0, R230, R0, !PT ;  /* 0x00000000e6007209 */ /* 0x000fc80007810000 */
[----:B------:R-:W-:-:S05]  /*3e70*/  FMNMX.FTZ R0, R232, R0, !PT ;  /* 0x00000000e8007209 */ /* 0x000fca0007810000 */
[----:B------:R-:W2:Y:S01]  /*3e80*/  SHFL.BFLY PT, R102, R0, 0x2, 0x1f ;  /* 0x0c401f0000667f89 */ /* 0x000ea200000e0000 */
[----:B-1----:R-:W-:-:S03]  /*3e90*/  FMNMX.FTZ R103, R2, R103, !PT ;  /* 0x0000006702677209 */ /* 0x002fc60007810000 */
[----:B------:R1:W3:Y:S04]  /*3ea0*/  SHFL.IDX PT, R2, R3, 0x1, 0x1c1f ;  /* 0x003c1f0003027f89 */ /* 0x0002e800000e0000 */
[----:B------:R-:W4:Y:S01]  /*3eb0*/  SHFL.BFLY PT, R4, R103, 0x1, 0x1f ;  /* 0x0c201f0067047f89 */ /* 0x000f2200000e0000 */
[----:B--2---:R-:W-:Y:S01]  /*3ec0*/  FMNMX.FTZ R102, R0, R102, !PT ;  /* 0x0000006600667209 */ /* 0x004fe20007810000 */
[----:B-1----:R-:W-:-:S04]  /*3ed0*/  IMAD.IADD R3, R5, 0x1, R8 ;  /* 0x0000000105037824 */ /* 0x002fc800078e0208 */
[----:B------:R-:W1:Y:S01]  /*3ee0*/  SHFL.BFLY PT, R7, R102, 0x1, 0x1f ;  /* 0x0c201f0066077f89 */ /* 0x000e6200000e0000 */
[----:B---3--:R-:W-:Y:S01]  /*3ef0*/  IMAD.IADD R0, R5, 0x1, R2 ;  /* 0x0000000105007824 */ /* 0x008fe200078e0202 */
[----:B------:R-:W-:Y:S02]  /*3f00*/  IMNMX R2, R6, R3, PT ;  /* 0x0000000306027217 */ /* 0x000fe40003800200 */
[----:B----4-:R-:W-:Y:S02]  /*3f10*/  FMNMX.FTZ R103, R103, R4, !PT ;  /* 0x0000000467677209 */ /* 0x010fe40007810000 */
[----:B------:R-:W-:-:S03]  /*3f20*/  ISETP.GT.AND P0, PT, R2, 0x1, PT ;  /* 0x000000010200780c */ /* 0x000fc60003f04270 */
[C---:B------:R-:W-:Y:S01]  /*3f30*/  FMUL.FTZ R12, R103.reuse, c[0x0][0x2d0] ;  /* 0x0000b400670c7a20 */ /* 0x040fe20000410000 */
[----:B------:R-:W-:Y:S02]  /*3f40*/  FSEL R35, R126, -INF , P0 ;  /* 0xff8000007e237808 */ /* 0x000fe40000000000 */
[----:B------:R-:W-:Y:S02]  /*3f50*/  FSETP.NEU.FTZ.AND P0, PT, R103, -INF , PT ;  /* 0xff8000006700780b */ /* 0x000fe40003f1d000 */
[----:B------:R-:W-:Y:S02]  /*3f60*/  ISETP.GT.AND P1, PT, R2, 0x8, PT ;  /* 0x000000080200780c */ /* 0x000fe40003f24270 */
[----:B------:R-:W-:Y:S02]  /*3f70*/  FSEL R12, R12, RZ, P0 ;  /* 0x000000ff0c0c7208 */ /* 0x000fe40000000000 */
[C---:B------:R-:W-:Y:S02]  /*3f80*/  ISETP.GT.AND P0, PT, R2.reuse, 0x11, PT ;  /* 0x000000110200780c */ /* 0x040fe40003f04270 */
[----:B------:R-:W-:Y:S01]  /*3f90*/  FSEL R44, R125, -INF , P1 ;  /* 0xff8000007d2c7808 */ /* 0x000fe20000800000 */
[----:B------:R-:W-:Y:S01]  /*3fa0*/  FFMA.FTZ R3, R9, c[0x0][0x2d0], -R12 ;  /* 0x0000b40009037a23 */ /* 0x000fe2000001080c */
[----:B------:R-:W-:-:S02]  /*3fb0*/  ISETP.GT.AND P6, PT, R2, RZ, PT ;  /* 0x000000ff0200720c */ /* 0x000fc40003fc4270 */
[----:B------:R-:W-:Y:S02]  /*3fc0*/  ISETP.GT.AND P1, PT, R2, 0x10, PT ;  /* 0x000000100200780c */ /* 0x000fe40003f24270 */
[----:B------:R-:W-:Y:S02]  /*3fd0*/  FSEL R47, R108, -INF , P0 ;  /* 0xff8000006c2f7808 */ /* 0x000fe40000000000 */
[----:B------:R-:W-:Y:S01]  /*3fe0*/  ISETP.GT.AND P0, PT, R2, 0x20, PT ;  /* 0x000000200200780c */ /* 0x000fe20003f04270 */
[----:B------:R2:W-:Y:S01]  /*3ff0*/  MUFU.EX2 R179, R3 ;  /* 0x0000000300b37308 */ /* 0x0005e20000000800 */
[----:B------:R-:W-:Y:S02]  /*4000*/  FSEL R34, R156, -INF , P6 ;  /* 0xff8000009c227808 */ /* 0x000fe40003000000 */
[----:B------:R-:W-:Y:S02]  /*4010*/  FSEL R46, R109, -INF , P1 ;  /* 0xff8000006d2e7808 */ /* 0x000fe40000800000 */
[----:B------:R-:W-:-:S02]  /*4020*/  ISETP.GT.AND P6, PT, R2, 0x9, PT ;  /* 0x000000090200780c */ /* 0x000fc40003fc4270 */
[----:B------:R-:W-:Y:S02]  /*4030*/  ISETP.GT.AND P1, PT, R2, 0x18, PT ;  /* 0x000000180200780c */ /* 0x000fe40003f24270 */
[----:B-1----:R-:W-:Y:S02]  /*4040*/  FMNMX.FTZ R102, R102, R7, !PT ;  /* 0x0000000766667209 */ /* 0x002fe40007810000 */
[----:B------:R-:W-:Y:S02]  /*4050*/  FSEL R100, R91, -INF , P0 ;  /* 0xff8000005b647808 */ /* 0x000fe40000000000 */
[----:B------:R-:W-:Y:S01]  /*4060*/  ISETP.GT.AND P0, PT, R2, 0x29, PT ;  /* 0x000000290200780c */ /* 0x000fe20003f04270 */
[--C-:B--2---:R-:W-:Y:S01]  /*4070*/  FFMA.FTZ R3, R10, c[0x0][0x2d0], -R12.reuse ;  /* 0x0000b4000a037a23 */ /* 0x104fe2000001080c */
[----:B------:R-:W-:Y:S02]  /*4080*/  FSEL R45, R124, -INF , P6 ;  /* 0xff8000007c2d7808 */ /* 0x000fe40003000000 */
[----:B------:R-:W-:Y:S01]  /*4090*/  FSEL R49, R99, -INF , P1 ;  /* 0xff80000063317808 */ /* 0x000fe20000800000 */
[----:B------:R1:W2:Y:S01]  /*40a0*/  MUFU.EX2 R159, R3 ;  /* 0x00000003009f7308 */ /* 0x0002a20000000800 */
[C---:B------:R-:W-:Y:S01]  /*40b0*/  ISETP.GT.AND P6, PT, R2.reuse, 0x19, PT ;  /* 0x000000190200780c */ /* 0x040fe20003fc4270 */
[----:B------:R-:W-:Y:S01]  /*40c0*/  FFMA.FTZ R4, R11, c[0x0][0x2d0], -R12 ;  /* 0x0000b4000b047a23 */ /* 0x000fe2000001080c */
[----:B------:R-:W-:Y:S01]  /*40d0*/  ISETP.GT.AND P1, PT, R2, 0x21, PT ;  /* 0x000000210200780c */ /* 0x000fe20003f24270 */
[----:B------:R-:W-:Y:S01]  /*40e0*/  LDSM.16.MT88.4 R124, [R214+0x2000] ;  /* 0x00200000d67c783b */ /* 0x000fe20000004200 */
[----:B------:R-:W-:-:S02]  /*40f0*/  FSEL R143, R81, -INF , P0 ;  /* 0xff800000518f7808 */ /* 0x000fc40000000000 */
[----:B------:R-:W-:Y:S02]  /*4100*/  FSETP.NEU.FTZ.AND P0, PT, R102, -INF , PT ;  /* 0xff8000006600780b */ /* 0x000fe40003f1d000 */
[----:B------:R-:W-:Y:S01]  /*4110*/  FSEL R50, R96, -INF , P6 ;  /* 0xff80000060327808 */ /* 0x000fe20003000000 */
[----:B-1----:R-:W-:Y:S01]  /*4120*/  FMUL.FTZ R3, R102, c[0x0][0x2d0] ;  /* 0x0000b40066037a20 */ /* 0x002fe20000410000 */
[----:B------:R-:W-:Y:S01]  /*4130*/  FSEL R137, R90, -INF , P1 ;  /* 0xff8000005a897808 */ /* 0x000fe20000800000 */
[----:B------:R1:W-:Y:S01]  /*4140*/  MUFU.EX2 R252, R4 ;  /* 0x0000000400fc7308 */ /* 0x0003e20000000800 */
[C---:B------:R-:W-:Y:S01]  /*4150*/  ISETP.GT.AND P6, PT, R2.reuse, 0x28, PT ;  /* 0x000000280200780c */ /* 0x040fe20003fc4270 */
[----:B------:R-:W-:Y:S01]  /*4160*/  LDSM.16.MT88.4 R80, [R214] ;  /* 0x00000000d650783b */ /* 0x000fe20000004200 */
[----:B------:R-:W-:Y:S02]  /*4170*/  ISETP.GT.AND P1, PT, R2, 0x30, PT ;  /* 0x000000300200780c */ /* 0x000fe40003f24270 */
[----:B------:R-:W-:Y:S01]  /*4180*/  FSEL R3, R3, RZ, P0 ;  /* 0x000000ff03037208 */ /* 0x000fe20000000000 */
[----:B------:R-:W-:Y:S01]  /*4190*/  LDSM.16.MT88.4 R88, [R214+0x2400] ;  /* 0x00240000d658783b */ /* 0x000fe20000004200 */
[----:B------:R-:W-:-:S02]  /*41a0*/  FSEL R140, R51, -INF , P6 ;  /* 0xff800000338c7808 */ /* 0x000fc40003000000 */
[----:B------:R-:W-:Y:S02]  /*41b0*/  FSEL R199, R31, -INF , P1 ;  /* 0xff8000001fc77808 */ /* 0x000fe40000800000 */
[C---:B------:R-:W-:Y:S02]  /*41c0*/  ISETP.GT.AND P6, PT, R2.reuse, 0x31, PT ;  /* 0x000000310200780c */ /* 0x040fe40003fc4270 */
[C---:B------:R-:W-:Y:S02]  /*41d0*/  ISETP.GT.AND P1, PT, R2.reuse, 0x38, PT ;  /* 0x000000380200780c */ /* 0x040fe40003f24270 */
[----:B------:R-:W-:Y:S01]  /*41e0*/  ISETP.GT.AND P0, PT, R2, 0x39, PT ;  /* 0x000000390200780c */ /* 0x000fe20003f04270 */
[--C-:B------:R-:W-:Y:S02]  /*41f0*/  FFMA.FTZ R2, R14, c[0x0][0x2d0], -R3.reuse ;  /* 0x0000b4000e027a23 */ /* 0x100fe40000010803 */
[----:B-1----:R-:W-:Y:S02]  /*4200*/  FFMA.FTZ R4, R13, c[0x0][0x2d0], -R12 ;  /* 0x0000b4000d047a23 */ /* 0x002fe4000001080c */
[----:B------:R1:W-:Y:S08]  /*4210*/  MUFU.EX2 R251, R2 ;  /* 0x0000000200fb7308 */ /* 0x0003f00000000800 */
[----:B------:R3:W4:Y:S01]  /*4220*/  MUFU.EX2 R178, R4 ;  /* 0x0000000400b27308 */ /* 0x0007220000000800 */
[----:B-1----:R-:W-:-:S07]  /*4230*/  FFMA.FTZ R2, R15, c[0x0][0x2d0], -R3 ;  /* 0x0000b4000f027a23 */ /* 0x002fce0000010803 */
[----:B------:R1:W1:Y:S01]  /*4240*/  MUFU.EX2 R249, R2 ;  /* 0x0000000200f97308 */ /* 0x0002620000000800 */
[----:B---3--:R-:W-:Y:S02]  /*4250*/  FMNMX.FTZ R4, R34, R35, !PT ;  /* 0x0000002322047209 */ /* 0x008fe40007810000 */
[----:B------:R-:W-:Y:S02]  /*4260*/  IMNMX R0, R6, R0, PT ;  /* 0x0000000006007217 */ /* 0x000fe40003800200 */
[----:B------:R-:W-:Y:S02]  /*4270*/  FSEL R196, R32, -INF , P6 ;  /* 0xff80000020c47808 */ /* 0x000fe40003000000 */
[----:B-1----:R-:W-:Y:S01]  /*4280*/  FMNMX.FTZ R2, R44, R4, !PT ;  /* 0x000000042c027209 */ /* 0x002fe20007810000 */
[----:B------:R-:W-:-:S03]  /*4290*/  FFMA.FTZ R4, R16, c[0x0][0x2d0], -R3 ;  /* 0x0000b40010047a23 */ /* 0x000fc60000010803 */
[----:B------:R-:W-:Y:S02]  /*42a0*/  FMNMX.FTZ R2, R45, R2, !PT ;  /* 0x000000022d027209 */ /* 0x000fe40007810000 */
[----:B------:R-:W-:Y:S02]  /*42b0*/  FSEL R206, R30, -INF , P1 ;  /* 0xff8000001ece7808 */ /* 0x000fe40000800000 */
[C---:B------:R-:W-:Y:S02]  /*42c0*/  ISETP.GT.AND P6, PT, R0.reuse, RZ, PT ;  /* 0x000000ff0000720c */ /* 0x040fe40003fc4270 */
[----:B------:R-:W-:Y:S02]  /*42d0*/  ISETP.GT.AND P1, PT, R0, 0x1, PT ;  /* 0x000000010000780c */ /* 0x000fe40003f24270 */
[----:B------:R-:W-:Y:S01]  /*42e0*/  FMNMX.FTZ R2, R46, R2, !PT ;  /* 0x000000022e027209 */ /* 0x000fe20007810000 */
[----:B------:R1:W-:Y:S01]  /*42f0*/  MUFU.EX2 R248, R4 ;  /* 0x0000000400f87308 */ /* 0x0003e20000000800 */
[----:B------:R-:W-:-:S02]  /*4300*/  FSEL R210, R29, -INF , P0 ;  /* 0xff8000001dd27808 */ /* 0x000fc40000000000 */
[----:B------:R-:W-:Y:S02]  /*4310*/  ISETP.GT.AND P0, PT, R0, 0x8, PT ;  /* 0x000000080000780c */ /* 0x000fe40003f04270 */
[----:B------:R-:W-:Y:S02]  /*4320*/  FSEL R33, R158, -INF , P6 ;  /* 0xff8000009e217808 */ /* 0x000fe40003000000 */
[----:B------:R-:W-:Y:S02]  /*4330*/  FSEL R32, R157, -INF , P1 ;  /* 0xff8000009d207808 */ /* 0x000fe40000800000 */
[----:B------:R-:W-:Y:S02]  /*4340*/  FMNMX.FTZ R2, R47, R2, !PT ;  /* 0x000000022f027209 */ /* 0x000fe40007810000 */
[----:B------:R-:W-:Y:S01]  /*4350*/  ISETP.GT.AND P6, PT, R0, 0x9, PT ;  /* 0x000000090000780c */ /* 0x000fe20003fc4270 */
[----:B-1----:R-:W-:Y:S01]  /*4360*/  FFMA.FTZ R4, R17, c[0x0][0x2d0], -R3 ;  /* 0x0000b40011047a23 */ /* 0x002fe20000010803 */
[----:B------:R-:W-:-:S02]  /*4370*/  FSEL R15, R133, -INF , P0 ;  /* 0xff800000850f7808 */ /* 0x000fc40000000000 */
[----:B------:R-:W-:Y:S01]  /*4380*/  FMNMX.FTZ R2, R49, R2, !PT ;  /* 0x0000000231027209 */ /* 0x000fe20007810000 */
[----:B------:R1:W3:Y:S01]  /*4390*/  MUFU.EX2 R250, R4 ;  /* 0x0000000400fa7308 */ /* 0x0002e20000000800 */
[----:B------:R-:W-:Y:S02]  /*43a0*/  ISETP.GT.AND P1, PT, R0, 0x10, PT ;  /* 0x000000100000780c */ /* 0x000fe40003f24270 */
[----:B------:R-:W-:Y:S02]  /*43b0*/  FSEL R14, R132, -INF , P6 ;  /* 0xff800000840e7808 */ /* 0x000fe40003000000 */
[----:B------:R-:W-:Y:S02]  /*43c0*/  FMNMX.FTZ R2, R50, R2, !PT ;  /* 0x0000000232027209 */ /* 0x000fe40007810000 */
[----:B------:R-:W-:Y:S02]  /*43d0*/  ISETP.GT.AND P0, PT, R0, 0x11, PT ;  /* 0x000000110000780c */ /* 0x000fe40003f04270 */
[----:B-1----:R-:W-:-:S04]  /*43e0*/  FMNMX.FTZ R4, R33, R32, !PT ;  /* 0x0000002021047209 */ /* 0x002fc80007810000 */
[----:B------:R-:W-:Y:S02]  /*43f0*/  FMNMX.FTZ R4, R15, R4, !PT ;  /* 0x000000040f047209 */ /* 0x000fe40007810000 */
[----:B------:R-:W-:Y:S02]  /*4400*/  FSEL R48, R111, -INF , P1 ;  /* 0xff8000006f307808 */ /* 0x000fe40000800000 */
[----:B------:R-:W-:Y:S02]  /*4410*/  FMNMX.FTZ R4, R14, R4, !PT ;  /* 0x000000040e047209 */ /* 0x000fe40007810000 */
[----:B------:R-:W-:Y:S02]  /*4420*/  FMNMX.FTZ R2, R100, R2, !PT ;  /* 0x0000000264027209 */ /* 0x000fe40007810000 */
[----:B------:R-:W-:Y:S02]  /*4430*/  ISETP.GT.AND P6, PT, R0, 0x18, PT ;  /* 0x000000180000780c */ /* 0x000fe40003fc4270 */
[----:B------:R-:W-:-:S02]  /*4440*/  FSEL R72, R110, -INF , P0 ;  /* 0xff8000006e487808 */ /* 0x000fc40000000000 */
[----:B------:R-:W-:Y:S02]  /*4450*/  FMNMX.FTZ R2, R137, R2, !PT ;  /* 0x0000000289027209 */ /* 0x000fe40007810000 */
[----:B------:R-:W-:Y:S02]  /*4460*/  FMNMX.FTZ R4, R48, R4, !PT ;  /* 0x0000000430047209 */ /* 0x000fe40007810000 */
[----:B------:R-:W-:Y:S02]  /*4470*/  ISETP.GT.AND P1, PT, R0, 0x19, PT ;  /* 0x000000190000780c */ /* 0x000fe40003f24270 */
[----:B------:R-:W-:Y:S02]  /*4480*/  FSEL R73, R105, -INF , P6 ;  /* 0xff80000069497808 */ /* 0x000fe40003000000 */
[----:B------:R-:W-:Y:S02]  /*4490*/  FMNMX.FTZ R2, R140, R2, !PT ;  /* 0x000000028c027209 */ /* 0x000fe40007810000 */
[----:B------:R-:W-:-:S02]  /*44a0*/  FMNMX.FTZ R4, R72, R4, !PT ;  /* 0x0000000448047209 */ /* 0x000fc40007810000 */
[----:B------:R-:W-:Y:S02]  /*44b0*/  ISETP.GT.AND P0, PT, R0, 0x20, PT ;  /* 0x000000200000780c */ /* 0x000fe40003f04270 */
        /* <DEDUP_REMOVED lines=9> */
[----:B------:R-:W-:Y:S01]  /*4550*/  FMNMX.FTZ R4, R196, R2, !PT ;  /* 0x00000002c4047209 */ /* 0x000fe20007810000 */
[----:B------:R-:W-:Y:S01]  /*4560*/  FFMA.FTZ R2, R18, c[0x0][0x2d0], -R12 ;  /* 0x0000b40012027a23 */ /* 0x000fe2000001080c */
[----:B------:R-:W-:-:S02]  /*4570*/  FMNMX.FTZ R5, R106, R5, !PT ;  /* 0x000000056a057209 */ /* 0x000fc40007810000 */
[----:B------:R-:W-:Y:S01]  /*4580*/  ISETP.GT.AND P0, PT, R0, 0x29, PT ;  /* 0x000000290000780c */ /* 0x000fe20003f04270 */
[----:B------:R1:W-:Y:S01]  /*4590*/  MUFU.EX2 R245, R2 ;  /* 0x0000000200f57308 */ /* 0x0003e20000000800 */
[----:B------:R-:W-:Y:S02]  /*45a0*/  FSEL R107, R107, -INF , P1 ;  /* 0xff8000006b6b7808 */ /* 0x000fe40000800000 */
[----:B------:R-:W-:Y:S02]  /*45b0*/  FMNMX.FTZ R5, R136, R5, !PT ;  /* 0x0000000588057209 */ /* 0x000fe40007810000 */
[----:B------:R-:W-:Y:S02]  /*45c0*/  ISETP.GT.AND P6, PT, R0, 0x30, PT ;  /* 0x000000300000780c */ /* 0x000fe40003fc4270 */
[----:B------:R-:W-:Y:S02]  /*45d0*/  FSEL R101, R101, -INF , P0 ;  /* 0xff80000065657808 */ /* 0x000fe40000000000 */
[----:B------:R-:W-:-:S02]  /*45e0*/  FMNMX.FTZ R5, R107, R5, !PT ;  /* 0x000000056b057209 */ /* 0x000fc40007810000 */
[----:B------:R-:W-:Y:S01]  /*45f0*/  FMNMX.FTZ R4, R206, R4, !PT ;  /* 0x00000004ce047209 */ /* 0x000fe20007810000 */
[----:B-1----:R-:W-:Y:S01]  /*4600*/  FFMA.FTZ R2, R19, c[0x0][0x2d0], -R12 ;  /* 0x0000b40013027a23 */ /* 0x002fe2000001080c */
[----:B------:R-:W-:-:S03]  /*4610*/  ISETP.GT.AND P1, PT, R0, 0x31, PT ;  /* 0x000000310000780c */ /* 0x000fc60003f24270 */
[----:B------:R1:W1:Y:S01]  /*4620*/  MUFU.EX2 R247, R2 ;  /* 0x0000000200f77308 */ /* 0x0002620000000800 */
[----:B------:R-:W-:Y:S02]  /*4630*/  FSEL R195, R39, -INF , P6 ;  /* 0xff80000027c37808 */ /* 0x000fe40003000000 */
[----:B------:R-:W-:Y:S02]  /*4640*/  FMNMX.FTZ R5, R101, R5, !PT ;  /* 0x0000000565057209 */ /* 0x000fe40007810000 */
[----:B------:R-:W-:Y:S02]  /*4650*/  FMNMX.FTZ R4, R210, R4, !PT ;  /* 0x00000004d2047209 */ /* 0x000fe40007810000 */
[----:B------:R-:W-:Y:S02]  /*4660*/  ISETP.GT.AND P0, PT, R0, 0x38, PT ;  /* 0x000000380000780c */ /* 0x000fe40003f04270 */
[----:B------:R-:W-:Y:S01]  /*4670*/  FSEL R197, R38, -INF , P1 ;  /* 0xff80000026c57808 */ /* 0x000fe20000800000 */
[----:B-1----:R-:W-:-:S04]  /*4680*/  FFMA.FTZ R2, R22, c[0x0][0x2d0], -R12 ;  /* 0x0000b40016027a23 */ /* 0x002fc8000001080c */
[----:B------:R1:W-:Y:S01]  /*4690*/  MUFU.EX2 R246, R2 ;  /* 0x0000000200f67308 */ /* 0x0003e20000000800 */
[----:B------:R-:W2:Y:S01]  /*46a0*/  SHFL.BFLY PT, R6, R4, 0x2, 0x1f ;  /* 0x0c401f0004067f89 */ /* 0x000ea200000e0000 */
[----:B------:R-:W-:Y:S02]  /*46b0*/  ISETP.GT.AND P1, PT, R0, 0x39, PT ;  /* 0x000000390000780c */ /* 0x000fe40003f24270 */
[----:B------:R-:W-:Y:S02]  /*46c0*/  FSEL R198, R37, -INF , P0 ;  /* 0xff80000025c67808 */ /* 0x000fe40000000000 */
[----:B------:R-:W-:Y:S02]  /*46d0*/  FSEL R201, R36, -INF , P1 ;  /* 0xff80000024c97808 */ /* 0x000fe40000800000 */
[----:B-1----:R-:W-:-:S04]  /*46e0*/  FMNMX.FTZ R2, R195, R5, !PT ;  /* 0x00000005c3027209 */ /* 0x002fc80007810000 */
[----:B------:R-:W-:-:S04]  /*46f0*/  FMNMX.FTZ R2, R197, R2, !PT ;  /* 0x00000002c5027209 */ /* 0x000fc80007810000 */
[----:B------:R-:W-:-:S04]  /*4700*/  FMNMX.FTZ R2, R198, R2, !PT ;  /* 0x00000002c6027209 */ /* 0x000fc80007810000 */
[----:B------:R-:W-:Y:S01]  /*4710*/  FMNMX.FTZ R2, R201, R2, !PT ;  /* 0x00000002c9027209 */ /* 0x000fe20007810000 */
[----:B------:R-:W-:-:S04]  /*4720*/  FFMA.FTZ R0, R24, c[0x0][0x2d0], -R12 ;  /* 0x0000b40018007a23 */ /* 0x000fc8000001080c */
[----:B------:R-:W1:Y:S01]  /*4730*/  SHFL.BFLY PT, R5, R2, 0x2, 0x1f ;  /* 0x0c401f0002057f89 */ /* 0x000e6200000e0000 */
[----:B------:R2:W-:Y:S02]  /*4740*/  MUFU.EX2 R244, R0 ;  /* 0x0000000000f47308 */ /* 0x0005e40000000800 */
[----:B--2---:R-:W-:-:S06]  /*4750*/  FFMA.FTZ R0, R20, c[0x0][0x2d0], -R3 ;  /* 0x0000b40014007a23 */ /* 0x004fcc0000010803 */
[----:B------:R2:W-:Y:S02]  /*4760*/  MUFU.EX2 R240, R0 ;  /* 0x0000000000f07308 */ /* 0x0005e40000000800 */
[----:B--2---:R-:W-:-:S05]  /*4770*/  FMNMX.FTZ R0, R4, R6, !PT ;  /* 0x0000000604007209 */ /* 0x004fca0007810000 */
[----:B------:R-:W2:Y:S01]  /*4780*/  SHFL.BFLY PT, R6, R0, 0x1, 0x1f ;  /* 0x0c201f0000067f89 */ /* 0x000ea200000e0000 */
[----:B-1----:R-:W-:-:S05]  /*4790*/  FMNMX.FTZ R2, R2, R5, !PT ;  /* 0x0000000502027209 */ /* 0x002fca0007810000 */
[----:B------:R-:W1:Y:S01]  /*47a0*/  SHFL.BFLY PT, R13, R2, 0x1, 0x1f ;  /* 0x0c201f00020d7f89 */ /* 0x000e6200000e0000 */
[----:B------:R-:W-:Y:S01]  /*47b0*/  FFMA.FTZ R4, R21, c[0x0][0x2d0], -R3 ;  /* 0x0000b40015047a23 */ /* 0x000fe20000010803 */
[----:B------:R-:W-:Y:S02]  /*47c0*/  F2FP.BF16.PACK_AB R8, R159, R179 ;  /* 0x000000b39f08723e */ /* 0x000fe400000010ff */
[----:B----4-:R-:W-:Y:S01]  /*47d0*/  F2FP.BF16.PACK_AB R10, R178, R252 ;  /* 0x000000fcb20a723e */ /* 0x010fe200000010ff */
[----:B------:R4:W1:Y:S01]  /*47e0*/  MUFU.EX2 R241, R4 ;  /* 0x0000000400f17308 */ /* 0x0008620000000800 */
[----:B------:R-:W-:Y:S02]  /*47f0*/  F2FP.BF16.PACK_AB R9, R249, R251 ;  /* 0x000000fbf909723e */ /* 0x000fe400000010ff */
[----:B---3--:R-:W-:Y:S02]  /*4800*/  F2FP.BF16.PACK_AB R11, R250, R248 ;  /* 0x000000f8fa0b723e */ /* 0x008fe400000010ff */
[----:B--2---:R-:W-:-:S04]  /*4810*/  FMNMX.FTZ R105, R0, R6, !PT ;  /* 0x0000000600697209 */ /* 0x004fc80007810000 */
[C---:B------:R-:W-:Y:S01]  /*4820*/  FSETP.NEU.FTZ.AND P0, PT, R105.reuse, -INF , PT ;  /* 0xff8000006900780b */ /* 0x040fe20003f1d000 */
[----:B------:R-:W-:Y:S02]  /*4830*/  FMUL.FTZ R0, R105, c[0x0][0x2d0] ;  /* 0x0000b40069007a20 */ /* 0x000fe40000410000 */
[----:B----4-:R-:W-:-:S03]  /*4840*/  FFMA.FTZ R4, R25, c[0x0][0x2d0], -R3 ;  /* 0x0000b40019047a23 */ /* 0x010fc60000010803 */
[----:B------:R-:W-:Y:S01]  /*4850*/  FSEL R0, R0, RZ, P0 ;  /* 0x000000ff00007208 */ /* 0x000fe20000000000 */
[----:B------:R2:W-:Y:S01]  /*4860*/  MUFU.EX2 R242, R4 ;  /* 0x0000000400f27308 */ /* 0x0005e20000000800 */
[----:B------:R-:W-:Y:S01]  /*4870*/  HMMA.16816.F32.BF16 R132, R8, R52, RZ ;  /* 0x000000340884723c */ /* 0x000fe200000418ff */
[----:B-1----:R-:W-:Y:S02]  /*4880*/  FMNMX.FTZ R104, R2, R13, !PT ;  /* 0x0000000d02687209 */ /* 0x002fe40007810000 */
[----:B------:R-:W-:-:S05]  /*4890*/  FFMA.FTZ R2, R35, c[0x0][0x2d0], -R0 ;  /* 0x0000b40023027a23 */ /* 0x000fca0000010800 */
[----:B------:R-:W-:Y:S01]  /*48a0*/  HMMA.16816.F32.BF16 R128, R8, R80, RZ ;  /* 0x000000500880723c */ /* 0x000fe200000418ff */
[----:B------:R1:W-:Y:S01]  /*48b0*/  MUFU.EX2 R236, R2 ;  /* 0x0000000200ec7308 */ /* 0x0003e20000000800 */
[----:B--2---:R-:W-:-:S06]  /*48c0*/  FFMA.FTZ R4, R26, c[0x0][0x2d0], -R3 ;  /* 0x0000b4001a047a23 */ /* 0x004fcc0000010803 */
[----:B------:R-:W-:Y:S01]  /*48d0*/  HMMA.16816.F32.BF16 R120, R8, R92, RZ ;  /* 0x0000005c0878723c */ /* 0x000fe200000418ff */
[----:B------:R-:W-:-:S07]  /*48e0*/  FSETP.NEU.FTZ.AND P0, PT, R104, -INF , PT ;  /* 0xff8000006800780b */ /* 0x000fce0003f1d000 */
[----:B------:R-:W-:Y:S01]  /*48f0*/  HMMA.16816.F32.BF16 R108, R8, R112, RZ ;  /* 0x00000070086c723c */ /* 0x000fe200000418ff */
[----:B-1----:R-:W-:-:S07]  /*4900*/  FMUL.FTZ R2, R104, c[0x0][0x2d0] ;  /* 0x0000b40068027a20 */ /* 0x002fce0000410000 */
        /* <DEDUP_REMOVED lines=8> */
[----:B------:R-:W-:-:S04]  /*4990*/  FFMA.FTZ R8, R34, c[0x0][0x2d0], -R0 ;  /* 0x0000b40022087a23 */ /* 0x000fc80000010800 */
[----:B------:R1:W-:Y:S01]  /*49a0*/  MUFU.EX2 R239, R8 ;  /* 0x0000000800ef7308 */ /* 0x0003e20000000800 */
[----:B------:R-:W-:Y:S01]  /*49b0*/  FSEL R2, R2, RZ, P0 ;  /* 0x000000ff02027208 */ /* 0x000fe20000000000 */
[----:B-1----:R-:W-:-:S06]  /*49c0*/  FFMA.FTZ R8, R44, c[0x0][0x2d0], -R0 ;  /* 0x0000b4002c087a23 */ /* 0x002fcc0000010800 */
[----:B------:R1:W-:Y:S02]  /*49d0*/  MUFU.EX2 R237, R8 ;  /* 0x0000000800ed7308 */ /* 0x0003e40000000800 */
        /* <DEDUP_REMOVED lines=9> */
[----:B------:R1:W-:Y:S08]  /*4a70*/  MUFU.EX2 R209, R8 ;  /* 0x0000000800d17308 */ /* 0x0003f00000000800 */
[----:B------:R-:W2:Y:S01]  /*4a80*/  MUFU.EX2 R243, R4 ;  /* 0x0000000400f37308 */ /* 0x000ea20000000800 */
[----:B-1----:R-:W-:-:S07]  /*4a90*/  FFMA.FTZ R8, R46, c[0x0][0x2d0], -R0 ;  /* 0x0000b4002e087a23 */ /* 0x002fce0000010800 */
[----:B------:R1:W-:Y:S02]  /*4aa0*/  MUFU.EX2 R200, R8 ;  /* 0x0000000800c87308 */ /* 0x0003e40000000800 */
[----:B-1----:R-:W-:-:S06]  /*4ab0*/  FFMA.FTZ R8, R47, c[0x0][0x2d0], -R0 ;  /* 0x0000b4002f087a23 */ /* 0x002fcc0000010800 */
[----:B------:R1:W3:Y:S01]  /*4ac0*/  MUFU.EX2 R204, R8 ;  /* 0x0000000800cc7308 */ /* 0x0002e20000000800 */
[----:B------:R-:W-:Y:S02]  /*4ad0*/  F2FP.BF16.PACK_AB R4, R247, R245 ;  /* 0x000000f5f704723e */ /* 0x000fe400000010ff */
[----:B------:R-:W-:Y:S01]  /*4ae0*/  F2FP.BF16.PACK_AB R5, R241, R240 ;  /* 0x000000f0f105723e */ /* 0x000fe200000010ff */
[----:B-1----:R-:W-:-:S04]  /*4af0*/  FFMA.FTZ R8, R49, c[0x0][0x2d0], -R0 ;  /* 0x0000b40031087a23 */ /* 0x002fc80000010800 */
[----:B------:R1:W-:Y:S01]  /*4b00*/  MUFU.EX2 R203, R8 ;  /* 0x0000000800cb7308 */ /* 0x0003e20000000800 */
[----:B------:R-:W-:Y:S02]  /*4b10*/  F2FP.BF16.PACK_AB R6, R244, R246 ;  /* 0x000000f6f406723e */ /* 0x000fe400000010ff */
[----:B--2---:R-:W-:Y:S01]  /*4b20*/  F2FP.BF16.PACK_AB R7, R243, R242 ;  /* 0x000000f2f307723e */ /* 0x004fe200000010ff */
[----:B-1----:R-:W-:-:S04]  /*4b30*/  FFMA.FTZ R8, R50, c[0x0][0x2d0], -R0 ;  /* 0x0000b40032087a23 */ /* 0x002fc80000010800 */
[----:B------:R1:W-:Y:S02]  /*4b40*/  MUFU.EX2 R202, R8 ;  /* 0x0000000800ca7308 */ /* 0x0003e40000000800 */
[----:B------:R-:W-:Y:S01]  /*4b50*/  HMMA.16816.F32.BF16 R148, R4, R56, R128 ;  /* 0x000000380494723c */ /* 0x000fe20000041880 */
[----:B------:R-:W-:Y:S02]  /*4b60*/  IMAD.MOV.U32 R15, RZ, RZ, R152 ;  /* 0x000000ffff0f7224 */ /* 0x000fe400078e0098 */
[----:B------:R-:W-:Y:S02]  /*4b70*/  IMAD.MOV.U32 R14, RZ, RZ, R159 ;  /* 0x000000ffff0e7224 */ /* 0x000fe400078e009f */
[----:B-1----:R-:W-:-:S04]  /*4b80*/  FFMA.FTZ R8, R48, c[0x0][0x2d0], -R2 ;  /* 0x0000b40030087a23 */ /* 0x002fc80000010802 */
[----:B------:R1:W-:Y:S01]  /*4b90*/  MUFU.EX2 R187, R8 ;  /* 0x0000000800bb7308 */ /* 0x0003e20000000800 */
[C---:B------:R-:W-:Y:S08]  /*4ba0*/  HMMA.16816.F32.BF16 R188, R4.reuse, R60, R120 ;  /* 0x0000003c04bc723c */ /* 0x040ff00000041878 */
[----:B------:R-:W-:Y:S01]  /*4bb0*/  HMMA.16816.F32.BF16 R132, R4, R64, R132 ;  /* 0x000000400484723c */ /* 0x000fe20000041884 */
[----:B-1----:R-:W-:-:S07]  /*4bc0*/  FFMA.FTZ R8, R72, c[0x0][0x2d0], -R2 ;  /* 0x0000b40048087a23 */ /* 0x002fce0000010802 */
[C---:B------:R-:W-:Y:S01]  /*4bd0*/  HMMA.16816.F32.BF16 R164, R4.reuse, R68, R108 ;  /* 0x0000004404a4723c */ /* 0x040fe2000004186c */
[----:B------:R1:W2:Y:S07]  /*4be0*/  MUFU.EX2 R194, R8 ;  /* 0x0000000800c27308 */ /* 0x0002ae0000000800 */
[C---:B------:R-:W-:Y:S08]  /*4bf0*/  HMMA.16816.F32.BF16 R180, R4.reuse, R76, R96 ;  /* 0x0000004c04b4723c */ /* 0x040ff00000041860 */
[----:B------:R-:W-:Y:S01]  /*4c00*/  HMMA.16816.F32.BF16 R172, R4, R88, R84 ;  /* 0x0000005804ac723c */ /* 0x000fe20000041854 */
[----:B-1----:R-:W-:-:S07]  /*4c10*/  FFMA.FTZ R8, R73, c[0x0][0x2d0], -R2 ;  /* 0x0000b40049087a23 */ /* 0x002fce0000010802 */
[C---:B------:R-:W-:Y:S01]  /*4c20*/  HMMA.16816.F32.BF16 R120, R4.reuse, R66, R40 ;  /* 0x000000420478723c */ /* 0x040fe20000041828 */
[----:B------:R1:W-:Y:S07]  /*4c30*/  MUFU.EX2 R193, R8 ;  /* 0x0000000800c17308 */ /* 0x0003ee0000000800 */
[C---:B------:R-:W-:Y:S08]  /*4c40*/  HMMA.16816.F32.BF16 R160, R4.reuse, R58, R36 ;  /* 0x0000003a04a0723c */ /* 0x040ff00000041824 */
[----:B------:R-:W-:Y:S01]  /*4c50*/  HMMA.16816.F32.BF16 R152, R4, R62, R28 ;  /* 0x0000003e0498723c */ /* 0x000fe2000004181c */
[----:B-1----:R-:W-:-:S07]  /*4c60*/  FFMA.FTZ R8, R74, c[0x0][0x2d0], -R2 ;  /* 0x0000b4004a087a23 */ /* 0x002fce0000010802 */
[C---:B------:R-:W-:Y:S08]  /*4c70*/  HMMA.16816.F32.BF16 R168, R4.reuse, R70, R24 ;  /* 0x0000004604a8723c */ /* 0x040ff00000041818 */
[C---:B------:R-:W-:Y:S08]  /*4c80*/  HMMA.16816.F32.BF16 R156, R4.reuse, R78, R20 ;  /* 0x0000004e049c723c */ /* 0x040ff00000041814 */
[----:B------:R-:W-:Y:S07]  /*4c90*/  HMMA.16816.F32.BF16 R128, R4, R90, R16 ;  /* 0x0000005a0480723c */ /* 0x000fee0000041810 */
[----:B------:R-:W-:-:S02]  /*4ca0*/  F2FP.BF16.PACK_AB R4, R236, R239 ;  /* 0x000000efec04723e */ /* 0x000fc400000010ff */
[----:B------:R-:W-:Y:S02]  /*4cb0*/  F2FP.BF16.PACK_AB R6, R235, R237 ;  /* 0x000000edeb06723e */ /* 0x000fe400000010ff */
[----:B------:R-:W-:Y:S02]  /*4cc0*/  F2FP.BF16.PACK_AB R5, R205, R211 ;  /* 0x000000d3cd05723e */ /* 0x000fe400000010ff */
[----:B------:R-:W-:Y:S01]  /*4cd0*/  F2FP.BF16.PACK_AB R7, R209, R207 ;  /* 0x000000cfd107723e */ /* 0x000fe200000010ff */
[----:B------:R1:W4:Y:S06]  /*4ce0*/  MUFU.EX2 R192, R8 ;  /* 0x0000000800c07308 */ /* 0x00032c0000000800 */
[C---:B------:R-:W-:Y:S08]  /*4cf0*/  HMMA.16816.F32.BF16 R44, R4.reuse, R52, RZ ;  /* 0x00000034042c723c */ /* 0x040ff000000418ff */
[----:B------:R-:W-:Y:S01]  /*4d00*/  HMMA.16816.F32.BF16 R28, R4, R92, RZ ;  /* 0x0000005c041c723c */ /* 0x000fe200000418ff */
[----:B-1----:R-:W-:-:S04]  /*4d10*/  FFMA.FTZ R8, R100, c[0x0][0x2d0], -R0 ;  /* 0x0000b40064087a23 */ /* 0x002fc80000010800 */
[----:B------:R1:W-:Y:S03]  /*4d20*/  MUFU.EX2 R186, R8 ;  /* 0x0000000800ba7308 */ /* 0x0003e60000000800 */
[C---:B------:R-:W-:Y:S08]  /*4d30*/  HMMA.16816.F32.BF16 R32, R4.reuse, R80, RZ ;  /* 0x000000500420723c */ /* 0x040ff000000418ff */
[----:B------:R-:W-:Y:S01]  /*4d40*/  HMMA.16816.F32.BF16 R24, R4, R124, RZ ;  /* 0x0000007c0418723c */ /* 0x000fe200000418ff */
[----:B-1----:R-:W-:-:S07]  /*4d50*/  FFMA.FTZ R8, R139, c[0x0][0x2d0], -R12 ;  /* 0x0000b4008b087a23 */ /* 0x002fce000001080c */
[C---:B------:R-:W-:Y:S01]  /*4d60*/  HMMA.16816.F32.BF16 R48, R4.reuse, R82, RZ ;  /* 0x000000520430723c */ /* 0x040fe200000418ff */
[----:B------:R1:W-:Y:S07]  /*4d70*/  MUFU.EX2 R185, R8 ;  /* 0x0000000800b97308 */ /* 0x0003ee0000000800 */
        /* <DEDUP_REMOVED lines=8> */
[C---:B------:R-:W-:Y:S08]  /*4e00*/  HMMA.16816.F32.BF16 R72, R4.reuse, R118, RZ ;  /* 0x000000760448723c */ /* 0x040ff000000418ff */
[----:B------:R-:W-:Y:S07]  /*4e10*/  HMMA.16816.F32.BF16 R80, R4, R126, RZ ;  /* 0x0000007e0450723c */ /* 0x000fee00000418ff */
[----:B---3--:R-:W-:-:S02]  /*4e20*/  F2FP.BF16.PACK_AB R4, R204, R200 ;  /* 0x000000c8cc04723e */ /* 0x008fc400000010ff */
[----:B--2---:R-:W-:Y:S02]  /*4e30*/  F2FP.BF16.PACK_AB R5, R194, R187 ;  /* 0x000000bbc205723e */ /* 0x004fe400000010ff */
[----:B------:R-:W-:Y:S02]  /*4e40*/  F2FP.BF16.PACK_AB R6, R202, R203 ;  /* 0x000000cbca06723e */ /* 0x000fe400000010ff */
[----:B----4-:R-:W-:-:S07]  /*4e50*/  F2FP.BF16.PACK_AB R7, R192, R193 ;  /* 0x000000c1c007723e */ /* 0x010fce00000010ff */
[C---:B------:R-:W-:Y:S07]  /*4e60*/  HMMA.16816.F32.BF16 R124, R4.reuse, R64, R44 ;  /* 0x00000040047c723c */ /* 0x040fee000004182c */
[----:B------:R-:W-:Y:S02]  /*4e70*/  IMAD.MOV.U32 R64, RZ, RZ, R179 ;  /* 0x000000ffff407224 */ /* 0x000fe400078e00b3 */
[----:B------:R1:W-:Y:S01]  /*4e80*/  MUFU.EX2 R179, R8 ;  /* 0x0000000800b37308 */ /* 0x0003e20000000800 */
[C---:B------:R-:W-:Y:S01]  /*4e90*/  HMMA.16816.F32.BF16 R108, R4.reuse, R60, R28 ;  /* 0x0000003c046c723c */ /* 0x040fe2000004181c */
[----:B------:R-:W-:Y:S06]  /*4ea0*/  LDSM.16.MT88.4 R28, [R214+0x800] ;  /* 0x00080000d61c783b */ /* 0x000fec0000004200 */
[----:B------:R-:W-:Y:S01]  /*4eb0*/  IMAD.MOV.U32 R61, RZ, RZ, R178 ;  /* 0x000000ffff3d7224 */ /* 0x000fe200078e00b2 */
[----:B------:R-:W-:Y:S01]  /*4ec0*/  HMMA.16816.F32.BF16 R112, R4, R56, R32 ;  /* 0x000000380470723c */ /* 0x000fe20000041820 */
[----:B------:R-:W2:Y:S01]  /*4ed0*/  LDSM.16.MT88.4 R32, [R213+0x800] ;  /* 0x00080000d520783b */ /* 0x000ea20000004200 */
[----:B-1----:R-:W-:-:S04]  /*4ee0*/  FFMA.FTZ R8, R146, c[0x0][0x2d0], -R12 ;  /* 0x0000b40092087a23 */ /* 0x002fc8000001080c */
[----:B------:R1:W-:Y:S01]  /*4ef0*/  MUFU.EX2 R178, R8 ;  /* 0x0000000800b27308 */ /* 0x0003e20000000800 */
[----:B------:R-:W-:Y:S01]  /*4f00*/  IMAD.MOV.U32 R60, RZ, RZ, R177 ;  /* 0x000000ffff3c7224 */ /* 0x000fe200078e00b1 */
[----:B------:R-:W-:Y:S01]  /*4f10*/  HMMA.16816.F32.BF16 R84, R4, R88, R24 ;  /* 0x000000580454723c */ /* 0x000fe20000041818 */
[----:B------:R-:W3:Y:S01]  /*4f20*/  LDSM.16.MT88.4 R24, [R213+0x1800] ;  /* 0x00180000d518783b */ /* 0x000ee20000004200 */
[----:B-1----:R-:W-:-:S06]  /*4f30*/  FFMA.FTZ R8, R138, c[0x0][0x2d0], -R3 ;  /* 0x0000b4008a087a23 */ /* 0x002fcc0000010803 */
[C---:B------:R-:W-:Y:S01]  /*4f40*/  HMMA.16816.F32.BF16 R92, R4.reuse, R68, R20 ;  /* 0x00000044045c723c */ /* 0x040fe20000041814 */
[----:B------:R-:W-:Y:S01]  /*4f50*/  FFMA.FTZ R13, R140, c[0x0][0x2d0], -R0 ;  /* 0x0000b4008c0d7a23 */ /* 0x000fe20000010800 */
[----:B------:R-:W1:Y:S01]  /*4f60*/  LDSM.16.MT88.4 R20, [R214+0x1800] ;  /* 0x00180000d614783b */ /* 0x000e620000004200 */
[----:B------:R4:W-:Y:S04]  /*4f70*/  MUFU.EX2 R177, R8 ;  /* 0x0000000800b17308 */ /* 0x0009e80000000800 */
[----:B-----5:R-:W-:Y:S01]  /*4f80*/  IMAD.MOV.U32 R69, RZ, RZ, R176 ;  /* 0x000000ffff457224 */ /* 0x020fe200078e00b0 */
[----:B------:R-:W-:Y:S01]  /*4f90*/  HMMA.16816.F32.BF16 R52, R4, R66, R52 ;  /* 0x000000420434723c */ /* 0x000fe20000041834 */
[----:B----4-:R-:W-:-:S04]  /*4fa0*/  FFMA.FTZ R8, R141, c[0x0][0x2d0], -R3 ;  /* 0x0000b4008d087a23 */ /* 0x010fc80000010803 */
[----:B------:R4:W1:Y:S02]  /*4fb0*/  MUFU.EX2 R176, R8 ;  /* 0x0000000800b07308 */ /* 0x0008640000000800 */
[----:B----4-:R-:W-:-:S06]  /*4fc0*/  FFMA.FTZ R8, R144, c[0x0][0x2d0], -R3 ;  /* 0x0000b40090087a23 */ /* 0x010fcc0000010803 */
[----:B------:R4:W-:Y:S01]  /*4fd0*/  MUFU.EX2 R67, R8 ;  /* 0x0000000800437308 */ /* 0x0009e20000000800 */
[----:B------:R-:W-:Y:S01]  /*4fe0*/  HMMA.16816.F32.BF16 R56, R4, R58, R48 ;  /* 0x0000003a0438723c */ /* 0x000fe20000041830 */
[----:B----4-:R-:W-:-:S06]  /*4ff0*/  FFMA.FTZ R8, R147, c[0x0][0x2d0], -R3 ;  /* 0x0000b40093087a23 */ /* 0x010fcc0000010803 */
[----:B------:R4:W1:Y:S01]  /*5000*/  MUFU.EX2 R100, R8 ;  /* 0x0000000800647308 */ /* 0x0008620000000800 */
[C---:B------:R-:W-:Y:S01]  /*5010*/  HMMA.16816.F32.BF16 R96, R4.reuse, R76, R16 ;  /* 0x0000004c0460723c */ /* 0x040fe20000041810 */
[----:B------:R-:W2:Y:S07]  /*5020*/  LDSM.16.MT88.4 R16, [R213+0x2800] ;  /* 0x00280000d510783b */ /* 0x000eae0000004200 */
[C---:B------:R-:W-:Y:S01]  /*5030*/  HMMA.16816.F32.BF16 R40, R4.reuse, R62, R40 ;  /* 0x0000003e0428723c */ /* 0x040fe20000041828 */
[----:B------:R1:W-:Y:S01]  /*5040*/  MUFU.EX2 R65, R13 ;  /* 0x0000000d00417308 */ /* 0x0003e20000000800 */
[----:B----4-:R-:W4:Y:S06]  /*5050*/  LDSM.16.MT88.4 R8, [R214+0x2800] ;  /* 0x00280000d608783b */ /* 0x010f2c0000004200 */
[C---:B------:R-:W-:Y:S08]  /*5060*/  HMMA.16816.F32.BF16 R36, R4.reuse, R70, R36 ;  /* 0x000000460424723c */ /* 0x040ff00000041824 */
[----:B------:R-:W-:Y:S01]  /*5070*/  HMMA.16816.F32.BF16 R44, R4, R78, R72 ;  /* 0x0000004e042c723c */ /* 0x000fe20000041848 */
[----:B-1----:R-:W-:-:S02]  /*5080*/  FFMA.FTZ R13, R143, c[0x0][0x2d0], -R0 ;  /* 0x0000b4008f0d7a23 */ /* 0x002fc40000010800 */
[----:B------:R-:W-:Y:S05]  /*5090*/  LDSM.16.MT88.4 R140, [R214+0xc00] ;  /* 0x000c0000d68c783b */ /* 0x000fea0000004200 */
[----:B------:R-:W-:Y:S01]  /*50a0*/  HMMA.16816.F32.BF16 R48, R4, R90, R80 ;  /* 0x0000005a0430723c */ /* 0x000fe20000041850 */
[----:B------:R1:W-:Y:S01]  /*50b0*/  MUFU.EX2 R66, R13 ;  /* 0x0000000d00427308 */ /* 0x0003e20000000800 */
[----:B------:R-:W-:Y:S05]  /*50c0*/  LDSM.16.MT88.4 R80, [R213+0x2c00] ;  /* 0x002c0000d550783b */ /* 0x000fea0000004200 */
[----:B------:R-:W-:Y:S01]  /*50d0*/  FFMA.FTZ R4, R137, c[0x0][0x2d0], -R0 ;  /* 0x0000b40089047a23 */ /* 0x000fe20000010800 */
[----:B------:R-:W-:-:S02]  /*50e0*/  F2FP.BF16.PACK_AB R5, R176, R177 ;  /* 0x000000b1b005723e */ /* 0x000fc400000010ff */
[----:B------:R-:W-:Y:S01]  /*50f0*/  F2FP.BF16.PACK_AB R6, R178, R179 ;  /* 0x000000b3b206723e */ /* 0x000fe200000010ff */
[----:B------:R2:W2:Y:S01]  /*5100*/  MUFU.EX2 R63, R4 ;  /* 0x00000004003f7308 */ /* 0x0004a20000000800 */
[----:B------:R-:W-:Y:S01]  /*5110*/  F2FP.BF16.PACK_AB R7, R100, R67 ;  /* 0x000000436407723e */ /* 0x000fe200000010ff */
[----:B-1----:R-:W-:Y:S02]  /*5120*/  FFMA.FTZ R13, R106, c[0x0][0x2d0], -R2 ;  /* 0x0000b4006a0d7a23 */ /* 0x002fe40000010802 */
[----:B------:R-:W-:-:S04]  /*5130*/  IMAD.MOV.U32 R106, RZ, RZ, R60 ;  /* 0x000000ffff6a7224 */ /* 0x000fc800078e003c */
[----:B------:R1:W-:Y:S01]  /*5140*/  MUFU.EX2 R60, R13 ;  /* 0x0000000d003c7308 */ /* 0x0003e20000000800 */
[----:B--2---:R-:W-:-:S07]  /*5150*/  F2FP.BF16.PACK_AB R4, R184, R185 ;  /* 0x000000b9b804723e */ /* 0x004fce00000010ff */
[----:B------:R-:W-:Y:S01]  /*5160*/  HMMA.16816.F32.BF16 R116, R4, R32, R132 ;  /* 0x000000200474723c */ /* 0x000fe20000041884 */
[----:B-1----:R-:W-:-:S07]  /*5170*/  FFMA.FTZ R13, R136, c[0x0][0x2d0], -R2 ;  /* 0x0000b400880d7a23 */ /* 0x002fce0000010802 */
[C---:B------:R-:W-:Y:S08]  /*5180*/  HMMA.16816.F32.BF16 R132, R4.reuse, R28, R148 ;  /* 0x0000001c0484723c */ /* 0x040ff00000041894 */
[----:B---3--:R-:W-:Y:S07]  /*5190*/  HMMA.16816.F32.BF16 R148, R4, R24, R188 ;  /* 0x000000180494723c */ /* 0x008fee00000418bc */
[----:B------:R-:W-:-:S02]  /*51a0*/  IMAD.MOV.U32 R190, RZ, RZ, R61 ;  /* 0x000000ffffbe7224 */ /* 0x000fc400078e003d */
[----:B------:R1:W2:Y:S01]  /*51b0*/  MUFU.EX2 R61, R13 ;  /* 0x0000000d003d7308 */ /* 0x0002a20000000800 */
[----:B------:R-:W-:Y:S02]  /*51c0*/  IMAD.MOV.U32 R189, RZ, RZ, R64 ;  /* 0x000000ffffbd7224 */ /* 0x000fe400078e0040 */
[----:B-1----:R-:W-:-:S05]  /*51d0*/  FFMA.FTZ R13, R107, c[0x0][0x2d0], -R2 ;  /* 0x0000b4006b0d7a23 */ /* 0x002fca0000010802 */
[----:B------:R1:W-:Y:S02]  /*51e0*/  MUFU.EX2 R62, R13 ;  /* 0x0000000d003e7308 */ /* 0x0003e40000000800 */
[----:B-1----:R-:W-:-:S06]  /*51f0*/  FFMA.FTZ R13, R101, c[0x0][0x2d0], -R2 ;  /* 0x0000b400650d7a23 */ /* 0x002fcc0000010802 */
[----:B------:R1:W3:Y:S01]  /*5200*/  MUFU.EX2 R64, R13 ;  /* 0x0000000d00407308 */ /* 0x0002e20000000800 */
[C---:B------:R-:W-:Y:S08]  /*5210*/  HMMA.16816.F32.BF16 R164, R4.reuse, R20, R164 ;  /* 0x0000001404a4723c */ /* 0x040ff000000418a4 */
[C---:B------:R-:W-:Y:S08]  /*5220*/  HMMA.16816.F32.BF16 R72, R4.reuse, R16, R180 ;  /* 0x000000100448723c */ /* 0x040ff000000418b4 */
[C---:B----4-:R-:W-:Y:S01]  /*5230*/  HMMA.16816.F32.BF16 R88, R4.reuse, R8, R172 ;  /* 0x000000080458723c */ /* 0x050fe200000418ac */
[----:B-1----:R-:W-:Y:S01]  /*5240*/  FFMA.FTZ R13, R231, c[0x0][0x2d0], -R12 ;  /* 0x0000b400e70d7a23 */ /* 0x002fe2000001080c */
[----:B------:R-:W-:Y:S06]  /*5250*/  LDSM.16.MT88.4 R172, [R214+0x1c00] ;  /* 0x001c0000d6ac783b */ /* 0x000fec0000004200 */
[C---:B------:R-:W-:Y:S08]  /*5260*/  HMMA.16816.F32.BF16 R120, R4.reuse, R34, R120 ;  /* 0x000000220478723c */ /* 0x040ff00000041878 */
[C---:B------:R-:W-:Y:S08]  /*5270*/  HMMA.16816.F32.BF16 R136, R4.reuse, R30, R160 ;  /* 0x0000001e0488723c */ /* 0x040ff000000418a0 */
[C---:B------:R-:W-:Y:S08]  /*5280*/  HMMA.16816.F32.BF16 R152, R4.reuse, R26, R152 ;  /* 0x0000001a0498723c */ /* 0x040ff00000041898 */
[C---:B------:R-:W-:Y:S08]  /*5290*/  HMMA.16816.F32.BF16 R168, R4.reuse, R22, R168 ;  /* 0x0000001604a8723c */ /* 0x040ff000000418a8 */
[C---:B------:R-:W-:Y:S08]  /*52a0*/  HMMA.16816.F32.BF16 R76, R4.reuse, R18, R156 ;  /* 0x00000012044c723c */ /* 0x040ff0000004189c */
[----:B------:R-:W-:Y:S01]  /*52b0*/  HMMA.16816.F32.BF16 R144, R4, R10, R128 ;  /* 0x0000000a0490723c */ /* 0x000fe20000041880 */
[----:B------:R-:W-:Y:S01]  /*52c0*/  IMAD.MOV.U32 R191, RZ, RZ, R69 ;  /* 0x000000ffffbf7224 */ /* 0x000fe200078e0045 */
[----:B------:R-:W-:Y:S05]  /*52d0*/  LDSM.16.MT88.4 R156, [R213+0x1c00] ;  /* 0x001c0000d59c783b */ /* 0x000fea0000004200 */
[----:B------:R-:W-:-:S02]  /*52e0*/  F2FP.BF16.PACK_AB R4, R63, R186 ;  /* 0x000000ba3f04723e */ /* 0x000fc400000010ff */
[----:B--2---:R-:W-:Y:S02]  /*52f0*/  F2FP.BF16.PACK_AB R5, R61, R60 ;  /* 0x0000003c3d05723e */ /* 0x004fe400000010ff */
[----:B------:R-:W-:Y:S02]  /*5300*/  F2FP.BF16.PACK_AB R6, R66, R65 ;  /* 0x000000414206723e */ /* 0x000fe400000010ff */
[----:B---3--:R-:W-:-:S07]  /*5310*/  F2FP.BF16.PACK_AB R7, R64, R62 ;  /* 0x0000003e4007723e */ /* 0x008fce00000010ff */
[C---:B------:R-:W-:Y:S01]  /*5320*/  HMMA.16816.F32.BF16 R128, R4.reuse, R28, R112 ;  /* 0x0000001c0480723c */ /* 0x040fe20000041870 */
[----:B------:R1:W-:Y:S07]  /*5330*/  MUFU.EX2 R28, R13 ;  /* 0x0000000d001c7308 */ /* 0x0003ee0000000800 */
[----:B------:R-:W-:Y:S01]  /*5340*/  HMMA.16816.F32.BF16 R56, R4, R30, R56 ;  /* 0x0000001e0438723c */ /* 0x000fe20000041838 */
[----:B-1----:R-:W-:-:S04]  /*5350*/  FFMA.FTZ R13, R233, c[0x0][0x2d0], -R12 ;  /* 0x0000b400e90d7a23 */ /* 0x002fc8000001080c */
[----:B------:R1:W2:Y:S03]  /*5360*/  MUFU.EX2 R30, R13 ;  /* 0x0000000d001e7308 */ /* 0x0002a60000000800 */
[----:B------:R-:W-:Y:S01]  /*5370*/  HMMA.16816.F32.BF16 R108, R4, R24, R108 ;  /* 0x00000018046c723c */ /* 0x000fe2000004186c */
[--C-:B-1----:R-:W-:Y:S02]  /*5380*/  FFMA.FTZ R13, R234, c[0x0][0x2d0], -R12.reuse ;  /* 0x0000b400ea0d7a23 */ /* 0x102fe4000001080c */
[----:B------:R-:W-:-:S04]  /*5390*/  FFMA.FTZ R12, R238, c[0x0][0x2d0], -R12 ;  /* 0x0000b400ee0c7a23 */ /* 0x000fc8000001080c */
[----:B------:R1:W-:Y:S01]  /*53a0*/  MUFU.EX2 R25, R12 ;  /* 0x0000000c00197308 */ /* 0x0003e20000000800 */
[----:B------:R-:W-:Y:S01]  /*53b0*/  HMMA.16816.F32.BF16 R160, R4, R20, R92 ;  /* 0x0000001404a0723c */ /* 0x000fe2000004185c */
[----:B-1----:R-:W-:-:S06]  /*53c0*/  FFMA.FTZ R12, R208, c[0x0][0x2d0], -R3 ;  /* 0x0000b400d00c7a23 */ /* 0x002fcc0000010803 */
[----:B------:R1:W-:Y:S01]  /*53d0*/  MUFU.EX2 R24, R12 ;  /* 0x0000000c00187308 */ /* 0x0003e20000000800 */
[----:B------:R-:W-:Y:S01]  /*53e0*/  HMMA.16816.F32.BF16 R44, R4, R18, R44 ;  /* 0x00000012042c723c */ /* 0x000fe2000004182c */
[----:B-1----:R-:W-:-:S06]  /*53f0*/  FFMA.FTZ R12, R229, c[0x0][0x2d0], -R3 ;  /* 0x0000b400e50c7a23 */ /* 0x002fcc0000010803 */
[----:B------:R1:W3:Y:S01]  /*5400*/  MUFU.EX2 R21, R12 ;  /* 0x0000000c00157308 */ /* 0x0002e20000000800 */
[----:B------:R-:W-:Y:S01]  /*5410*/  HMMA.16816.F32.BF16 R68, R4, R16, R96 ;  /* 0x000000100444723c */ /* 0x000fe20000041860 */
[--C-:B-1----:R-:W-:Y:S02]  /*5420*/  FFMA.FTZ R12, R230, c[0x0][0x2d0], -R3.reuse ;  /* 0x0000b400e60c7a23 */ /* 0x102fe40000010803 */
[----:B------:R-:W-:-:S04]  /*5430*/  FFMA.FTZ R3, R232, c[0x0][0x2d0], -R3 ;  /* 0x0000b400e8037a23 */ /* 0x000fc80000010803 */
[----:B------:R1:W-:Y:S02]  /*5440*/  MUFU.EX2 R20, R3 ;  /* 0x0000000300147308 */ /* 0x0003e40000000800 */
[----:B-1----:R-:W-:-:S06]  /*5450*/  FFMA.FTZ R3, R199, c[0x0][0x2d0], -R0 ;  /* 0x0000b400c7037a23 */ /* 0x002fcc0000010800 */
[----:B------:R1:W-:Y:S01]  /*5460*/  MUFU.EX2 R19, R3 ;  /* 0x0000000300137308 */ /* 0x0003e20000000800 */
[----:B------:R-:W-:Y:S01]  /*5470*/  HMMA.16816.F32.BF16 R36, R4, R22, R36 ;  /* 0x000000160424723c */ /* 0x000fe20000041824 */
[----:B-1----:R-:W-:-:S06]  /*5480*/  FFMA.FTZ R3, R196, c[0x0][0x2d0], -R0 ;  /* 0x0000b400c4037a23 */ /* 0x002fcc0000010800 */
[----:B------:R1:W-:Y:S01]  /*5490*/  MUFU.EX2 R16, R3 ;  /* 0x0000000300107308 */ /* 0x0003e20000000800 */
[----:B------:R-:W-:Y:S01]  /*54a0*/  HMMA.16816.F32.BF16 R180, R4, R32, R124 ;  /* 0x0000002004b4723c */ /* 0x000fe2000004187c */
[----:B------:R-:W-:-:S07]  /*54b0*/  IMAD.MOV.U32 R107, RZ, RZ, R15 ;  /* 0x000000ffff6b7224 */ /* 0x000fce00078e000f */
[C---:B------:R-:W-:Y:S01]  /*54c0*/  HMMA.16816.F32.BF16 R52, R4.reuse, R34, R52 ;  /* 0x000000220434723c */ /* 0x040fe20000041834 */
[----:B------:R-:W-:Y:S07]  /*54d0*/  MUFU.EX2 R22, R12 ;  /* 0x0000000c00167308 */ /* 0x000fee0000000800 */
[----:B------:R-:W-:Y:S01]  /*54e0*/  HMMA.16816.F32.BF16 R40, R4, R26, R40 ;  /* 0x0000001a0428723c */ /* 0x000fe20000041828 */
[--C-:B-1----:R-:W-:Y:S01]  /*54f0*/  FFMA.FTZ R3, R206, c[0x0][0x2d0], -R0.reuse ;  /* 0x0000b400ce037a23 */ /* 0x102fe20000010800 */
[----:B------:R-:W1:Y:S01]  /*5500*/  MUFU.EX2 R29, R13 ;  /* 0x0000000d001d7308 */ /* 0x000e620000000800 */
[----:B------:R-:W-:-:S05]  /*5510*/  FFMA.FTZ R0, R210, c[0x0][0x2d0], -R0 ;  /* 0x0000b400d2007a23 */ /* 0x000fca0000010800 */
[C---:B------:R-:W-:Y:S08]  /*5520*/  HMMA.16816.F32.BF16 R84, R4.reuse, R8, R84 ;  /* 0x000000080454723c */ /* 0x040ff00000041854 */
[----:B------:R-:W-:Y:S01]  /*5530*/  HMMA.16816.F32.BF16 R48, R4, R10, R48 ;  /* 0x0000000a0430723c */ /* 0x000fe20000041830 */
[----:B------:R4:W-:Y:S01]  /*5540*/  MUFU.EX2 R17, R0 ;  /* 0x0000000000117308 */ /* 0x0009e20000000800 */
[----:B------:R-:W1:Y:S01]  /*5550*/  LDSM.16.MT88.4 R4, [R214+0x2c00] ;  /* 0x002c0000d604783b */ /* 0x000e620000004200 */
[----:B------:R-:W-:Y:S01]  /*5560*/  IMAD.MOV.U32 R188, RZ, RZ, R14 ;  /* 0x000000ffffbc7224 */ /* 0x000fe200078e000e */
[----:B--2---:R-:W-:-:S02]  /*5570*/  F2FP.BF16.PACK_AB R92, R30, R28 ;  /* 0x0000001c1e5c723e */ /* 0x004fc400000010ff */
[----:B---3--:R-:W-:Y:S01]  /*5580*/  F2FP.BF16.PACK_AB R93, R21, R24 ;  /* 0x00000018155d723e */ /* 0x008fe200000010ff */
[----:B------:R-:W2:Y:S01]  /*5590*/  LDSM.16.MT88.4 R124, [R213+0xc00] ;  /* 0x000c0000d57c783b */ /* 0x000ea20000004200 */
[----:B----4-:R-:W-:-:S04]  /*55a0*/  FFMA.FTZ R0, R195, c[0x0][0x2d0], -R2 ;  /* 0x0000b400c3007a23 */ /* 0x010fc80000010802 */
[----:B------:R3:W-:Y:S02]  /*55b0*/  MUFU.EX2 R12, R0 ;  /* 0x00000000000c7308 */ /* 0x0007e40000000800 */
[----:B---3--:R-:W-:-:S06]  /*55c0*/  FFMA.FTZ R0, R197, c[0x0][0x2d0], -R2 ;  /* 0x0000b400c5007a23 */ /* 0x008fcc0000010802 */
[----:B------:R3:W4:Y:S02]  /*55d0*/  MUFU.EX2 R13, R0 ;  /* 0x00000000000d7308 */ /* 0x0007240000000800 */
[--C-:B---3--:R-:W-:Y:S02]  /*55e0*/  FFMA.FTZ R0, R198, c[0x0][0x2d0], -R2.reuse ;  /* 0x0000b400c6007a23 */ /* 0x108fe40000010802 */
[----:B------:R-:W-:-:S04]  /*55f0*/  FFMA.FTZ R2, R201, c[0x0][0x2d0], -R2 ;  /* 0x0000b400c9027a23 */ /* 0x000fc80000010802 */
[----:B------:R3:W-:Y:S08]  /*5600*/  MUFU.EX2 R15, R2 ;  /* 0x00000002000f7308 */ /* 0x0007f00000000800 */
[----:B------:R1:W-:Y:S01]  /*5610*/  MUFU.EX2 R14, R0 ;  /* 0x00000000000e7308 */ /* 0x0003e20000000800 */
[----:B---3--:R-:W-:-:S07]  /*5620*/  @P2 IMAD.HI.U32 R2, R107, c[0x0][0x2c8], RZ ;  /* 0x0000b2006b022a27 */ /* 0x008fce00078e00ff */
[----:B------:R3:W2:Y:S01]  /*5630*/  MUFU.EX2 R18, R3 ;  /* 0x0000000300127308 */ /* 0x0006a20000000800 */
[----:B-1----:R-:W-:Y:S01]  /*5640*/  IMAD.MOV.U32 R0, RZ, RZ, R107 ;  /* 0x000000ffff007224 */ /* 0x002fe200078e006b */
[----:B------:R-:W-:Y:S01]  /*5650*/  @P2 SHF.R.U32.HI R0, RZ, c[0x0][0x2cc], R2 ;  /* 0x0000b300ff002a19 */ /* 0x000fe20000011602 */
[----:B------:R-:W-:-:S05]  /*5660*/  IMAD.MOV.U32 R2, RZ, RZ, c[0x0][0x168] ;  /* 0x00005a00ff027624 */ /* 0x000fca00078e00ff */
[----:B------:R-:W-:-:S04]  /*5670*/  IADD3 R0, R0, c[0x0][0x1d0], -R2 ;  /* 0x0000740000007a10 */ /* 0x000fc80007ffe802 */
[----:B------:R-:W-:Y:S01]  /*5680*/  SHF.R.S32.HI R2, RZ, 0x1f, R0 ;  /* 0x0000001fff027819 */ /* 0x000fe20000011400 */
[----:B------:R-:W-:-:S03]  /*5690*/  FADD.FTZ R8, R211, R205 ;  /* 0x000000cdd3087221 */ /* 0x000fc60000010000 */
[----:B------:R-:W-:Y:S01]  /*56a0*/  LEA.HI R23, R2, R0, RZ, 0x6 ;  /* 0x0000000002177211 */ /* 0x000fe200078f30ff */
[----:B------:R-:W-:Y:S02]  /*56b0*/  FADD.FTZ R0, R239, R236 ;  /* 0x000000ecef007221 */ /* 0x000fe40000010000 */
[----:B---3--:R-:W-:Y:S01]  /*56c0*/  FADD.FTZ R3, R189, R188 ;  /* 0x000000bcbd037221 */ /* 0x008fe20000010000 */
[----:B------:R-:W-:Y:S01]  /*56d0*/  F2FP.BF16.PACK_AB R94, R25, R29 ;  /* 0x0000001d195e723e */ /* 0x000fe200000010ff */
[----:B------:R-:W-:Y:S01]  /*56e0*/  FADD.FTZ R2, R251, R249 ;  /* 0x000000f9fb027221 */ /* 0x000fe20000010000 */
[----:B------:R-:W-:Y:S01]  /*56f0*/  F2FP.BF16.PACK_AB R95, R20, R22 ;  /* 0x00000016145f723e */ /* 0x000fe200000010ff */
[----:B------:R-:W-:Y:S01]  /*5700*/  FADD.FTZ R0, R237, R0 ;  /* 0x00000000ed007221 */ /* 0x000fe20000010000 */
[----:B------:R-:W-:Y:S01]  /*5710*/  F2FP.BF16.PACK_AB R96, R16, R19 ;  /* 0x000000131060723e */ /* 0x000fe200000010ff */
[----:B------:R-:W-:Y:S01]  /*5720*/  FADD.FTZ R11, R207, R8 ;  /* 0x00000008cf0b7221 */ /* 0x000fe20000010000 */
[----:B----4-:R-:W-:-:S02]  /*5730*/  F2FP.BF16.PACK_AB R97, R13, R12 ;  /* 0x0000000c0d61723e */ /* 0x010fc400000010ff */
[----:B--2---:R-:W-:Y:S02]  /*5740*/  F2FP.BF16.PACK_AB R98, R17, R18 ;  /* 0x000000121162723e */ /* 0x004fe400000010ff */
[----:B------:R-:W-:Y:S01]  /*5750*/  F2FP.BF16.PACK_AB R99, R15, R14 ;  /* 0x0000000e0f63723e */ /* 0x000fe200000010ff */
[----:B------:R-:W-:Y:S02]  /*5760*/  FADD.FTZ R10, R252, R3 ;  /* 0x00000003fc0a7221 */ /* 0x000fe40000010000 */
[----:B------:R-:W-:Y:S02]  /*5770*/  FADD.FTZ R9, R248, R2 ;  /* 0x00000002f8097221 */ /* 0x000fe40000010000 */
[----:B------:R-:W-:Y:S02]  /*5780*/  FADD.FTZ R8, R235, R0 ;  /* 0x00000000eb087221 */ /* 0x000fe40000010000 */
[----:B------:R-:W-:Y:S01]  /*5790*/  FADD.FTZ R3, R209, R11 ;  /* 0x0000000bd1037221 */ /* 0x000fe20000010000 */
[----:B------:R-:W-:Y:S01]  /*57a0*/  HMMA.16816.F32.BF16 R88, R92, R4, R88 ;  /* 0x000000045c58723c */ /* 0x000fe20000041858 */
[----:B------:R-:W-:-:S02]  /*57b0*/  FADD.FTZ R2, R190, R10 ;  /* 0x0000000abe027221 */ /* 0x000fc40000010000 */
[----:B------:R-:W-:Y:S02]  /*57c0*/  FADD.FTZ R0, R250, R9 ;  /* 0x00000009fa007221 */ /* 0x000fe40000010000 */
[----:B------:R-:W-:-:S03]  /*57d0*/  FADD.FTZ R3, R187, R3 ;  /* 0x00000003bb037221 */ /* 0x000fc60000010000 */
[----:B------:R-:W-:Y:S01]  /*57e0*/  HMMA.16816.F32.BF16 R84, R96, R4, R84 ;  /* 0x000000046054723c */ /* 0x000fe20000041854 */
[----:B------:R-:W-:-:S06]  /*57f0*/  FADD.FTZ R3, R194, R3 ;  /* 0x00000003c2037221 */ /* 0x000fcc0000010000 */
        /* <DEDUP_REMOVED lines=33> */
[----:B------:R-:W-:Y:S01]  /*5a10*/  FADD.FTZ R4, R24, R5 ;  /* 0x0000000518047221 */ /* 0x000fe20000010000 */
[----:B------:R-:W-:Y:S01]  /*5a20*/  SHF.R.S32.HI R5, RZ, 0x6, R23 ;  /* 0x00000006ff057819 */ /* 0x000fe20000011417 */
[----:B------:R-:W-:Y:S02]  /*5a30*/  FADD.FTZ R3, R16, R3 ;  /* 0x0000000310037221 */ /* 0x000fe40000010000 */
[----:B------:R-:W-:Y:S01]  /*5a40*/  FADD.FTZ R2, R13, R2 ;  /* 0x000000020d027221 */ /* 0x000fe20000010000 */
[----:B------:R-:W-:Y:S01]  /*5a50*/  IMNMX R5, R106, R5, !PT ;  /* 0x000000056a057217 */ /* 0x000fe20007800200 */
[----:B------:R-:W-:Y:S01]  /*5a60*/  FADD.FTZ R0, R30, R0 ;  /* 0x000000001e007221 */ /* 0x000fe20000010000 */
[----:B------:R-:W-:Y:S01]  /*5a70*/  IADD3 R204, R191, -0x2, RZ ;  /* 0xfffffffebfcc7810 */ /* 0x000fe20007ffe0ff */
[----:B------:R-:W-:-:S02]  /*5a80*/  FADD.FTZ R4, R21, R4 ;  /* 0x0000000415047221 */ /* 0x000fc40000010000 */
[----:B------:R-:W-:Y:S02]  /*5a90*/  FADD.FTZ R3, R18, R3 ;  /* 0x0000000312037221 */ /* 0x000fe40000010000 */
[----:B------:R-:W-:Y:S01]  /*5aa0*/  FADD.FTZ R2, R14, R2 ;  /* 0x000000020e027221 */ /* 0x000fe20000010000 */
[----:B------:R1:W-:Y:S01]  /*5ab0*/  STL [R1+0x38], R5 ;  /* 0x0000380501007387 */ /* 0x0003e20000100800 */
[----:B------:R-:W-:Y:S01]  /*5ac0*/  FADD.FTZ R0, R29, R0 ;  /* 0x000000001d007221 */ /* 0x000fe20000010000 */
[----:B------:R-:W-:Y:S01]  /*5ad0*/  ISETP.GE.AND P0, PT, R204, R5, PT ;  /* 0x00000005cc00720c */ /* 0x000fe20003f06270 */
[----:B------:R-:W-:Y:S02]  /*5ae0*/  FADD.FTZ R4, R22, R4 ;  /* 0x0000000416047221 */ /* 0x000fe40000010000 */
[----:B-1----:R-:W-:Y:S02]  /*5af0*/  FADD.FTZ R5, R17, R3 ;  /* 0x0000000311057221 */ /* 0x002fe40000010000 */
[----:B------:R-:W-:-:S02]  /*5b00*/  FADD.FTZ R3, R15, R2 ;  /* 0x000000020f037221 */ /* 0x000fc40000010000 */
[----:B------:R-:W-:Y:S02]  /*5b10*/  FADD.FTZ R2, R25, R0 ;  /* 0x0000000019027221 */ /* 0x000fe40000010000 */
[----:B------:R-:W-:Y:S01]  /*5b20*/  FADD.FTZ R0, R20, R4 ;  /* 0x0000000414007221 */ /* 0x000fe20000010000 */
[----:B------:R1:W-:Y:S04]  /*5b30*/  STL [R1+0x20], R5 ;  /* 0x0000200501007387 */ /* 0x0003e80000100800 */
[----:B------:R1:W-:Y:S04]  /*5b40*/  STL [R1+0x24], R3 ;  /* 0x0000240301007387 */ /* 0x0003e80000100800 */
[----:B------:R1:W-:Y:S04]  /*5b50*/  STL [R1+0x2c], R0 ;  /* 0x00002c0001007387 */ /* 0x0003e80000100800 */
[----:B------:R1:W-:Y:S01]  /*5b60*/  STL [R1+0x28], R2 ;  /* 0x0000280201007387 */ /* 0x0003e20000100800 */
        /* <DEDUP_REMOVED lines=22> */
[----:B------:R-:W-:Y:S01]  /*5cd0*/  @!UPT UIADD3 URZ, URZ, URZ, URZ ;  /* 0x0000003f3f3ff290 */ /* 0x000fe2000fffe03f */
[----:B------:R-:W-:Y:S11]  /*5ce0*/  @!P0 BRA `(.L_x_1010) ;  /* 0x000047d000008947 */ /* 0x000ff60003800000 */
[----:B-1----:R-:W-:Y:S01]  /*5cf0*/  MOV R106, R104 ;  /* 0x00000068006a7202 */ /* 0x002fe20000000f00 */
[----:B------:R-:W-:Y:S01]  /*5d00*/  IMAD.MOV.U32 R108, RZ, RZ, R102 ;  /* 0x000000ffff6c7224 */ /* 0x000fe200078e0066 */
[----:B------:R-:W-:Y:S01]  /*5d10*/  MOV R100, R105 ;  /* 0x0000006900647202 */ /* 0x000fe20000000f00 */
[----:B------:R-:W-:Y:S01]  /*5d20*/  IMAD.MOV.U32 R229, RZ, RZ, R204 ;  /* 0x000000ffffe57224 */ /* 0x000fe200078e00cc */
[----:B------:R-:W-:-:S07]  /*5d30*/  MOV R107, R103 ;  /* 0x00000067006b7202 */ /* 0x000fce0000000f00 */
.L_x_1011:
[----:B------:R-:W2:Y:S01]  /*5d40*/  LDL R235, [R1+0x1c] ;  /* 0x00001c0001eb7983 */ /* 0x000ea20000100800 */
[----:B------:R-:W-:Y:S04]  /*5d50*/  DEPBAR.LE SB0, 0x0 ;  /* 0x000080000000791a */ /* 0x000fe80000000000 */
[----:B------:R-:W3:Y:S01]  /*5d60*/  LDL.64 R206, [R1+0x10] ;  /* 0x0000100001ce7983 */ /* 0x000ee20000100a00 */
[----:B------:R-:W-:Y:S05]  /*5d70*/  WARPSYNC 0xffffffff ;  /* 0xffffffff00007948 */ /* 0x000fea0003800000 */
[----:B------:R-:W4:Y:S04]  /*5d80*/  LDL R204, [R1+0x18] ;  /* 0x0000180001cc7983 */ /* 0x000f280000100800 */
[----:B------:R-:W3:Y:S04]  /*5d90*/  LDL R230, [R1+0x34] ;  /* 0x0000340001e67983 */ /* 0x000ee80000100800 */
[----:B------:R-:W-:Y:S08]  /*5da0*/  BAR.SYNC.DEFER_BLOCKING 0x0 ;  /* 0x0000000000007b1d */ /* 0x000ff00000010000 */
[----:B------:R-:W-:Y:S08]  /*5db0*/  LDSM.16.M88.4 R64, [R215] ;  /* 0x00000000d740783b */ /* 0x000ff00000000200 */
[----:B-1----:R-:W1:Y:S08]  /*5dc0*/  LDSM.16.M88.4 R16, [R212] ;  /* 0x00000000d410783b */ /* 0x002e700000000200 */
[----:B------:R-:W1:Y:S08]  /*5dd0*/  LDSM.16.M88.4 R60, [R215+0x1000] ;  /* 0x00100000d73c783b */ /* 0x000e700000000200 */
[----:B------:R-:W1:Y:S08]  /*5de0*/  LDSM.16.M88.4 R32, [R212+0x400] ;  /* 0x00040000d420783b */ /* 0x000e700000000200 */
[----:B------:R-:W1:Y:S08]  /*5df0*/  LDSM.16.M88.4 R48, [R212+0x800] ;  /* 0x00080000d430783b */ /* 0x000e700000000200 */
[----:B------:R-:W2:Y:S01]  /*5e00*/  LDSM.16.M88.4 R176, [R212+0xc00] ;  /* 0x000c0000d4b0783b */ /* 0x000ea20000000200 */
[-C--:B-1----:R-:W-:Y:S07]  /*5e10*/  HMMA.16816.F32.BF16 R4, R64, R16.reuse, RZ ;  /* 0x000000104004723c */ /* 0x082fee00000418ff */
[----:B------:R-:W-:Y:S01]  /*5e20*/  LDSM.16.M88.4 R180, [R216] ;  /* 0x00000000d8b4783b */ /* 0x000fe20000000200 */
[C---:B------:R-:W-:Y:S07]  /*5e30*/  HMMA.16816.F32.BF16 R8, R60.reuse, R16, RZ ;  /* 0x000000103c08723c */ /* 0x040fee00000418ff */
[----:B------:R-:W1:Y:S01]  /*5e40*/  LDSM.16.M88.4 R184, [R217] ;  /* 0x00000000d9b8783b */ /* 0x000e620000000200 */
[-C--:B------:R-:W-:Y:S07]  /*5e50*/  HMMA.16816.F32.BF16 R12, R60, R18.reuse, RZ ;  /* 0x000000123c0c723c */ /* 0x080fee00000418ff */
[----:B------:R-:W1:Y:S01]  /*5e60*/  LDSM.16.M88.4 R188, [R216+0x1000] ;  /* 0x00100000d8bc783b */ /* 0x000e620000000200 */
[C---:B------:R-:W-:Y:S07]  /*5e70*/  HMMA.16816.F32.BF16 R16, R64.reuse, R18, RZ ;  /* 0x000000124010723c */ /* 0x040fee00000418ff */
[----:B------:R-:W1:Y:S01]  /*5e80*/  LDSM.16.M88.4 R192, [R228] ;  /* 0x00000000e4c0783b */ /* 0x000e620000000200 */
[-C--:B------:R-:W-:Y:S07]  /*5e90*/  HMMA.16816.F32.BF16 R20, R64, R32.reuse, RZ ;  /* 0x000000204014723c */ /* 0x080fee00000418ff */
[----:B------:R-:W1:Y:S01]  /*5ea0*/  LDSM.16.M88.4 R196, [R227] ;  /* 0x00000000e3c4783b */ /* 0x000e620000000200 */
[C---:B------:R-:W-:Y:S07]  /*5eb0*/  HMMA.16816.F32.BF16 R24, R60.reuse, R32, RZ ;  /* 0x000000203c18723c */ /* 0x040fee00000418ff */
[----:B------:R-:W1:Y:S01]  /*5ec0*/  LDSM.16.M88.4 R200, [R226] ;  /* 0x00000000e2c8783b */ /* 0x000e620000000200 */
[-C--:B------:R-:W-:Y:S07]  /*5ed0*/  HMMA.16816.F32.BF16 R28, R60, R34.reuse, RZ ;  /* 0x000000223c1c723c */ /* 0x080fee00000418ff */
[----:B------:R-:W5:Y:S04]  /*5ee0*/  LDL R234, [R1+0x30] ;  /* 0x0000300001ea7983 */ /* 0x000f680000100800 */
[----:B------:R-:W5:Y:S01]  /*5ef0*/  LDL.64 R232, [R1+0x8] ;  /* 0x0000080001e87983 */ /* 0x000f620000100a00 */
[C---:B------:R-:W-:Y:S05]  /*5f00*/  HMMA.16816.F32.BF16 R32, R64.reuse, R34, RZ ;  /* 0x000000224020723c */ /* 0x040fea00000418ff */
[----:B------:R-:W5:Y:S03]  /*5f10*/  LDL R231, [R1+0x4] ;  /* 0x0000040001e77983 */ /* 0x000f660000100800 */
[-C--:B------:R-:W-:Y:S08]  /*5f20*/  HMMA.16816.F32.BF16 R36, R64, R48.reuse, RZ ;  /* 0x000000304024723c */ /* 0x080ff000000418ff */
[C---:B------:R-:W-:Y:S02]  /*5f30*/  HMMA.16816.F32.BF16 R40, R60.reuse, R48, RZ ;  /* 0x000000303c28723c */ /* 0x040fe400000418ff */
[----:B--2---:R-:W-:Y:S11]  /*5f40*/  ISETP.GT.AND P6, PT, R235, R229, PT ;  /* 0x000000e5eb00720c */ /* 0x004ff60003fc4270 */
[----:B------:R-:W-:Y:S02]  /*5f50*/  @!UPT UIADD3 URZ, URZ, URZ, URZ ;  /* 0x0000003f3f3ff290 */ /* 0x000fe4000fffe03f */
[----:B------:R-:W-:Y:S01]  /*5f60*/  @!P6 SHF.R.S32.HI R0, RZ, 0x1f, R229 ;  /* 0x0000001fff00e819 */ /* 0x000fe200000114e5 */
[C---:B------:R-:W-:Y:S01]  /*5f70*/  @!P6 IMAD.WIDE.U32 R44, R229.reuse, c[0x0][0x208], RZ ;  /* 0x00008200e52cea25 */ /* 0x040fe200078e00ff */
[----:B---3--:R-:W-:Y:S02]  /*5f80*/  @!P6 IADD3 R109, P0, R206, 0x20, RZ ;  /* 0x00000020ce6de810 */ /* 0x008fe40007f1e0ff */
[----:B------:R-:W-:Y:S01]  /*5f90*/  @!P6 MOV R110, c[0x0][0x208] ;  /* 0x00008200006eea02 */ /* 0x000fe20000000f00 */
[----:B------:R-:W-:Y:S01]  /*5fa0*/  @!P6 IMAD R0, R0, c[0x0][0x208], RZ ;  /* 0x000082000000ea24 */ /* 0x000fe200078e02ff */
[----:B----4-:R-:W-:Y:S01]  /*5fb0*/  @!P6 IADD3.X R105, RZ, R204, RZ, P0, !PT ;  /* 0x000000ccff69e210 */ /* 0x010fe200007fe4ff */
[----:B------:R-:W-:Y:S02]  /*5fc0*/  @!P6 IMAD.SHL.U32 R2, R44, 0x40, RZ ;  /* 0x000000402c02e824 */ /* 0x000fe400078e00ff */
[----:B------:R-:W-:Y:S02]  /*5fd0*/  @!P6 IMAD R0, R229, c[0x0][0x20c], R0 ;  /* 0x00008300e500ea24 */ /* 0x000fe400078e0200 */
[----:B------:R-:W-:Y:S01]  /*5fe0*/  @!P6 IMAD.SHL.U32 R101, R230, 0x2, RZ ;  /* 0x00000002e665e824 */ /* 0x000fe200078e00ff */
[C---:B------:R-:W-:Y:S01]  /*5ff0*/  @!P6 IADD3 R3, P1, R2.reuse, R206, RZ ;  /* 0x000000ce0203e210 */ /* 0x040fe20007f3e0ff */
[----:B------:R-:W-:Y:S01]  /*6000*/  @!P6 IMAD.MOV.U32 R111, RZ, RZ, c[0x0][0x20c] ;  /* 0x00008300ff6fe624 */ /* 0x000fe200078e00ff */
[----:B------:R-:W-:Y:S02]  /*6010*/  @!P6 IADD3 R0, R45, R0, RZ ;  /* 0x000000002d00e210 */ /* 0x000fe40007ffe0ff */
[----:B------:R-:W-:Y:S02]  /*6020*/  @!P6 IADD3 R48, P0, R2, R109, RZ ;  /* 0x0000006d0230e210 */ /* 0x000fe40007f1e0ff */
[----:B------:R-:W-:Y:S02]  /*6030*/  @!P6 SHF.L.U64.HI R0, R44, 0x6, R0 ;  /* 0x000000062c00e819 */ /* 0x000fe40000010200 */
[-C--:B------:R-:W-:Y:S02]  /*6040*/  HMMA.16816.F32.BF16 R44, R60, R50.reuse, RZ ;  /* 0x000000323c2c723c */ /* 0x080fe400000418ff */
[C---:B------:R-:W-:Y:S01]  /*6050*/  @!P6 IADD3.X R52, R0.reuse, R105, RZ, P0, !PT ;  /* 0x000000690034e210 */ /* 0x040fe200007fe4ff */
[----:B------:R-:W-:Y:S01]  /*6060*/  @!P6 IMAD.X R49, R0, 0x1, R204, P1 ;  /* 0x000000010031e824 */ /* 0x000fe200008e06cc */
[C---:B------:R-:W-:Y:S02]  /*6070*/  @!P6 LEA R58, P1, R3.reuse, c[0x0][0x1f8], 0x1 ;  /* 0x00007e00033aea11 */ /* 0x040fe400078208ff */
[C---:B------:R-:W-:Y:S02]  /*6080*/  @!P6 LEA R56, P0, R48.reuse, c[0x0][0x1f8], 0x1 ;  /* 0x00007e003038ea11 */ /* 0x040fe400078008ff */
[----:B------:R-:W-:Y:S04]  /*6090*/  @!P6 LEA.HI.X R59, R3, c[0x0][0x1fc], R49, 0x1, P1 ;  /* 0x00007f00033bea11 */ /* 0x000fe800008f0c31 */
[----:B------:R-:W-:Y:S01]  /*60a0*/  @!P6 LEA.HI.X R57, R48, c[0x0][0x1fc], R52, 0x1, P0 ;  /* 0x00007f003039ea11 */ /* 0x000fe200000f0c34 */
[----:B------:R-:W-:Y:S01]  /*60b0*/  @!PT LDS RZ, [RZ] ;  /* 0x00000000fffff984 */ /* 0x000fe20000000800 */
[----:B------:R-:W-:Y:S01]  /*60c0*/  @!PT LDS RZ, [RZ] ;  /* 0x00000000fffff984 */ /* 0x000fe20000000800 */
[----:B------:R-:W-:Y:S01]  /*60d0*/  @!PT LDS RZ, [RZ] ;  /* 0x00000000fffff984 */ /* 0x000fe20000000800 */
[----:B------:R2:W-:Y:S01]  /*60e0*/  @!P6 LDGSTS.E.BYPASS.LTC128B.128 [R101+0x100], [R58.64], !P5 ;  /* 0x001000003a65efae */ /* 0x0005e2000e901d46 */
[C---:B------:R-:W-:Y:S02]  /*60f0*/  HMMA.16816.F32.BF16 R48, R64.reuse, R50, RZ ;  /* 0x000000324030723c */ /* 0x040fe400000418ff */
[----:B------:R-:W-:Y:S04]  /*6100*/  @!P6 IADD3 R103, P0, R206, 0x40, RZ ;  /* 0x00000040ce67e810 */ /* 0x000fe80007f1e0ff */
[----:B------:R-:W-:Y:S01]  /*6110*/  @!P6 IADD3.X R104, RZ, R204, RZ, P0, !PT ;  /* 0x000000ccff68e210 */ /* 0x000fe200007fe4ff */
[----:B------:R2:W-:Y:S01]  /*6120*/  @!P6 LDGSTS.E.BYPASS.LTC128B.128 [R101+0x1100], [R56.64], !P4 ;  /* 0x011000003865efae */ /* 0x0005e2000e101d46 */
[-C--:B------:R-:W-:Y:S01]  /*6130*/  HMMA.16816.F32.BF16 R52, R64, R176.reuse, RZ ;  /* 0x000000b04034723c */ /* 0x080fe200000418ff */
[----:B------:R-:W-:Y:S03]  /*6140*/  @!P6 IADD3 R102, P1, R2, R103, RZ ;  /* 0x000000670266e210 */ /* 0x000fe60007f3e0ff */
[C---:B------:R-:W-:Y:S04]  /*6150*/  @!P6 LEA R3, P0, R110.reuse, R2, 0x5 ;  /* 0x000000026e03e211 */ /* 0x040fe800078028ff */
[----:B------:R-:W-:Y:S01]  /*6160*/  @!P6 LEA.HI.X R2, R110, R0, R111, 0x5, P0 ;  /* 0x000000006e02e211 */ /* 0x000fe200000f2c6f */
[--C-:B------:R-:W-:Y:S03]  /*6170*/  @!P6 IMAD.X R111, R0, 0x1, R104.reuse, P1 ;  /* 0x00000001006fe824 */ /* 0x100fe600008e0668 */
[C---:B------:R-:W-:Y:S02]  /*6180*/  @!P6 LEA R110, P0, R102.reuse, c[0x0][0x1f8], 0x1 ;  /* 0x00007e00666eea11 */ /* 0x040fe400078008ff */
[C---:B------:R-:W-:Y:S02]  /*6190*/  @!P6 IADD3 R0, P1, R3.reuse, R109, RZ ;  /* 0x0000006d0300e210 */ /* 0x040fe40007f3e0ff */
[----:B------:R-:W-:Y:S02]  /*61a0*/  @!P6 LEA.HI.X R111, R102, c[0x0][0x1fc], R111, 0x1, P0 ;  /* 0x00007f00666fea11 */ /* 0x000fe400000f0c6f */
[C---:B------:R-:W-:Y:S02]  /*61b0*/  @!P6 IADD3 R109, P0, R3.reuse, R103, RZ ;  /* 0x00000067036de210 */ /* 0x040fe40007f1e0ff */
[C---:B------:R-:W-:Y:S01]  /*61c0*/  @!P6 IADD3.X R105, R2.reuse, R105, RZ, P1, !PT ;  /* 0x000000690269e210 */ /* 0x040fe20000ffe4ff */
[----:B------:R3:W-:Y:S01]  /*61d0*/  @!P6 LDGSTS.E.BYPASS.LTC128B.128 [R101+0x2100], [R110.64], !P3 ;  /* 0x021000006e65efae */ /* 0x0007e2000d901d46 */
[----:B------:R-:W-:Y:S01]  /*61e0*/  @!P6 IADD3 R3, P1, R3, R206, RZ ;  /* 0x000000ce0303e210 */ /* 0x000fe20007f3e0ff */
[C---:B--2---:R-:W-:Y:S07]  /*61f0*/  HMMA.16816.F32.BF16 R56, R60.reuse, R176, RZ ;  /* 0x000000b03c38723c */ /* 0x044fee00000418ff */
[C---:B------:R-:W-:Y:S01]  /*6200*/  @!P6 IMAD.X R176, R2.reuse, 0x1, R104, P0 ;  /* 0x0000000102b0e824 */ /* 0x040fe200000e0668 */
[-C--:B------:R-:W-:Y:S01]  /*6210*/  HMMA.16816.F32.BF16 R60, R60, R178.reuse, RZ ;  /* 0x000000b23c3c723c */ /* 0x080fe200000418ff */
[C---:B------:R-:W-:Y:S03]  /*6220*/  @!P6 LEA R102, P0, R3.reuse, c[0x0][0x1f8], 0x1 ;  /* 0x00007e000366ea11 */ /* 0x040fe600078008ff */
[----:B------:R-:W-:Y:S04]  /*6230*/  @!P6 IADD3.X R2, R2, R204, RZ, P1, !PT ;  /* 0x000000cc0202e210 */ /* 0x000fe80000ffe4ff */
[----:B------:R-:W-:Y:S04]  /*6240*/  HMMA.16816.F32.BF16 R64, R64, R178, RZ ;  /* 0x000000b24040723c */ /* 0x000fe800000418ff */
[----:B------:R-:W-:Y:S02]  /*6250*/  @!P6 LEA.HI.X R103, R3, c[0x0][0x1fc], R2, 0x1, P0 ;  /* 0x00007f000367ea11 */ /* 0x000fe400000f0c02 */
[C---:B------:R-:W-:Y:S02]  /*6260*/  @!P6 LEA R104, P0, R0.reuse, c[0x0][0x1f8], 0x1 ;  /* 0x00007e000068ea11 */ /* 0x040fe400078008ff */
[-C--:B-1----:R-:W-:Y:S01]  /*6270*/  HMMA.16816.F32.BF16 R4, R180, R184.reuse, R4 ;  /* 0x000000b8b404723c */ /* 0x082fe20000041804 */
[----:B------:R1:W-:Y:S04]  /*6280*/  @!P6 LDGSTS.E.BYPASS.LTC128B.128 [R101+0x900], [R102.64], !P5 ;  /* 0x009000006665efae */ /* 0x0003e8000e901d46 */
[----:B------:R-:W-:Y:S02]  /*6290*/  @!P6 LEA.HI.X R105, R0, c[0x0][0x1fc], R105, 0x1, P0 ;  /* 0x00007f000069ea11 */ /* 0x000fe400000f0c69 */
[C---:B------:R-:W-:Y:S01]  /*62a0*/  @!P6 LEA R2, P0, R109.reuse, c[0x0][0x1f8], 0x1 ;  /* 0x00007e006d02ea11 */ /* 0x040fe200078008ff */
[C---:B------:R-:W-:Y:S02]  /*62b0*/  HMMA.16816.F32.BF16 R8, R188.reuse, R184, R8 ;  /* 0x000000b8bc08723c */ /* 0x040fe40000041808 */
[----:B------:R1:W-:Y:S02]  /*62c0*/  @!P6 LDGSTS.E.BYPASS.LTC128B.128 [R101+0x1900], [R104.64], !P4 ;  /* 0x019000006865efae */ /* 0x0003e4000e101d46 */
[----:B------:R-:W-:Y:S04]  /*62d0*/  @!P6 LEA.HI.X R3, R109, c[0x0][0x1fc], R176, 0x1, P0 ;  /* 0x00007f006d03ea11 */ /* 0x000fe800000f0cb0 */
[-C--:B------:R-:W-:Y:S02]  /*62e0*/  HMMA.16816.F32.BF16 R12, R188, R186.reuse, R12 ;  /* 0x000000babc0c723c */ /* 0x080fe4000004180c */
[----:B------:R2:W-:Y:S01]  /*62f0*/  @!P6 LDGSTS.E.BYPASS.LTC128B.128 [R101+0x2900], [R2.64], !P3 ;  /* 0x029000000265efae */ /* 0x0005e2000d901d46 */
[C---:B------:R-:W-:Y:S05]  /*6300*/  ISETP.GT.AND P6, PT, R229.reuse, R235, PT ;  /* 0x000000ebe500720c */ /* 0x040fea0003fc4270 */
[C---:B------:R-:W-:Y:S02]  /*6310*/  HMMA.16816.F32.BF16 R16, R180.reuse, R186, R16 ;  /* 0x000000bab410723c */ /* 0x040fe40000041810 */
[----:B------:R-:W-:Y:S06]  /*6320*/  LDSM.16.M88.4 R176, [R215+0x2000] ;  /* 0x00200000d7b0783b */ /* 0x000fec0000000200 */
[-C--:B------:R-:W-:Y:S02]  /*6330*/  HMMA.16816.F32.BF16 R20, R180, R192.reuse, R20 ;  /* 0x000000c0b414723c */ /* 0x080fe40000041814 */
[----:B------:R-:W0:Y:S06]  /*6340*/  LDGDEPBAR ;  /* 0x00000000000079af */ /* 0x000e2c0000000000 */
[C---:B------:R-:W-:Y:S02]  /*6350*/  HMMA.16816.F32.BF16 R24, R188.reuse, R192, R24 ;  /* 0x000000c0bc18723c */ /* 0x040fe40000041818 */
[----:B------:R-:W4:Y:S06]  /*6360*/  LDSM.16.M88.4 R204, [R212+0x1000] ;  /* 0x00100000d4cc783b */ /* 0x000f2c0000000200 */
[-C--:B------:R-:W-:Y:S02]  /*6370*/  HMMA.16816.F32.BF16 R28, R188, R194.reuse, R28 ;  /* 0x000000c2bc1c723c */ /* 0x080fe4000004181c */
[----:B------:R-:W1:Y:S06]  /*6380*/  LDSM.16.M88.4 R208, [R215+0x3000] ;  /* 0x00300000d7d0783b */ /* 0x000e6c0000000200 */
[C---:B------:R-:W-:Y:S02]  /*6390*/  HMMA.16816.F32.BF16 R32, R180.reuse, R194, R32 ;  /* 0x000000c2b420723c */ /* 0x040fe40000041820 */
[----:B------:R-:W1:Y:S06]  /*63a0*/  LDSM.16.M88.4 R184, [R212+0x1400] ;  /* 0x00140000d4b8783b */ /* 0x000e6c0000000200 */
[-C--:B------:R-:W-:Y:S02]  /*63b0*/  HMMA.16816.F32.BF16 R36, R180, R196.reuse, R36 ;  /* 0x000000c4b424723c */ /* 0x080fe40000041824 */
[----:B------:R-:W1:Y:S06]  /*63c0*/  LDSM.16.M88.4 R192, [R212+0x1800] ;  /* 0x00180000d4c0783b */ /* 0x000e6c0000000200 */
[C---:B------:R-:W-:Y:S08]  /*63d0*/  HMMA.16816.F32.BF16 R40, R188.reuse, R196, R40 ;  /* 0x000000c4bc28723c */ /* 0x040ff00000041828 */
[-C--:B------:R-:W-:Y:S08]  /*63e0*/  HMMA.16816.F32.BF16 R44, R188, R198.reuse, R44 ;  /* 0x000000c6bc2c723c */ /* 0x080ff0000004182c */
[C---:B------:R-:W-:Y:S01]  /*63f0*/  HMMA.16816.F32.BF16 R48, R180.reuse, R198, R48 ;  /* 0x000000c6b430723c */ /* 0x040fe20000041830 */
[----:B------:R-:W-:Y:S07]  /*6400*/  LDSM.16.M88.4 R196, [R225] ;  /* 0x00000000e1c4783b */ /* 0x000fee0000000200 */
[-C--:B------:R-:W-:Y:S08]  /*6410*/  HMMA.16816.F32.BF16 R52, R180, R200.reuse, R52 ;  /* 0x000000c8b434723c */ /* 0x080ff00000041834 */
[C---:B------:R-:W-:Y:S08]  /*6420*/  HMMA.16816.F32.BF16 R56, R188.reuse, R200, R56 ;  /* 0x000000c8bc38723c */ /* 0x040ff00000041838 */
[-C--:B------:R-:W-:Y:S01]  /*6430*/  HMMA.16816.F32.BF16 R60, R188, R202.reuse, R60 ;  /* 0x000000cabc3c723c */ /* 0x080fe2000004183c */
[----:B------:R-:W-:Y:S07]  /*6440*/  LDSM.16.M88.4 R188, [R216+0x2000] ;  /* 0x00200000d8bc783b */ /* 0x000fee0000000200 */
[----:B------:R-:W-:Y:S01]  /*6450*/  HMMA.16816.F32.BF16 R64, R180, R202, R64 ;  /* 0x000000cab440723c */ /* 0x000fe20000041840 */
[----:B------:R-:W2:Y:S07]  /*6460*/  LDSM.16.M88.4 R180, [R212+0x1c00] ;  /* 0x001c0000d4b4783b */ /* 0x000eae0000000200 */
[-C--:B----4-:R-:W-:Y:S01]  /*6470*/  HMMA.16816.F32.BF16 R4, R176, R204.reuse, R4 ;  /* 0x000000ccb004723c */ /* 0x090fe20000041804 */
[----:B------:R-:W4:Y:S07]  /*6480*/  LDSM.16.M88.4 R200, [R216+0x3000] ;  /* 0x00300000d8c8783b */ /* 0x000f2e0000000200 */
        /* <DEDUP_REMOVED lines=14> */
[-C--:B--2---:R-:W-:Y:S08]  /*6570*/  HMMA.16816.F32.BF16 R52, R176, R180.reuse, R52 ;  /* 0x000000b4b034723c */ /* 0x084ff00000041834 */
[C---:B------:R-:W-:Y:S08]  /*6580*/  HMMA.16816.F32.BF16 R56, R208.reuse, R180, R56 ;  /* 0x000000b4d038723c */ /* 0x040ff00000041838 */
[-C--:B------:R-:W-:Y:S08]  /*6590*/  HMMA.16816.F32.BF16 R60, R208, R182.reuse, R60 ;  /* 0x000000b6d03c723c */ /* 0x080ff0000004183c */
[----:B------:R-:W-:Y:S01]  /*65a0*/  HMMA.16816.F32.BF16 R64, R176, R182, R64 ;  /* 0x000000b6b040723c */ /* 0x000fe20000041840 */
[----:B------:R-:W-:Y:S07]  /*65b0*/  LDSM.16.M88.4 R176, [R215+0x4000] ;  /* 0x00400000d7b0783b */ /* 0x000fee0000000200 */
[-C--:B------:R-:W-:Y:S01]  /*65c0*/  HMMA.16816.F32.BF16 R4, R188, R196.reuse, R4 ;  /* 0x000000c4bc04723c */ /* 0x080fe20000041804 */
[----:B------:R-:W2:Y:S07]  /*65d0*/  LDSM.16.M88.4 R180, [R212+0x2000] ;  /* 0x00200000d4b4783b */ /* 0x000eae0000000200 */
[C---:B----4-:R-:W-:Y:S08]  /*65e0*/  HMMA.16816.F32.BF16 R8, R200.reuse, R196, R8 ;  /* 0x000000c4c808723c */ /* 0x050ff00000041808 */
[-C--:B------:R-:W-:Y:S08]  /*65f0*/  HMMA.16816.F32.BF16 R12, R200, R198.reuse, R12 ;  /* 0x000000c6c80c723c */ /* 0x080ff0000004180c */
[C---:B------:R-:W-:Y:S01]  /*6600*/  HMMA.16816.F32.BF16 R16, R188.reuse, R198, R16 ;  /* 0x000000c6bc10723c */ /* 0x040fe20000041810 */
[----:B------:R-:W4:Y:S07]  /*6610*/  LDSM.16.M88.4 R196, [R215+0x5000] ;  /* 0x00500000d7c4783b */ /* 0x000f2e0000000200 */
[-C--:B-1----:R-:W-:Y:S08]  /*6620*/  HMMA.16816.F32.BF16 R20, R188, R204.reuse, R20 ;  /* 0x000000ccbc14723c */ /* 0x082ff00000041814 */
[C---:B------:R-:W-:Y:S08]  /*6630*/  HMMA.16816.F32.BF16 R24, R200.reuse, R204, R24 ;  /* 0x000000ccc818723c */ /* 0x040ff00000041818 */
[-C--:B------:R-:W-:Y:S08]  /*6640*/  HMMA.16816.F32.BF16 R28, R200, R206.reuse, R28 ;  /* 0x000000cec81c723c */ /* 0x080ff0000004181c */
[C---:B------:R-:W-:Y:S01]  /*6650*/  HMMA.16816.F32.BF16 R32, R188.reuse, R206, R32 ;  /* 0x000000cebc20723c */ /* 0x040fe20000041820 */
        /* <DEDUP_REMOVED lines=8> */
[-C--:B------:R-:W-:Y:S01]  /*66e0*/  HMMA.16816.F32.BF16 R60, R200, R194.reuse, R60 ;  /* 0x000000c2c83c723c */ /* 0x080fe2000004183c */
[----:B------:R-:W1:Y:S07]  /*66f0*/  LDSM.16.M88.4 R200, [R212+0x2800] ;  /* 0x00280000d4c8783b */ /* 0x000e6e0000000200 */
[----:B------:R-:W-:Y:S01]  /*6700*/  HMMA.16816.F32.BF16 R64, R188, R194, R64 ;  /* 0x000000c2bc40723c */ /* 0x000fe20000041840 */
[----:B------:R-:W-:Y:S07]  /*6710*/  LDSM.16.M88.4 R188, [R216+0x4000] ;  /* 0x00400000d8bc783b */ /* 0x000fee0000000200 */
[-C--:B--2---:R-:W-:Y:S01]  /*6720*/  HMMA.16816.F32.BF16 R4, R176, R180.reuse, R4 ;  /* 0x000000b4b004723c */ /* 0x084fe20000041804 */
[----:B------:R-:W2:Y:S07]  /*6730*/  LDSM.16.M88.4 R192, [R221] ;  /* 0x00000000ddc0783b */ /* 0x000eae0000000200 */
[C---:B----4-:R-:W-:Y:S08]  /*6740*/  HMMA.16816.F32.BF16 R8, R196.reuse, R180, R8 ;  /* 0x000000b4c408723c */ /* 0x050ff00000041808 */
[-C--:B------:R-:W-:Y:S08]  /*6750*/  HMMA.16816.F32.BF16 R12, R196, R182.reuse, R12 ;  /* 0x000000b6c40c723c */ /* 0x080ff0000004180c */
[C---:B------:R-:W-:Y:S01]  /*6760*/  HMMA.16816.F32.BF16 R16, R176.reuse, R182, R16 ;  /* 0x000000b6b010723c */ /* 0x040fe20000041810 */
[----:B------:R-:W4:Y:S07]  /*6770*/  LDSM.16.M88.4 R180, [R216+0x5000] ;  /* 0x00500000d8b4783b */ /* 0x000f2e0000000200 */
[-C--:B-1----:R-:W-:Y:S08]  /*6780*/  HMMA.16816.F32.BF16 R20, R176, R184.reuse, R20 ;  /* 0x000000b8b014723c */ /* 0x082ff00000041814 */
        /* <DEDUP_REMOVED lines=8> */
[C---:B------:R-:W-:Y:S07]  /*6810*/  HMMA.16816.F32.BF16 R56, R196.reuse, R204, R56 ;  /* 0x000000ccc438723c */ /* 0x040fee0000041838 */
[----:B------:R-:W-:Y:S01]  /*6820*/  IADD3 R204, R229, -0x1, RZ ;  /* 0xffffffffe5cc7810 */ /* 0x000fe20007ffe0ff */
[-C--:B------:R-:W-:Y:S04]  /*6830*/  HMMA.16816.F32.BF16 R60, R196, R206.reuse, R60 ;  /* 0x000000cec43c723c */ /* 0x080fe8000004183c */
[----:B------:R-:W-:Y:S01]  /*6840*/  @P6 SHF.R.S32.HI R0, RZ, 0x1f, R204 ;  /* 0x0000001fff006819 */ /* 0x000fe200000114cc */
[----:B------:R-:W-:Y:S03]  /*6850*/  @P6 IMAD.WIDE.U32 R2, R204, c[0x0][0x1e0], RZ ;  /* 0x00007800cc026a25 */ /* 0x000fe600078e00ff */
[----:B------:R-:W-:Y:S04]  /*6860*/  HMMA.16816.F32.BF16 R64, R176, R206, R64 ;  /* 0x000000ceb040723c */ /* 0x000fe80000041840 */
[----:B------:R-:W-:Y:S04]  /*6870*/  @P6 IMAD R0, R0, c[0x0][0x1e0], RZ ;  /* 0x0000780000006a24 */ /* 0x000fe800078e02ff */
[-C--:B--2---:R-:W-:Y:S05]  /*6880*/  HMMA.16816.F32.BF16 R4, R188, R192.reuse, R4 ;  /* 0x000000c0bc04723c */ /* 0x084fea0000041804 */
[----:B------:R-:W-:Y:S03]  /*6890*/  @P6 IMAD R0, R204, c[0x0][0x1e4], R0 ;  /* 0x00007900cc006a24 */ /* 0x000fe600078e0200 */
[C---:B----4-:R-:W-:Y:S04]  /*68a0*/  HMMA.16816.F32.BF16 R8, R180.reuse, R192, R8 ;  /* 0x000000c0b408723c */ /* 0x050fe80000041808 */
[----:B------:R-:W-:Y:S01]  /*68b0*/  @P6 IMAD.IADD R0, R3, 0x1, R0 ;  /* 0x0000000103006824 */ /* 0x000fe200078e0200 */
[C---:B------:R-:W-:Y:S03]  /*68c0*/  @P6 SHF.L.U32 R3, R2.reuse, 0x6, RZ ;  /* 0x0000000602036819 */ /* 0x040fe600000006ff */
[-C--:B------:R-:W-:Y:S04]  /*68d0*/  HMMA.16816.F32.BF16 R12, R180, R194.reuse, R12 ;  /* 0x000000c2b40c723c */ /* 0x080fe8000004180c */
[----:B------:R-:W-:Y:S01]  /*68e0*/  @P6 SHF.L.U64.HI R2, R2, 0x6, R0 ;  /* 0x0000000602026819 */ /* 0x000fe20000010200 */
[----:B-----5:R-:W-:Y:S03]  /*68f0*/  IMAD.MOV.U32 R0, RZ, RZ, R234 ;  /* 0x000000ffff007224 */ /* 0x020fe600078e00ea */
[----:B------:R-:W-:Y:S01]  /*6900*/  FMUL.FTZ R4, R4, c[0x0][0x320] ;  /* 0x0000c80004047a20 */ /* 0x000fe20000410000 */
[C---:B------:R-:W-:Y:S03]  /*6910*/  HMMA.16816.F32.BF16 R16, R188.reuse, R194, R16 ;  /* 0x000000c2bc10723c */ /* 0x040fe60000041810 */
[----:B------:R-:W-:Y:S01]  /*6920*/  MUFU.TANH R207, R4 ;  /* 0x0000000400cf7308 */ /* 0x000fe20000002400 */
[----:B------:R-:W-:Y:S02]  /*6930*/  FMUL.FTZ R5, R5, c[0x0][0x320] ;  /* 0x0000c80005057a20 */ /* 0x000fe40000410000 */
[----:B------:R-:W-:Y:S02]  /*6940*/  FMUL.FTZ R6, R6, c[0x0][0x320] ;  /* 0x0000c80006067a20 */ /* 0x000fe40000410000 */
[----:B------:R-:W-:Y:S04]  /*6950*/  FMUL.FTZ R7, R7, c[0x0][0x320] ;  /* 0x0000c80007077a20 */ /* 0x000fe80000410000 */
[----:B------:R-:W-:Y:S01]  /*6960*/  FMUL.FTZ R8, R8, c[0x0][0x320] ;  /* 0x0000c80008087a20 */ /* 0x000fe20000410000 */
[----:B------:R-:W1:Y:S01]  /*6970*/  MUFU.TANH R206, R5 ;  /* 0x0000000500ce7308 */ /* 0x000e620000002400 */
[----:B------:R-:W-:Y:S02]  /*6980*/  FMUL.FTZ R9, R9, c[0x0][0x320] ;  /* 0x0000c80009097a20 */ /* 0x000fe40000410000 */
[----:B------:R-:W-:Y:S02]  /*6990*/  FMUL.FTZ R14, R14, c[0x0][0x320] ;  /* 0x0000c8000e0e7a20 */ /* 0x000fe40000410000 */
[----:B------:R-:W-:Y:S02]  /*69a0*/  FMUL.FTZ R10, R10, c[0x0][0x320] ;  /* 0x0000c8000a0a7a20 */ /* 0x000fe40000410000 */
[----:B------:R-:W-:Y:S02]  /*69b0*/  FMUL.FTZ R11, R11, c[0x0][0x320] ;  /* 0x0000c8000b0b7a20 */ /* 0x000fe40000410000 */
[----:B------:R-:W-:Y:S01]  /*69c0*/  FMUL.FTZ R12, R12, c[0x0][0x320] ;  /* 0x0000c8000c0c7a20 */ /* 0x000fe20000410000 */
[----:B------:R2:W-:Y:S01]  /*69d0*/  MUFU.TANH R176, R14 ;  /* 0x0000000e00b07308 */ /* 0x0005e20000002400 */
[----:B------:R-:W-:Y:S02]  /*69e0*/  FMUL.FTZ R15, R15, c[0x0][0x320] ;  /* 0x0000c8000f0f7a20 */ /* 0x000fe40000410000 */
[----:B------:R-:W-:Y:S02]  /*69f0*/  FMUL.FTZ R13, R13, c[0x0][0x320] ;  /* 0x0000c8000d0d7a20 */ /* 0x000fe40000410000 */
[----:B------:R-:W-:Y:S02]  /*6a00*/  FMUL.FTZ R16, R16, c[0x0][0x320] ;  /* 0x0000c80010107a20 */ /* 0x000fe40000410000 */
[----:B------:R-:W-:Y:S02]  /*6a10*/  FMUL.FTZ R17, R17, c[0x0][0x320] ;  /* 0x0000c80011117a20 */ /* 0x000fe40000410000 */
[----:B------:R-:W-:Y:S01]  /*6a20*/  FMUL.FTZ R18, R18, c[0x0][0x320] ;  /* 0x0000c80012127a20 */ /* 0x000fe20000410000 */
[----:B------:R-:W-:Y:S01]  /*6a30*/  MUFU.TANH R210, R6 ;  /* 0x0000000600d27308 */ /* 0x000fe20000002400 */
[----:B------:R-:W-:Y:S09]  /*6a40*/  FMUL.FTZ R19, R19, c[0x0][0x320] ;  /* 0x0000c80013137a20 */ /* 0x000ff20000410000 */
[----:B------:R4:W5:Y:S01]  /*6a50*/  MUFU.TANH R209, R7 ;  /* 0x0000000700d17308 */ /* 0x0009620000002400 */
[----:B--2---:R-:W2:Y:S09]  /*6a60*/  LDL R14, [R1+0x3c] ;  /* 0x00003c00010e7983 */ /* 0x004eb20000100800 */
[----:B------:R-:W-:Y:S10]  /*6a70*/  MUFU.TANH R208, R8 ;  /* 0x0000000800d07308 */ /* 0x000ff40000002400 */
[----:B------:R-:W1:Y:S01]  /*6a80*/  MUFU.TANH R205, R9 ;  /* 0x0000000900cd7308 */ /* 0x000e620000002400 */
[----:B----4-:R-:W4:Y:S09]  /*6a90*/  LDSM.16.M88.4 R4, [R220] ;  /* 0x00000000dc04783b */ /* 0x010f320000000200 */
[----:B------:R-:W-:Y:S10]  /*6aa0*/  MUFU.TANH R203, R10 ;  /* 0x0000000a00cb7308 */ /* 0x000ff40000002400 */
[----:B------:R1:W1:Y:S10]  /*6ab0*/  MUFU.TANH R202, R11 ;  /* 0x0000000b00ca7308 */ /* 0x0002740000002400 */
[----:B------:R-:W-:Y:S10]  /*6ac0*/  MUFU.TANH R199, R16 ;  /* 0x0000001000c77308 */ /* 0x000ff40000002400 */
[----:B------:R3:W-:Y:S01]  /*6ad0*/  MUFU.TANH R185, R17 ;  /* 0x0000001100b97308 */ /* 0x0007e20000002400 */
[-C--:B----4-:R-:W-:Y:S01]  /*6ae0*/  HMMA.16816.F32.BF16 R20, R188, R4.reuse, R20 ;  /* 0x00000004bc14723c */ /* 0x090fe20000041814 */
[----:B-1----:R-:W1:Y:S08]  /*6af0*/  LDSM.16.M88.4 R8, [R219] ;  /* 0x00000000db08783b */ /* 0x002e700000000200 */
[----:B------:R-:W-:Y:S01]  /*6b00*/  MUFU.TANH R184, R18 ;  /* 0x0000001200b87308 */ /* 0x000fe20000002400 */
[C---:B------:R-:W-:Y:S07]  /*6b10*/  HMMA.16816.F32.BF16 R24, R180.reuse, R4, R24 ;  /* 0x00000004b418723c */ /* 0x040fee0000041818 */
[----:B------:R-:W-:Y:S02]  /*6b20*/  @P6 IADD3 R5, P1, R3, R232, RZ ;  /* 0x000000e803056210 */ /* 0x000fe40007f3e0ff */
[----:B------:R4:W-:Y:S01]  /*6b30*/  MUFU.TANH R179, R19 ;  /* 0x0000001300b37308 */ /* 0x0009e20000002400 */
[-C--:B------:R-:W-:Y:S03]  /*6b40*/  HMMA.16816.F32.BF16 R28, R180, R6.reuse, R28 ;  /* 0x00000006b41c723c */ /* 0x080fe6000004181c */
[----:B------:R-:W-:Y:S04]  /*6b50*/  @P2 IMAD.HI.U32 R4, R234, c[0x0][0x2c8], RZ ;  /* 0x0000b200ea042a27 */ /* 0x000fe800078e00ff */
[----:B------:R-:W-:Y:S01]  /*6b60*/  FMUL.FTZ R20, R20, c[0x0][0x320] ;  /* 0x0000c80014147a20 */ /* 0x000fe20000410000 */
[C---:B------:R-:W-:Y:S01]  /*6b70*/  HMMA.16816.F32.BF16 R32, R188.reuse, R6, R32 ;  /* 0x00000006bc20723c */ /* 0x040fe20000041820 */
[----:B------:R4:W2:Y:S03]  /*6b80*/  MUFU.TANH R177, R13 ;  /* 0x0000000d00b17308 */ /* 0x0008a60000002400 */
[----:B------:R-:W-:Y:S01]  /*6b90*/  @P2 SHF.R.U32.HI R0, RZ, c[0x0][0x2cc], R4 ;  /* 0x0000b300ff002a19 */ /* 0x000fe20000011604 */
[----:B------:R-:W-:Y:S02]  /*6ba0*/  FMUL.FTZ R23, R23, c[0x0][0x320] ;  /* 0x0000c80017177a20 */ /* 0x000fe40000410000 */
[----:B------:R-:W-:Y:S01]  /*6bb0*/  @P6 IADD3.X R6, R2, R231, RZ, P1, !PT ;  /* 0x000000e702066210 */ /* 0x000fe20000ffe4ff */
[----:B------:R-:W-:Y:S01]  /*6bc0*/  @P6 IMAD.MOV.U32 R7, RZ, RZ, c[0x0][0x1e4] ;  /* 0x00007900ff076624 */ /* 0x000fe200078e00ff */
[----:B---3--:R-:W3:Y:S02]  /*6bd0*/  SHFL.IDX PT, R17, R0, RZ, 0x1c1f ;  /* 0x001c1fff00117589 */ /* 0x008ee400000e0000 */
[----:B------:R-:W-:Y:S01]  /*6be0*/  MUFU.TANH R178, R12 ;  /* 0x0000000c00b27308 */ /* 0x000fe20000002400 */
[----:B------:R-:W-:Y:S02]  /*6bf0*/  FMUL.FTZ R22, R22, c[0x0][0x320] ;  /* 0x0000c80016167a20 */ /* 0x000fe40000410000 */
[----:B------:R-:W-:Y:S01]  /*6c00*/  FMUL.FTZ R21, R21, c[0x0][0x320] ;  /* 0x0000c80015157a20 */ /* 0x000fe20000410000 */
[-C--:B-1----:R-:W-:Y:S02]  /*6c10*/  HMMA.16816.F32.BF16 R36, R188, R8.reuse, R36 ;  /* 0x00000008bc24723c */ /* 0x082fe40000041824 */
[----:B------:R-:W-:Y:S01]  /*6c20*/  SHFL.IDX PT, R16, R0, 0x1, 0x1c1f ;  /* 0x003c1f0000107f89 */ /* 0x000fe200000e0000 */
[----:B------:R-:W-:Y:S03]  /*6c30*/  FMUL.FTZ R30, R30, c[0x0][0x320] ;  /* 0x0000c8001e1e7a20 */ /* 0x000fe60000410000 */
[----:B------:R-:W-:Y:S01]  /*6c40*/  MUFU.TANH R111, R20 ;  /* 0x00000014006f7308 */ /* 0x000fe20000002400 */
[----:B------:R-:W-:Y:S02]  /*6c50*/  FMUL.FTZ R27, R27, c[0x0][0x320] ;  /* 0x0000c8001b1b7a20 */ /* 0x000fe40000410000 */
[----:B------:R-:W-:Y:S01]  /*6c60*/  FMUL.FTZ R34, R34, c[0x0][0x320] ;  /* 0x0000c80022227a20 */ /* 0x000fe20000410000 */
[C---:B------:R-:W-:Y:S01]  /*6c70*/  HMMA.16816.F32.BF16 R40, R180.reuse, R8, R40 ;  /* 0x00000008b428723c */ /* 0x040fe20000041828 */
[----:B----4-:R-:W1:Y:S01]  /*6c80*/  SHFL.IDX PT, R19, R0, 0x2, 0x1c1f ;  /* 0x005c1f0000137f89 */ /* 0x010e6200000e0000 */
[----:B------:R-:W-:Y:S02]  /*6c90*/  IMAD.MOV.U32 R13, RZ, RZ, -0x40 ;  /* 0xffffffc0ff0d7424 */ /* 0x000fe400078e00ff */
[----:B------:R-:W-:Y:S02]  /*6ca0*/  FMUL.FTZ R35, R35, c[0x0][0x320] ;  /* 0x0000c80023237a20 */ /* 0x000fe40000410000 */
[----:B------:R4:W-:Y:S01]  /*6cb0*/  MUFU.TANH R186, R34 ;  /* 0x0000002200ba7308 */ /* 0x0009e20000002400 */
[----:B------:R-:W-:Y:S01]  /*6cc0*/  @P6 MOV R9, c[0x0][0x1e0] ;  /* 0x0000780000096a02 */ /* 0x000fe20000000f00 */
[----:B------:R-:W-:Y:S01]  /*6cd0*/  FMUL.FTZ R32, R32, c[0x0][0x320] ;  /* 0x0000c80020207a20 */ /* 0x000fe20000410000 */
[-C--:B------:R-:W-:Y:S01]  /*6ce0*/  HMMA.16816.F32.BF16 R44, R180, R10.reuse, R44 ;  /* 0x0000000ab42c723c */ /* 0x080fe2000004182c */
[----:B------:R2:W1:Y:S02]  /*6cf0*/  SHFL.IDX PT, R18, R0, 0x3, 0x1c1f ;  /* 0x007c1f0000127f89 */ /* 0x00046400000e0000 */
[----:B------:R-:W-:Y:S01]  /*6d00*/  @P6 LEA R4, P0, R9, R3, 0x5 ;  /* 0x0000000309046211 */ /* 0x000fe200078028ff */
[----:B------:R-:W-:Y:S02]  /*6d10*/  FMUL.FTZ R33, R33, c[0x0][0x320] ;  /* 0x0000c80021217a20 */ /* 0x000fe40000410000 */
[----:B------:R-:W-:Y:S01]  /*6d20*/  FMUL.FTZ R36, R36, c[0x0][0x320] ;  /* 0x0000c80024247a20 */ /* 0x000fe20000410000 */
[----:B------:R-:W1:Y:S01]  /*6d30*/  MUFU.TANH R200, R15 ;  /* 0x0000000f00c87308 */ /* 0x000e620000002400 */
[----:B------:R-:W-:Y:S01]  /*6d40*/  FMUL.FTZ R28, R28, c[0x0][0x320] ;  /* 0x0000c8001c1c7a20 */ /* 0x000fe20000410000 */
[----:B------:R-:W-:Y:S01]  /*6d50*/  @P6 LEA.HI.X R9, R9, R2, R7, 0x5, P0 ;  /* 0x0000000209096211 */ /* 0x000fe200000f2c07 */
[C---:B------:R-:W-:Y:S04]  /*6d60*/  HMMA.16816.F32.BF16 R48, R188.reuse, R10, R48 ;  /* 0x0000000abc30723c */ /* 0x040fe80000041830 */
[----:B------:R-:W-:Y:S01]  /*6d70*/  @P6 IADD3 R8, P0, R232, 0x20, RZ ;  /* 0x00000020e8086810 */ /* 0x000fe20007f1e0ff */
[----:B------:R-:W-:Y:S02]  /*6d80*/  FMUL.FTZ R37, R37, c[0x0][0x320] ;  /* 0x0000c80025257a20 */ /* 0x000fe40000410000 */
[----:B------:R1:W-:Y:S01]  /*6d90*/  MUFU.TANH R101, R35 ;  /* 0x0000002300657308 */ /* 0x0003e20000002400 */
[----:B------:R-:W-:Y:S01]  /*6da0*/  @P6 IADD3.X R7, RZ, R231, RZ, P0, !PT ;  /* 0x000000e7ff076210 */ /* 0x000fe200007fe4ff */
[----:B------:R-:W-:Y:S03]  /*6db0*/  FMUL.FTZ R31, R31, c[0x0][0x320] ;  /* 0x0000c8001f1f7a20 */ /* 0x000fe60000410000 */
[----:B----4-:R-:W-:Y:S01]  /*6dc0*/  @P6 LEA R34, P1, R5, c[0x0][0x1c8], 0x1 ;  /* 0x0000720005226a11 */ /* 0x010fe200078208ff */
[----:B------:R-:W-:Y:S02]  /*6dd0*/  FMUL.FTZ R38, R38, c[0x0][0x320] ;  /* 0x0000c80026267a20 */ /* 0x000fe40000410000 */
[----:B------:R-:W-:Y:S02]  /*6de0*/  FMUL.FTZ R29, R29, c[0x0][0x320] ;  /* 0x0000c8001d1d7a20 */ /* 0x000fe40000410000 */
[----:B------:R-:W-:Y:S01]  /*6df0*/  MUFU.TANH R192, R23 ;  /* 0x0000001700c07308 */ /* 0x000fe20000002400 */
[----:B------:R-:W-:Y:S02]  /*6e00*/  FMUL.FTZ R39, R39, c[0x0][0x320] ;  /* 0x0000c80027277a20 */ /* 0x000fe40000410000 */
[----:B------:R-:W-:Y:S02]  /*6e10*/  IMAD R13, R229, R13, 0x1 ;  /* 0x00000001e50d7424 */ /* 0x000fe400078e020d */
[----:B------:R-:W-:Y:S02]  /*6e20*/  FMUL.FTZ R24, R24, c[0x0][0x320] ;  /* 0x0000c80018187a20 */ /* 0x000fe40000410000 */
[----:B------:R-:W-:Y:S02]  /*6e30*/  FMUL.FTZ R25, R25, c[0x0][0x320] ;  /* 0x0000c80019197a20 */ /* 0x000fe40000410000 */
[----:B------:R-:W-:Y:S01]  /*6e40*/  FMUL.FTZ R26, R26, c[0x0][0x320] ;  /* 0x0000c8001a1a7a20 */ /* 0x000fe20000410000 */
[----:B------:R4:W-:Y:S01]  /*6e50*/  MUFU.TANH R103, R32 ;  /* 0x0000002000677308 */ /* 0x0009e20000002400 */
[----:B------:R-:W-:Y:S02]  /*6e60*/  FMUL.FTZ R41, R41, c[0x0][0x320] ;  /* 0x0000c80029297a20 */ /* 0x000fe40000410000 */
[----:B------:R-:W-:Y:S01]  /*6e70*/  FMUL.FTZ R40, R40, c[0x0][0x320] ;  /* 0x0000c80028287a20 */ /* 0x000fe20000410000 */
[----:B-1----:R-:W-:Y:S01]  /*6e80*/  @P6 LEA.HI.X R35, R5, c[0x0][0x1cc], R6, 0x1, P1 ;  /* 0x0000730005236a11 */ /* 0x002fe200008f0c06 */
[----:B------:R-:W-:Y:S01]  /*6e90*/  FMUL.FTZ R44, R44, c[0x0][0x320] ;  /* 0x0000c8002c2c7a20 */ /* 0x000fe20000410000 */
[-C--:B------:R-:W-:Y:S01]  /*6ea0*/  @P6 IADD3 R6, P1, R3, R8.reuse, RZ ;  /* 0x0000000803066210 */ /* 0x080fe20007f3e0ff */
[----:B------:R-:W-:Y:S02]  /*6eb0*/  FMUL.FTZ R45, R45, c[0x0][0x320] ;  /* 0x0000c8002d2d7a20 */ /* 0x000fe40000410000 */
[----:B------:R-:W-:Y:S01]  /*6ec0*/  FMUL.FTZ R42, R42, c[0x0][0x320] ;  /* 0x0000c8002a2a7a20 */ /* 0x000fe20000410000 */
[----:B------:R-:W-:Y:S01]  /*6ed0*/  MUFU.TANH R198, R36 ;  /* 0x0000002400c67308 */ /* 0x000fe20000002400 */
[----:B------:R-:W-:Y:S01]  /*6ee0*/  @P6 IMAD.X R12, R2, 0x1, R7, P1 ;  /* 0x00000001020c6824 */ /* 0x000fe200008e0607 */
[----:B------:R-:W-:Y:S01]  /*6ef0*/  @P6 IADD3 R5, P1, R232, 0x40, RZ ;  /* 0x00000040e8056810 */ /* 0x000fe20007f3e0ff */
[----:B------:R-:W-:Y:S02]  /*6f00*/  FMUL.FTZ R43, R43, c[0x0][0x320] ;  /* 0x0000c8002b2b7a20 */ /* 0x000fe40000410000 */
[----:B------:R-:W-:Y:S02]  /*6f10*/  FMUL.FTZ R48, R48, c[0x0][0x320] ;  /* 0x0000c80030307a20 */ /* 0x000fe40000410000 */
[----:B------:R-:W-:Y:S02]  /*6f20*/  FMUL.FTZ R49, R49, c[0x0][0x320] ;  /* 0x0000c80031317a20 */ /* 0x000fe40000410000 */
[----:B------:R-:W-:Y:S01]  /*6f30*/  FMUL.FTZ R50, R50, c[0x0][0x320] ;  /* 0x0000c80032327a20 */ /* 0x000fe20000410000 */
[----:B------:R1:W-:Y:S01]  /*6f40*/  MUFU.TANH R102, R33 ;  /* 0x0000002100667308 */ /* 0x0003e20000002400 */
[----:B------:R-:W-:Y:S02]  /*6f50*/  FMUL.FTZ R51, R51, c[0x0][0x320] ;  /* 0x0000c80033337a20 */ /* 0x000fe40000410000 */
[----:B------:R-:W-:Y:S01]  /*6f60*/  FMUL.FTZ R46, R46, c[0x0][0x320] ;  /* 0x0000c8002e2e7a20 */ /* 0x000fe20000410000 */
[C---:B----4-:R-:W-:Y:S01]  /*6f70*/  @P6 LEA R32, P0, R6.reuse, c[0x0][0x1c8], 0x1 ;  /* 0x0000720006206a11 */ /* 0x050fe200078008ff */
[----:B------:R-:W-:Y:S05]  /*6f80*/  FMUL.FTZ R47, R47, c[0x0][0x320] ;  /* 0x0000c8002f2f7a20 */ /* 0x000fea0000410000 */
[----:B------:R4:W-:Y:S10]  /*6f90*/  MUFU.TANH R201, R37 ;  /* 0x0000002500c97308 */ /* 0x0009f40000002400 */
[----:B------:R2:W-:Y:S01]  /*6fa0*/  MUFU.TANH R104, R30 ;  /* 0x0000001e00687308 */ /* 0x0005e20000002400 */
[----:B-1----:R-:W-:Y:S09]  /*6fb0*/  @P6 LEA.HI.X R33, R6, c[0x0][0x1cc], R12, 0x1, P0 ;  /* 0x0000730006216a11 */ /* 0x002ff200000f0c0c */
[----:B------:R-:W-:Y:S10]  /*6fc0*/  MUFU.TANH R193, R24 ;  /* 0x0000001800c17308 */ /* 0x000ff40000002400 */
[----:B------:R1:W-:Y:S10]  /*6fd0*/  MUFU.TANH R109, R28 ;  /* 0x0000001c006d7308 */ /* 0x0003f40000002400 */
[----:B------:R-:W-:Y:S10]  /*6fe0*/  MUFU.TANH R187, R22 ;  /* 0x0000001600bb7308 */ /* 0x000ff40000002400 */
[----:B------:R1:W-:Y:S10]  /*6ff0*/  MUFU.TANH R197, R31 ;  /* 0x0000001f00c57308 */ /* 0x0003f40000002400 */
[----:B------:R-:W-:Y:S10]  /*7000*/  MUFU.TANH R194, R25 ;  /* 0x0000001900c27308 */ /* 0x000ff40000002400 */
[----:B------:R1:W-:Y:S10]  /*7010*/  MUFU.TANH R105, R29 ;  /* 0x0000001d00697308 */ /* 0x0003f40000002400 */
[----:B------:R-:W1:Y:S10]  /*7020*/  MUFU.TANH R110, R21 ;  /* 0x00000015006e7308 */ /* 0x000e740000002400 */
[----:B------:R-:W-:Y:S10]  /*7030*/  MUFU.TANH R195, R26 ;  /* 0x0000001a00c37308 */ /* 0x000ff40000002400 */
[----:B------:R-:W-:Y:S10]  /*7040*/  MUFU.TANH R245, R41 ;  /* 0x0000002900f57308 */ /* 0x000ff40000002400 */
[----:B------:R-:W-:Y:S01]  /*7050*/  MUFU.TANH R243, R40 ;  /* 0x0000002800f37308 */ /* 0x000fe20000002400 */
[----:B--2---:R-:W-:Y:S02]  /*7060*/  IADD3 R0, R13, c[0x0][0x1d0], -R14 ;  /* 0x000074000d007a10 */ /* 0x004fe40007ffe80e */
[----:B------:R-:W-:Y:S02]  /*7070*/  @P6 IADD3 R14, P0, R3, R5, RZ ;  /* 0x00000005030e6210 */ /* 0x000fe40007f1e0ff */
[----:B------:R-:W-:Y:S05]  /*7080*/  @P6 IADD3.X R13, RZ, R231, RZ, P1, !PT ;  /* 0x000000e7ff0d6210 */ /* 0x000fea0000ffe4ff */
[----:B------:R2:W2:Y:S01]  /*7090*/  MUFU.TANH R196, R27 ;  /* 0x0000001b00c47308 */ /* 0x0004a20000002400 */
[----:B------:R-:W-:Y:S01]  /*70a0*/  @P6 IADD3 R20, P1, R4, R8, RZ ;  /* 0x0000000804146210 */ /* 0x000fe20007f3e0ff */
[----:B------:R-:W-:Y:S01]  /*70b0*/  @P6 IMAD.X R15, R2, 0x1, R13, P0 ;  /* 0x00000001020f6824 */ /* 0x000fe200000e060d */
[C---:B------:R-:W-:Y:S02]  /*70c0*/  @P6 IADD3 R23, P0, R4.reuse, R5, RZ ;  /* 0x0000000504176210 */ /* 0x040fe40007f1e0ff */
[C---:B------:R-:W-:Y:S02]  /*70d0*/  @P6 IADD3.X R36, R9.reuse, R7, RZ, P1, !PT ;  /* 0x0000000709246210 */ /* 0x040fe40000ffe4ff */
[----:B------:R-:W-:Y:S03]  /*70e0*/  @P6 IADD3 R12, P1, R4, R232, RZ ;  /* 0x000000e8040c6210 */ /* 0x000fe60007f3e0ff */
[----:B------:R2:W-:Y:S01]  /*70f0*/  MUFU.TANH R238, R44 ;  /* 0x0000002c00ee7308 */ /* 0x0005e20000002400 */
[----:B------:R-:W2:Y:S01]  /*7100*/  LDSM.16.M88.4 R4, [R218] ;  /* 0x00000000da04783b */ /* 0x000ea20000000200 */
[----:B------:R-:W-:Y:S01]  /*7110*/  IADD3 R0, R0, -c[0x0][0x168], RZ ;  /* 0x80005a0000007a10 */ /* 0x000fe20007ffe0ff */
[----:B------:R-:W-:Y:S04]  /*7120*/  DEPBAR.LE SB0, 0x0 ;  /* 0x000080000000791a */ /* 0x000fe80000000000 */
[C---:B----4-:R-:W-:Y:S01]  /*7130*/  @P6 IADD3.X R37, R9.reuse, R13, RZ, P0, !PT ;  /* 0x0000000d09256210 */ /* 0x050fe200007fe4ff */
[----:B------:R-:W-:Y:S01]  /*7140*/  @P6 IMAD.X R9, R9, 0x1, R231, P1 ;  /* 0x0000000109096824 */ /* 0x000fe200008e06e7 */
[----:B------:R-:W-:Y:S01]  /*7150*/  @P6 LEA R30, P1, R12, c[0x0][0x1c8], 0x1 ;  /* 0x000072000c1e6a11 */ /* 0x000fe200078208ff */
[----:B------:R4:W-:Y:S01]  /*7160*/  MUFU.TANH R239, R45 ;  /* 0x0000002d00ef7308 */ /* 0x0009e20000002400 */
[----:B---3--:R-:W-:Y:S01]  /*7170*/  IMAD.IADD R8, R0, 0x1, R17 ;  /* 0x0000000100087824 */ /* 0x008fe200078e0211 */
[----:B-1----:R-:W-:Y:S01]  /*7180*/  @P6 LEA R28, P0, R14, c[0x0][0x1c8], 0x1 ;  /* 0x000072000e1c6a11 */ /* 0x002fe200078008ff */
[----:B------:R-:W-:Y:S01]  /*7190*/  IMAD.IADD R2, R0, 0x1, R19 ;  /* 0x0000000100027824 */ /* 0x000fe200078e0213 */
[----:B------:R-:W-:Y:S06]  /*71a0*/  @P6 LEA.HI.X R31, R12, c[0x0][0x1cc], R9, 0x1, P1 ;  /* 0x000073000c1f6a11 */ /* 0x000fec00008f0c09 */
[----:B------:R-:W1:Y:S01]  /*71b0*/  MUFU.TANH R38, R38 ;  /* 0x0000002600267308 */ /* 0x000e620000002400 */
[----:B------:R-:W-:Y:S01]  /*71c0*/  IADD3 R3, R0, R16, RZ ;  /* 0x0000001000037210 */ /* 0x000fe20007ffe0ff */
[----:B------:R-:W-:Y:S01]  /*71d0*/  BAR.SYNC.DEFER_BLOCKING 0x0 ;  /* 0x0000000000007b1d */ /* 0x000fe20000010000 */
[----:B------:R-:W-:Y:S02]  /*71e0*/  ISETP.GT.AND P1, PT, R8, 0x1, PT ;  /* 0x000000010800780c */ /* 0x000fe40003f24270 */
[----:B------:R-:W-:Y:S02]  /*71f0*/  @P6 LEA.HI.X R29, R14, c[0x0][0x1cc], R15, 0x1, P0 ;  /* 0x000073000e1d6a11 */ /* 0x000fe400000f0c0f */
[----:B------:R-:W-:Y:S02]  /*7200*/  FSEL R13, R206, -INF , P1 ;  /* 0xff800000ce0d7808 */ /* 0x000fe40000800000 */
[----:B------:R-:W-:Y:S01]  /*7210*/  ISETP.GT.AND P1, PT, R3, 0x1, PT ;  /* 0x000000010300780c */ /* 0x000fe20003f24270 */
[----:B------:R-:W3:Y:S01]  /*7220*/  MUFU.TANH R39, R39 ;  /* 0x0000002700277308 */ /* 0x000ee20000002400 */
[----:B------:R-:W-:Y:S02]  /*7230*/  ISETP.GT.AND P0, PT, R8, RZ, PT ;  /* 0x000000ff0800720c */ /* 0x000fe40003f04270 */
[----:B-----5:R-:W-:Y:S02]  /*7240*/  FSEL R16, R209, -INF , P1 ;  /* 0xff800000d1107808 */ /* 0x020fe40000800000 */
[----:B------:R-:W-:Y:S02]  /*7250*/  IADD3 R0, R0, R18, RZ ;  /* 0x0000001200007210 */ /* 0x000fe40007ffe0ff */
[----:B------:R-:W-:Y:S02]  /*7260*/  FSEL R12, R207, -INF , P0 ;  /* 0xff800000cf0c7808 */ /* 0x000fe40000000000 */
[----:B------:R-:W-:Y:S01]  /*7270*/  ISETP.GT.AND P1, PT, R2, 0x1, PT ;  /* 0x000000010200780c */ /* 0x000fe20003f24270 */
[----:B------:R-:W5:Y:S01]  /*7280*/  MUFU.TANH R42, R42 ;  /* 0x0000002a002a7308 */ /* 0x000f620000002400 */
[----:B------:R-:W-:Y:S01]  /*7290*/  ISETP.GT.AND P0, PT, R3, RZ, PT ;  /* 0x000000ff0300720c */ /* 0x000fe20003f04270 */
[-C--:B--2---:R-:W-:Y:S05]  /*72a0*/  HMMA.16816.F32.BF16 R52, R188, R4.reuse, R52 ;  /* 0x00000004bc34723c */ /* 0x084fea0000041834 */
[----:B------:R-:W-:Y:S02]  /*72b0*/  FSEL R18, R205, -INF , P1 ;  /* 0xff800000cd127808 */ /* 0x000fe40000800000 */
[----:B------:R-:W-:Y:S01]  /*72c0*/  ISETP.GT.AND P1, PT, R0, 0x1, PT ;  /* 0x000000010000780c */ /* 0x000fe20003f24270 */
[----:B------:R-:W2:Y:S01]  /*72d0*/  MUFU.TANH R43, R43 ;  /* 0x0000002b002b7308 */ /* 0x000ea20000002400 */
[----:B------:R-:W-:Y:S01]  /*72e0*/  FSEL R15, R210, -INF , P0 ;  /* 0xff800000d20f7808 */ /* 0x000fe20000000000 */
[C---:B------:R-:W-:Y:S04]  /*72f0*/  HMMA.16816.F32.BF16 R56, R180.reuse, R4, R56 ;  /* 0x00000004b438723c */ /* 0x040fe80000041838 */
[----:B------:R-:W-:Y:S02]  /*7300*/  ISETP.GT.AND P0, PT, R2, RZ, PT ;  /* 0x000000ff0200720c */ /* 0x000fe40003f04270 */
[----:B------:R-:W-:Y:S02]  /*7310*/  FSEL R24, R202, -INF , P1 ;  /* 0xff800000ca187808 */ /* 0x000fe40000800000 */
[----:B------:R-:W1:Y:S01]  /*7320*/  MUFU.TANH R48, R48 ;  /* 0x0000003000307308 */ /* 0x000e620000002400 */
[----:B------:R-:W-:Y:S01]  /*7330*/  FSEL R17, R208, -INF , P0 ;  /* 0xff800000d0117808 */ /* 0x000fe20000000000 */
[-C--:B------:R-:W-:Y:S03]  /*7340*/  HMMA.16816.F32.BF16 R60, R180, R6.reuse, R60 ;  /* 0x00000006b43c723c */ /* 0x080fe6000004183c */
[----:B------:R-:W-:Y:S01]  /*7350*/  ISETP.GT.AND P1, PT, R2, 0x9, PT ;  /* 0x000000090200780c */ /* 0x000fe20003f24270 */
[----:B------:R-:W-:Y:S01]  /*7360*/  FMUL.FTZ R52, R52, c[0x0][0x320] ;  /* 0x0000c80034347a20 */ /* 0x000fe20000410000 */
[C---:B------:R-:W-:Y:S01]  /*7370*/  ISETP.GT.AND P0, PT, R0.reuse, RZ, PT ;  /* 0x000000ff0000720c */ /* 0x040fe20003f04270 */
[----:B------:R-:W-:Y:S01]  /*7380*/  FMUL.FTZ R53, R53, c[0x0][0x320] ;  /* 0x0000c80035357a20 */ /* 0x000fe20000410000 */
[----:B------:R-:W-:Y:S01]  /*7390*/  FSEL R22, R177, -INF , P1 ;  /* 0xff800000b1167808 */ /* 0x000fe20000800000 */
[----:B------:R-:W1:Y:S01]  /*73a0*/  MUFU.TANH R49, R49 ;  /* 0x0000003100317308 */ /* 0x000e620000002400 */
[----:B------:R-:W-:Y:S01]  /*73b0*/  FSEL R25, R203, -INF , P0 ;  /* 0xff800000cb197808 */ /* 0x000fe20000000000 */
[----:B------:R-:W-:Y:S04]  /*73c0*/  HMMA.16816.F32.BF16 R64, R188, R6, R64 ;  /* 0x00000006bc40723c */ /* 0x000fe80000041840 */
[----:B------:R-:W-:Y:S01]  /*73d0*/  ISETP.GT.AND P1, PT, R0, 0x9, PT ;  /* 0x000000090000780c */ /* 0x000fe20003f24270 */
[----:B------:R-:W-:Y:S01]  /*73e0*/  FMUL.FTZ R27, R55, c[0x0][0x320] ;  /* 0x0000c800371b7a20 */ /* 0x000fe20000410000 */
[----:B------:R-:W-:Y:S01]  /*73f0*/  ISETP.GT.AND P0, PT, R2, 0x8, PT ;  /* 0x000000080200780c */ /* 0x000fe20003f04270 */
[----:B------:R-:W-:Y:S01]  /*7400*/  FMUL.FTZ R54, R54, c[0x0][0x320] ;  /* 0x0000c80036367a20 */ /* 0x000fe20000410000 */
[----:B------:R-:W1:Y:S01]  /*7410*/  MUFU.TANH R7, R52 ;  /* 0x0000003400077308 */ /* 0x000e620000002400 */
[----:B------:R-:W-:Y:S02]  /*7420*/  FSEL R21, R200, -INF , P1 ;  /* 0xff800000c8157808 */ /* 0x000fe40000800000 */
[----:B------:R-:W-:Y:S01]  /*7430*/  ISETP.GT.AND P1, PT, R8, 0x9, PT ;  /* 0x000000090800780c */ /* 0x000fe20003f24270 */
[----:B------:R-:W-:Y:S01]  /*7440*/  FMUL.FTZ R59, R59, c[0x0][0x320] ;  /* 0x0000c8003b3b7a20 */ /* 0x000fe20000410000 */
[----:B------:R-:W-:Y:S01]  /*7450*/  FSEL R19, R178, -INF , P0 ;  /* 0xff800000b2137808 */ /* 0x000fe20000000000 */
[----:B------:R-:W-:Y:S01]  /*7460*/  FMUL.FTZ R63, R63, c[0x0][0x320] ;  /* 0x0000c8003f3f7a20 */ /* 0x000fe20000410000 */
[----:B------:R-:W-:Y:S01]  /*7470*/  ISETP.GT.AND P0, PT, R0, 0x8, PT ;  /* 0x000000080000780c */ /* 0x000fe20003f04270 */
[----:B------:R-:W-:Y:S01]  /*7480*/  FMUL.FTZ R56, R56, c[0x0][0x320] ;  /* 0x0000c80038387a20 */ /* 0x000fe20000410000 */
[----:B------:R-:W-:Y:S01]  /*7490*/  FSEL R10, R185, -INF , P1 ;  /* 0xff800000b90a7808 */ /* 0x000fe20000800000 */
[----:B------:R-:W1:Y:S01]  /*74a0*/  MUFU.TANH R6, R53 ;  /* 0x0000003500067308 */ /* 0x000e620000002400 */
[----:B------:R-:W-:Y:S01]  /*74b0*/  FSEL R26, R176, -INF , P0 ;  /* 0xff800000b01a7808 */ /* 0x000fe20000000000 */
[----:B------:R-:W-:Y:S01]  /*74c0*/  IMAD.MOV.U32 R176, RZ, RZ, R230 ;  /* 0x000000ffffb07224 */ /* 0x000fe200078e00e6 */
[----:B------:R-:W-:Y:S01]  /*74d0*/  ISETP.GT.AND P0, PT, R8, 0x8, PT ;  /* 0x000000080800780c */ /* 0x000fe20003f04270 */
[----:B------:R-:W-:Y:S01]  /*74e0*/  FMUL.FTZ R57, R57, c[0x0][0x320] ;  /* 0x0000c80039397a20 */ /* 0x000fe20000410000 */
[----:B------:R-:W-:Y:S01]  /*74f0*/  ISETP.GT.AND P1, PT, R3, 0x9, PT ;  /* 0x000000090300780c */ /* 0x000fe20003f24270 */
[----:B------:R-:W-:Y:S01]  /*7500*/  FMUL.FTZ R4, R64, c[0x0][0x320] ;  /* 0x0000c80040047a20 */ /* 0x000fe20000410000 */
[----:B------:R-:W-:Y:S01]  /*7510*/  FSEL R9, R199, -INF , P0 ;  /* 0xff800000c7097808 */ /* 0x000fe20000000000 */
[----:B------:R-:W-:Y:S01]  /*7520*/  FMUL.FTZ R5, R65, c[0x0][0x320] ;  /* 0x0000c80041057a20 */ /* 0x000fe20000410000 */
[----:B------:R-:W-:Y:S01]  /*7530*/  ISETP.GT.AND P0, PT, R3, 0x8, PT ;  /* 0x000000080300780c */ /* 0x000fe20003f04270 */
[----:B------:R-:W-:Y:S01]  /*7540*/  MUFU.TANH R46, R46 ;  /* 0x0000002e002e7308 */ /* 0x000fe20000002400 */
[----:B------:R-:W-:Y:S01]  /*7550*/  FSEL R14, R179, -INF , P1 ;  /* 0xff800000b30e7808 */ /* 0x000fe20000800000 */
[----:B------:R-:W-:Y:S01]  /*7560*/  FMUL.FTZ R60, R60, c[0x0][0x320] ;  /* 0x0000c8003c3c7a20 */ /* 0x000fe20000410000 */
[----:B------:R-:W-:Y:S01]  /*7570*/  ISETP.GT.AND P1, PT, R8, 0x11, PT ;  /* 0x000000110800780c */ /* 0x000fe20003f24270 */
[----:B------:R-:W-:Y:S01]  /*7580*/  FMUL.FTZ R61, R61, c[0x0][0x320] ;  /* 0x0000c8003d3d7a20 */ /* 0x000fe20000410000 */
[----:B------:R-:W-:Y:S01]  /*7590*/  FSEL R11, R184, -INF , P0 ;  /* 0xff800000b80b7808 */ /* 0x000fe20000000000 */
[----:B------:R-:W-:Y:S01]  /*75a0*/  FMUL.FTZ R58, R58, c[0x0][0x320] ;  /* 0x0000c8003a3a7a20 */ /* 0x000fe20000410000 */
[----:B------:R-:W-:Y:S01]  /*75b0*/  FSEL R41, R110, -INF , P1 ;  /* 0xff8000006e297808 */ /* 0x000fe20000800000 */
[----:B------:R-:W-:Y:S01]  /*75c0*/  FMUL.FTZ R62, R62, c[0x0][0x320] ;  /* 0x0000c8003e3e7a20 */ /* 0x000fe20000410000 */
[----:B------:R-:W-:Y:S01]  /*75d0*/  ISETP.GT.AND P1, PT, R3, 0x11, PT ;  /* 0x000000110300780c */ /* 0x000fe20003f24270 */
[----:B------:R-:W1:Y:S01]  /*75e0*/  MUFU.TANH R4, R4 ;  /* 0x0000000400047308 */ /* 0x000e620000002400 */
[----:B------:R-:W-:Y:S02]  /*75f0*/  ISETP.GT.AND P0, PT, R8, 0x10, PT ;  /* 0x000000100800780c */ /* 0x000fe40003f04270 */
[----:B------:R-:W-:Y:S02]  /*7600*/  FSEL R192, R192, -INF , P1 ;  /* 0xff800000c0c07808 */ /* 0x000fe40000800000 */
[----:B------:R-:W-:Y:S02]  /*7610*/  FSEL R40, R111, -INF , P0 ;  /* 0xff8000006f287808 */ /* 0x000fe40000000000 */
[----:B------:R-:W-:Y:S02]  /*7620*/  ISETP.GT.AND P1, PT, R2, 0x11, PT ;  /* 0x000000110200780c */ /* 0x000fe40003f24270 */
[----:B------:R-:W-:Y:S01]  /*7630*/  ISETP.GT.AND P0, PT, R3, 0x10, PT ;  /* 0x000000100300780c */ /* 0x000fe20003f04270 */
[----:B------:R-:W-:Y:S01]  /*7640*/  MUFU.TANH R62, R62 ;  /* 0x0000003e003e7308 */ /* 0x000fe20000002400 */
[----:B------:R-:W-:Y:S02]  /*7650*/  FSEL R194, R194, -INF , P1 ;  /* 0xff800000c2c27808 */ /* 0x000fe40000800000 */
[----:B------:R-:W-:Y:S02]  /*7660*/  ISETP.GT.AND P1, PT, R0, 0x11, PT ;  /* 0x000000110000780c */ /* 0x000fe40003f24270 */
[----:B------:R-:W-:Y:S02]  /*7670*/  FSEL R187, R187, -INF , P0 ;  /* 0xff800000bbbb7808 */ /* 0x000fe40000000000 */
[----:B------:R-:W-:Y:S02]  /*7680*/  ISETP.GT.AND P0, PT, R2, 0x10, PT ;  /* 0x000000100200780c */ /* 0x000fe40003f04270 */
[----:B------:R-:W-:Y:S01]  /*7690*/  FSEL R196, R196, -INF , P1 ;  /* 0xff800000c4c47808 */ /* 0x000fe20000800000 */
[----:B------:R-:W1:Y:S01]  /*76a0*/  MUFU.TANH R5, R5 ;  /* 0x0000000500057308 */ /* 0x000e620000002400 */
[----:B------:R-:W-:Y:S02]  /*76b0*/  ISETP.GT.AND P1, PT, R2, 0x19, PT ;  /* 0x000000190200780c */ /* 0x000fe40003f24270 */
[----:B------:R-:W-:Y:S02]  /*76c0*/  FSEL R193, R193, -INF , P0 ;  /* 0xff800000c1c17808 */ /* 0x000fe40000000000 */
[----:B------:R-:W-:Y:S02]  /*76d0*/  ISETP.GT.AND P0, PT, R0, 0x10, PT ;  /* 0x000000100000780c */ /* 0x000fe40003f04270 */
[----:B------:R-:W-:Y:S02]  /*76e0*/  FSEL R190, R105, -INF , P1 ;  /* 0xff80000069be7808 */ /* 0x000fe40000800000 */
[----:B------:R-:W-:Y:S01]  /*76f0*/  FMNMX.FTZ R105, R12, R100, !PT ;  /* 0x000000640c697209 */ /* 0x000fe20007810000 */
[----:B------:R-:W1:Y:S01]  /*7700*/  MUFU.TANH R50, R50 ;  /* 0x0000003200327308 */ /* 0x000e620000002400 */
[----:B------:R-:W-:Y:S02]  /*7710*/  FSEL R195, R195, -INF , P0 ;  /* 0xff800000c3c37808 */ /* 0x000fe40000000000 */
[----:B------:R-:W-:Y:S02]  /*7720*/  ISETP.GT.AND P0, PT, R2, 0x18, PT ;  /* 0x000000180200780c */ /* 0x000fe40003f04270 */
[----:B------:R-:W-:Y:S02]  /*7730*/  FMNMX.FTZ R105, R13, R105, !PT ;  /* 0x000000690d697209 */ /* 0x000fe40007810000 */
[----:B------:R-:W-:Y:S02]  /*7740*/  FSEL R189, R109, -INF , P0 ;  /* 0xff8000006dbd7808 */ /* 0x000fe40000000000 */
[C---:B------:R-:W-:Y:S01]  /*7750*/  ISETP.GT.AND P0, PT, R0.reuse, 0x18, PT ;  /* 0x000000180000780c */ /* 0x040fe20003f04270 */
[----:B------:R-:W-:Y:S01]  /*7760*/  MUFU.TANH R109, R63 ;  /* 0x0000003f006d7308 */ /* 0x000fe20000002400 */
[----:B------:R-:W-:Y:S02]  /*7770*/  FMNMX.FTZ R105, R9, R105, !PT ;  /* 0x0000006909697209 */ /* 0x000fe40007810000 */
[----:B------:R-:W-:Y:S02]  /*7780*/  ISETP.GT.AND P1, PT, R0, 0x19, PT ;  /* 0x000000190000780c */ /* 0x000fe40003f24270 */
[----:B------:R-:W-:Y:S02]  /*7790*/  FSEL R191, R104, -INF , P0 ;  /* 0xff80000068bf7808 */ /* 0x000fe40000000000 */
[----:B------:R-:W-:Y:S02]  /*77a0*/  ISETP.GT.AND P0, PT, R8, 0x18, PT ;  /* 0x000000180800780c */ /* 0x000fe40003f04270 */
[----:B------:R-:W-:Y:S01]  /*77b0*/  FMNMX.FTZ R105, R10, R105, !PT ;  /* 0x000000690a697209 */ /* 0x000fe20007810000 */
[----:B------:R-:W1:Y:S01]  /*77c0*/  MUFU.TANH R51, R51 ;  /* 0x0000003300337308 */ /* 0x000e620000002400 */
[----:B------:R-:W-:Y:S02]  /*77d0*/  FSEL R44, R103, -INF , P0 ;  /* 0xff800000672c7808 */ /* 0x000fe40000000000 */
[----:B------:R-:W-:Y:S02]  /*77e0*/  FSEL R197, R197, -INF , P1 ;  /* 0xff800000c5c57808 */ /* 0x000fe40000800000 */
[----:B------:R-:W-:Y:S02]  /*77f0*/  ISETP.GT.AND P1, PT, R8, 0x19, PT ;  /* 0x000000190800780c */ /* 0x000fe40003f24270 */
[C---:B------:R-:W-:Y:S02]  /*7800*/  ISETP.GT.AND P0, PT, R3.reuse, 0x18, PT ;  /* 0x000000180300780c */ /* 0x040fe40003f04270 */
[----:B----4-:R-:W-:Y:S01]  /*7810*/  FSEL R45, R102, -INF , P1 ;  /* 0xff800000662d7808 */ /* 0x010fe20000800000 */
[----:B------:R-:W4:Y:S01]  /*7820*/  MUFU.TANH R54, R54 ;  /* 0x0000003600367308 */ /* 0x000f220000002400 */
[----:B------:R-:W-:Y:S02]  /*7830*/  FSEL R186, R186, -INF , P0 ;  /* 0xff800000baba7808 */ /* 0x000fe40000000000 */
[----:B------:R-:W-:Y:S02]  /*7840*/  ISETP.GT.AND P0, PT, R8, 0x20, PT ;  /* 0x000000200800780c */ /* 0x000fe40003f04270 */
[----:B------:R-:W-:Y:S02]  /*7850*/  FMNMX.FTZ R105, R40, R105, !PT ;  /* 0x0000006928697209 */ /* 0x000fe40007810000 */
[C---:B------:R-:W-:Y:S02]  /*7860*/  ISETP.GT.AND P1, PT, R3.reuse, 0x19, PT ;  /* 0x000000190300780c */ /* 0x040fe40003f24270 */
[----:B------:R-:W-:Y:S01]  /*7870*/  FSEL R198, R198, -INF , P0 ;  /* 0xff800000c6c67808 */ /* 0x000fe20000000000 */
[----:B------:R-:W2:Y:S01]  /*7880*/  MUFU.TANH R27, R27 ;  /* 0x0000001b001b7308 */ /* 0x000ea20000002400 */
[----:B------:R-:W-:Y:S02]  /*7890*/  ISETP.GT.AND P0, PT, R3, 0x20, PT ;  /* 0x000000200300780c */ /* 0x000fe40003f04270 */
[----:B------:R-:W-:Y:S02]  /*78a0*/  FSEL R188, R101, -INF , P1 ;  /* 0xff80000065bc7808 */ /* 0x000fe40000800000 */
[----:B------:R-:W-:Y:S02]  /*78b0*/  ISETP.GT.AND P1, PT, R8, 0x21, PT ;  /* 0x000000210800780c */ /* 0x000fe40003f24270 */
[----:B------:R-:W-:Y:S02]  /*78c0*/  FMNMX.FTZ R105, R41, R105, !PT ;  /* 0x0000006929697209 */ /* 0x000fe40007810000 */
[----:B-1----:R-:W-:Y:S01]  /*78d0*/  FSEL R205, R38, -INF , P0 ;  /* 0xff80000026cd7808 */ /* 0x002fe20000000000 */
[----:B------:R-:W-:Y:S01]  /*78e0*/  MUFU.TANH R56, R56 ;  /* 0x0000003800387308 */ /* 0x000fe20000002400 */
[----:B------:R-:W-:Y:S02]  /*78f0*/  FSEL R201, R201, -INF , P1 ;  /* 0xff800000c9c97808 */ /* 0x000fe40000800000 */
[----:B------:R-:W-:Y:S02]  /*7900*/  ISETP.GT.AND P1, PT, R3, 0x21, PT ;  /* 0x000000210300780c */ /* 0x000fe40003f24270 */
[----:B------:R-:W-:Y:S02]  /*7910*/  FMNMX.FTZ R105, R44, R105, !PT ;  /* 0x000000692c697209 */ /* 0x000fe40007810000 */
[----:B------:R-:W-:Y:S02]  /*7920*/  ISETP.GT.AND P0, PT, R2, 0x20, PT ;  /* 0x000000200200780c */ /* 0x000fe40003f04270 */
[----:B---3--:R-:W-:Y:S01]  /*7930*/  FSEL R206, R39, -INF , P1 ;  /* 0xff80000027ce7808 */ /* 0x008fe20000800000 */
[----:B------:R-:W-:Y:S01]  /*7940*/  MUFU.TANH R57, R57 ;  /* 0x0000003900397308 */ /* 0x000fe20000002400 */
[----:B------:R-:W-:Y:S02]  /*7950*/  FSEL R243, R243, -INF , P0 ;  /* 0xff800000f3f37808 */ /* 0x000fe40000000000 */
[----:B------:R-:W-:Y:S02]  /*7960*/  ISETP.GT.AND P0, PT, R0, 0x20, PT ;  /* 0x000000200000780c */ /* 0x000fe40003f04270 */
[----:B------:R-:W-:Y:S02]  /*7970*/  FMNMX.FTZ R105, R45, R105, !PT ;  /* 0x000000692d697209 */ /* 0x000fe40007810000 */
[----:B------:R-:W-:Y:S02]  /*7980*/  ISETP.GT.AND P1, PT, R2, 0x21, PT ;  /* 0x000000210200780c */ /* 0x000fe40003f24270 */
[----:B-----5:R-:W-:Y:S01]  /*7990*/  FSEL R250, R42, -INF , P0 ;  /* 0xff8000002afa7808 */ /* 0x020fe20000000000 */
[----:B------:R-:W-:Y:S01]  /*79a0*/  MUFU.TANH R60, R60 ;  /* 0x0000003c003c7308 */ /* 0x000fe20000002400 */
[----:B------:R-:W-:Y:S02]  /*79b0*/  FSEL R245, R245, -INF , P1 ;  /* 0xff800000f5f57808 */ /* 0x000fe40000800000 */
[----:B------:R-:W-:Y:S02]  /*79c0*/  ISETP.GT.AND P1, PT, R0, 0x21, PT ;  /* 0x000000210000780c */ /* 0x000fe40003f24270 */
[----:B------:R-:W-:Y:S02]  /*79d0*/  ISETP.GT.AND P0, PT, R8, 0x28, PT ;  /* 0x000000280800780c */ /* 0x000fe40003f04270 */
[----:B------:R-:W-:Y:S02]  /*79e0*/  FMNMX.FTZ R105, R198, R105, !PT ;  /* 0x00000069c6697209 */ /* 0x000fe40007810000 */
[----:B--2---:R-:W-:Y:S01]  /*79f0*/  FSEL R252, R43, -INF , P1 ;  /* 0xff8000002bfc7808 */ /* 0x004fe20000800000 */
[----:B------:R-:W-:Y:S01]  /*7a00*/  MUFU.TANH R47, R47 ;  /* 0x0000002f002f7308 */ /* 0x000fe20000002400 */
[----:B------:R-:W-:Y:S02]  /*7a10*/  FSEL R199, R48, -INF , P0 ;  /* 0xff80000030c77808 */ /* 0x000fe40000000000 */
[C---:B------:R-:W-:Y:S02]  /*7a20*/  ISETP.GT.AND P1, PT, R8.reuse, 0x29, PT ;  /* 0x000000290800780c */ /* 0x040fe40003f24270 */
[----:B------:R-:W-:Y:S02]  /*7a30*/  FMNMX.FTZ R105, R201, R105, !PT ;  /* 0x00000069c9697209 */ /* 0x000fe40007810000 */
[----:B------:R-:W-:Y:S02]  /*7a40*/  FSEL R202, R49, -INF , P1 ;  /* 0xff80000031ca7808 */ /* 0x000fe40000800000 */
[C---:B------:R-:W-:Y:S01]  /*7a50*/  ISETP.GT.AND P0, PT, R8.reuse, 0x30, PT ;  /* 0x000000300800780c */ /* 0x040fe20003f04270 */
[----:B------:R-:W-:Y:S01]  /*7a60*/  MUFU.TANH R61, R61 ;  /* 0x0000003d003d7308 */ /* 0x000fe20000002400 */
[----:B------:R-:W-:Y:S02]  /*7a70*/  FMNMX.FTZ R105, R199, R105, !PT ;  /* 0x00000069c7697209 */ /* 0x000fe40007810000 */
[----:B------:R-:W-:Y:S02]  /*7a80*/  ISETP.GT.AND P1, PT, R8, 0x31, PT ;  /* 0x000000310800780c */ /* 0x000fe40003f24270 */
[----:B------:R-:W-:Y:S01]  /*7a90*/  FSEL R211, R7, -INF , P0 ;  /* 0xff80000007d37808 */ /* 0x000fe20000000000 */
[----:B------:R-:W-:Y:S01]  /*7aa0*/  FMUL.FTZ R7, R66, c[0x0][0x320] ;  /* 0x0000c80042077a20 */ /* 0x000fe20000410000 */
[----:B------:R-:W-:Y:S02]  /*7ab0*/  FMNMX.FTZ R105, R202, R105, !PT ;  /* 0x00000069ca697209 */ /* 0x000fe40007810000 */
[----:B------:R-:W-:Y:S01]  /*7ac0*/  FSEL R230, R6, -INF , P1 ;  /* 0xff80000006e67808 */ /* 0x000fe20000800000 */
[----:B------:R-:W-:Y:S01]  /*7ad0*/  MUFU.TANH R58, R58 ;  /* 0x0000003a003a7308 */ /* 0x000fe20000002400 */
[C---:B------:R-:W-:Y:S02]  /*7ae0*/  ISETP.GT.AND P0, PT, R8.reuse, 0x38, PT ;  /* 0x000000380800780c */ /* 0x040fe40003f04270 */
[----:B------:R-:W-:Y:S02]  /*7af0*/  FMNMX.FTZ R105, R211, R105, !PT ;  /* 0x00000069d3697209 */ /* 0x000fe40007810000 */
[----:B------:R-:W-:Y:S01]  /*7b00*/  ISETP.GT.AND P1, PT, R8, 0x39, PT ;  /* 0x000000390800780c */ /* 0x000fe20003f24270 */
[----:B------:R-:W-:Y:S01]  /*7b10*/  FMUL.FTZ R8, R67, c[0x0][0x320] ;  /* 0x0000c80043087a20 */ /* 0x000fe20000410000 */
[----:B------:R-:W-:Y:S02]  /*7b20*/  FSEL R251, R4, -INF , P0 ;  /* 0xff80000004fb7808 */ /* 0x000fe40000000000 */
[----:B------:R-:W-:Y:S01]  /*7b30*/  FMNMX.FTZ R105, R230, R105, !PT ;  /* 0x00000069e6697209 */ /* 0x000fe20007810000 */
[----:B------:R-:W1:Y:S01]  /*7b40*/  MUFU.TANH R7, R7 ;  /* 0x0000000700077308 */ /* 0x000e620000002400 */
[----:B------:R-:W-:Y:S02]  /*7b50*/  FSEL R231, R5, -INF , P1 ;  /* 0xff80000005e77808 */ /* 0x000fe40000800000 */
[----:B------:R-:W-:Y:S02]  /*7b60*/  FMNMX.FTZ R105, R251, R105, !PT ;  /* 0x00000069fb697209 */ /* 0x000fe40007810000 */
[----:B------:R-:W-:Y:S02]  /*7b70*/  FMNMX.FTZ R4, R15, R106, !PT ;  /* 0x0000006a0f047209 */ /* 0x000fe40007810000 */
[----:B------:R-:W-:Y:S02]  /*7b80*/  FMNMX.FTZ R105, R231, R105, !PT ;  /* 0x00000069e7697209 */ /* 0x000fe40007810000 */
[----:B------:R-:W-:Y:S01]  /*7b90*/  FMNMX.FTZ R4, R16, R4, !PT ;  /* 0x0000000410047209 */ /* 0x000fe20007810000 */
[----:B------:R-:W2:Y:S01]  /*7ba0*/  MUFU.TANH R8, R8 ;  /* 0x0000000800087308 */ /* 0x000ea20000002400 */
[----:B------:R-:W-:Y:S01]  /*7bb0*/  FMNMX.FTZ R5, R17, R107, !PT ;  /* 0x0000006b11057209 */ /* 0x000fe20007810000 */
[----:B------:R-:W3:Y:S01]  /*7bc0*/  SHFL.BFLY PT, R6, R105, 0x2, 0x1f ;  /* 0x0c401f0069067f89 */ /* 0x000ee200000e0000 */
[----:B------:R-:W-:Y:S02]  /*7bd0*/  FMNMX.FTZ R4, R11, R4, !PT ;  /* 0x000000040b047209 */ /* 0x000fe40007810000 */
[----:B------:R-:W-:Y:S02]  /*7be0*/  ISETP.GT.AND P0, PT, R2, 0x28, PT ;  /* 0x000000280200780c */ /* 0x000fe40003f04270 */
[----:B------:R-:W-:Y:S02]  /*7bf0*/  FMNMX.FTZ R4, R14, R4, !PT ;  /* 0x000000040e047209 */ /* 0x000fe40007810000 */
[----:B------:R-:W-:Y:S02]  /*7c00*/  ISETP.GT.AND P1, PT, R2, 0x29, PT ;  /* 0x000000290200780c */ /* 0x000fe40003f24270 */
[----:B------:R-:W-:Y:S02]  /*7c10*/  FMNMX.FTZ R4, R187, R4, !PT ;  /* 0x00000004bb047209 */ /* 0x000fe40007810000 */
[----:B------:R-:W-:Y:S02]  /*7c20*/  FMNMX.FTZ R5, R18, R5, !PT ;  /* 0x0000000512057209 */ /* 0x000fe40007810000 */
[----:B------:R-:W-:Y:S02]  /*7c30*/  FSEL R238, R238, -INF , P0 ;  /* 0xff800000eeee7808 */ /* 0x000fe40000000000 */
[----:B------:R-:W-:Y:S02]  /*7c40*/  ISETP.GT.AND P0, PT, R0, 0x28, PT ;  /* 0x000000280000780c */ /* 0x000fe40003f04270 */
[----:B------:R-:W-:Y:S02]  /*7c50*/  FMNMX.FTZ R4, R192, R4, !PT ;  /* 0x00000004c0047209 */ /* 0x000fe40007810000 */
[----:B------:R-:W-:Y:S02]  /*7c60*/  FSEL R239, R239, -INF , P1 ;  /* 0xff800000efef7808 */ /* 0x000fe40000800000 */
[----:B------:R-:W-:Y:S02]  /*7c70*/  ISETP.GT.AND P1, PT, R3, 0x28, PT ;  /* 0x000000280300780c */ /* 0x000fe40003f24270 */
[----:B------:R-:W-:Y:S02]  /*7c80*/  FMNMX.FTZ R5, R19, R5, !PT ;  /* 0x0000000513057209 */ /* 0x000fe40007810000 */
[----:B------:R-:W-:Y:S02]  /*7c90*/  FMNMX.FTZ R4, R186, R4, !PT ;  /* 0x00000004ba047209 */ /* 0x000fe40007810000 */
[----:B------:R-:W-:Y:S02]  /*7ca0*/  FSEL R246, R46, -INF , P0 ;  /* 0xff8000002ef67808 */ /* 0x000fe40000000000 */
[C---:B------:R-:W-:Y:S02]  /*7cb0*/  ISETP.GT.AND P0, PT, R3.reuse, 0x29, PT ;  /* 0x000000290300780c */ /* 0x040fe40003f04270 */
[----:B------:R-:W-:Y:S02]  /*7cc0*/  FSEL R200, R50, -INF , P1 ;  /* 0xff80000032c87808 */ /* 0x000fe40000800000 */
[----:B------:R-:W-:Y:S02]  /*7cd0*/  ISETP.GT.AND P1, PT, R3, 0x30, PT ;  /* 0x000000300300780c */ /* 0x000fe40003f24270 */
[----:B------:R-:W-:Y:S02]  /*7ce0*/  FMNMX.FTZ R5, R22, R5, !PT ;  /* 0x0000000516057209 */ /* 0x000fe40007810000 */
[----:B------:R-:W-:Y:S02]  /*7cf0*/  FSEL R203, R51, -INF , P0 ;  /* 0xff80000033cb7808 */ /* 0x000fe40000000000 */
[C---:B------:R-:W-:Y:S02]  /*7d00*/  ISETP.GT.AND P0, PT, R3.reuse, 0x31, PT ;  /* 0x000000310300780c */ /* 0x040fe40003f04270 */
[----:B------:R-:W-:Y:S02]  /*7d10*/  FMNMX.FTZ R4, R188, R4, !PT ;  /* 0x00000004bc047209 */ /* 0x000fe40007810000 */
[----:B----4-:R-:W-:Y:S02]  /*7d20*/  FSEL R64, R54, -INF , P1 ;  /* 0xff80000036407808 */ /* 0x010fe40000800000 */
[----:B------:R-:W-:Y:S02]  /*7d30*/  ISETP.GT.AND P1, PT, R3, 0x38, PT ;  /* 0x000000380300780c */ /* 0x000fe40003f24270 */
[----:B------:R-:W-:Y:S02]  /*7d40*/  FSEL R43, R27, -INF , P0 ;  /* 0xff8000001b2b7808 */ /* 0x000fe40000000000 */
[----:B---3--:R-:W-:Y:S02]  /*7d50*/  FMNMX.FTZ R105, R105, R6, !PT ;  /* 0x0000000669697209 */ /* 0x008fe40007810000 */
[----:B------:R-:W-:Y:S02]  /*7d60*/  ISETP.GT.AND P0, PT, R3, 0x39, PT ;  /* 0x000000390300780c */ /* 0x000fe40003f04270 */
[----:B------:R-:W-:Y:S02]  /*7d70*/  FMNMX.FTZ R3, R205, R4, !PT ;  /* 0x00000004cd037209 */ /* 0x000fe40007810000 */
[----:B------:R-:W-:Y:S02]  /*7d80*/  FMNMX.FTZ R4, R193, R5, !PT ;  /* 0x00000005c1047209 */ /* 0x000fe40007810000 */
[----:B-1----:R-:W-:Y:S02]  /*7d90*/  FSEL R233, R7, -INF , P1 ;  /* 0xff80000007e97808 */ /* 0x002fe40000800000 */
        /* <DEDUP_REMOVED lines=9> */
[----:B--2---:R-:W-:Y:S02]  /*7e30*/  FSEL R65, R8, -INF , P0 ;  /* 0xff80000008417808 */ /* 0x004fe40000000000 */
[C---:B------:R-:W-:Y:S01]  /*7e40*/  ISETP.GT.AND P1, PT, R2.reuse, 0x30, PT ;  /* 0x000000300200780c */ /* 0x040fe20003f24270 */
[----:B------:R-:W2:Y:S01]  /*7e50*/  MUFU.TANH R8, R59 ;  /* 0x0000003b00087308 */ /* 0x000ea20000002400 */
        /* <DEDUP_REMOVED lines=8> */
[----:B------:R-:W-:Y:S02]  /*7ee0*/  FMNMX.FTZ R4, R196, R5, !PT ;  /* 0x00000005c4047209 */ /* 0x000fe40007810000 */
[----:B------:R-:W-:Y:S02]  /*7ef0*/  FMNMX.FTZ R3, R206, R3, !PT ;  /* 0x00000003ce037209 */ /* 0x000fe40007810000 */
[----:B------:R-:W-:Y:S02]  /*7f00*/  FMNMX.FTZ R4, R191, R4, !PT ;  /* 0x00000004bf047209 */ /* 0x000fe40007810000 */
[----:B-1----:R-:W-:Y:S02]  /*7f10*/  FMNMX.FTZ R105, R105, R7, !PT ;  /* 0x0000000769697209 */ /* 0x002fe40007810000 */
[----:B------:R-:W-:Y:S02]  /*7f20*/  FSEL R234, R60, -INF , P1 ;  /* 0xff8000003cea7808 */ /* 0x000fe40000800000 */
[----:B------:R-:W-:Y:S01]  /*7f30*/  ISETP.GT.AND P1, PT, R0, 0x29, PT ;  /* 0x000000290000780c */ /* 0x000fe20003f24270 */
[----:B------:R-:W-:Y:S01]  /*7f40*/  FMUL.FTZ R110, R105, c[0x0][0x2d0] ;  /* 0x0000b400696e7a20 */ /* 0x000fe20000410000 */
[----:B------:R-:W-:Y:S02]  /*7f50*/  FMNMX.FTZ R3, R200, R3, !PT ;  /* 0x00000003c8037209 */ /* 0x000fe40007810000 */
[----:B------:R-:W-:Y:S02]  /*7f60*/  FMNMX.FTZ R4, R197, R4, !PT ;  /* 0x00000004c5047209 */ /* 0x000fe40007810000 */
[----:B------:R-:W-:Y:S02]  /*7f70*/  FMNMX.FTZ R3, R203, R3, !PT ;  /* 0x00000003cb037209 */ /* 0x000fe40007810000 */
[----:B------:R-:W-:Y:S02]  /*7f80*/  FSEL R236, R47, -INF , P1 ;  /* 0xff8000002fec7808 */ /* 0x000fe40000800000 */
[----:B------:R-:W-:Y:S02]  /*7f90*/  FSETP.NEU.FTZ.AND P1, PT, R105, -INF , PT ;  /* 0xff8000006900780b */ /* 0x000fe40003f3d000 */
[----:B------:R-:W-:Y:S02]  /*7fa0*/  FMNMX.FTZ R4, R250, R4, !PT ;  /* 0x00000004fa047209 */ /* 0x000fe40007810000 */
[----:B------:R-:W-:Y:S02]  /*7fb0*/  FMNMX.FTZ R3, R64, R3, !PT ;  /* 0x0000000340037209 */ /* 0x000fe40007810000 */
[----:B------:R-:W-:Y:S02]  /*7fc0*/  FSEL R110, R110, RZ, P1 ;  /* 0x000000ff6e6e7208 */ /* 0x000fe40000800000 */
[----:B------:R-:W-:Y:S02]  /*7fd0*/  FMNMX.FTZ R4, R252, R4, !PT ;  /* 0x00000004fc047209 */ /* 0x000fe40007810000 */
[----:B------:R-:W-:Y:S02]  /*7fe0*/  FMNMX.FTZ R3, R43, R3, !PT ;  /* 0x000000032b037209 */ /* 0x000fe40007810000 */
[----:B------:R-:W-:Y:S01]  /*7ff0*/  FMNMX.FTZ R5, R246, R4, !PT ;  /* 0x00000004f6057209 */ /* 0x000fe20007810000 */
[--C-:B------:R-:W-:Y:S01]  /*8000*/  FFMA.FTZ R4, R12, c[0x0][0x2d0], -R110.reuse ;  /* 0x0000b4000c047a23 */ /* 0x100fe2000001086e */
[----:B------:R-:W-:Y:S02]  /*8010*/  FMNMX.FTZ R3, R233, R3, !PT ;  /* 0x00000003e9037209 */ /* 0x000fe40007810000 */
[----:B------:R-:W-:Y:S01]  /*8020*/  FSEL R244, R61, -INF , P0 ;  /* 0xff8000003df47808 */ /* 0x000fe20000000000 */
[----:B------:R1:W-:Y:S01]  /*8030*/  MUFU.EX2 R178, R4 ;  /* 0x0000000400b27308 */ /* 0x0003e20000000800 */
[----:B------:R-:W-:Y:S02]  /*8040*/  FMNMX.FTZ R3, R65, R3, !PT ;  /* 0x0000000341037209 */ /* 0x000fe40007810000 */
[----:B------:R-:W-:Y:S02]  /*8050*/  ISETP.GT.AND P0, PT, R0, 0x30, PT ;  /* 0x000000300000780c */ /* 0x000fe40003f04270 */
[----:B------:R-:W-:Y:S01]  /*8060*/  FMNMX.FTZ R5, R236, R5, !PT ;  /* 0x00000005ec057209 */ /* 0x000fe20007810000 */
[----:B------:R-:W3:Y:S01]  /*8070*/  SHFL.BFLY PT, R6, R3, 0x2, 0x1f ;  /* 0x0c401f0003067f89 */ /* 0x000ee200000e0000 */
[----:B------:R-:W-:Y:S02]  /*8080*/  FSEL R67, R58, -INF , P0 ;  /* 0xff8000003a437808 */ /* 0x000fe40000000000 */
[----:B------:R-:W-:Y:S02]  /*8090*/  FMNMX.FTZ R2, R239, R2, !PT ;  /* 0x00000002ef027209 */ /* 0x000fe40007810000 */
[----:B------:R-:W-:Y:S02]  /*80a0*/  ISETP.GT.AND P0, PT, R0, 0x31, PT ;  /* 0x000000310000780c */ /* 0x000fe40003f04270 */
[----:B------:R-:W-:Y:S02]  /*80b0*/  FMNMX.FTZ R2, R209, R2, !PT ;  /* 0x00000002d1027209 */ /* 0x000fe40007810000 */
[----:B--2---:R-:W-:Y:S02]  /*80c0*/  FSEL R235, R8, -INF , P0 ;  /* 0xff80000008eb7808 */ /* 0x004fe40000000000 */
[----:B------:R-:W-:Y:S02]  /*80d0*/  FMNMX.FTZ R2, R249, R2, !PT ;  /* 0x00000002f9027209 */ /* 0x000fe40007810000 */
[----:B------:R-:W-:Y:S02]  /*80e0*/  ISETP.GT.AND P0, PT, R0, 0x38, PT ;  /* 0x000000380000780c */ /* 0x000fe40003f04270 */
[----:B------:R-:W-:Y:S02]  /*80f0*/  FMNMX.FTZ R2, R234, R2, !PT ;  /* 0x00000002ea027209 */ /* 0x000fe40007810000 */
[----:B------:R-:W-:Y:S01]  /*8100*/  FSEL R241, R62, -INF , P0 ;  /* 0xff8000003ef17808 */ /* 0x000fe20000000000 */
[----:B------:R-:W-:Y:S01]  /*8110*/  IMAD.MOV.U32 R62, RZ, RZ, R251 ;  /* 0x000000ffff3e7224 */ /* 0x000fe200078e00fb */
[----:B-1----:R-:W-:Y:S01]  /*8120*/  FMNMX.FTZ R4, R67, R5, !PT ;  /* 0x0000000543047209 */ /* 0x002fe20007810000 */
[----:B------:R-:W-:Y:S01]  /*8130*/  FFMA.FTZ R5, R13, c[0x0][0x2d0], -R110 ;  /* 0x0000b4000d057a23 */ /* 0x000fe2000001086e */
[----:B------:R-:W-:Y:S02]  /*8140*/  FMNMX.FTZ R2, R244, R2, !PT ;  /* 0x00000002f4027209 */ /* 0x000fe40007810000 */
[----:B------:R-:W-:Y:S01]  /*8150*/  ISETP.GT.AND P0, PT, R0, 0x39, PT ;  /* 0x000000390000780c */ /* 0x000fe20003f04270 */
[----:B------:R1:W-:Y:S01]  /*8160*/  MUFU.EX2 R247, R5 ;  /* 0x0000000500f77308 */ /* 0x0003e20000000800 */
[----:B---3--:R-:W-:Y:S01]  /*8170*/  FMNMX.FTZ R3, R3, R6, !PT ;  /* 0x0000000603037209 */ /* 0x008fe20007810000 */
[----:B------:R-:W2:Y:S01]  /*8180*/  SHFL.BFLY PT, R103, R2, 0x2, 0x1f ;  /* 0x0c401f0002677f89 */ /* 0x000ea200000e0000 */
[----:B------:R-:W-:Y:S02]  /*8190*/  FMNMX.FTZ R0, R235, R4, !PT ;  /* 0x00000004eb007209 */ /* 0x000fe40007810000 */
[----:B------:R-:W-:Y:S02]  /*81a0*/  FSEL R109, R109, -INF , P0 ;  /* 0xff8000006d6d7808 */ /* 0x000fe40000000000 */
[----:B------:R-:W-:Y:S02]  /*81b0*/  FMNMX.FTZ R0, R241, R0, !PT ;  /* 0x00000000f1007209 */ /* 0x000fe40007810000 */
[C---:B------:R-:W-:Y:S01]  /*81c0*/  @P6 LEA R6, P0, R20.reuse, c[0x0][0x1c8], 0x1 ;  /* 0x0000720014066a11 */ /* 0x040fe200078008ff */
[----:B------:R-:W3:Y:S01]  /*81d0*/  SHFL.BFLY PT, R104, R3, 0x1, 0x1f ;  /* 0x0c201f0003687f89 */ /* 0x000ee200000e0000 */
[----:B------:R-:W-:Y:S02]  /*81e0*/  FMNMX.FTZ R0, R109, R0, !PT ;  /* 0x000000006d007209 */ /* 0x000fe40007810000 */
[----:B------:R-:W-:Y:S02]  /*81f0*/  @P6 LEA.HI.X R7, R20, c[0x0][0x1cc], R36, 0x1, P0 ;  /* 0x0000730014076a11 */ /* 0x000fe400000f0c24 */
[----:B------:R-:W-:Y:S02]  /*8200*/  @P6 LEA R4, P0, R23, c[0x0][0x1c8], 0x1 ;  /* 0x0000720017046a11 */ /* 0x000fe400078008ff */
[----:B------:R-:W-:Y:S02]  /*8210*/  MOV R63, R43 ;  /* 0x0000002b003f7202 */ /* 0x000fe40000000f00 */
[----:B------:R-:W-:Y:S01]  /*8220*/  MOV R58, R249 ;  /* 0x000000f9003a7202 */ /* 0x000fe20000000f00 */
[--C-:B-1----:R-:W-:Y:S01]  /*8230*/  FFMA.FTZ R5, R9, c[0x0][0x2d0], -R110.reuse ;  /* 0x0000b40009057a23 */ /* 0x102fe2000001086e */
[----:B--2---:R-:W-:Y:S03]  /*8240*/  FMNMX.FTZ R103, R2, R103, !PT ;  /* 0x0000006702677209 */ /* 0x004fe60007810000 */
[----:B------:R1:W-:Y:S01]  /*8250*/  MUFU.EX2 R208, R5 ;  /* 0x0000000500d07308 */ /* 0x0003e20000000800 */
[----:B------:R-:W2:Y:S01]  /*8260*/  SHFL.BFLY PT, R2, R0, 0x2, 0x1f ;  /* 0x0c401f0000027f89 */ /* 0x000ea200000e0000 */
[----:B---3--:R-:W-:Y:S01]  /*8270*/  FMNMX.FTZ R104, R3, R104, !PT ;  /* 0x0000006803687209 */ /* 0x008fe20007810000 */
[----:B------:R-:W-:Y:S06]  /*8280*/  FFMA.FTZ R3, R10, c[0x0][0x2d0], -R110 ;  /* 0x0000b4000a037a23 */ /* 0x000fec000001086e */
[----:B------:R-:W3:Y:S01]  /*8290*/  SHFL.BFLY PT, R8, R103, 0x1, 0x1f ;  /* 0x0c201f0067087f89 */ /* 0x000ee200000e0000 */
[----:B------:R4:W-:Y:S01]  /*82a0*/  MUFU.EX2 R207, R3 ;  /* 0x0000000300cf7308 */ /* 0x0009e20000000800 */
[C---:B------:R-:W-:Y:S01]  /*82b0*/  FMUL.FTZ R111, R104.reuse, c[0x0][0x2d0] ;  /* 0x0000b400686f7a20 */ /* 0x040fe20000410000 */
[----:B-1----:R-:W-:Y:S02]  /*82c0*/  @P6 LEA.HI.X R5, R23, c[0x0][0x1cc], R37, 0x1, P0 ;  /* 0x0000730017056a11 */ /* 0x002fe400000f0c25 */
[----:B------:R-:W-:Y:S02]  /*82d0*/  FSETP.NEU.FTZ.AND P0, PT, R104, -INF , PT ;  /* 0xff8000006800780b */ /* 0x000fe40003f1d000 */
[----:B--2---:R-:W-:Y:S02]  /*82e0*/  FMNMX.FTZ R0, R0, R2, !PT ;  /* 0x0000000200007209 */ /* 0x004fe40007810000 */
[----:B------:R-:W-:Y:S02]  /*82f0*/  FSEL R111, R111, RZ, P0 ;  /* 0x000000ff6f6f7208 */ /* 0x000fe40000000000 */
[----:B---3--:R-:W-:Y:S03]  /*8300*/  FMNMX.FTZ R103, R103, R8, !PT ;  /* 0x0000000867677209 */ /* 0x008fe60007810000 */
[--C-:B----4-:R-:W-:Y:S02]  /*8310*/  FFMA.FTZ R3, R15, c[0x0][0x2d0], -R111.reuse ;  /* 0x0000b4000f037a23 */ /* 0x110fe4000001086f */
[--C-:B------:R-:W-:Y:S02]  /*8320*/  FFMA.FTZ R2, R11, c[0x0][0x2d0], -R111.reuse ;  /* 0x0000b4000b027a23 */ /* 0x100fe4000001086f */
[----:B------:R1:W-:Y:S01]  /*8330*/  MUFU.EX2 R60, R3 ;  /* 0x00000003003c7308 */ /* 0x0003e20000000800 */
[----:B------:R-:W-:Y:S02]  /*8340*/  FMUL.FTZ R184, R103, c[0x0][0x2d0] ;  /* 0x0000b40067b87a20 */ /* 0x000fe40000410000 */
[--C-:B------:R-:W-:Y:S07]  /*8350*/  FFMA.FTZ R8, R14, c[0x0][0x2d0], -R111.reuse ;  /* 0x0000b4000e087a23 */ /* 0x100fee000001086f */
[----:B------:R2:W-:Y:S10]  /*8360*/  MUFU.EX2 R61, R2 ;  /* 0x00000002003d7308 */ /* 0x0005f40000000800 */
[----:B------:R-:W3:Y:S01]  /*8370*/  MUFU.EX2 R240, R8 ;  /* 0x0000000800f07308 */ /* 0x000ee20000000800 */
[----:B-1----:R-:W-:Y:S09]  /*8380*/  FFMA.FTZ R3, R16, c[0x0][0x2d0], -R111 ;  /* 0x0000b40010037a23 */ /* 0x002ff2000001086f */
[----:B------:R1:W-:Y:S01]  /*8390*/  MUFU.EX2 R248, R3 ;  /* 0x0000000300f87308 */ /* 0x0003e20000000800 */
[----:B--2---:R-:W2:Y:S01]  /*83a0*/  SHFL.BFLY PT, R2, R0, 0x1, 0x1f ;  /* 0x0c201f0000027f89 */ /* 0x004ea200000e0000 */
[----:B---3--:R-:W-:Y:S02]  /*83b0*/  F2FP.BF16.PACK_AB R179, R240, R61 ;  /* 0x0000003df0b3723e */ /* 0x008fe400000010ff */
[----:B-1----:R-:W-:Y:S02]  /*83c0*/  FSEL R3, R105, RZ, P1 ;  /* 0x000000ff69037208 */ /* 0x002fe40000800000 */
[----:B------:R-:W-:Y:S02]  /*83d0*/  FSETP.NEU.FTZ.AND P1, PT, R103, -INF , PT ;  /* 0xff8000006700780b */ /* 0x000fe40003f3d000 */
[----:B--2---:R-:W-:Y:S02]  /*83e0*/  FMNMX.FTZ R102, R0, R2, !PT ;  /* 0x0000000200667209 */ /* 0x004fe40007810000 */
[----:B------:R-:W-:Y:S02]  /*83f0*/  FSEL R184, R184, RZ, P1 ;  /* 0x000000ffb8b87208 */ /* 0x000fe40000800000 */
[----:B------:R-:W-:Y:S01]  /*8400*/  FSEL R2, R104, RZ, P0 ;  /* 0x000000ff68027208 */ /* 0x000fe20000000000 */
[C---:B------:R-:W-:Y:S01]  /*8410*/  FMUL.FTZ R185, R102.reuse, c[0x0][0x2d0] ;  /* 0x0000b40066b97a20 */ /* 0x040fe20000410000 */
[----:B------:R-:W-:Y:S01]  /*8420*/  FSETP.NEU.FTZ.AND P0, PT, R102, -INF , PT ;  /* 0xff8000006600780b */ /* 0x000fe20003f1d000 */
[--C-:B------:R-:W-:Y:S02]  /*8430*/  FFMA.FTZ R0, R19, c[0x0][0x2d0], -R184.reuse ;  /* 0x0000b40013007a23 */ /* 0x100fe400000108b8 */
[--C-:B------:R-:W-:Y:S01]  /*8440*/  FFMA.FTZ R8, R17, c[0x0][0x2d0], -R184.reuse ;  /* 0x0000b40011087a23 */ /* 0x100fe200000108b8 */
[----:B------:R-:W-:Y:S01]  /*8450*/  FSEL R185, R185, RZ, P0 ;  /* 0x000000ffb9b97208 */ /* 0x000fe20000000000 */
[----:B------:R1:W-:Y:S10]  /*8460*/  MUFU.EX2 R242, R0 ;  /* 0x0000000000f27308 */ /* 0x0003f40000000800 */
[----:B------:R2:W-:Y:S01]  /*8470*/  MUFU.EX2 R59, R8 ;  /* 0x00000008003b7308 */ /* 0x0005e20000000800 */
[--C-:B-1----:R-:W-:Y:S09]  /*8480*/  FFMA.FTZ R0, R22, c[0x0][0x2d0], -R184.reuse ;  /* 0x0000b40016007a23 */ /* 0x102ff200000108b8 */
[----:B------:R1:W3:Y:S01]  /*8490*/  MUFU.EX2 R210, R0 ;  /* 0x0000000000d27308 */ /* 0x0002e20000000800 */
[----:B--2---:R-:W-:Y:S09]  /*84a0*/  FFMA.FTZ R8, R18, c[0x0][0x2d0], -R184 ;  /* 0x0000b40012087a23 */ /* 0x004ff200000108b8 */
[----:B------:R2:W-:Y:S01]  /*84b0*/  MUFU.EX2 R177, R8 ;  /* 0x0000000800b17308 */ /* 0x0005e20000000800 */
[--C-:B-1----:R-:W-:Y:S01]  /*84c0*/  FFMA.FTZ R0, R25, c[0x0][0x2d0], -R185.reuse ;  /* 0x0000b40019007a23 */ /* 0x102fe200000108b9 */
[----:B---3--:R-:W-:Y:S08]  /*84d0*/  F2FP.BF16.PACK_AB R182, R210, R242 ;  /* 0x000000f2d2b6723e */ /* 0x008ff000000010ff */
[----:B------:R1:W-:Y:S01]  /*84e0*/  MUFU.EX2 R237, R0 ;  /* 0x0000000000ed7308 */ /* 0x0003e20000000800 */
[--C-:B--2---:R-:W-:Y:S09]  /*84f0*/  FFMA.FTZ R8, R21, c[0x0][0x2d0], -R185.reuse ;  /* 0x0000b40015087a23 */ /* 0x104ff200000108b9 */
[----:B------:R-:W-:Y:S01]  /*8500*/  MUFU.EX2 R57, R8 ;  /* 0x0000000800397308 */ /* 0x000fe20000000800 */
[--C-:B-1----:R-:W-:Y:S09]  /*8510*/  FFMA.FTZ R0, R24, c[0x0][0x2d0], -R185.reuse ;  /* 0x0000b40018007a23 */ /* 0x102ff200000108b9 */
[----:B------:R1:W2:Y:S02]  /*8520*/  MUFU.EX2 R66, R0 ;  /* 0x0000000000427308 */ /* 0x0002a40000000800 */
[----:B-1----:R-:W-:Y:S01]  /*8530*/  FFMA.FTZ R0, R26, c[0x0][0x2d0], -R185 ;  /* 0x0000b4001a007a23 */ /* 0x002fe200000108b9 */
[----:B--2---:R-:W-:Y:S07]  /*8540*/  F2FP.BF16.PACK_AB R181, R66, R237 ;  /* 0x000000ed42b5723e */ /* 0x004fee00000010ff */
[----:B------:R1:W2:Y:S02]  /*8550*/  MUFU.EX2 R232, R0 ;  /* 0x0000000000e87308 */ /* 0x0002a40000000800 */
[----:B-1----:R-:W-:Y:S01]  /*8560*/  FADD.FTZ R0, -R3, R100 ;  /* 0x0000006403007221 */ /* 0x002fe20000010100 */
[----:B------:R-:W-:Y:S02]  /*8570*/  @P6 SHF.L.U32 R3, R176, 0x1, RZ ;  /* 0x00000001b0036819 */ /* 0x000fe400000006ff */
[----:B--2---:R-:W-:Y:S01]  /*8580*/  F2FP.BF16.PACK_AB R183, R57, R232 ;  /* 0x000000e839b7723e */ /* 0x004fe200000010ff */
[----:B------:R-:W-:Y:S02]  /*8590*/  FMUL.FTZ R0, R0, c[0x0][0x2d0] ;  /* 0x0000b40000007a20 */ /* 0x000fe40000410000 */
[----:B------:R1:W-:Y:S02]  /*85a0*/  @P6 LDGSTS.E.BYPASS.LTC128B.128 [R3+0x3100], [R34.64], !P5 ;  /* 0x0310000022036fae */ /* 0x0003e4000e901d46 */
[----:B------:R2:W3:Y:S06]  /*85b0*/  MUFU.EX2 R101, R0 ;  /* 0x0000000000657308 */ /* 0x0004ec0000000800 */
[----:B------:R4:W-:Y:S08]  /*85c0*/  @P6 LDGSTS.E.BYPASS.LTC128B.128 [R3+0x4100], [R32.64], !P4 ;  /* 0x0410000020036fae */ /* 0x0009f0000e101d46 */
[----:B------:R1:W-:Y:S08]  /*85d0*/  @P6 LDGSTS.E.BYPASS.LTC128B.128 [R3+0x5100], [R28.64], !P3 ;  /* 0x051000001c036fae */ /* 0x0003f0000d901d46 */
[----:B------:R1:W-:Y:S01]  /*85e0*/  @P6 LDGSTS.E.BYPASS.LTC128B.128 [R3+0x3900], [R30.64], !P5 ;  /* 0x039000001e036fae */ /* 0x0003e2000e901d46 */
[----:B--2---:R-:W-:Y:S01]  /*85f0*/  FADD.FTZ R0, -R2, R106 ;  /* 0x0000006a02007221 */ /* 0x004fe20000010100 */
[----:B------:R-:W-:Y:S01]  /*8600*/  FSEL R2, R103, RZ, P1 ;  /* 0x000000ff67027208 */ /* 0x000fe20000800000 */
[C---:B---3--:R-:W-:Y:S02]  /*8610*/  FMUL.FTZ R16, R101.reuse, R124 ;  /* 0x0000007c65107220 */ /* 0x048fe40000410000 */
[----:B------:R-:W-:Y:S03]  /*8620*/  FMUL.FTZ R0, R0, c[0x0][0x2d0] ;  /* 0x0000b40000007a20 */ /* 0x000fe60000410000 */
[----:B------:R2:W-:Y:S01]  /*8630*/  @P6 LDGSTS.E.BYPASS.LTC128B.128 [R3+0x4900], [R6.64], !P4 ;  /* 0x0490000006036fae */ /* 0x0005e2000e101d46 */
[C---:B------:R-:W-:Y:S01]  /*8640*/  FMUL.FTZ R17, R101.reuse, R125 ;  /* 0x0000007d65117220 */ /* 0x040fe20000410000 */
[----:B------:R3:W2:Y:S01]  /*8650*/  MUFU.EX2 R100, R0 ;  /* 0x0000000000647308 */ /* 0x0006a20000000800 */
[C---:B----4-:R-:W-:Y:S02]  /*8660*/  FMUL.FTZ R32, R101.reuse, R140 ;  /* 0x0000008c65207220 */ /* 0x050fe40000410000 */
[C---:B------:R-:W-:Y:S01]  /*8670*/  FMUL.FTZ R33, R101.reuse, R141 ;  /* 0x0000008d65217220 */ /* 0x040fe20000410000 */
[----:B------:R-:W-:Y:S01]  /*8680*/  MOV R141, R242 ;  /* 0x000000f2008d7202 */ /* 0x000fe20000000f00 */
[C---:B------:R-:W-:Y:S01]  /*8690*/  FMUL.FTZ R49, R101.reuse, R157 ;  /* 0x0000009d65317220 */ /* 0x040fe20000410000 */
[----:B------:R1:W-:Y:S01]  /*86a0*/  @P6 LDGSTS.E.BYPASS.LTC128B.128 [R3+0x5900], [R4.64], !P3 ;  /* 0x0590000004036fae */ /* 0x0003e2000d901d46 */
[----:B------:R-:W-:Y:S02]  /*86b0*/  IMAD.MOV.U32 R157, RZ, RZ, R244 ;  /* 0x000000ffff9d7224 */ /* 0x000fe400078e00f4 */
[C---:B------:R-:W-:Y:S02]  /*86c0*/  FMUL.FTZ R48, R101.reuse, R156 ;  /* 0x0000009c65307220 */ /* 0x040fe40000410000 */
[----:B------:R-:W-:Y:S02]  /*86d0*/  IMAD.MOV.U32 R140, RZ, RZ, R57 ;  /* 0x000000ffff8c7224 */ /* 0x000fe400078e0039 */
[----:B------:R-:W-:Y:S01]  /*86e0*/  IMAD.MOV.U32 R156, RZ, RZ, R67 ;  /* 0x000000ffff9c7224 */ /* 0x000fe200078e0043 */
[----:B------:R-:W4:Y:S01]  /*86f0*/  LDSM.16.MT88.4 R20, [R213] ;  /* 0x00000000d514783b */ /* 0x000f220000004200 */
[C---:B------:R-:W-:Y:S02]  /*8700*/  FMUL.FTZ R68, R101.reuse, R68 ;  /* 0x0000004465447220 */ /* 0x040fe40000410000 */
[C---:B------:R-:W-:Y:S02]  /*8710*/  FMUL.FTZ R69, R101.reuse, R69 ;  /* 0x0000004565457220 */ /* 0x040fe40000410000 */
[C---:B------:R-:W-:Y:S02]  /*8720*/  FMUL.FTZ R80, R101.reuse, R80 ;  /* 0x0000005065507220 */ /* 0x040fe40000410000 */
[C---:B------:R-:W-:Y:S01]  /*8730*/  FMUL.FTZ R81, R101.reuse, R81 ;  /* 0x0000005165517220 */ /* 0x040fe20000410000 */
[----:B------:R-:W5:Y:S01]  /*8740*/  LDSM.16.MT88.4 R36, [R214] ;  /* 0x00000000d624783b */ /* 0x000f620000004200 */
[C---:B------:R-:W-:Y:S02]  /*8750*/  FMUL.FTZ R84, R101.reuse, R84 ;  /* 0x0000005465547220 */ /* 0x040fe40000410000 */
[----:B---3--:R-:W-:Y:S01]  /*8760*/  FADD.FTZ R0, -R2, R107 ;  /* 0x0000006b02007221 */ /* 0x008fe20000010100 */
[----:B------:R-:W-:Y:S01]  /*8770*/  FSEL R2, R102, RZ, P0 ;  /* 0x000000ff66027208 */ /* 0x000fe20000000000 */
[----:B--2---:R-:W-:Y:S02]  /*8780*/  FMUL.FTZ R6, R100, R114 ;  /* 0x0000007264067220 */ /* 0x004fe40000410000 */
[----:B------:R-:W-:Y:S01]  /*8790*/  FMUL.FTZ R0, R0, c[0x0][0x2d0] ;  /* 0x0000b40000007a20 */ /* 0x000fe20000410000 */
[----:B------:R-:W2:Y:S01]  /*87a0*/  LDSM.16.MT88.4 R52, [R213+0x1000] ;  /* 0x00100000d534783b */ /* 0x000ea20000004200 */
[----:B------:R-:W-:Y:S02]  /*87b0*/  FMUL.FTZ R7, R100, R115 ;  /* 0x0000007364077220 */ /* 0x000fe40000410000 */
[----:B-1----:R1:W3:Y:S01]  /*87c0*/  MUFU.EX2 R3, R0 ;  /* 0x0000000000037308 */ /* 0x0022e20000000800 */
[C---:B------:R-:W-:Y:S02]  /*87d0*/  FMUL.FTZ R4, R101.reuse, R112 ;  /* 0x0000007065047220 */ /* 0x040fe40000410000 */
[----:B------:R-:W-:Y:S02]  /*87e0*/  FMUL.FTZ R5, R101, R113 ;  /* 0x0000007165057220 */ /* 0x000fe40000410000 */
[----:B------:R-:W-:Y:S01]  /*87f0*/  IMAD.MOV.U32 R107, RZ, RZ, R177 ;  /* 0x000000ffff6b7224 */ /* 0x000fe200078e00b1 */
[----:B------:R-:W-:Y:S01]  /*8800*/  F2FP.BF16.PACK_AB R177, R248, R60 ;  /* 0x0000003cf8b1723e */ /* 0x000fe200000010ff */
[C---:B------:R-:W-:Y:S01]  /*8810*/  FMUL.FTZ R18, R100.reuse, R126 ;  /* 0x0000007e64127220 */ /* 0x040fe20000410000 */
[----:B------:R-:W2:Y:S01]  /*8820*/  LDSM.16.MT88.4 R112, [R214+0x1000] ;  /* 0x00100000d670783b */ /* 0x000ea20000004200 */
[C---:B------:R-:W-:Y:S01]  /*8830*/  FMUL.FTZ R19, R100.reuse, R127 ;  /* 0x0000007f64137220 */ /* 0x040fe20000410000 */
[----:B------:R-:W-:Y:S01]  /*8840*/  F2FP.BF16.PACK_AB R180, R107, R59 ;  /* 0x0000003b6bb4723e */ /* 0x000fe200000010ff */
[C---:B------:R-:W-:Y:S01]  /*8850*/  FMUL.FTZ R34, R100.reuse, R142 ;  /* 0x0000008e64227220 */ /* 0x040fe20000410000 */
[----:B------:R-:W-:Y:S01]  /*8860*/  MOV R142, R232 ;  /* 0x000000e8008e7202 */ /* 0x000fe20000000f00 */
[C---:B------:R-:W-:Y:S02]  /*8870*/  FMUL.FTZ R35, R100.reuse, R143 ;  /* 0x0000008f64237220 */ /* 0x040fe40000410000 */
[C---:B------:R-:W-:Y:S01]  /*8880*/  FMUL.FTZ R50, R100.reuse, R158 ;  /* 0x0000009e64327220 */ /* 0x040fe20000410000 */
[----:B------:R-:W-:Y:S01]  /*8890*/  MOV R158, R234 ;  /* 0x000000ea009e7202 */ /* 0x000fe20000000f00 */
[C---:B------:R-:W-:Y:S01]  /*88a0*/  FMUL.FTZ R51, R100.reuse, R159 ;  /* 0x0000009f64337220 */ /* 0x040fe20000410000 */
[----:B------:R-:W-:Y:S01]  /*88b0*/  MOV R159, R58 ;  /* 0x0000003a009f7202 */ /* 0x000fe20000000f00 */
[C---:B------:R-:W-:Y:S01]  /*88c0*/  FMUL.FTZ R67, R100.reuse, R175 ;  /* 0x000000af64437220 */ /* 0x040fe20000410000 */
[----:B------:R-:W-:Y:S01]  /*88d0*/  LDSM.16.MT88.4 R124, [R214+0x400] ;  /* 0x00040000d67c783b */ /* 0x000fe20000004200 */
[C---:B------:R-:W-:Y:S02]  /*88e0*/  FMUL.FTZ R70, R100.reuse, R70 ;  /* 0x0000004664467220 */ /* 0x040fe40000410000 */
[----:B------:R-:W-:Y:S02]  /*88f0*/  FMUL.FTZ R71, R100, R71 ;  /* 0x0000004764477220 */ /* 0x000fe40000410000 */
[----:B-1----:R-:W-:Y:S01]  /*8900*/  FADD.FTZ R0, -R2, R108 ;  /* 0x0000006c02007221 */ /* 0x002fe20000010100 */
[----:B------:R-:W-:Y:S01]  /*8910*/  MOV R108, R178 ;  /* 0x000000b2006c7202 */ /* 0x000fe20000000f00 */
[--C-:B------:R-:W-:Y:S01]  /*8920*/  FFMA.FTZ R2, R40, c[0x0][0x2d0], -R110.reuse ;  /* 0x0000b40028027a23 */ /* 0x100fe2000001086e */
[----:B------:R-:W-:Y:S01]  /*8930*/  F2FP.BF16.PACK_AB R178, R207, R208 ;  /* 0x000000d0cfb2723e */ /* 0x000fe200000010ff */
[----:B------:R-:W-:Y:S01]  /*8940*/  FMUL.FTZ R0, R0, c[0x0][0x2d0] ;  /* 0x0000b40000007a20 */ /* 0x000fe20000410000 */
[----:B------:R-:W-:Y:S01]  /*8950*/  F2FP.BF16.PACK_AB R176, R247, R108 ;  /* 0x0000006cf7b0723e */ /* 0x000fe200000010ff */
[----:B------:R1:W-:Y:S01]  /*8960*/  MUFU.EX2 R47, R2 ;  /* 0x00000002002f7308 */ /* 0x0003e20000000800 */
[----:B------:R-:W0:Y:S01]  /*8970*/  LDGDEPBAR ;  /* 0x00000000000079af */ /* 0x000e220000000000 */
[C---:B---3--:R-:W-:Y:S02]  /*8980*/  FMUL.FTZ R8, R3.reuse, R116 ;  /* 0x0000007403087220 */ /* 0x048fe40000410000 */
[C---:B------:R-:W-:Y:S02]  /*8990*/  FMUL.FTZ R9, R3.reuse, R117 ;  /* 0x0000007503097220 */ /* 0x040fe40000410000 */
[-C--:B----4-:R-:W-:Y:S04]  /*89a0*/  HMMA.16816.F32.BF16 R4, R176, R20.reuse, R4 ;  /* 0x00000014b004723c */ /* 0x090fe80000041804 */
[----:B------:R-:W3:Y:S01]  /*89b0*/  MUFU.EX2 R0, R0 ;  /* 0x0000000000007308 */ /* 0x000ee20000000800 */
[C---:B------:R-:W-:Y:S02]  /*89c0*/  FMUL.FTZ R12, R3.reuse, R120 ;  /* 0x00000078030c7220 */ /* 0x040fe40000410000 */
[C---:B------:R-:W-:Y:S02]  /*89d0*/  FMUL.FTZ R13, R3.reuse, R121 ;  /* 0x00000079030d7220 */ /* 0x040fe40000410000 */
[C---:B------:R-:W-:Y:S03]  /*89e0*/  FMUL.FTZ R24, R3.reuse, R132 ;  /* 0x0000008403187220 */ /* 0x040fe60000410000 */
[C---:B------:R-:W-:Y:S02]  /*89f0*/  FMUL.FTZ R25, R3.reuse, R133 ;  /* 0x0000008503197220 */ /* 0x040fe40000410000 */
[C---:B------:R-:W-:Y:S01]  /*8a00*/  FMUL.FTZ R28, R3.reuse, R136 ;  /* 0x00000088031c7220 */ /* 0x040fe20000410000 */
[----:B------:R-:W-:Y:S01]  /*8a10*/  MOV R136, R61 ;  /* 0x0000003d00887202 */ /* 0x000fe20000000f00 */
[----:B------:R-:W-:Y:S02]  /*8a20*/  FMUL.FTZ R29, R3, R137 ;  /* 0x00000089031d7220 */ /* 0x000fe40000410000 */
[----:B-1----:R-:W-:Y:S02]  /*8a30*/  FFMA.FTZ R2, R41, c[0x0][0x2d0], -R110 ;  /* 0x0000b40029027a23 */ /* 0x002fe4000001086e */
[C---:B------:R-:W-:Y:S01]  /*8a40*/  FMUL.FTZ R41, R3.reuse, R149 ;  /* 0x0000009503297220 */ /* 0x040fe20000410000 */
[----:B------:R-:W-:Y:S01]  /*8a50*/  MOV R149, R241 ;  /* 0x000000f100957202 */ /* 0x000fe20000000f00 */
[----:B------:R1:W4:Y:S01]  /*8a60*/  MUFU.EX2 R46, R2 ;  /* 0x00000002002e7308 */ /* 0x0003220000000800 */
[C---:B------:R-:W-:Y:S01]  /*8a70*/  FMUL.FTZ R40, R3.reuse, R148 ;  /* 0x0000009403287220 */ /* 0x040fe20000410000 */
[----:B------:R-:W-:Y:S01]  /*8a80*/  MOV R148, R237 ;  /* 0x000000ed00947202 */ /* 0x000fe20000000f00 */
[----:B------:R-:W-:Y:S01]  /*8a90*/  FMUL.FTZ R57, R3, R165 ;  /* 0x000000a503397220 */ /* 0x000fe20000410000 */
[----:B------:R-:W-:Y:S01]  /*8aa0*/  MOV R165, R230 ;  /* 0x000000e600a57202 */ /* 0x000fe20000000f00 */
[----:B------:R-:W-:Y:S02]  /*8ab0*/  IMAD.MOV.U32 R137, RZ, RZ, R208 ;  /* 0x000000ffff897224 */ /* 0x000fe400078e00d0 */
[C---:B---3--:R-:W-:Y:S02]  /*8ac0*/  FMUL.FTZ R43, R0.reuse, R151 ;  /* 0x00000097002b7220 */ /* 0x048fe40000410000 */
[C---:B------:R-:W-:Y:S02]  /*8ad0*/  FMUL.FTZ R10, R0.reuse, R118 ;  /* 0x00000076000a7220 */ /* 0x040fe40000410000 */
[C---:B------:R-:W-:Y:S02]  /*8ae0*/  FMUL.FTZ R11, R0.reuse, R119 ;  /* 0x00000077000b7220 */ /* 0x040fe40000410000 */
[----:B------:R-:W3:Y:S01]  /*8af0*/  LDSM.16.MT88.4 R116, [R213+0x2000] ;  /* 0x00200000d574783b */ /* 0x000ee20000004200 */
[C---:B------:R-:W-:Y:S02]  /*8b00*/  FMUL.FTZ R26, R0.reuse, R134 ;  /* 0x00000086001a7220 */ /* 0x040fe40000410000 */
[C---:B------:R-:W-:Y:S02]  /*8b10*/  FMUL.FTZ R27, R0.reuse, R135 ;  /* 0x00000087001b7220 */ /* 0x040fe40000410000 */
[C---:B------:R-:W-:Y:S03]  /*8b20*/  HMMA.16816.F32.BF16 R8, R180.reuse, R20, R8 ;  /* 0x00000014b408723c */ /* 0x040fe60000041808 */
[----:B------:R-:W-:Y:S01]  /*8b30*/  LDSM.16.MT88.4 R132, [R214+0x800] ;  /* 0x00080000d684783b */ /* 0x000fe20000004200 */
[----:B------:R-:W-:Y:S02]  /*8b40*/  FMUL.FTZ R14, R0, R122 ;  /* 0x0000007a000e7220 */ /* 0x000fe40000410000 */
[----:B-1----:R-:W-:Y:S02]  /*8b50*/  FFMA.FTZ R2, R44, c[0x0][0x2d0], -R110 ;  /* 0x0000b4002c027a23 */ /* 0x002fe4000001086e */
[----:B----4-:R-:W-:Y:S02]  /*8b60*/  IMAD.MOV.U32 R151, RZ, RZ, R46 ;  /* 0x000000ffff977224 */ /* 0x010fe400078e002e */
[----:B------:R-:W1:Y:S02]  /*8b70*/  MUFU.EX2 R46, R2 ;  /* 0x00000002002e7308 */ /* 0x000e640000000800 */
[C---:B------:R-:W-:Y:S02]  /*8b80*/  FMUL.FTZ R15, R0.reuse, R123 ;  /* 0x0000007b000f7220 */ /* 0x040fe40000410000 */
[C---:B------:R-:W-:Y:S02]  /*8b90*/  FMUL.FTZ R20, R101.reuse, R128 ;  /* 0x0000008065147220 */ /* 0x040fe40000410000 */
[----:B------:R-:W-:Y:S02]  /*8ba0*/  FMUL.FTZ R21, R101, R129 ;  /* 0x0000008165157220 */ /* 0x000fe40000410000 */
[----:B------:R-:W-:Y:S01]  /*8bb0*/  IMAD.MOV.U32 R143, RZ, RZ, R210 ;  /* 0x000000ffff8f7224 */ /* 0x000fe200078e00d2 */
[-C--:B------:R-:W-:Y:S03]  /*8bc0*/  HMMA.16816.F32.BF16 R12, R180, R22.reuse, R12 ;  /* 0x00000016b40c723c */ /* 0x080fe6000004180c */
[----:B------:R-:W-:Y:S01]  /*8bd0*/  FMUL.FTZ R30, R0, R138 ;  /* 0x0000008a001e7220 */ /* 0x000fe20000410000 */
[----:B------:R-:W-:Y:S01]  /*8be0*/  MOV R138, R66 ;  /* 0x00000042008a7202 */ /* 0x000fe20000000f00 */
[----:B------:R-:W-:Y:S02]  /*8bf0*/  FMUL.FTZ R66, R100, R174 ;  /* 0x000000ae64427220 */ /* 0x000fe40000410000 */
[C---:B------:R-:W-:Y:S01]  /*8c00*/  FMUL.FTZ R31, R0.reuse, R139 ;  /* 0x0000008b001f7220 */ /* 0x040fe20000410000 */
[C---:B------:R-:W-:Y:S04]  /*8c10*/  HMMA.16816.F32.BF16 R16, R176.reuse, R22, R16 ;  /* 0x00000016b010723c */ /* 0x040fe80000041810 */
[----:B------:R-:W-:Y:S02]  /*8c20*/  FMUL.FTZ R44, R3, R152 ;  /* 0x00000098032c7220 */ /* 0x000fe40000410000 */
[----:B------:R-:W-:Y:S01]  /*8c30*/  FMUL.FTZ R42, R0, R150 ;  /* 0x00000096002a7220 */ /* 0x000fe20000410000 */
[----:B-1----:R-:W-:Y:S01]  /*8c40*/  MOV R152, R46 ;  /* 0x0000002e00987202 */ /* 0x002fe20000000f00 */
[----:B------:R-:W-:Y:S04]  /*8c50*/  FFMA.FTZ R2, R45, c[0x0][0x2d0], -R110 ;  /* 0x0000b4002d027a23 */ /* 0x000fe8000001086e */
[C---:B------:R-:W-:Y:S02]  /*8c60*/  FMUL.FTZ R45, R3.reuse, R153 ;  /* 0x00000099032d7220 */ /* 0x040fe40000410000 */
[----:B------:R1:W-:Y:S01]  /*8c70*/  MUFU.EX2 R153, R2 ;  /* 0x0000000200997308 */ /* 0x0003e20000000800 */
[C---:B------:R-:W-:Y:S02]  /*8c80*/  FMUL.FTZ R22, R100.reuse, R130 ;  /* 0x0000008264167220 */ /* 0x040fe40000410000 */
[----:B------:R-:W-:Y:S02]  /*8c90*/  FMUL.FTZ R23, R100, R131 ;  /* 0x0000008364177220 */ /* 0x000fe40000410000 */
[----:B------:R-:W-:Y:S01]  /*8ca0*/  LDSM.16.MT88.4 R128, [R213+0x1400] ;  /* 0x00140000d580783b */ /* 0x000fe20000004200 */
[C---:B------:R-:W-:Y:S02]  /*8cb0*/  FMUL.FTZ R46, R0.reuse, R154 ;  /* 0x0000009a002e7220 */ /* 0x040fe40000410000 */
[C---:B------:R-:W-:Y:S02]  /*8cc0*/  FMUL.FTZ R58, R0.reuse, R166 ;  /* 0x000000a6003a7220 */ /* 0x040fe40000410000 */
[-C--:B-----5:R-:W-:Y:S03]  /*8cd0*/  HMMA.16816.F32.BF16 R20, R176, R36.reuse, R20 ;  /* 0x00000024b014723c */ /* 0x0a0fe60000041814 */
[C---:B------:R-:W-:Y:S02]  /*8ce0*/  FMUL.FTZ R56, R3.reuse, R164 ;  /* 0x000000a403387220 */ /* 0x040fe40000410000 */
[C---:B------:R-:W-:Y:S02]  /*8cf0*/  FMUL.FTZ R61, R3.reuse, R169 ;  /* 0x000000a9033d7220 */ /* 0x040fe40000410000 */
[C---:B------:R-:W-:Y:S01]  /*8d00*/  FMUL.FTZ R72, R3.reuse, R72 ;  /* 0x0000004803487220 */ /* 0x040fe20000410000 */
[C---:B------:R-:W-:Y:S04]  /*8d10*/  HMMA.16816.F32.BF16 R24, R180.reuse, R36, R24 ;  /* 0x00000024b418723c */ /* 0x040fe80000041818 */
[----:B------:R-:W-:Y:S02]  /*8d20*/  FMUL.FTZ R73, R3, R73 ;  /* 0x0000004903497220 */ /* 0x000fe40000410000 */
[----:B-1----:R-:W-:Y:S01]  /*8d30*/  FFMA.FTZ R2, R187, c[0x0][0x2d0], -R111 ;  /* 0x0000b400bb027a23 */ /* 0x002fe2000001086f */
[----:B------:R-:W-:Y:S01]  /*8d40*/  MOV R187, R209 ;  /* 0x000000d100bb7202 */ /* 0x000fe20000000f00 */
[-C--:B------:R-:W-:Y:S02]  /*8d50*/  HMMA.16816.F32.BF16 R28, R180, R38.reuse, R28 ;  /* 0x00000026b41c723c */ /* 0x080fe4000004181c */
[----:B------:R1:W-:Y:S02]  /*8d60*/  MUFU.EX2 R251, R2 ;  /* 0x0000000200fb7308 */ /* 0x0003e40000000800 */
[C---:B------:R-:W-:Y:S02]  /*8d70*/  FMUL.FTZ R74, R0.reuse, R74 ;  /* 0x0000004a004a7220 */ /* 0x040fe40000410000 */
[----:B------:R-:W-:Y:S02]  /*8d80*/  FMUL.FTZ R75, R0, R75 ;  /* 0x0000004b004b7220 */ /* 0x000fe40000410000 */
[C---:B------:R-:W-:Y:S04]  /*8d90*/  HMMA.16816.F32.BF16 R32, R176.reuse, R38, R32 ;  /* 0x00000026b020723c */ /* 0x040fe80000041820 */
[C---:B------:R-:W-:Y:S02]  /*8da0*/  FMUL.FTZ R36, R101.reuse, R144 ;  /* 0x0000009065247220 */ /* 0x040fe40000410000 */
[----:B------:R-:W-:Y:S02]  /*8db0*/  IMAD.MOV.U32 R144, RZ, RZ, R240 ;  /* 0x000000ffff907224 */ /* 0x000fe400078e00f0 */
[C---:B------:R-:W-:Y:S04]  /*8dc0*/  FMUL.FTZ R38, R100.reuse, R146 ;  /* 0x0000009264267220 */ /* 0x040fe80000410000 */
[----:B------:R-:W-:Y:S02]  /*8dd0*/  IMAD.MOV.U32 R146, RZ, RZ, R248 ;  /* 0x000000ffff927224 */ /* 0x000fe400078e00f8 */
[----:B------:R-:W-:Y:S01]  /*8de0*/  FMUL.FTZ R39, R100, R147 ;  /* 0x0000009364277220 */ /* 0x000fe20000410000 */
[----:B------:R-:W-:Y:S01]  /*8df0*/  MOV R147, R247 ;  /* 0x000000f700937202 */ /* 0x000fe20000000f00 */
[----:B------:R-:W-:Y:S02]  /*8e00*/  IMAD.MOV.U32 R154, RZ, RZ, R235 ;  /* 0x000000ffff9a7224 */ /* 0x000fe400078e00eb */
[----:B-1----:R-:W-:Y:S02]  /*8e10*/  FFMA.FTZ R2, R192, c[0x0][0x2d0], -R111 ;  /* 0x0000b400c0027a23 */ /* 0x002fe4000001086f */
[----:B------:R-:W-:Y:S02]  /*8e20*/  IMAD.MOV.U32 R192, RZ, RZ, R233 ;  /* 0x000000ffffc07224 */ /* 0x000fe400078e00e9 */
[----:B------:R1:W-:Y:S01]  /*8e30*/  MUFU.EX2 R249, R2 ;  /* 0x0000000200f97308 */ /* 0x0003e20000000800 */
[----:B------:R-:W-:Y:S01]  /*8e40*/  FMUL.FTZ R37, R101, R145 ;  /* 0x0000009165257220 */ /* 0x000fe20000410000 */
[----:B------:R-:W-:Y:S01]  /*8e50*/  MOV R145, R207 ;  /* 0x000000cf00917202 */ /* 0x000fe20000000f00 */
[C---:B------:R-:W-:Y:S02]  /*8e60*/  FMUL.FTZ R76, R3.reuse, R76 ;  /* 0x0000004c034c7220 */ /* 0x040fe40000410000 */
[----:B------:R-:W-:Y:S02]  /*8e70*/  FMUL.FTZ R77, R3, R77 ;  /* 0x0000004d034d7220 */ /* 0x000fe40000410000 */
[C---:B------:R-:W-:Y:S01]  /*8e80*/  FMUL.FTZ R78, R0.reuse, R78 ;  /* 0x0000004e004e7220 */ /* 0x040fe20000410000 */
[-C--:B--2---:R-:W-:Y:S03]  /*8e90*/  HMMA.16816.F32.BF16 R36, R176, R52.reuse, R36 ;  /* 0x00000034b024723c */ /* 0x084fe60000041824 */
[----:B------:R-:W-:Y:S02]  /*8ea0*/  IMAD.MOV.U32 R166, RZ, RZ, R211 ;  /* 0x000000ffffa67224 */ /* 0x000fe400078e00d3 */
[----:B------:R-:W-:Y:S02]  /*8eb0*/  FMUL.FTZ R79, R0, R79 ;  /* 0x0000004f004f7220 */ /* 0x000fe40000410000 */
[----:B------:R-:W-:Y:S01]  /*8ec0*/  FMUL.FTZ R82, R100, R82 ;  /* 0x0000005264527220 */ /* 0x000fe20000410000 */
[C---:B------:R-:W-:Y:S04]  /*8ed0*/  HMMA.16816.F32.BF16 R40, R180.reuse, R52, R40 ;  /* 0x00000034b428723c */ /* 0x040fe80000041828 */
[----:B------:R-:W-:Y:S02]  /*8ee0*/  IMAD.MOV.U32 R150, RZ, RZ, R47 ;  /* 0x000000ffff967224 */ /* 0x000fe400078e002f */
[----:B------:R-:W-:Y:S01]  /*8ef0*/  FMUL.FTZ R47, R0, R155 ;  /* 0x0000009b002f7220 */ /* 0x000fe20000410000 */
[----:B------:R-:W-:Y:S01]  /*8f00*/  MOV R155, R59 ;  /* 0x0000003b009b7202 */ /* 0x000fe20000000f00 */
[----:B-1----:R-:W-:Y:S04]  /*8f10*/  FFMA.FTZ R2, R186, c[0x0][0x2d0], -R111 ;  /* 0x0000b400ba027a23 */ /* 0x002fe8000001086f */
[----:B------:R1:W-:Y:S01]  /*8f20*/  MUFU.EX2 R248, R2 ;  /* 0x0000000200f87308 */ /* 0x0003e20000000800 */
[-C--:B------:R-:W-:Y:S03]  /*8f30*/  HMMA.16816.F32.BF16 R44, R180, R54.reuse, R44 ;  /* 0x00000036b42c723c */ /* 0x080fe6000004182c */
[C---:B------:R-:W-:Y:S02]  /*8f40*/  FMUL.FTZ R52, R101.reuse, R160 ;  /* 0x000000a065347220 */ /* 0x040fe40000410000 */
[C---:B------:R-:W-:Y:S02]  /*8f50*/  FMUL.FTZ R53, R101.reuse, R161 ;  /* 0x000000a165357220 */ /* 0x040fe40000410000 */
[C---:B------:R-:W-:Y:S01]  /*8f60*/  FMUL.FTZ R59, R0.reuse, R167 ;  /* 0x000000a7003b7220 */ /* 0x040fe20000410000 */
[C---:B------:R-:W-:Y:S04]  /*8f70*/  HMMA.16816.F32.BF16 R48, R176.reuse, R54, R48 ;  /* 0x00000036b030723c */ /* 0x040fe80000041830 */
[----:B------:R-:W-:Y:S02]  /*8f80*/  IMAD.MOV.U32 R164, RZ, RZ, R62 ;  /* 0x000000ffffa47224 */ /* 0x000fe400078e003e */
[----:B------:R-:W-:Y:S02]  /*8f90*/  FMUL.FTZ R62, R0, R170 ;  /* 0x000000aa003e7220 */ /* 0x000fe40000410000 */
[C---:B------:R-:W-:Y:S04]  /*8fa0*/  FMUL.FTZ R55, R100.reuse, R163 ;  /* 0x000000a364377220 */ /* 0x040fe80000410000 */
[----:B------:R-:W-:Y:S02]  /*8fb0*/  IMAD.MOV.U32 R163, RZ, RZ, R231 ;  /* 0x000000ffffa37224 */ /* 0x000fe400078e00e7 */
[----:B------:R-:W-:Y:S01]  /*8fc0*/  FMUL.FTZ R54, R100, R162 ;  /* 0x000000a264367220 */ /* 0x000fe20000410000 */
[----:B------:R-:W-:Y:S01]  /*8fd0*/  MOV R162, R64 ;  /* 0x0000004000a27202 */ /* 0x000fe20000000f00 */
[----:B-1----:R-:W-:Y:S02]  /*8fe0*/  FFMA.FTZ R2, R188, c[0x0][0x2d0], -R111 ;  /* 0x0000b400bc027a23 */ /* 0x002fe4000001086f */
[C---:B------:R-:W-:Y:S02]  /*8ff0*/  FMUL.FTZ R64, R101.reuse, R172 ;  /* 0x000000ac65407220 */ /* 0x040fe40000410000 */
[----:B------:R1:W-:Y:S01]  /*9000*/  MUFU.EX2 R247, R2 ;  /* 0x0000000200f77308 */ /* 0x0003e20000000800 */
[-C--:B------:R-:W-:Y:S03]  /*9010*/  HMMA.16816.F32.BF16 R52, R176, R112.reuse, R52 ;  /* 0x00000070b034723c */ /* 0x080fe60000041834 */
[----:B------:R-:W-:Y:S02]  /*9020*/  IMAD.MOV.U32 R160, RZ, RZ, R65 ;  /* 0x000000ffffa07224 */ /* 0x000fe400078e0041 */
[----:B------:R-:W-:Y:S02]  /*9030*/  FMUL.FTZ R65, R101, R173 ;  /* 0x000000ad65417220 */ /* 0x000fe40000410000 */
[----:B------:R-:W-:Y:S01]  /*9040*/  LDSM.16.MT88.4 R172, [R214+0x1c00] ;  /* 0x001c0000d6ac783b */ /* 0x000fe20000004200 */
[C---:B------:R-:W-:Y:S04]  /*9050*/  HMMA.16816.F32.BF16 R56, R180.reuse, R112, R56 ;  /* 0x00000070b438723c */ /* 0x040fe80000041838 */
[----:B------:R-:W-:Y:S02]  /*9060*/  IMAD.MOV.U32 R161, RZ, RZ, R63 ;  /* 0x000000ffffa17224 */ /* 0x000fe400078e003f */
[----:B------:R-:W-:Y:S02]  /*9070*/  FMUL.FTZ R63, R0, R171 ;  /* 0x000000ab003f7220 */ /* 0x000fe40000410000 */
[----:B------:R-:W-:Y:S04]  /*9080*/  IMAD.MOV.U32 R139, RZ, RZ, R60 ;  /* 0x000000ffff8b7224 */ /* 0x000fe800078e003c */
[----:B------:R-:W-:Y:S02]  /*9090*/  FMUL.FTZ R60, R3, R168 ;  /* 0x000000a8033c7220 */ /* 0x000fe40000410000 */
[----:B------:R-:W-:Y:S02]  /*90a0*/  FMUL.FTZ R83, R100, R83 ;  /* 0x0000005364537220 */ /* 0x000fe40000410000 */
[--C-:B-1----:R-:W-:Y:S02]  /*90b0*/  FFMA.FTZ R2, R193, c[0x0][0x2d0], -R184.reuse ;  /* 0x0000b400c1027a23 */ /* 0x102fe400000108b8 */
[C---:B------:R-:W-:Y:S01]  /*90c0*/  FMUL.FTZ R88, R3.reuse, R88 ;  /* 0x0000005803587220 */ /* 0x040fe20000410000 */
[-C--:B------:R-:W-:Y:S01]  /*90d0*/  HMMA.16816.F32.BF16 R60, R180, R114.reuse, R60 ;  /* 0x00000072b43c723c */ /* 0x080fe2000004183c */
[----:B------:R1:W-:Y:S02]  /*90e0*/  MUFU.EX2 R244, R2 ;  /* 0x0000000200f47308 */ /* 0x0003e40000000800 */
[C---:B------:R-:W-:Y:S02]  /*90f0*/  FMUL.FTZ R89, R3.reuse, R89 ;  /* 0x0000005903597220 */ /* 0x040fe40000410000 */
[C---:B------:R-:W-:Y:S02]  /*9100*/  FMUL.FTZ R90, R0.reuse, R90 ;  /* 0x0000005a005a7220 */ /* 0x040fe40000410000 */
[C---:B------:R-:W-:Y:S01]  /*9110*/  FMUL.FTZ R91, R0.reuse, R91 ;  /* 0x0000005b005b7220 */ /* 0x040fe20000410000 */
[C---:B------:R-:W-:Y:S01]  /*9120*/  HMMA.16816.F32.BF16 R64, R176.reuse, R114, R64 ;  /* 0x00000072b040723c */ /* 0x040fe20000041840 */
[----:B------:R-:W2:Y:S03]  /*9130*/  LDSM.16.MT88.4 R112, [R214+0x2000] ;  /* 0x00200000d670783b */ /* 0x000ea60000004200 */
[C---:B------:R-:W-:Y:S02]  /*9140*/  FMUL.FTZ R92, R3.reuse, R92 ;  /* 0x0000005c035c7220 */ /* 0x040fe40000410000 */
[----:B------:R-:W-:Y:S02]  /*9150*/  FMUL.FTZ R93, R3, R93 ;  /* 0x0000005d035d7220 */ /* 0x000fe40000410000 */
[-C--:B---3--:R-:W-:Y:S04]  /*9160*/  HMMA.16816.F32.BF16 R68, R176, R116.reuse, R68 ;  /* 0x00000074b044723c */ /* 0x088fe80000041844 */
[C---:B------:R-:W-:Y:S02]  /*9170*/  FMUL.FTZ R94, R0.reuse, R94 ;  /* 0x0000005e005e7220 */ /* 0x040fe40000410000 */
[----:B------:R-:W-:Y:S02]  /*9180*/  FMUL.FTZ R95, R0, R95 ;  /* 0x0000005f005f7220 */ /* 0x000fe40000410000 */
[C---:B------:R-:W-:Y:S04]  /*9190*/  HMMA.16816.F32.BF16 R72, R180.reuse, R116, R72 ;  /* 0x00000074b448723c */ /* 0x040fe80000041848 */
[--C-:B-1----:R-:W-:Y:S02]  /*91a0*/  FFMA.FTZ R2, R194, c[0x0][0x2d0], -R184.reuse ;  /* 0x0000b400c2027a23 */ /* 0x102fe400000108b8 */
[----:B------:R-:W-:Y:S02]  /*91b0*/  FFMA.FTZ R106, R205, c[0x0][0x2d0], -R111 ;  /* 0x0000b400cd6a7a23 */ /* 0x000fe4000001086f */
[-C--:B------:R-:W-:Y:S01]  /*91c0*/  HMMA.16816.F32.BF16 R76, R180, R118.reuse, R76 ;  /* 0x00000076b44c723c */ /* 0x080fe2000004184c */
[----:B------:R-:W1:Y:S03]  /*91d0*/  MUFU.EX2 R242, R2 ;  /* 0x0000000200f27308 */ /* 0x000e660000000800 */
[C---:B------:R-:W-:Y:S02]  /*91e0*/  FMUL.FTZ R85, R101.reuse, R85 ;  /* 0x0000005565557220 */ /* 0x040fe40000410000 */
[C---:B------:R-:W-:Y:S02]  /*91f0*/  FMUL.FTZ R86, R100.reuse, R86 ;  /* 0x0000005664567220 */ /* 0x040fe40000410000 */
[C---:B------:R-:W-:Y:S01]  /*9200*/  HMMA.16816.F32.BF16 R80, R176.reuse, R118, R80 ;  /* 0x00000076b050723c */ /* 0x040fe20000041850 */
[----:B------:R-:W3:Y:S02]  /*9210*/  LDSM.16.MT88.4 R116, [R213+0x400] ;  /* 0x00040000d574783b */ /* 0x000ee40000004200 */
[----:B------:R4:W-:Y:S01]  /*9220*/  MUFU.EX2 R210, R106 ;  /* 0x0000006a00d27308 */ /* 0x0009e20000000800 */
[C---:B------:R-:W-:Y:S02]  /*9230*/  FMUL.FTZ R87, R100.reuse, R87 ;  /* 0x0000005764577220 */ /* 0x040fe40000410000 */
[C---:B------:R-:W-:Y:S02]  /*9240*/  FMUL.FTZ R96, R101.reuse, R96 ;  /* 0x0000006065607220 */ /* 0x040fe40000410000 */
[----:B------:R-:W-:Y:S03]  /*9250*/  FMUL.FTZ R97, R101, R97 ;  /* 0x0000006165617220 */ /* 0x000fe60000410000 */
[-C--:B--2---:R-:W-:Y:S03]  /*9260*/  HMMA.16816.F32.BF16 R84, R176, R112.reuse, R84 ;  /* 0x00000070b054723c */ /* 0x084fe60000041854 */
[C---:B------:R-:W-:Y:S02]  /*9270*/  FMUL.FTZ R98, R100.reuse, R98 ;  /* 0x0000006264627220 */ /* 0x040fe40000410000 */
[----:B------:R-:W-:Y:S01]  /*9280*/  FMUL.FTZ R99, R100, R99 ;  /* 0x0000006364637220 */ /* 0x000fe20000410000 */
[----:B-1----:R-:W-:Y:S01]  /*9290*/  F2FP.BF16.PACK_AB R120, R242, R244 ;  /* 0x000000f4f278723e */ /* 0x002fe200000010ff */
[--C-:B------:R-:W-:Y:S01]  /*92a0*/  FFMA.FTZ R2, R189, c[0x0][0x2d0], -R184.reuse ;  /* 0x0000b400bd027a23 */ /* 0x100fe200000108b8 */
[C---:B------:R-:W-:Y:S03]  /*92b0*/  HMMA.16816.F32.BF16 R88, R180.reuse, R112, R88 ;  /* 0x00000070b458723c */ /* 0x040fe60000041858 */
[----:B------:R1:W-:Y:S04]  /*92c0*/  MUFU.EX2 R241, R2 ;  /* 0x0000000200f17308 */ /* 0x0003e80000000800 */
[----:B------:R-:W-:Y:S01]  /*92d0*/  F2FP.BF16.PACK_AB R112, R151, R150 ;  /* 0x000000969770723e */ /* 0x000fe200000010ff */
[-C--:B------:R-:W-:Y:S01]  /*92e0*/  HMMA.16816.F32.BF16 R92, R180, R114.reuse, R92 ;  /* 0x00000072b45c723c */ /* 0x080fe2000004185c */
[----:B------:R-:W-:Y:S03]  /*92f0*/  LDSM.16.MT88.4 R180, [R213+0x2c00] ;  /* 0x002c0000d5b4783b */ /* 0x000fe60000004200 */
[----:B------:R-:W-:Y:S01]  /*9300*/  F2FP.BF16.PACK_AB R113, R249, R251 ;  /* 0x000000fbf971723e */ /* 0x000fe200000010ff */
[--C-:B----4-:R-:W-:Y:S01]  /*9310*/  FFMA.FTZ R106, R243, c[0x0][0x2d0], -R184.reuse ;  /* 0x0000b400f36a7a23 */ /* 0x110fe200000108b8 */
[----:B------:R-:W-:Y:S02]  /*9320*/  MOV R243, R153 ;  /* 0x0000009900f37202 */ /* 0x000fe40000000f00 */
[----:B------:R-:W-:Y:S07]  /*9330*/  HMMA.16816.F32.BF16 R96, R176, R114, R96 ;  /* 0x00000072b060723c */ /* 0x000fee0000041860 */
[----:B------:R-:W-:Y:S02]  /*9340*/  F2FP.BF16.PACK_AB R114, R153, R152 ;  /* 0x000000989972723e */ /* 0x000fe400000010ff */
[----:B------:R-:W-:Y:S03]  /*9350*/  F2FP.BF16.PACK_AB R115, R247, R248 ;  /* 0x000000f8f773723e */ /* 0x000fe600000010ff */
[----:B-1----:R-:W-:Y:S04]  /*9360*/  FFMA.FTZ R2, R190, c[0x0][0x2d0], -R184 ;  /* 0x0000b400be027a23 */ /* 0x002fe800000108b8 */
[-C--:B---3--:R-:W-:Y:S01]  /*9370*/  HMMA.16816.F32.BF16 R4, R112, R116.reuse, R4 ;  /* 0x000000747004723c */ /* 0x088fe20000041804 */
[----:B------:R1:W2:Y:S04]  /*9380*/  MUFU.EX2 R240, R2 ;  /* 0x0000000200f07308 */ /* 0x0002a80000000800 */
[--C-:B-1----:R-:W-:Y:S01]  /*9390*/  FFMA.FTZ R2, R195, c[0x0][0x2d0], -R185.reuse ;  /* 0x0000b400c3027a23 */ /* 0x102fe200000108b9 */
[----:B--2---:R-:W-:Y:S05]  /*93a0*/  F2FP.BF16.PACK_AB R122, R240, R241 ;  /* 0x000000f1f07a723e */ /* 0x004fea00000010ff */
[----:B------:R1:W-:Y:S02]  /*93b0*/  MUFU.EX2 R237, R2 ;  /* 0x0000000200ed7308 */ /* 0x0003e40000000800 */
        /* <DEDUP_REMOVED lines=10> */
[C---:B------:R-:W-:Y:S08]  /*9460*/  HMMA.16816.F32.BF16 R8, R120.reuse, R116, R8 ;  /* 0x000000747808723c */ /* 0x040ff00000041808 */
[-C--:B------:R-:W-:Y:S08]  /*9470*/  HMMA.16816.F32.BF16 R12, R120, R118.reuse, R12 ;  /* 0x00000076780c723c */ /* 0x080ff0000004180c */
[C---:B------:R-:W-:Y:S01]  /*9480*/  HMMA.16816.F32.BF16 R16, R112.reuse, R118, R16 ;  /* 0x000000767010723c */ /* 0x040fe20000041810 */
[----:B------:R-:W2:Y:S03]  /*9490*/  LDSM.16.MT88.4 R116, [R214+0x1400] ;  /* 0x00140000d674783b */ /* 0x000ea60000004200 */
[--C-:B-1----:R-:W-:Y:S04]  /*94a0*/  FFMA.FTZ R2, R201, c[0x0][0x2d0], -R110.reuse ;  /* 0x0000b400c9027a23 */ /* 0x102fe8000001086e */
[-C--:B------:R-:W-:Y:S01]  /*94b0*/  HMMA.16816.F32.BF16 R20, R112, R124.reuse, R20 ;  /* 0x0000007c7014723c */ /* 0x080fe20000041814 */
[----:B------:R1:W3:Y:S07]  /*94c0*/  MUFU.EX2 R231, R2 ;  /* 0x0000000200e77308 */ /* 0x0002ee0000000800 */
        /* <DEDUP_REMOVED lines=18> */
[--C-:B-1----:R-:W-:Y:S02]  /*95f0*/  FFMA.FTZ R2, R206, c[0x0][0x2d0], -R111.reuse ;  /* 0x0000b400ce027a23 */ /* 0x102fe4000001086f */
[----:B------:R-:W-:Y:S02]  /*9600*/  MUFU.EX2 R206, R106 ;  /* 0x0000006a00ce7308 */ /* 0x000fe40000000800 */
[-C--:B----4-:R-:W-:Y:S08]  /*9610*/  HMMA.16816.F32.BF16 R68, R112, R124.reuse, R68 ;  /* 0x0000007c7044723c */ /* 0x090ff00000041844 */
[C---:B------:R-:W-:Y:S01]  /*9620*/  HMMA.16816.F32.BF16 R72, R120.reuse, R124, R72 ;  /* 0x0000007c7848723c */ /* 0x040fe20000041848 */
[----:B------:R1:W4:Y:S07]  /*9630*/  MUFU.EX2 R208, R2 ;  /* 0x0000000200d07308 */ /* 0x00032e0000000800 */
[-C--:B------:R-:W-:Y:S08]  /*9640*/  HMMA.16816.F32.BF16 R76, R120, R126.reuse, R76 ;  /* 0x0000007e784c723c */ /* 0x080ff0000004184c */
[C---:B------:R-:W-:Y:S01]  /*9650*/  HMMA.16816.F32.BF16 R80, R112.reuse, R126, R80 ;  /* 0x0000007e7050723c */ /* 0x040fe20000041850 */
[----:B------:R-:W2:Y:S07]  /*9660*/  LDSM.16.MT88.4 R124, [R213+0x1800] ;  /* 0x00180000d57c783b */ /* 0x000eae0000004200 */
[-C--:B-----5:R-:W-:Y:S04]  /*9670*/  HMMA.16816.F32.BF16 R84, R112, R128.reuse, R84 ;  /* 0x000000807054723c */ /* 0x0a0fe80000041854 */
[--C-:B-1----:R-:W-:Y:S04]  /*9680*/  FFMA.FTZ R2, R200, c[0x0][0x2d0], -R111.reuse ;  /* 0x0000b400c8027a23 */ /* 0x102fe8000001086f */
[C---:B------:R-:W-:Y:S01]  /*9690*/  HMMA.16816.F32.BF16 R88, R120.reuse, R128, R88 ;  /* 0x000000807858723c */ /* 0x040fe20000041858 */
[----:B------:R1:W-:Y:S07]  /*96a0*/  MUFU.EX2 R209, R2 ;  /* 0x0000000200d17308 */ /* 0x0003ee0000000800 */
[-C--:B------:R-:W-:Y:S08]  /*96b0*/  HMMA.16816.F32.BF16 R92, R120, R130.reuse, R92 ;  /* 0x00000082785c723c */ /* 0x080ff0000004185c */
[----:B------:R-:W-:Y:S01]  /*96c0*/  HMMA.16816.F32.BF16 R96, R112, R130, R96 ;  /* 0x000000827060723c */ /* 0x000fe20000041860 */
[----:B------:R-:W-:Y:S06]  /*96d0*/  LDSM.16.MT88.4 R128, [R213+0x2800] ;  /* 0x00280000d580783b */ /* 0x000fec0000004200 */
[----:B---3--:R-:W-:Y:S01]  /*96e0*/  F2FP.BF16.PACK_AB R112, R231, R211 ;  /* 0x000000d3e770723e */ /* 0x008fe200000010ff */
[----:B-1----:R-:W-:Y:S01]  /*96f0*/  FFMA.FTZ R2, R203, c[0x0][0x2d0], -R111 ;  /* 0x0000b400cb027a23 */ /* 0x002fe2000001086f */
[----:B--2---:R-:W-:Y:S03]  /*9700*/  F2FP.BF16.PACK_AB R114, R230, R232 ;  /* 0x000000e8e672723e */ /* 0x004fe600000010ff */
[----:B------:R1:W2:Y:S01]  /*9710*/  MUFU.EX2 R207, R2 ;  /* 0x0000000200cf7308 */ /* 0x0002a20000000800 */
[----:B----4-:R-:W-:Y:S01]  /*9720*/  F2FP.BF16.PACK_AB R113, R208, R210 ;  /* 0x000000d2d071723e */ /* 0x010fe200000010ff */
[----:B-1----:R-:W-:Y:S01]  /*9730*/  FFMA.FTZ R2, R245, c[0x0][0x2d0], -R184 ;  /* 0x0000b400f5027a23 */ /* 0x002fe200000108b8 */
[----:B--2---:R-:W-:Y:S01]  /*9740*/  F2FP.BF16.PACK_AB R115, R207, R209 ;  /* 0x000000d1cf73723e */ /* 0x004fe200000010ff */
[----:B------:R-:W-:Y:S06]  /*9750*/  IMAD.MOV.U32 R245, RZ, RZ, R152 ;  /* 0x000000fffff57224 */ /* 0x000fec00078e0098 */
[----:B------:R1:W2:Y:S01]  /*9760*/  MUFU.EX2 R203, R2 ;  /* 0x0000000200cb7308 */ /* 0x0002a20000000800 */
[-C--:B------:R-:W-:Y:S03]  /*9770*/  HMMA.16816.F32.BF16 R4, R112, R116.reuse, R4 ;  /* 0x000000747004723c */ /* 0x080fe60000041804 */
[--C-:B-1----:R-:W-:Y:S01]  /*9780*/  FFMA.FTZ R2, R238, c[0x0][0x2d0], -R184.reuse ;  /* 0x0000b400ee027a23 */ /* 0x102fe200000108b8 */
[----:B--2---:R-:W-:Y:S02]  /*9790*/  F2FP.BF16.PACK_AB R120, R203, R206 ;  /* 0x000000cecb78723e */ /* 0x004fe400000010ff */
[----:B------:R-:W-:Y:S03]  /*97a0*/  MOV R238, R151 ;  /* 0x0000009700ee7202 */ /* 0x000fe60000000f00 */
[----:B------:R1:W-:Y:S03]  /*97b0*/  MUFU.EX2 R205, R2 ;  /* 0x0000000200cd7308 */ /* 0x0003e60000000800 */
[----:B-1----:R-:W-:Y:S01]  /*97c0*/  FFMA.FTZ R2, R239, c[0x0][0x2d0], -R184 ;  /* 0x0000b400ef027a23 */ /* 0x002fe200000108b8 */
[----:B------:R-:W-:Y:S06]  /*97d0*/  MOV R239, R150 ;  /* 0x0000009600ef7202 */ /* 0x000fec0000000f00 */
[----:B------:R1:W2:Y:S02]  /*97e0*/  MUFU.EX2 R202, R2 ;  /* 0x0000000200ca7308 */ /* 0x0002a40000000800 */
[--C-:B-1----:R-:W-:Y:S01]  /*97f0*/  FFMA.FTZ R2, R250, c[0x0][0x2d0], -R185.reuse ;  /* 0x0000b400fa027a23 */ /* 0x102fe200000108b9 */
[----:B--2---:R-:W-:Y:S07]  /*9800*/  F2FP.BF16.PACK_AB R122, R202, R205 ;  /* 0x000000cdca7a723e */ /* 0x004fee00000010ff */
[----:B------:R1:W-:Y:S02]  /*9810*/  MUFU.EX2 R201, R2 ;  /* 0x0000000200c97308 */ /* 0x0003e40000000800 */
[--C-:B-1----:R-:W-:Y:S08]  /*9820*/  FFMA.FTZ R2, R252, c[0x0][0x2d0], -R185.reuse ;  /* 0x0000b400fc027a23 */ /* 0x102ff000000108b9 */
[----:B------:R1:W2:Y:S02]  /*9830*/  MUFU.EX2 R199, R2 ;  /* 0x0000000200c77308 */ /* 0x0002a40000000800 */
[--C-:B-1----:R-:W-:Y:S01]  /*9840*/  FFMA.FTZ R2, R246, c[0x0][0x2d0], -R185.reuse ;  /* 0x0000b400f6027a23 */ /* 0x102fe200000108b9 */
[----:B--2---:R-:W-:Y:S02]  /*9850*/  F2FP.BF16.PACK_AB R121, R199, R201 ;  /* 0x000000c9c779723e */ /* 0x004fe400000010ff */
[----:B------:R-:W-:Y:S05]  /*9860*/  MOV R246, R144 ;  /* 0x0000009000f67202 */ /* 0x000fea0000000f00 */
[----:B------:R1:W-:Y:S02]  /*9870*/  MUFU.EX2 R200, R2 ;  /* 0x0000000200c87308 */ /* 0x0003e40000000800 */
[----:B-1----:R-:W-:Y:S01]  /*9880*/  FFMA.FTZ R2, R236, c[0x0][0x2d0], -R185 ;  /* 0x0000b400ec027a23 */ /* 0x002fe200000108b9 */
[----:B------:R-:W-:Y:S07]  /*9890*/  MOV R236, R145 ;  /* 0x0000009100ec7202 */ /* 0x000fee0000000f00 */
        /* <DEDUP_REMOVED lines=10> */
[----:B------:R1:W-:Y:S07]  /*9940*/  MUFU.EX2 R195, R2 ;  /* 0x0000000200c37308 */ /* 0x0003ee0000000800 */
[C---:B------:R-:W-:Y:S08]  /*9950*/  HMMA.16816.F32.BF16 R24, R120.reuse, R132, R24 ;  /* 0x000000847818723c */ /* 0x040ff00000041818 */
[-C--:B------:R-:W-:Y:S08]  /*9960*/  HMMA.16816.F32.BF16 R28, R120, R134.reuse, R28 ;  /* 0x00000086781c723c */ /* 0x080ff0000004181c */
[C---:B------:R-:W-:Y:S01]  /*9970*/  HMMA.16816.F32.BF16 R32, R112.reuse, R134, R32 ;  /* 0x000000867020723c */ /* 0x040fe20000041820 */
[----:B------:R-:W-:Y:S03]  /*9980*/  LDSM.16.MT88.4 R132, [R213+0xc00] ;  /* 0x000c0000d584783b */ /* 0x000fe60000004200 */
[--C-:B-1----:R-:W-:Y:S02]  /*9990*/  FFMA.FTZ R2, R164, c[0x0][0x2d0], -R110.reuse ;  /* 0x0000b400a4027a23 */ /* 0x102fe4000001086e */
[----:B------:R-:W-:Y:S01]  /*99a0*/  FFMA.FTZ R110, R163, c[0x0][0x2d0], -R110 ;  /* 0x0000b400a36e7a23 */ /* 0x000fe2000001086e */
[----:B------:R-:W-:Y:S01]  /*99b0*/  MOV R163, R108 ;  /* 0x0000006c00a37202 */ /* 0x000fe20000000f00 */
[-C--:B------:R-:W-:Y:S01]  /*99c0*/  HMMA.16816.F32.BF16 R36, R112, R124.reuse, R36 ;  /* 0x0000007c7024723c */ /* 0x080fe20000041824 */
[----:B------:R1:W-:Y:S07]  /*99d0*/  MUFU.EX2 R196, R2 ;  /* 0x0000000200c47308 */ /* 0x0003ee0000000800 */
[C---:B------:R-:W-:Y:S03]  /*99e0*/  HMMA.16816.F32.BF16 R40, R120.reuse, R124, R40 ;  /* 0x0000007c7828723c */ /* 0x040fe60000041828 */
[----:B------:R-:W-:Y:S05]  /*99f0*/  MUFU.EX2 R194, R110 ;  /* 0x0000006e00c27308 */ /* 0x000fea0000000800 */
[-C--:B------:R-:W-:Y:S08]  /*9a00*/  HMMA.16816.F32.BF16 R44, R120, R126.reuse, R44 ;  /* 0x0000007e782c723c */ /* 0x080ff0000004182c */
[C---:B------:R-:W-:Y:S01]  /*9a10*/  HMMA.16816.F32.BF16 R48, R112.reuse, R126, R48 ;  /* 0x0000007e7030723c */ /* 0x040fe20000041830 */
[----:B------:R-:W3:Y:S03]  /*9a20*/  LDSM.16.MT88.4 R124, [R214+0x2800] ;  /* 0x00280000d67c783b */ /* 0x000ee60000004200 */
[----:B-1----:R-:W-:Y:S02]  /*9a30*/  FFMA.FTZ R2, R162, c[0x0][0x2d0], -R111 ;  /* 0x0000b400a2027a23 */ /* 0x002fe4000001086f */
[----:B------:R-:W-:Y:S02]  /*9a40*/  IMAD.MOV.U32 R162, RZ, RZ, R139 ;  /* 0x000000ffffa27224 */ /* 0x000fe400078e008b */
[-C--:B--2---:R-:W-:Y:S01]  /*9a50*/  HMMA.16816.F32.BF16 R52, R112, R116.reuse, R52 ;  /* 0x000000747034723c */ /* 0x084fe20000041834 */
[----:B------:R1:W-:Y:S03]  /*9a60*/  MUFU.EX2 R193, R2 ;  /* 0x0000000200c17308 */ /* 0x0003e60000000800 */
[----:B------:R-:W-:Y:S04]  /*9a70*/  IMAD.MOV.U32 R139, RZ, RZ, R107 ;  /* 0x000000ffff8b7224 */ /* 0x000fe800078e006b */
[C---:B------:R-:W-:Y:S01]  /*9a80*/  HMMA.16816.F32.BF16 R56, R120.reuse, R116, R56 ;  /* 0x000000747838723c */ /* 0x040fe20000041838 */
[----:B------:R-:W2:Y:S07]  /*9a90*/  LDL R117, [R1+0x38] ;  /* 0x0000380001757983 */ /* 0x000eae0000100800 */
[-C--:B------:R-:W-:Y:S08]  /*9aa0*/  HMMA.16816.F32.BF16 R60, R120, R118.reuse, R60 ;  /* 0x00000076783c723c */ /* 0x080ff0000004183c */
[C---:B------:R-:W-:Y:S04]  /*9ab0*/  HMMA.16816.F32.BF16 R64, R112.reuse, R118, R64 ;  /* 0x000000767040723c */ /* 0x040fe80000041840 */
[--C-:B-1----:R-:W-:Y:S01]  /*9ac0*/  FFMA.FTZ R2, R161, c[0x0][0x2d0], -R111.reuse ;  /* 0x0000b400a1027a23 */ /* 0x102fe2000001086f */
[----:B------:R-:W-:Y:S02]  /*9ad0*/  MOV R161, R155 ;  /* 0x0000009b00a17202 */ /* 0x000fe40000000f00 */
[----:B------:R-:W-:Y:S01]  /*9ae0*/  MOV R155, R147 ;  /* 0x00000093009b7202 */ /* 0x000fe20000000f00 */
[-C--:B------:R-:W-:Y:S01]  /*9af0*/  HMMA.16816.F32.BF16 R68, R112, R128.reuse, R68 ;  /* 0x000000807044723c */ /* 0x080fe20000041844 */
[----:B------:R1:W-:Y:S03]  /*9b00*/  MUFU.EX2 R191, R2 ;  /* 0x0000000200bf7308 */ /* 0x0003e60000000800 */
[----:B------:R-:W-:Y:S04]  /*9b10*/  MOV R147, R142 ;  /* 0x0000008e00937202 */ /* 0x000fe80000000f00 */
[C---:B------:R-:W-:Y:S08]  /*9b20*/  HMMA.16816.F32.BF16 R72, R120.reuse, R128, R72 ;  /* 0x000000807848723c */ /* 0x040ff00000041848 */
[-C--:B------:R-:W-:Y:S08]  /*9b30*/  HMMA.16816.F32.BF16 R76, R120, R130.reuse, R76 ;  /* 0x00000082784c723c */ /* 0x080ff0000004184c */
[C---:B------:R-:W-:Y:S04]  /*9b40*/  HMMA.16816.F32.BF16 R80, R112.reuse, R130, R80 ;  /* 0x000000827050723c */ /* 0x040fe80000041850 */
[--C-:B-1----:R-:W-:Y:S02]  /*9b50*/  FFMA.FTZ R2, R192, c[0x0][0x2d0], -R111.reuse ;  /* 0x0000b400c0027a23 */ /* 0x102fe4000001086f */
[----:B------:R-:W-:Y:S01]  /*9b60*/  FFMA.FTZ R111, R160, c[0x0][0x2d0], -R111 ;  /* 0x0000b400a06f7a23 */ /* 0x000fe2000001086f */
[----:B------:R-:W-:Y:S01]  /*9b70*/  MOV R160, R148 ;  /* 0x0000009400a07202 */ /* 0x000fe20000000f00 */
[-C--:B---3--:R-:W-:Y:S01]  /*9b80*/  HMMA.16816.F32.BF16 R84, R112, R124.reuse, R84 ;  /* 0x0000007c7054723c */ /* 0x088fe20000041854 */
[----:B------:R1:W-:Y:S03]  /*9b90*/  MUFU.EX2 R192, R2 ;  /* 0x0000000200c07308 */ /* 0x0003e60000000800 */
[----:B------:R-:W-:Y:S04]  /*9ba0*/  IMAD.MOV.U32 R148, RZ, RZ, R141 ;  /* 0x000000ffff947224 */ /* 0x000fe800078e008d */
[C---:B------:R-:W-:Y:S03]  /*9bb0*/  HMMA.16816.F32.BF16 R88, R120.reuse, R124, R88 ;  /* 0x0000007c7858723c */ /* 0x040fe60000041858 */
[----:B------:R3:W-:Y:S05]  /*9bc0*/  MUFU.EX2 R190, R111 ;  /* 0x0000006f00be7308 */ /* 0x0007ea0000000800 */
[-C--:B------:R-:W-:Y:S08]  /*9bd0*/  HMMA.16816.F32.BF16 R92, R120, R126.reuse, R92 ;  /* 0x0000007e785c723c */ /* 0x080ff0000004185c */
[----:B------:R-:W-:Y:S04]  /*9be0*/  HMMA.16816.F32.BF16 R96, R112, R126, R96 ;  /* 0x0000007e7060723c */ /* 0x000fe80000041860 */
[--C-:B-1----:R-:W-:Y:S04]  /*9bf0*/  FFMA.FTZ R2, R187, c[0x0][0x2d0], -R184.reuse ;  /* 0x0000b400bb027a23 */ /* 0x102fe800000108b8 */
[----:B------:R1:W-:Y:S01]  /*9c00*/  MUFU.EX2 R188, R2 ;  /* 0x0000000200bc7308 */ /* 0x0003e20000000800 */
[----:B---3--:R-:W3:Y:S04]  /*9c10*/  LDL.LU R111, [R1+0x20] ;  /* 0x00002000016f7983 */ /* 0x008ee80000300800 */
[----:B------:R-:W4:Y:S04]  /*9c20*/  LDL.LU R110, [R1+0x24] ;  /* 0x00002400016e7983 */ /* 0x000f280000300800 */
[----:B------:R-:W5:Y:S04]  /*9c30*/  LDL.LU R108, [R1+0x28] ;  /* 0x00002800016c7983 */ /* 0x000f680000300800 */
[----:B------:R-:W5:Y:S01]  /*9c40*/  LDL.LU R116, [R1+0x2c] ;  /* 0x00002c0001747983 */ /* 0x000f620000300800 */
[--C-:B-1----:R-:W-:Y:S04]  /*9c50*/  FFMA.FTZ R2, R159, c[0x0][0x2d0], -R184.reuse ;  /* 0x0000b4009f027a23 */ /* 0x102fe800000108b8 */
[----:B------:R1:W1:Y:S02]  /*9c60*/  MUFU.EX2 R189, R2 ;  /* 0x0000000200bd7308 */ /* 0x0002640000000800 */
[--C-:B-1----:R-:W-:Y:S01]  /*9c70*/  FFMA.FTZ R2, R158, c[0x0][0x2d0], -R184.reuse ;  /* 0x0000b4009e027a23 */ /* 0x102fe200000108b8 */
[----:B------:R-:W-:Y:S01]  /*9c80*/  F2FP.BF16.PACK_AB R176, R189, R188 ;  /* 0x000000bcbdb0723e */ /* 0x000fe200000010ff */
[----:B------:R-:W-:Y:S06]  /*9c90*/  FFMA.FTZ R184, R157, c[0x0][0x2d0], -R184 ;  /* 0x0000b4009db87a23 */ /* 0x000fec00000108b8 */
[----:B------:R1:W-:Y:S10]  /*9ca0*/  MUFU.EX2 R187, R2 ;  /* 0x0000000200bb7308 */ /* 0x0003f40000000800 */
[----:B------:R-:W1:Y:S02]  /*9cb0*/  MUFU.EX2 R186, R184 ;  /* 0x000000b800ba7308 */ /* 0x000e640000000800 */
[--C-:B-1----:R-:W-:Y:S02]  /*9cc0*/  FFMA.FTZ R2, R156, c[0x0][0x2d0], -R185.reuse ;  /* 0x0000b4009c027a23 */ /* 0x102fe400000108b9 */
[----:B------:R-:W-:Y:S06]  /*9cd0*/  LDSM.16.MT88.4 R156, [R213+0x1c00] ;  /* 0x001c0000d59c783b */ /* 0x000fec0000004200 */
[----:B------:R1:W-:Y:S01]  /*9ce0*/  MUFU.EX2 R107, R2 ;  /* 0x00000002006b7308 */ /* 0x0003e20000000800 */
[----:B------:R-:W-:Y:S01]  /*9cf0*/  F2FP.BF16.PACK_AB R178, R186, R187 ;  /* 0x000000bbbab2723e */ /* 0x000fe200000010ff */
[--C-:B-1----:R-:W-:Y:S02]  /*9d00*/  FFMA.FTZ R2, R154, c[0x0][0x2d0], -R185.reuse ;  /* 0x0000b4009a027a23 */ /* 0x102fe400000108b9 */
[----:B------:R-:W-:Y:S01]  /*9d10*/  IMAD.MOV.U32 R154, RZ, RZ, R146 ;  /* 0x000000ffff9a7224 */ /* 0x000fe200078e0092 */
[----:B------:R-:W-:Y:S05]  /*9d20*/  MOV R146, R143 ;  /* 0x0000008f00927202 */ /* 0x000fea0000000f00 */
[----:B------:R1:W1:Y:S01]  /*9d30*/  MUFU.EX2 R184, R2 ;  /* 0x0000000200b87308 */ /* 0x0002620000000800 */
[----:B------:R-:W-:Y:S02]  /*9d40*/  IMAD.MOV.U32 R252, RZ, RZ, R146 ;  /* 0x000000fffffc7224 */ /* 0x000fe400078e0092 */
[--C-:B-1----:R-:W-:Y:S01]  /*9d50*/  FFMA.FTZ R2, R149, c[0x0][0x2d0], -R185.reuse ;  /* 0x0000b40095027a23 */ /* 0x102fe200000108b9 */
[----:B------:R-:W-:Y:S01]  /*9d60*/  MOV R149, R140 ;  /* 0x0000008c00957202 */ /* 0x000fe20000000f00 */
[----:B------:R-:W-:Y:S01]  /*9d70*/  FFMA.FTZ R185, R109, c[0x0][0x2d0], -R185 ;  /* 0x0000b4006db97a23 */ /* 0x000fe200000108b9 */
[----:B------:R-:W1:Y:S04]  /*9d80*/  LDSM.16.MT88.4 R140, [R214+0xc00] ;  /* 0x000c0000d68c783b */ /* 0x000e680000004200 */
[----:B------:R-:W-:Y:S01]  /*9d90*/  MUFU.EX2 R106, R2 ;  /* 0x00000002006a7308 */ /* 0x000fe20000000800 */
[----:B------:R-:W-:Y:S01]  /*9da0*/  F2FP.BF16.PACK_AB R109, R191, R193 ;  /* 0x000000c1bf6d723e */ /* 0x000fe200000010ff */
[----:B------:R-:W-:Y:S01]  /*9db0*/  IMAD.MOV.U32 R250, RZ, RZ, R149 ;  /* 0x000000fffffa7224 */ /* 0x000fe200078e0095 */
[----:B------:R-:W-:Y:S07]  /*9dc0*/  F2FP.BF16.PACK_AB R177, R184, R107 ;  /* 0x0000006bb8b1723e */ /* 0x000fee00000010ff */
[----:B------:R-:W1:Y:S02]  /*9dd0*/  MUFU.EX2 R185, R185 ;  /* 0x000000b900b97308 */ /* 0x000e640000000800 */
[----:B-1----:R-:W-:Y:S02]  /*9de0*/  F2FP.BF16.PACK_AB R179, R185, R106 ;  /* 0x0000006ab9b3723e */ /* 0x002fe400000010ff */
[----:B--2---:R-:W-:Y:S02]  /*9df0*/  ISETP.GT.AND P0, PT, R229, R117, PT ;  /* 0x00000075e500720c */ /* 0x004fe40003f04270 */
[----:B------:R-:W-:Y:S01]  /*9e00*/  MOV R229, R147 ;  /* 0x0000009300e57202 */ /* 0x000fe20000000f00 */
[----:B---3--:R-:W-:Y:S01]  /*9e10*/  FFMA.FTZ R101, R101, R111, R163 ;  /* 0x0000006f65657223 */ /* 0x008fe200000100a3 */
[----:B------:R-:W-:Y:S01]  /*9e20*/  F2FP.BF16.PACK_AB R111, R190, R192 ;  /* 0x000000c0be6f723e */ /* 0x000fe200000010ff */
[----:B----4-:R-:W-:Y:S01]  /*9e30*/  FFMA.FTZ R100, R100, R110, R162 ;  /* 0x0000006e64647223 */ /* 0x010fe200000100a2 */
[----:B------:R-:W-:Y:S01]  /*9e40*/  F2FP.BF16.PACK_AB R110, R194, R196 ;  /* 0x000000c4c26e723e */ /* 0x000fe200000010ff */
[----:B-----5:R-:W-:Y:S01]  /*9e50*/  FFMA.FTZ R2, R3, R108, R161 ;  /* 0x0000006c03027223 */ /* 0x020fe200000100a1 */
[----:B------:R-:W-:Y:S01]  /*9e60*/  F2FP.BF16.PACK_AB R108, R195, R197 ;  /* 0x000000c5c36c723e */ /* 0x000fe200000010ff */
[----:B------:R-:W-:Y:S01]  /*9e70*/  FADD.FTZ R3, R155, R101 ;  /* 0x000000659b037221 */ /* 0x000fe20000010000 */
[----:B------:R-:W-:Y:S01]  /*9e80*/  MOV R101, R148 ;  /* 0x0000009400657202 */ /* 0x000fe20000000f00 */
[----:B------:R-:W-:Y:S02]  /*9e90*/  FFMA.FTZ R0, R0, R116, R160 ;  /* 0x0000007400007223 */ /* 0x000fe400000100a0 */
[----:B------:R-:W-:Y:S02]  /*9ea0*/  FADD.FTZ R100, R154, R100 ;  /* 0x000000649a647221 */ /* 0x000fe40000010000 */
[-C--:B------:R-:W-:Y:S01]  /*9eb0*/  HMMA.16816.F32.BF16 R112, R108, R132.reuse, R4 ;  /* 0x000000846c70723c */ /* 0x080fe20000041804 */
[----:B------:R-:W1:Y:S07]  /*9ec0*/  LDSM.16.MT88.4 R4, [R214+0x2c00] ;  /* 0x002c0000d604783b */ /* 0x000e6e0000004200 */
[C---:B------:R-:W-:Y:S07]  /*9ed0*/  HMMA.16816.F32.BF16 R116, R176.reuse, R132, R8 ;  /* 0x00000084b074723c */ /* 0x040fee0000041808 */
[----:B------:R-:W-:Y:S01]  /*9ee0*/  MOV R10, R137 ;  /* 0x00000089000a7202 */ /* 0x000fe20000000f00 */
[-C--:B------:R-:W-:Y:S04]  /*9ef0*/  HMMA.16816.F32.BF16 R120, R176, R134.reuse, R12 ;  /* 0x00000086b078723c */ /* 0x080fe8000004180c */
[----:B------:R-:W-:Y:S01]  /*9f00*/  FADD.FTZ R3, R10, R3 ;  /* 0x000000030a037221 */ /* 0x000fe20000010000 */
[----:B------:R-:W-:Y:S01]  /*9f10*/  MOV R9, R138 ;  /* 0x0000008a00097202 */ /* 0x000fe20000000f00 */
[----:B------:R-:W-:Y:S02]  /*9f20*/  IMAD.MOV.U32 R8, RZ, RZ, R139 ;  /* 0x000000ffff087224 */ /* 0x000fe400078e008b */
[C---:B------:R-:W-:Y:S04]  /*9f30*/  HMMA.16816.F32.BF16 R124, R108.reuse, R134, R16 ;  /* 0x000000866c7c723c */ /* 0x040fe80000041810 */
[----:B------:R-:W-:Y:S02]  /*9f40*/  FADD.FTZ R3, R236, R3 ;  /* 0x00000003ec037221 */ /* 0x000fe40000010000 */
[----:B------:R-:W-:Y:S02]  /*9f50*/  FADD.FTZ R2, R8, R2 ;  /* 0x0000000208027221 */ /* 0x000fe40000010000 */
[-C--:B------:R-:W-:Y:S04]  /*9f60*/  HMMA.16816.F32.BF16 R128, R108, R140.reuse, R20 ;  /* 0x0000008c6c80723c */ /* 0x080fe80000041814 */
[----:B------:R-:W-:Y:S02]  /*9f70*/  FADD.FTZ R10, R239, R3 ;  /* 0x00000003ef0a7221 */ /* 0x000fe40000010000 */
[----:B------:R-:W-:Y:S02]  /*9f80*/  FADD.FTZ R0, R9, R0 ;  /* 0x0000000009007221 */ /* 0x000fe40000010000 */
[C---:B------:R-:W-:Y:S04]  /*9f90*/  HMMA.16816.F32.BF16 R132, R176.reuse, R140, R24 ;  /* 0x0000008cb084723c */ /* 0x040fe80000041818 */
[----:B------:R-:W-:Y:S02]  /*9fa0*/  IMAD.MOV.U32 R11, RZ, RZ, R136 ;  /* 0x000000ffff0b7224 */ /* 0x000fe400078e0088 */
[----:B------:R-:W-:Y:S02]  /*9fb0*/  FADD.FTZ R8, R101, R2 ;  /* 0x0000000265087221 */ /* 0x000fe40000010000 */
[-C--:B------:R-:W-:Y:S04]  /*9fc0*/  HMMA.16816.F32.BF16 R136, R176, R142.reuse, R28 ;  /* 0x0000008eb088723c */ /* 0x080fe8000004181c */
[----:B------:R-:W-:Y:S01]  /*9fd0*/  FADD.FTZ R9, R11, R100 ;  /* 0x000000640b097221 */ /* 0x000fe20000010000 */
[----:B------:R-:W-:Y:S01]  /*9fe0*/  MOV R100, R105 ;  /* 0x0000006900647202 */ /* 0x000fe20000000f00 */
[----:B------:R-:W-:Y:S01]  /*9ff0*/  FADD.FTZ R11, R229, R0 ;  /* 0x00000000e50b7221 */ /* 0x000fe20000010000 */
[----:B------:R-:W-:Y:S01]  /*a000*/  MOV R229, R204 ;  /* 0x000000cc00e57202 */ /* 0x000fe20000000f00 */
        /* <DEDUP_REMOVED lines=44> */
[-C--:B-1----:R-:W-:Y:S03]  /*a2d0*/  HMMA.16816.F32.BF16 R84, R108, R4.reuse, R84 ;  /* 0x000000046c54723c */ /* 0x082fe60000041854 */
[----:B------:R-:W-:Y:S04]  /*a2e0*/  FADD.FTZ R3, R198, R9 ;  /* 0x00000009c6037221 */ /* 0x000fe80000010000 */
[----:B------:R-:W-:Y:S01]  /*a2f0*/  FADD.FTZ R3, R107, R3 ;  /* 0x000000036b037221 */ /* 0x000fe20000010000 */
[C---:B------:R-:W-:Y:S04]  /*a300*/  HMMA.16816.F32.BF16 R88, R176.reuse, R4, R88 ;  /* 0x00000004b058723c */ /* 0x040fe80000041858 */
[----:B------:R-:W-:Y:S01]  /*a310*/  FADD.FTZ R3, R184, R3 ;  /* 0x00000003b8037221 */ /* 0x000fe20000010000 */
[----:B------:R-:W-:Y:S02]  /*a320*/  MOV R107, R103 ;  /* 0x00000067006b7202 */ /* 0x000fe40000000f00 */
[----:B------:R-:W-:Y:S01]  /*a330*/  FADD.FTZ R4, R207, R2 ;  /* 0x00000002cf047221 */ /* 0x000fe20000010000 */
[-C--:B------:R-:W-:Y:S04]  /*a340*/  HMMA.16816.F32.BF16 R92, R176, R6.reuse, R92 ;  /* 0x00000006b05c723c */ /* 0x080fe8000004185c */
        /* <DEDUP_REMOVED lines=12> */
[----:B------:R-:W-:Y:S02]  /*a410*/  FADD.FTZ R2, R187, R0 ;  /* 0x00000000bb027221 */ /* 0x000fe40000010000 */
[----:B------:R-:W-:Y:S01]  /*a420*/  FADD.FTZ R0, R106, R3 ;  /* 0x000000036a007221 */ /* 0x000fe20000010000 */
[----:B------:R1:W-:Y:S01]  /*a430*/  STL [R1+0x20], R5 ;  /* 0x0000200501007387 */ /* 0x0003e20000100800 */
[----:B------:R-:W-:Y:S02]  /*a440*/  FADD.FTZ R3, R190, R4 ;  /* 0x00000004be037221 */ /* 0x000fe40000010000 */
[----:B------:R-:W-:Y:S02]  /*a450*/  FADD.FTZ R2, R186, R2 ;  /* 0x00000002ba027221 */ /* 0x000fe40000010000 */
[----:B------:R-:W-:Y:S01]  /*a460*/  FADD.FTZ R0, R185, R0 ;  /* 0x00000000b9007221 */ /* 0x000fe20000010000 */
[----:B------:R1:W-:Y:S01]  /*a470*/  STL [R1+0x24], R3 ;  /* 0x0000240301007387 */ /* 0x0003e20000100800 */
[----:B------:R-:W-:Y:S03]  /*a480*/  IMAD.MOV.U32 R106, RZ, RZ, R104 ;  /* 0x000000ffff6a7224 */ /* 0x000fe600078e0068 */
[----:B------:R1:W-:Y:S04]  /*a490*/  STL [R1+0x28], R2 ;  /* 0x0000280201007387 */ /* 0x0003e80000100800 */
[----:B------:R1:W-:Y:S01]  /*a4a0*/  STL [R1+0x2c], R0 ;  /* 0x00002c0001007387 */ /* 0x0003e20000100800 */
[----:B------:R-:W-:-:S05]  /*a4b0*/  @P0 BRA `(.L_x_1011) ;  /* 0xffffb88000000947 */ /* 0x000fca000383ffff */
.L_x_1010:
[----:B-1----:R-:W2:Y:S02]  /*a4c0*/  LDL R0, [R1+0x1c] ;  /* 0x00001c0001007983 */ /* 0x002ea40000100800 */
[----:B--2---:R-:W-:-:S13]  /*a4d0*/  ISETP.GE.AND P0, PT, R204, R0, PT ;  /* 0x00000000cc00720c */ /* 0x004fda0003f06270 */
[----:B------:R-:W-:Y:S05]  /*a4e0*/  @!P0 BRA `(.L_x_1012) ;  /* 0x00003ca000008947 */ /* 0x000fea0003800000 */
[----:B------:R-:W-:Y:S01]  /*a4f0*/  IMAD.MOV.U32 R3, RZ, RZ, R104 ;  /* 0x000000ffff037224 */ /* 0x000fe200078e0068 */
[----:B------:R-:W-:Y:S01]  /*a500*/  MOV R107, R102 ;  /* 0x00000066006b7202 */ /* 0x000fe20000000f00 */
[----:B------:R-:W-:Y:S01]  /*a510*/  IMAD.MOV.U32 R2, RZ, RZ, R105 ;  /* 0x000000ffff027224 */ /* 0x000fe200078e0069 */
[----:B------:R-:W-:Y:S02]  /*a520*/  MOV R106, R103 ;  /* 0x00000067006a7202 */ /* 0x000fe40000000f00 */
.L_x_1013:
[----:B------:R-:W2:Y:S01]  /*a530*/  LDL.64 R208, [R1+0x10] ;  /* 0x0000100001d07983 */ /* 0x000ea20000100a00 */
[----:B------:R-:W-:Y:S04]  /*a540*/  DEPBAR.LE SB0, 0x0 ;  /* 0x000080000000791a */ /* 0x000fe80000000000 */
[----:B------:R-:W-:Y:S01]  /*a550*/  WARPSYNC 0xffffffff ;  /* 0xffffffff00007948 */ /* 0x000fe20003800000 */
[----:B---3--:R-:W3:Y:S01]  /*a560*/  LDL R206, [R1+0x18] ;  /* 0x0000180001ce7983 */ /* 0x008ee20000100800 */
[----:B------:R-:W-:Y:S02]  /*a570*/  SHF.R.S32.HI R0, RZ, 0x1f, R204 ;  /* 0x0000001fff007819 */ /* 0x000fe400000114cc */
[----:B------:R-:W-:Y:S01]  /*a580*/  MOV R105, c[0x0][0x208] ;  /* 0x0000820000697a02 */ /* 0x000fe20000000f00 */
[----:B------:R-:W4:Y:S01]  /*a590*/  LDL R184, [R1+0x34] ;  /* 0x0000340001b87983 */ /* 0x000f220000100800 */
[----:B------:R-:W-:Y:S01]  /*a5a0*/  MOV R180, c[0x0][0x20c] ;  /* 0x0000830000b47a02 */ /* 0x000fe20000000f00 */
[----:B------:R-:W-:Y:S02]  /*a5b0*/  IMAD R0, R0, c[0x0][0x208], RZ ;  /* 0x0000820000007a24 */ /* 0x000fe400078e02ff */
[----:B------:R-:W-:Y:S02]  /*a5c0*/  BAR.SYNC.DEFER_BLOCKING 0x0 ;  /* 0x0000000000007b1d */ /* 0x000fe40000010000 */
[C---:B------:R-:W-:Y:S06]  /*a5d0*/  IMAD R0, R204.reuse, c[0x0][0x20c], R0 ;  /* 0x00008300cc007a24 */ /* 0x040fec00078e0200 */
[----:B------:R-:W-:Y:S08]  /*a5e0*/  LDSM.16.M88.4 R64, [R215] ;  /* 0x00000000d740783b */ /* 0x000ff00000000200 */
[----:B------:R-:W1:Y:S08]  /*a5f0*/  LDSM.16.M88.4 R16, [R212] ;  /* 0x00000000d410783b */ /* 0x000e700000000200 */
[----:B------:R-:W5:Y:S08]  /*a600*/  LDSM.16.M88.4 R60, [R215+0x1000] ;  /* 0x00100000d73c783b */ /* 0x000f700000000200 */
[----:B------:R-:W5:Y:S08]  /*a610*/  LDSM.16.M88.4 R32, [R212+0x400] ;  /* 0x00040000d420783b */ /* 0x000f700000000200 */
[----:B------:R-:W4:Y:S04]  /*a620*/  LDL R251, [R1+0x1c] ;  /* 0x00001c0001fb7983 */ /* 0x000f280000100800 */
[----:B------:R-:W5:Y:S08]  /*a630*/  LDSM.16.M88.4 R48, [R212+0x800] ;  /* 0x00080000d430783b */ /* 0x000f700000000200 */
[----:B------:R-:W5:Y:S01]  /*a640*/  LDSM.16.M88.4 R100, [R212+0xc00] ;  /* 0x000c0000d464783b */ /* 0x000f620000000200 */
[-C--:B-1----:R-:W-:Y:S07]  /*a650*/  HMMA.16816.F32.BF16 R4, R64, R16.reuse, RZ ;  /* 0x000000104004723c */ /* 0x082fee00000418ff */
[----:B------:R-:W-:Y:S01]  /*a660*/  LDSM.16.M88.4 R108, [R216] ;  /* 0x00000000d86c783b */ /* 0x000fe20000000200 */
[C---:B-----5:R-:W-:Y:S07]  /*a670*/  HMMA.16816.F32.BF16 R8, R60.reuse, R16, RZ ;  /* 0x000000103c08723c */ /* 0x060fee00000418ff */
[----:B------:R-:W1:Y:S01]  /*a680*/  LDSM.16.M88.4 R176, [R217] ;  /* 0x00000000d9b0783b */ /* 0x000e620000000200 */
[-C--:B------:R-:W-:Y:S07]  /*a690*/  HMMA.16816.F32.BF16 R12, R60, R18.reuse, RZ ;  /* 0x000000123c0c723c */ /* 0x080fee00000418ff */
[----:B------:R-:W-:Y:S01]  /*a6a0*/  LDSM.16.M88.4 R188, [R227] ;  /* 0x00000000e3bc783b */ /* 0x000fe20000000200 */
[C---:B------:R-:W-:Y:S07]  /*a6b0*/  HMMA.16816.F32.BF16 R16, R64.reuse, R18, RZ ;  /* 0x000000124010723c */ /* 0x040fee00000418ff */
[----:B------:R-:W-:Y:S01]  /*a6c0*/  LDSM.16.M88.4 R192, [R226] ;  /* 0x00000000e2c0783b */ /* 0x000fe20000000200 */
[-C--:B------:R-:W-:Y:S08]  /*a6d0*/  HMMA.16816.F32.BF16 R20, R64, R32.reuse, RZ ;  /* 0x000000204014723c */ /* 0x080ff000000418ff */
[C---:B------:R-:W-:Y:S08]  /*a6e0*/  HMMA.16816.F32.BF16 R24, R60.reuse, R32, RZ ;  /* 0x000000203c18723c */ /* 0x040ff000000418ff */
[-C--:B------:R-:W-:Y:S08]  /*a6f0*/  HMMA.16816.F32.BF16 R28, R60, R34.reuse, RZ ;  /* 0x000000223c1c723c */ /* 0x080ff000000418ff */
[C---:B------:R-:W-:Y:S08]  /*a700*/  HMMA.16816.F32.BF16 R32, R64.reuse, R34, RZ ;  /* 0x000000224020723c */ /* 0x040ff000000418ff */
[-C--:B------:R-:W-:Y:S08]  /*a710*/  HMMA.16816.F32.BF16 R36, R64, R48.reuse, RZ ;  /* 0x000000304024723c */ /* 0x080ff000000418ff */
[C---:B------:R-:W-:Y:S07]  /*a720*/  HMMA.16816.F32.BF16 R40, R60.reuse, R48, RZ ;  /* 0x000000303c28723c */ /* 0x040fee00000418ff */
[----:B------:R-:W-:Y:S01]  /*a730*/  IMAD.WIDE.U32 R48, R204, c[0x0][0x208], RZ ;  /* 0x00008200cc307a25 */ /* 0x000fe200078e00ff */
[-C--:B------:R-:W-:Y:S04]  /*a740*/  HMMA.16816.F32.BF16 R44, R60, R50.reuse, RZ ;  /* 0x000000323c2c723c */ /* 0x080fe800000418ff */
[----:B------:R-:W-:Y:S02]  /*a750*/  IADD3 R0, R49, R0, RZ ;  /* 0x0000000031007210 */ /* 0x000fe40007ffe0ff */
[C---:B------:R-:W-:Y:S02]  /*a760*/  SHF.L.U32 R196, R48.reuse, 0x6, RZ ;  /* 0x0000000630c47819 */ /* 0x040fe400000006ff */
[----:B------:R-:W-:Y:S02]  /*a770*/  SHF.L.U64.HI R0, R48, 0x6, R0 ;  /* 0x0000000630007819 */ /* 0x000fe40000010200 */
[C---:B------:R-:W-:Y:S08]  /*a780*/  HMMA.16816.F32.BF16 R48, R64.reuse, R50, RZ ;  /* 0x000000324030723c */ /* 0x040ff000000418ff */
[-C--:B------:R-:W-:Y:S01]  /*a790*/  HMMA.16816.F32.BF16 R52, R64, R100.reuse, RZ ;  /* 0x000000644034723c */ /* 0x080fe200000418ff */
[----:B--2---:R-:W-:Y:S03]  /*a7a0*/  IADD3 R200, P0, R208, 0x20, RZ ;  /* 0x00000020d0c87810 */ /* 0x004fe60007f1e0ff */
[C---:B------:R-:W-:Y:S02]  /*a7b0*/  IADD3 R57, P1, R196.reuse, R208, RZ ;  /* 0x000000d0c4397210 */ /* 0x040fe40007f3e0ff */
[----:B------:R-:W-:Y:S02]  /*a7c0*/  IADD3 R56, P2, R196, R200, RZ ;  /* 0x000000c8c4387210 */ /* 0x000fe40007f5e0ff */
[----:B---3--:R-:W-:Y:S04]  /*a7d0*/  IADD3.X R201, RZ, R206, RZ, P0, !PT ;  /* 0x000000ceffc97210 */ /* 0x008fe800007fe4ff */
[----:B------:R-:W-:Y:S02]  /*a7e0*/  LEA R104, P0, R105, R196, 0x5 ;  /* 0x000000c469687211 */ /* 0x000fe400078028ff */
[----:B------:R-:W-:Y:S02]  /*a7f0*/  LEA R198, P6, R57, c[0x0][0x1f8], 0x1 ;  /* 0x00007e0039c67a11 */ /* 0x000fe400078c08ff */
[----:B------:R-:W-:Y:S02]  /*a800*/  LEA.HI.X R105, R105, R0, R180, 0x5, P0 ;  /* 0x0000000069697211 */ /* 0x000fe400000f2cb4 */
[----:B------:R-:W2:Y:S01]  /*a810*/  LDSM.16.M88.4 R180, [R216+0x1000] ;  /* 0x00100000d8b4783b */ /* 0x000ea20000000200 */
[-C--:B------:R-:W-:Y:S02]  /*a820*/  IADD3.X R58, R0, R206.reuse, RZ, P1, !PT ;  /* 0x000000ce003a7210 */ /* 0x080fe40000ffe4ff */
[----:B------:R-:W-:Y:S02]  /*a830*/  LEA R202, P1, R56, c[0x0][0x1f8], 0x1 ;  /* 0x00007e0038ca7a11 */ /* 0x000fe400078208ff */
[----:B------:R-:W-:Y:S02]  /*a840*/  IADD3.X R59, R0, R201, RZ, P2, !PT ;  /* 0x000000c9003b7210 */ /* 0x000fe400017fe4ff */
[----:B------:R-:W-:Y:S02]  /*a850*/  LEA.HI.X R199, R57, c[0x0][0x1fc], R58, 0x1, P6 ;  /* 0x00007f0039c77a11 */ /* 0x000fe400030f0c3a */
[----:B------:R-:W-:Y:S02]  /*a860*/  LEA.HI.X R203, R56, c[0x0][0x1fc], R59, 0x1, P1 ;  /* 0x00007f0038cb7a11 */ /* 0x000fe400008f0c3b */
[C---:B------:R-:W-:Y:S02]  /*a870*/  HMMA.16816.F32.BF16 R56, R60.reuse, R100, RZ ;  /* 0x000000643c38723c */ /* 0x040fe400000418ff */
[----:B------:R-:W-:Y:S02]  /*a880*/  IADD3 R197, P1, R208, 0x40, RZ ;  /* 0x00000040d0c57810 */ /* 0x000fe40007f3e0ff */
[----:B----4-:R-:W-:Y:S02]  /*a890*/  SHF.L.U32 R205, R184, 0x1, RZ ;  /* 0x00000001b8cd7819 */ /* 0x010fe400000006ff */
[----:B------:R-:W3:Y:S01]  /*a8a0*/  LDSM.16.M88.4 R184, [R228] ;  /* 0x00000000e4b8783b */ /* 0x000ee20000000200 */
[-C--:B------:R-:W-:Y:S01]  /*a8b0*/  IADD3 R196, P0, R196, R197.reuse, RZ ;  /* 0x000000c5c4c47210 */ /* 0x080fe20007f1e0ff */
[-C--:B------:R-:W-:Y:S01]  /*a8c0*/  HMMA.16816.F32.BF16 R60, R60, R102.reuse, RZ ;  /* 0x000000663c3c723c */ /* 0x080fe200000418ff */
[----:B------:R-:W-:Y:S03]  /*a8d0*/  IADD3.X R100, RZ, R206, RZ, P1, !PT ;  /* 0x000000ceff647210 */ /* 0x000fe60000ffe4ff */
[----:B------:R-:W-:Y:S02]  /*a8e0*/  IADD3 R101, P1, R104, R200, RZ ;  /* 0x000000c868657210 */ /* 0x000fe40007f3e0ff */
[----:B------:R-:W-:Y:S01]  /*a8f0*/  @!PT LDS RZ, [RZ] ;  /* 0x00000000fffff984 */ /* 0x000fe20000000800 */
[----:B------:R-:W-:Y:S01]  /*a900*/  @!PT LDS RZ, [RZ] ;  /* 0x00000000fffff984 */ /* 0x000fe20000000800 */
[----:B------:R-:W-:Y:S01]  /*a910*/  @!PT LDS RZ, [RZ] ;  /* 0x00000000fffff984 */ /* 0x000fe20000000800 */
[----:B------:R4:W-:Y:S01]  /*a920*/  LDGSTS.E.BYPASS.LTC128B.128 [R205+0x100], [R198.64], !P5 ;  /* 0x00100000c6cd7fae */ /* 0x0009e2000e901d46 */
[----:B------:R-:W-:Y:S01]  /*a930*/  IADD3.X R0, R0, R100, RZ, P0, !PT ;  /* 0x0000006400007210 */ /* 0x000fe200007fe4ff */
[----:B------:R-:W-:Y:S04]  /*a940*/  HMMA.16816.F32.BF16 R64, R64, R102, RZ ;  /* 0x000000664040723c */ /* 0x000fe800000418ff */
[C---:B------:R-:W-:Y:S02]  /*a950*/  IADD3 R197, P0, R104.reuse, R197, RZ ;  /* 0x000000c568c57210 */ /* 0x040fe40007f1e0ff */
[----:B------:R3:W-:Y:S01]  /*a960*/  LDGSTS.E.BYPASS.LTC128B.128 [R205+0x1100], [R202.64], !P4 ;  /* 0x01100000cacd7fae */ /* 0x0007e2000e101d46 */
[----:B------:R-:W-:Y:S01]  /*a970*/  IADD3 R104, P6, R104, R208, RZ ;  /* 0x000000d068687210 */ /* 0x000fe20007fde0ff */
[-C--:B-1----:R-:W-:Y:S05]  /*a980*/  HMMA.16816.F32.BF16 R4, R108, R176.reuse, R4 ;  /* 0x000000b06c04723c */ /* 0x082fea0000041804 */
[C---:B------:R-:W-:Y:S01]  /*a990*/  IADD3.X R201, R105.reuse, R201, RZ, P1, !PT ;  /* 0x000000c969c97210 */ /* 0x040fe20000ffe4ff */
[----:B------:R-:W5:Y:S02]  /*a9a0*/  LDL R208, [R1+0x4] ;  /* 0x0000040001d07983 */ /* 0x000f640000100800 */
[C---:B--2---:R-:W-:Y:S08]  /*a9b0*/  HMMA.16816.F32.BF16 R8, R180.reuse, R176, R8 ;  /* 0x000000b0b408723c */ /* 0x044ff00000041808 */
[-C--:B------:R-:W-:Y:S04]  /*a9c0*/  HMMA.16816.F32.BF16 R12, R180, R178.reuse, R12 ;  /* 0x000000b2b40c723c */ /* 0x080fe8000004180c */
[C---:B----4-:R-:W-:Y:S04]  /*a9d0*/  LEA R198, P2, R196.reuse, c[0x0][0x1f8], 0x1 ;  /* 0x00007e00c4c67a11 */ /* 0x050fe800078408ff */
[C---:B------:R-:W-:Y:S04]  /*a9e0*/  HMMA.16816.F32.BF16 R16, R108.reuse, R178, R16 ;  /* 0x000000b26c10723c */ /* 0x040fe80000041810 */
[----:B------:R-:W-:Y:S02]  /*a9f0*/  LEA.HI.X R199, R196, c[0x0][0x1fc], R0, 0x1, P2 ;  /* 0x00007f00c4c77a11 */ /* 0x000fe400010f0c00 */
[C---:B------:R-:W-:Y:S02]  /*aa00*/  LEA R102, P2, R104.reuse, c[0x0][0x1f8], 0x1 ;  /* 0x00007e0068667a11 */ /* 0x040fe400078408ff */
[-C--:B---3--:R-:W-:Y:S01]  /*aa10*/  HMMA.16816.F32.BF16 R20, R108, R184.reuse, R20 ;  /* 0x000000b86c14723c */ /* 0x088fe20000041814 */
[----:B------:R1:W-:Y:S03]  /*aa20*/  LDGSTS.E.BYPASS.LTC128B.128 [R205+0x2100], [R198.64], !P3 ;  /* 0x02100000c6cd7fae */ /* 0x0003e6000d901d46 */
[C---:B------:R-:W-:Y:S02]  /*aa30*/  IADD3.X R0, R105.reuse, R100, RZ, P0, !PT ;  /* 0x0000006469007210 */ /* 0x040fe400007fe4ff */
[----:B------:R-:W-:Y:S02]  /*aa40*/  IADD3.X R105, R105, R206, RZ, P6, !PT ;  /* 0x000000ce69697210 */ /* 0x000fe400037fe4ff */
[C---:B------:R-:W-:Y:S04]  /*aa50*/  HMMA.16816.F32.BF16 R24, R180.reuse, R184, R24 ;  /* 0x000000b8b418723c */ /* 0x040fe80000041818 */
[----:B------:R-:W-:Y:S02]  /*aa60*/  LEA.HI.X R103, R104, c[0x0][0x1fc], R105, 0x1, P2 ;  /* 0x00007f0068677a11 */ /* 0x000fe400010f0c69 */
[C---:B------:R-:W-:Y:S02]  /*aa70*/  LEA R104, P0, R101.reuse, c[0x0][0x1f8], 0x1 ;  /* 0x00007e0065687a11 */ /* 0x040fe400078008ff */
[-C--:B------:R-:W-:Y:S01]  /*aa80*/  HMMA.16816.F32.BF16 R28, R180, R186.reuse, R28 ;  /* 0x000000bab41c723c */ /* 0x080fe2000004181c */
[----:B------:R2:W-:Y:S03]  /*aa90*/  LDGSTS.E.BYPASS.LTC128B.128 [R205+0x900], [R102.64], !P5 ;  /* 0x0090000066cd7fae */ /* 0x0005e6000e901d46 */
[----:B------:R-:W-:Y:S02]  /*aaa0*/  LEA.HI.X R105, R101, c[0x0][0x1fc], R201, 0x1, P0 ;  /* 0x00007f0065697a11 */ /* 0x000fe400000f0cc9 */
[C---:B------:R-:W-:Y:S02]  /*aab0*/  LEA R100, P0, R197.reuse, c[0x0][0x1f8], 0x1 ;  /* 0x00007e00c5647a11 */ /* 0x040fe400078008ff */
[C---:B------:R-:W-:Y:S01]  /*aac0*/  HMMA.16816.F32.BF16 R32, R108.reuse, R186, R32 ;  /* 0x000000ba6c20723c */ /* 0x040fe20000041820 */
[----:B------:R3:W-:Y:S03]  /*aad0*/  LDGSTS.E.BYPASS.LTC128B.128 [R205+0x1900], [R104.64], !P4 ;  /* 0x0190000068cd7fae */ /* 0x0007e6000e101d46 */
[----:B------:R-:W-:Y:S02]  /*aae0*/  LEA.HI.X R101, R197, c[0x0][0x1fc], R0, 0x1, P0 ;  /* 0x00007f00c5657a11 */ /* 0x000fe400000f0c00 */
[C---:B------:R-:W-:Y:S02]  /*aaf0*/  ISETP.GT.AND P0, PT, R204.reuse, R251, PT ;  /* 0x000000fbcc00720c */ /* 0x040fe40003f04270 */
[-C--:B------:R-:W-:Y:S01]  /*ab00*/  HMMA.16816.F32.BF16 R36, R108, R188.reuse, R36 ;  /* 0x000000bc6c24723c */ /* 0x080fe20000041824 */
[----:B------:R2:W-:Y:S03]  /*ab10*/  LDGSTS.E.BYPASS.LTC128B.128 [R205+0x2900], [R100.64], !P3 ;  /* 0x0290000064cd7fae */ /* 0x0005e6000d901d46 */
[----:B------:R-:W-:Y:S04]  /*ab20*/  IADD3 R204, R204, -0x1, RZ ;  /* 0xffffffffcccc7810 */ /* 0x000fe80007ffe0ff */
[C---:B------:R-:W-:Y:S01]  /*ab30*/  HMMA.16816.F32.BF16 R40, R180.reuse, R188, R40 ;  /* 0x000000bcb428723c */ /* 0x040fe20000041828 */
[----:B-1----:R-:W-:Y:S07]  /*ab40*/  LDSM.16.M88.4 R196, [R212+0x1000] ;  /* 0x00100000d4c4783b */ /* 0x002fee0000000200 */
[-C--:B------:R-:W-:Y:S01]  /*ab50*/  HMMA.16816.F32.BF16 R44, R180, R190.reuse, R44 ;  /* 0x000000beb42c723c */ /* 0x080fe2000004182c */
[----:B------:R-:W-:Y:S07]  /*ab60*/  LDSM.16.M88.4 R200, [R215+0x3000] ;  /* 0x00300000d7c8783b */ /* 0x000fee0000000200 */
[C---:B------:R-:W-:Y:S01]  /*ab70*/  HMMA.16816.F32.BF16 R48, R108.reuse, R190, R48 ;  /* 0x000000be6c30723c */ /* 0x040fe20000041830 */
[----:B------:R-:W-:Y:S07]  /*ab80*/  LDSM.16.M88.4 R176, [R212+0x1400] ;  /* 0x00140000d4b0783b */ /* 0x000fee0000000200 */
[-C--:B------:R-:W-:Y:S01]  /*ab90*/  HMMA.16816.F32.BF16 R52, R108, R192.reuse, R52 ;  /* 0x000000c06c34723c */ /* 0x080fe20000041834 */
[----:B--2---:R-:W1:Y:S07]  /*aba0*/  LDSM.16.M88.4 R100, [R215+0x2000] ;  /* 0x00200000d764783b */ /* 0x004e6e0000000200 */
[C---:B------:R-:W-:Y:S01]  /*abb0*/  HMMA.16816.F32.BF16 R56, R180.reuse, R192, R56 ;  /* 0x000000c0b438723c */ /* 0x040fe20000041838 */
[----:B------:R-:W2:Y:S07]  /*abc0*/  LDSM.16.M88.4 R184, [R212+0x1800] ;  /* 0x00180000d4b8783b */ /* 0x000eae0000000200 */
[-C--:B------:R-:W-:Y:S01]  /*abd0*/  HMMA.16816.F32.BF16 R60, R180, R194.reuse, R60 ;  /* 0x000000c2b43c723c */ /* 0x080fe2000004183c */
[----:B------:R-:W-:Y:S07]  /*abe0*/  LDSM.16.M88.4 R180, [R216+0x2000] ;  /* 0x00200000d8b4783b */ /* 0x000fee0000000200 */
[----:B------:R-:W-:Y:S01]  /*abf0*/  HMMA.16816.F32.BF16 R64, R108, R194, R64 ;  /* 0x000000c26c40723c */ /* 0x000fe20000041840 */
[----:B------:R-:W4:Y:S08]  /*ac00*/  LDSM.16.M88.4 R108, [R212+0x1c00] ;  /* 0x001c0000d46c783b */ /* 0x000f300000000200 */
[----:B------:R-:W2:Y:S01]  /*ac10*/  LDSM.16.M88.4 R188, [R225] ;  /* 0x00000000e1bc783b */ /* 0x000ea20000000200 */
[-C--:B-1----:R-:W-:Y:S07]  /*ac20*/  HMMA.16816.F32.BF16 R4, R100, R196.reuse, R4 ;  /* 0x000000c46404723c */ /* 0x082fee0000041804 */
[----:B------:R-:W1:Y:S01]  /*ac30*/  LDSM.16.M88.4 R192, [R216+0x3000] ;  /* 0x00300000d8c0783b */ /* 0x000e620000000200 */
[C---:B------:R-:W-:Y:S07]  /*ac40*/  HMMA.16816.F32.BF16 R8, R200.reuse, R196, R8 ;  /* 0x000000c4c808723c */ /* 0x040fee0000041808 */
[----:B------:R-:W0:Y:S01]  /*ac50*/  LDGDEPBAR ;  /* 0x00000000000079af */ /* 0x000e220000000000 */
        /* <DEDUP_REMOVED lines=11> */
[C---:B------:R-:W-:Y:S01]  /*ad10*/  HMMA.16816.F32.BF16 R48, R100.reuse, R186, R48 ;  /* 0x000000ba6430723c */ /* 0x040fe20000041830 */
[----:B------:R-:W2:Y:S07]  /*ad20*/  LDSM.16.M88.4 R184, [R222] ;  /* 0x00000000deb8783b */ /* 0x000eae0000000200 */
[-C--:B----4-:R-:W-:Y:S08]  /*ad30*/  HMMA.16816.F32.BF16 R52, R100, R108.reuse, R52 ;  /* 0x0000006c6434723c */ /* 0x090ff00000041834 */
[C---:B------:R-:W-:Y:S08]  /*ad40*/  HMMA.16816.F32.BF16 R56, R200.reuse, R108, R56 ;  /* 0x0000006cc838723c */ /* 0x040ff00000041838 */
[-C--:B------:R-:W-:Y:S08]  /*ad50*/  HMMA.16816.F32.BF16 R60, R200, R110.reuse, R60 ;  /* 0x0000006ec83c723c */ /* 0x080ff0000004183c */
[----:B------:R-:W-:Y:S01]  /*ad60*/  HMMA.16816.F32.BF16 R64, R100, R110, R64 ;  /* 0x0000006e6440723c */ /* 0x000fe20000041840 */
[----:B------:R-:W-:Y:S07]  /*ad70*/  LDSM.16.M88.4 R100, [R215+0x4000] ;  /* 0x00400000d764783b */ /* 0x000fee0000000200 */
[-C--:B------:R-:W-:Y:S01]  /*ad80*/  HMMA.16816.F32.BF16 R4, R180, R188.reuse, R4 ;  /* 0x000000bcb404723c */ /* 0x080fe20000041804 */
[----:B------:R-:W4:Y:S07]  /*ad90*/  LDSM.16.M88.4 R108, [R212+0x2000] ;  /* 0x00200000d46c783b */ /* 0x000f2e0000000200 */
[C---:B-1----:R-:W-:Y:S08]  /*ada0*/  HMMA.16816.F32.BF16 R8, R192.reuse, R188, R8 ;  /* 0x000000bcc008723c */ /* 0x042ff00000041808 */
        /* <DEDUP_REMOVED lines=17> */
[----:B------:R-:W-:Y:S01]  /*aec0*/  HMMA.16816.F32.BF16 R64, R180, R186, R64 ;  /* 0x000000bab440723c */ /* 0x000fe20000041840 */
[----:B------:R-:W-:Y:S07]  /*aed0*/  LDSM.16.M88.4 R180, [R216+0x4000] ;  /* 0x00400000d8b4783b */ /* 0x000fee0000000200 */
[-C--:B----4-:R-:W-:Y:S01]  /*aee0*/  HMMA.16816.F32.BF16 R4, R100, R108.reuse, R4 ;  /* 0x0000006c6404723c */ /* 0x090fe20000041804 */
[----:B------:R-:W4:Y:S07]  /*aef0*/  LDSM.16.M88.4 R184, [R221] ;  /* 0x00000000ddb8783b */ /* 0x000f2e0000000200 */
[C---:B-1----:R-:W-:Y:S08]  /*af00*/  HMMA.16816.F32.BF16 R8, R188.reuse, R108, R8 ;  /* 0x0000006cbc08723c */ /* 0x042ff00000041808 */
[-C--:B------:R-:W-:Y:S08]  /*af10*/  HMMA.16816.F32.BF16 R12, R188, R110.reuse, R12 ;  /* 0x0000006ebc0c723c */ /* 0x080ff0000004180c */
[C---:B------:R-:W-:Y:S01]  /*af20*/  HMMA.16816.F32.BF16 R16, R100.reuse, R110, R16 ;  /* 0x0000006e6410723c */ /* 0x040fe20000041810 */
[----:B------:R-:W1:Y:S07]  /*af30*/  LDSM.16.M88.4 R108, [R216+0x5000] ;  /* 0x00500000d86c783b */ /* 0x000e6e0000000200 */
[-C--:B------:R-:W-:Y:S08]  /*af40*/  HMMA.16816.F32.BF16 R20, R100, R176.reuse, R20 ;  /* 0x000000b06414723c */ /* 0x080ff00000041814 */
[C---:B------:R-:W-:Y:S08]  /*af50*/  HMMA.16816.F32.BF16 R24, R188.reuse, R176, R24 ;  /* 0x000000b0bc18723c */ /* 0x040ff00000041818 */
        /* <DEDUP_REMOVED lines=10> */
[-C--:B----4-:R-:W-:Y:S08]  /*b000*/  HMMA.16816.F32.BF16 R4, R180, R184.reuse, R4 ;  /* 0x000000b8b404723c */ /* 0x090ff00000041804 */
[C---:B-1----:R-:W-:Y:S08]  /*b010*/  HMMA.16816.F32.BF16 R8, R108.reuse, R184, R8 ;  /* 0x000000b86c08723c */ /* 0x042ff00000041808 */
[-C--:B------:R-:W-:Y:S08]  /*b020*/  HMMA.16816.F32.BF16 R12, R108, R186.reuse, R12 ;  /* 0x000000ba6c0c723c */ /* 0x080ff0000004180c */
[----:B------:R-:W-:Y:S01]  /*b030*/  FMUL.FTZ R4, R4, c[0x0][0x320] ;  /* 0x0000c80004047a20 */ /* 0x000fe20000410000 */
[C---:B------:R-:W-:Y:S03]  /*b040*/  HMMA.16816.F32.BF16 R16, R180.reuse, R186, R16 ;  /* 0x000000bab410723c */ /* 0x040fe60000041810 */
[----:B------:R-:W3:Y:S01]  /*b050*/  MUFU.TANH R176, R4 ;  /* 0x0000000400b07308 */ /* 0x000ee20000002400 */
        /* <DEDUP_REMOVED lines=11> */
[----:B------:R-:W-:Y:S02]  /*b110*/  FMUL.FTZ R16, R16, c[0x0][0x320] ;  /* 0x0000c80010107a20 */ /* 0x000fe40000410000 */
[----:B------:R-:W-:Y:S01]  /*b120*/  FMUL.FTZ R13, R13, c[0x0][0x320] ;  /* 0x0000c8000d0d7a20 */ /* 0x000fe20000410000 */
[----:B---3--:R-:W-:Y:S01]  /*b130*/  FMNMX.FTZ R105, R176, R2, !PT ;  /* 0x00000002b0697209 */ /* 0x008fe20007810000 */
[----:B------:R-:W-:Y:S02]  /*b140*/  FMUL.FTZ R17, R17, c[0x0][0x320] ;  /* 0x0000c80011117a20 */ /* 0x000fe40000410000 */
[----:B------:R-:W-:Y:S02]  /*b150*/  FMUL.FTZ R15, R15, c[0x0][0x320] ;  /* 0x0000c8000f0f7a20 */ /* 0x000fe40000410000 */
[----:B------:R-:W-:Y:S01]  /*b160*/  FMUL.FTZ R19, R19, c[0x0][0x320] ;  /* 0x0000c80013137a20 */ /* 0x000fe20000410000 */
[----:B------:R-:W-:Y:S01]  /*b170*/  MUFU.TANH R185, R12 ;  /* 0x0000000c00b97308 */ /* 0x000fe20000002400 */
[----:B------:R-:W-:Y:S01]  /*b180*/  FMUL.FTZ R18, R18, c[0x0][0x320] ;  /* 0x0000c80012127a20 */ /* 0x000fe20000410000 */
[----:B-1----:R-:W-:Y:S08]  /*b190*/  FMNMX.FTZ R105, R102, R105, !PT ;  /* 0x0000006966697209 */ /* 0x002ff00007810000 */
[----:B------:R1:W-:Y:S10]  /*b1a0*/  MUFU.TANH R178, R7 ;  /* 0x0000000700b27308 */ /* 0x0003f40000002400 */
[----:B------:R-:W-:Y:S10]  /*b1b0*/  MUFU.TANH R18, R18 ;  /* 0x0000001200127308 */ /* 0x000ff40000002400 */
[----:B------:R-:W2:Y:S01]  /*b1c0*/  MUFU.TANH R184, R8 ;  /* 0x0000000800b87308 */ /* 0x000ea20000002400 */
[----:B-1----:R-:W1:Y:S09]  /*b1d0*/  LDSM.16.M88.4 R4, [R220] ;  /* 0x00000000dc04783b */ /* 0x002e720000000200 */
[----:B------:R-:W-:Y:S10]  /*b1e0*/  MUFU.TANH R179, R13 ;  /* 0x0000000d00b37308 */ /* 0x000ff40000002400 */
[----:B------:R-:W3:Y:S01]  /*b1f0*/  MUFU.TANH R188, R9 ;  /* 0x0000000900bc7308 */ /* 0x000ee20000002400 */
[----:B--2---:R-:W-:Y:S09]  /*b200*/  FMNMX.FTZ R0, R184, R106, !PT ;  /* 0x0000006ab8007209 */ /* 0x004ff20007810000 */
[----:B------:R-:W-:Y:S10]  /*b210*/  MUFU.TANH R187, R14 ;  /* 0x0000000e00bb7308 */ /* 0x000ff40000002400 */
[----:B------:R-:W-:Y:S01]  /*b220*/  MUFU.TANH R189, R10 ;  /* 0x0000000a00bd7308 */ /* 0x000fe20000002400 */
[-C--:B-1----:R-:W-:Y:S03]  /*b230*/  HMMA.16816.F32.BF16 R20, R180, R4.reuse, R20 ;  /* 0x00000004b414723c */ /* 0x082fe60000041814 */
        /* <DEDUP_REMOVED lines=9> */
[----:B------:R-:W2:Y:S01]  /*b2d0*/  MUFU.TANH R16, R16 ;  /* 0x0000001000107308 */ /* 0x000ea20000002400 */
        /* <DEDUP_REMOVED lines=10> */
[----:B------:R3:W-:Y:S01]  /*b380*/  MUFU.TANH R194, R21 ;  /* 0x0000001500c27308 */ /* 0x0007e20000002400 */
[----:B------:R-:W-:Y:S01]  /*b390*/  FMUL.FTZ R31, R31, c[0x0][0x320] ;  /* 0x0000c8001f1f7a20 */ /* 0x000fe20000410000 */
[----:B------:R-:W-:Y:S01]  /*b3a0*/  BAR.SYNC.DEFER_BLOCKING 0x0 ;  /* 0x0000000000007b1d */ /* 0x000fe20000010000 */
[----:B------:R-:W-:Y:S01]  /*b3b0*/  FMUL.FTZ R32, R32, c[0x0][0x320] ;  /* 0x0000c80020207a20 */ /* 0x000fe20000410000 */
[----:B--2---:R-:W-:Y:S01]  /*b3c0*/  FMNMX.FTZ R105, R16, R105, !PT ;  /* 0x0000006910697209 */ /* 0x004fe20007810000 */
[----:B------:R-:W-:Y:S02]  /*b3d0*/  FMUL.FTZ R35, R35, c[0x0][0x320] ;  /* 0x0000c80023237a20 */ /* 0x000fe40000410000 */
[----:B------:R-:W-:Y:S02]  /*b3e0*/  FMUL.FTZ R33, R33, c[0x0][0x320] ;  /* 0x0000c80021217a20 */ /* 0x000fe40000410000 */
[----:B------:R-:W-:Y:S01]  /*b3f0*/  FMUL.FTZ R34, R34, c[0x0][0x320] ;  /* 0x0000c80022227a20 */ /* 0x000fe20000410000 */
[----:B------:R-:W2:Y:S01]  /*b400*/  MUFU.TANH R17, R17 ;  /* 0x0000001100117308 */ /* 0x000ea20000002400 */
[----:B------:R-:W-:Y:S02]  /*b410*/  FMUL.FTZ R28, R28, c[0x0][0x320] ;  /* 0x0000c8001c1c7a20 */ /* 0x000fe40000410000 */
[----:B------:R-:W-:Y:S02]  /*b420*/  FMUL.FTZ R29, R29, c[0x0][0x320] ;  /* 0x0000c8001d1d7a20 */ /* 0x000fe40000410000 */
[----:B------:R-:W-:Y:S02]  /*b430*/  FMUL.FTZ R26, R26, c[0x0][0x320] ;  /* 0x0000c8001a1a7a20 */ /* 0x000fe40000410000 */
[----:B------:R-:W-:Y:S03]  /*b440*/  FMUL.FTZ R27, R27, c[0x0][0x320] ;  /* 0x0000c8001b1b7a20 */ /* 0x000fe60000410000 */
[----:B------:R-:W-:Y:S01]  /*b450*/  MUFU.TANH R192, R33 ;  /* 0x0000002100c07308 */ /* 0x000fe20000002400 */
[----:B---3--:R-:W3:Y:S09]  /*b460*/  LDL.64 R20, [R1+0x8] ;  /* 0x0000080001147983 */ /* 0x008ef20000100a00 */
[----:B------:R-:W-:Y:S01]  /*b470*/  MUFU.TANH R19, R19 ;  /* 0x0000001300137308 */ /* 0x000fe20000002400 */
[-C--:B-1----:R-:W-:Y:S05]  /*b480*/  HMMA.16816.F32.BF16 R36, R180, R8.reuse, R36 ;  /* 0x00000008b424723c */ /* 0x082fea0000041824 */
[----:B--2---:R-:W-:Y:S04]  /*b490*/  FMNMX.FTZ R105, R17, R105, !PT ;  /* 0x0000006911697209 */ /* 0x004fe80007810000 */
[----:B------:R-:W1:Y:S01]  /*b4a0*/  MUFU.TANH R191, R32 ;  /* 0x0000002000bf7308 */ /* 0x000e620000002400 */
[C---:B------:R-:W-:Y:S04]  /*b4b0*/  HMMA.16816.F32.BF16 R40, R108.reuse, R8, R40 ;  /* 0x000000086c28723c */ /* 0x040fe80000041828 */
[----:B------:R-:W-:Y:S05]  /*b4c0*/  FMNMX.FTZ R105, R193, R105, !PT ;  /* 0x00000069c1697209 */ /* 0x000fea0007810000 */
[----:B------:R-:W-:Y:S01]  /*b4d0*/  MUFU.TANH R197, R22 ;  /* 0x0000001600c57308 */ /* 0x000fe20000002400 */
[-C--:B------:R-:W-:Y:S03]  /*b4e0*/  HMMA.16816.F32.BF16 R44, R108, R10.reuse, R44 ;  /* 0x0000000a6c2c723c */ /* 0x080fe6000004182c */
[----:B------:R-:W-:Y:S01]  /*b4f0*/  FMNMX.FTZ R105, R194, R105, !PT ;  /* 0x00000069c2697209 */ /* 0x000fe20007810000 */
[----:B------:R-:W-:Y:S04]  /*b500*/  FMUL.FTZ R36, R36, c[0x0][0x320] ;  /* 0x0000c80024247a20 */ /* 0x000fe80000410000 */
[C---:B------:R-:W-:Y:S01]  /*b510*/  HMMA.16816.F32.BF16 R48, R180.reuse, R10, R48 ;  /* 0x0000000ab430723c */ /* 0x040fe20000041830 */
[----:B------:R-:W2:Y:S03]  /*b520*/  MUFU.TANH R200, R24 ;  /* 0x0000001800c87308 */ /* 0x000ea60000002400 */
[----:B------:R-:W-:Y:S01]  /*b530*/  FMUL.FTZ R37, R37, c[0x0][0x320] ;  /* 0x0000c80025257a20 */ /* 0x000fe20000410000 */
[----:B-1----:R-:W-:Y:S01]  /*b540*/  FMNMX.FTZ R105, R191, R105, !PT ;  /* 0x00000069bf697209 */ /* 0x002fe20007810000 */
[----:B------:R-:W-:Y:S02]  /*b550*/  FMUL.FTZ R38, R38, c[0x0][0x320] ;  /* 0x0000c80026267a20 */ /* 0x000fe40000410000 */
[-C--:B------:R-:W-:Y:S03]  /*b560*/  HMMA.16816.F32.BF16 R52, R180, R4.reuse, R52 ;  /* 0x00000004b434723c */ /* 0x080fe60000041834 */
[----:B------:R-:W-:Y:S01]  /*b570*/  MUFU.TANH R198, R23 ;  /* 0x0000001700c67308 */ /* 0x000fe20000002400 */
[----:B------:R-:W-:Y:S01]  /*b580*/  FMUL.FTZ R39, R39, c[0x0][0x320] ;  /* 0x0000c80027277a20 */ /* 0x000fe20000410000 */
[----:B------:R-:W-:Y:S01]  /*b590*/  FMNMX.FTZ R105, R192, R105, !PT ;  /* 0x00000069c0697209 */ /* 0x000fe20007810000 */
[----:B------:R-:W-:Y:S02]  /*b5a0*/  FMUL.FTZ R40, R40, c[0x0][0x320] ;  /* 0x0000c80028287a20 */ /* 0x000fe40000410000 */
[C---:B------:R-:W-:Y:S04]  /*b5b0*/  HMMA.16816.F32.BF16 R56, R108.reuse, R4, R56 ;  /* 0x000000046c38723c */ /* 0x040fe80000041838 */
[----:B------:R-:W-:Y:S01]  /*b5c0*/  FMUL.FTZ R44, R44, c[0x0][0x320] ;  /* 0x0000c8002c2c7a20 */ /* 0x000fe20000410000 */
[----:B------:R-:W1:Y:S01]  /*b5d0*/  MUFU.TANH R199, R25 ;  /* 0x0000001900c77308 */ /* 0x000e620000002400 */
[----:B------:R-:W-:Y:S01]  /*b5e0*/  FMUL.FTZ R43, R43, c[0x0][0x320] ;  /* 0x0000c8002b2b7a20 */ /* 0x000fe20000410000 */
[----:B------:R-:W-:Y:S01]  /*b5f0*/  FMNMX.FTZ R5, R189, R107, !PT ;  /* 0x0000006bbd057209 */ /* 0x000fe20007810000 */
[-C--:B------:R-:W-:Y:S04]  /*b600*/  HMMA.16816.F32.BF16 R60, R108, R6.reuse, R60 ;  /* 0x000000066c3c723c */ /* 0x080fe8000004183c */
[----:B------:R-:W-:Y:S01]  /*b610*/  FMUL.FTZ R48, R48, c[0x0][0x320] ;  /* 0x0000c80030307a20 */ /* 0x000fe20000410000 */
[----:B--2---:R-:W-:Y:S01]  /*b620*/  FMNMX.FTZ R0, R200, R0, !PT ;  /* 0x00000000c8007209 */ /* 0x004fe20007810000 */
[----:B------:R-:W-:Y:S01]  /*b630*/  FMUL.FTZ R49, R49, c[0x0][0x320] ;  /* 0x0000c80031317a20 */ /* 0x000fe20000410000 */
[----:B------:R-:W2:Y:S01]  /*b640*/  MUFU.TANH R231, R36 ;  /* 0x0000002400e77308 */ /* 0x000ea20000002400 */
[----:B------:R-:W-:Y:S04]  /*b650*/  HMMA.16816.F32.BF16 R64, R180, R6, R64 ;  /* 0x00000006b440723c */ /* 0x000fe80000041840 */
[----:B------:R-:W-:Y:S01]  /*b660*/  FMUL.FTZ R52, R52, c[0x0][0x320] ;  /* 0x0000c80034347a20 */ /* 0x000fe20000410000 */
[----:B------:R-:W-:Y:S01]  /*b670*/  FMNMX.FTZ R4, R177, R3, !PT ;  /* 0x00000003b1047209 */ /* 0x000fe20007810000 */
[----:B------:R-:W-:Y:S01]  /*b680*/  FMUL.FTZ R53, R53, c[0x0][0x320] ;  /* 0x0000c80035357a20 */ /* 0x000fe20000410000 */
[----:B------:R-:W-:Y:S01]  /*b690*/  FMNMX.FTZ R5, R190, R5, !PT ;  /* 0x00000005be057209 */ /* 0x000fe20007810000 */
[----:B------:R-:W-:Y:S01]  /*b6a0*/  FMUL.FTZ R54, R54, c[0x0][0x320] ;  /* 0x0000c80036367a20 */ /* 0x000fe20000410000 */
[----:B------:R-:W4:Y:S03]  /*b6b0*/  MUFU.TANH R195, R34 ;  /* 0x0000002200c37308 */ /* 0x000f260000002400 */
[----:B------:R-:W-:Y:S01]  /*b6c0*/  FMUL.FTZ R55, R55, c[0x0][0x320] ;  /* 0x0000c80037377a20 */ /* 0x000fe20000410000 */
[----:B------:R-:W-:Y:S01]  /*b6d0*/  FMNMX.FTZ R4, R178, R4, !PT ;  /* 0x00000004b2047209 */ /* 0x000fe20007810000 */
[----:B------:R-:W-:Y:S01]  /*b6e0*/  FMUL.FTZ R50, R50, c[0x0][0x320] ;  /* 0x0000c80032327a20 */ /* 0x000fe20000410000 */
[----:B-1----:R-:W-:Y:S01]  /*b6f0*/  FMNMX.FTZ R0, R199, R0, !PT ;  /* 0x00000000c7007209 */ /* 0x002fe20007810000 */
[----:B------:R-:W-:Y:S01]  /*b700*/  FMUL.FTZ R51, R51, c[0x0][0x320] ;  /* 0x0000c80033337a20 */ /* 0x000fe20000410000 */
[----:B------:R-:W-:Y:S01]  /*b710*/  FMNMX.FTZ R4, R18, R4, !PT ;  /* 0x0000000412047209 */ /* 0x000fe20007810000 */
[----:B------:R-:W-:Y:S01]  /*b720*/  FMUL.FTZ R46, R46, c[0x0][0x320] ;  /* 0x0000c8002e2e7a20 */ /* 0x000fe20000410000 */
[----:B------:R-:W1:Y:S01]  /*b730*/  MUFU.TANH R206, R28 ;  /* 0x0000001c00ce7308 */ /* 0x000e620000002400 */
[----:B------:R-:W-:Y:S01]  /*b740*/  FMUL.FTZ R47, R47, c[0x0][0x320] ;  /* 0x0000c8002f2f7a20 */ /* 0x000fe20000410000 */
[----:B------:R-:W-:Y:S01]  /*b750*/  FMNMX.FTZ R4, R19, R4, !PT ;  /* 0x0000000413047209 */ /* 0x000fe20007810000 */
[----:B------:R-:W-:Y:S01]  /*b760*/  FMUL.FTZ R41, R41, c[0x0][0x320] ;  /* 0x0000c80029297a20 */ /* 0x000fe20000410000 */
[----:B--2---:R-:W-:Y:S01]  /*b770*/  FMNMX.FTZ R105, R231, R105, !PT ;  /* 0x00000069e7697209 */ /* 0x004fe20007810000 */
[----:B------:R-:W-:Y:S01]  /*b780*/  FMUL.FTZ R65, R65, c[0x0][0x320] ;  /* 0x0000c80041417a20 */ /* 0x000fe20000410000 */
[----:B------:R-:W-:Y:S01]  /*b790*/  FMNMX.FTZ R4, R197, R4, !PT ;  /* 0x00000004c5047209 */ /* 0x000fe20007810000 */
[----:B------:R-:W-:Y:S01]  /*b7a0*/  FMUL.FTZ R66, R66, c[0x0][0x320] ;  /* 0x0000c80042427a20 */ /* 0x000fe20000410000 */
[----:B------:R-:W-:Y:S01]  /*b7b0*/  FMNMX.FTZ R5, R187, R5, !PT ;  /* 0x00000005bb057209 */ /* 0x000fe20007810000 */
[----:B------:R-:W-:Y:S01]  /*b7c0*/  FMUL.FTZ R67, R67, c[0x0][0x320] ;  /* 0x0000c80043437a20 */ /* 0x000fe20000410000 */
[----:B------:R-:W2:Y:S01]  /*b7d0*/  MUFU.TANH R233, R37 ;  /* 0x0000002500e97308 */ /* 0x000ea20000002400 */
[----:B------:R-:W-:Y:S01]  /*b7e0*/  FMUL.FTZ R64, R64, c[0x0][0x320] ;  /* 0x0000c80040407a20 */ /* 0x000fe20000410000 */
[----:B------:R-:W-:Y:S01]  /*b7f0*/  FMNMX.FTZ R4, R198, R4, !PT ;  /* 0x00000004c6047209 */ /* 0x000fe20007810000 */
[----:B------:R-:W-:Y:S01]  /*b800*/  FMUL.FTZ R56, R56, c[0x0][0x320] ;  /* 0x0000c80038387a20 */ /* 0x000fe20000410000 */
[----:B------:R-:W-:Y:S01]  /*b810*/  FMNMX.FTZ R5, R186, R5, !PT ;  /* 0x00000005ba057209 */ /* 0x000fe20007810000 */
[----:B------:R-:W-:Y:S01]  /*b820*/  FMUL.FTZ R57, R57, c[0x0][0x320] ;  /* 0x0000c80039397a20 */ /* 0x000fe20000410000 */
[----:B----4-:R-:W-:Y:S01]  /*b830*/  FMNMX.FTZ R4, R195, R4, !PT ;  /* 0x00000004c3047209 */ /* 0x010fe20007810000 */
[----:B------:R-:W-:Y:S02]  /*b840*/  FMUL.FTZ R60, R60, c[0x0][0x320] ;  /* 0x0000c8003c3c7a20 */ /* 0x000fe40000410000 */
[----:B------:R-:W-:Y:S01]  /*b850*/  FMUL.FTZ R61, R61, c[0x0][0x320] ;  /* 0x0000c8003d3d7a20 */ /* 0x000fe20000410000 */
[----:B------:R-:W4:Y:S01]  /*b860*/  MUFU.TANH R196, R35 ;  /* 0x0000002300c47308 */ /* 0x000f220000002400 */
[----:B------:R-:W-:Y:S02]  /*b870*/  FMUL.FTZ R58, R58, c[0x0][0x320] ;  /* 0x0000c8003a3a7a20 */ /* 0x000fe40000410000 */
[----:B------:R-:W-:Y:S01]  /*b880*/  FMUL.FTZ R59, R59, c[0x0][0x320] ;  /* 0x0000c8003b3b7a20 */ /* 0x000fe20000410000 */
[----:B-1----:R-:W-:Y:S01]  /*b890*/  FMNMX.FTZ R0, R206, R0, !PT ;  /* 0x00000000ce007209 */ /* 0x002fe20007810000 */
[----:B------:R-:W-:Y:S02]  /*b8a0*/  FMUL.FTZ R62, R62, c[0x0][0x320] ;  /* 0x0000c8003e3e7a20 */ /* 0x000fe40000410000 */
[----:B------:R-:W-:Y:S02]  /*b8b0*/  FMUL.FTZ R45, R45, c[0x0][0x320] ;  /* 0x0000c8002d2d7a20 */ /* 0x000fe40000410000 */
[----:B------:R-:W-:Y:S01]  /*b8c0*/  FMUL.FTZ R42, R42, c[0x0][0x320] ;  /* 0x0000c8002a2a7a20 */ /* 0x000fe20000410000 */
[----:B------:R-:W1:Y:S01]  /*b8d0*/  MUFU.TANH R203, R29 ;  /* 0x0000001d00cb7308 */ /* 0x000e620000002400 */
[----:B--2---:R-:W-:Y:S09]  /*b8e0*/  FMNMX.FTZ R105, R233, R105, !PT ;  /* 0x00000069e9697209 */ /* 0x004ff20007810000 */
[----:B------:R-:W2:Y:S01]  /*b8f0*/  MUFU.TANH R229, R48 ;  /* 0x0000003000e57308 */ /* 0x000ea20000002400 */
[----:B----4-:R-:W-:Y:S09]  /*b900*/  FMNMX.FTZ R4, R196, R4, !PT ;  /* 0x00000004c4047209 */ /* 0x010ff20007810000 */
[----:B------:R-:W4:Y:S01]  /*b910*/  MUFU.TANH R234, R38 ;  /* 0x0000002600ea7308 */ /* 0x000f220000002400 */
[----:B-1----:R-:W-:Y:S09]  /*b920*/  FMNMX.FTZ R0, R203, R0, !PT ;  /* 0x00000000cb007209 */ /* 0x002ff20007810000 */
        /* <DEDUP_REMOVED lines=31> */
[----:B--2---:R-:W-:Y:S05]  /*bb20*/  FMNMX.FTZ R105, R244, R105, !PT ;  /* 0x00000069f4697209 */ /* 0x004fea0007810000 */
[----:B------:R-:W2:Y:S04]  /*bb30*/  SHFL.BFLY PT, R7, R105, 0x2, 0x1f ;  /* 0x0c401f0069077f89 */ /* 0x000ea800000e0000 */
[----:B------:R-:W3:Y:S01]  /*bb40*/  MUFU.TANH R209, R66 ;  /* 0x0000004200d17308 */ /* 0x000ee20000002400 */
[----:B----4-:R-:W-:Y:S09]  /*bb50*/  FMNMX.FTZ R4, R249, R4, !PT ;  /* 0x00000004f9047209 */ /* 0x010ff20007810000 */
[----:B------:R-:W4:Y:S01]  /*bb60*/  MUFU.TANH R243, R60 ;  /* 0x0000003c00f37308 */ /* 0x000f220000002400 */
[----:B-1----:R-:W-:Y:S09]  /*bb70*/  FMNMX.FTZ R0, R248, R0, !PT ;  /* 0x00000000f8007209 */ /* 0x002ff20007810000 */
[----:B------:R-:W-:Y:S01]  /*bb80*/  MUFU.TANH R210, R30 ;  /* 0x0000001e00d27308 */ /* 0x000fe20000002400 */
[----:B--2---:R-:W-:Y:S02]  /*bb90*/  FMNMX.FTZ R105, R105, R7, !PT ;  /* 0x0000000769697209 */ /* 0x004fe40007810000 */
[----:B---3--:R-:W-:Y:S03]  /*bba0*/  FMNMX.FTZ R4, R209, R4, !PT ;  /* 0x00000004d1047209 */ /* 0x008fe60007810000 */
[----:B------:R-:W1:Y:S04]  /*bbb0*/  SHFL.BFLY PT, R7, R105, 0x1, 0x1f ;  /* 0x0c201f0069077f89 */ /* 0x000e6800000e0000 */
[----:B------:R-:W2:Y:S01]  /*bbc0*/  MUFU.TANH R30, R67 ;  /* 0x00000043001e7308 */ /* 0x000ea20000002400 */
[----:B----4-:R-:W-:Y:S09]  /*bbd0*/  FMNMX.FTZ R0, R243, R0, !PT ;  /* 0x00000000f3007209 */ /* 0x010ff20007810000 */
[----:B------:R-:W3:Y:S10]  /*bbe0*/  MUFU.TANH R241, R61 ;  /* 0x0000003d00f17308 */ /* 0x000ef40000002400 */
[----:B------:R-:W4:Y:S01]  /*bbf0*/  MUFU.TANH R201, R26 ;  /* 0x0000001a00c97308 */ /* 0x000f220000002400 */
[----:B-1----:R-:W-:Y:S02]  /*bc00*/  FMNMX.FTZ R105, R105, R7, !PT ;  /* 0x0000000769697209 */ /* 0x002fe40007810000 */
[----:B--2---:R-:W-:Y:S03]  /*bc10*/  FMNMX.FTZ R4, R30, R4, !PT ;  /* 0x000000041e047209 */ /* 0x004fe60007810000 */
[----:B------:R-:W-:Y:S02]  /*bc20*/  FMUL.FTZ R110, R105, c[0x0][0x2d0] ;  /* 0x0000b400696e7a20 */ /* 0x000fe40000410000 */
[----:B------:R-:W1:Y:S02]  /*bc30*/  SHFL.BFLY PT, R6, R4, 0x2, 0x1f ;  /* 0x0c401f0004067f89 */ /* 0x000e6400000e0000 */
[----:B------:R-:W2:Y:S01]  /*bc40*/  MUFU.TANH R202, R27 ;  /* 0x0000001b00ca7308 */ /* 0x000ea20000002400 */
[--C-:B------:R-:W-:Y:S02]  /*bc50*/  FFMA.FTZ R48, R192, c[0x0][0x2d0], -R110.reuse ;  /* 0x0000b400c0307a23 */ /* 0x100fe4000001086e */
[--C-:B------:R-:W-:Y:S01]  /*bc60*/  FFMA.FTZ R44, R191, c[0x0][0x2d0], -R110.reuse ;  /* 0x0000b400bf2c7a23 */ /* 0x100fe2000001086e */
[----:B---3--:R-:W-:Y:S05]  /*bc70*/  FMNMX.FTZ R0, R241, R0, !PT ;  /* 0x00000000f1007209 */ /* 0x008fea0007810000 */
[----:B------:R-:W3:Y:S01]  /*bc80*/  SHFL.BFLY PT, R103, R0, 0x2, 0x1f ;  /* 0x0c401f0000677f89 */ /* 0x000ee200000e0000 */
[----:B------:R-:W2:Y:S01]  /*bc90*/  MUFU.TANH R211, R31 ;  /* 0x0000001f00d37308 */ /* 0x000ea20000002400 */
[----:B----4-:R-:W-:Y:S09]  /*bca0*/  FMNMX.FTZ R5, R201, R5, !PT ;  /* 0x00000005c9057209 */ /* 0x010ff20007810000 */
[----:B------:R-:W4:Y:S01]  /*bcb0*/  MUFU.TANH R237, R42 ;  /* 0x0000002a00ed7308 */ /* 0x000f220000002400 */
[----:B-1----:R-:W-:Y:S05]  /*bcc0*/  FMNMX.FTZ R4, R4, R6, !PT ;  /* 0x0000000604047209 */ /* 0x002fea0007810000 */
[----:B------:R-:W1:Y:S04]  /*bcd0*/  SHFL.BFLY PT, R104, R4, 0x1, 0x1f ;  /* 0x0c201f0004687f89 */ /* 0x000e6800000e0000 */
[----:B------:R-:W5:Y:S01]  /*bce0*/  MUFU.TANH R181, R43 ;  /* 0x0000002b00b57308 */ /* 0x000f620000002400 */
[----:B---3--:R-:W-:Y:S02]  /*bcf0*/  FMNMX.FTZ R103, R0, R103, !PT ;  /* 0x0000006700677209 */ /* 0x008fe40007810000 */
[----:B--2---:R-:W-:Y:S03]  /*bd00*/  FMNMX.FTZ R0, R202, R5, !PT ;  /* 0x00000005ca007209 */ /* 0x004fe60007810000 */
[----:B------:R-:W2:Y:S01]  /*bd10*/  SHFL.BFLY PT, R6, R103, 0x1, 0x1f ;  /* 0x0c201f0067067f89 */ /* 0x000ea200000e0000 */
[----:B------:R-:W-:Y:S03]  /*bd20*/  FMNMX.FTZ R0, R210, R0, !PT ;  /* 0x00000000d2007209 */ /* 0x000fe60007810000 */
[----:B------:R-:W3:Y:S01]  /*bd30*/  MUFU.TANH R182, R46 ;  /* 0x0000002e00b67308 */ /* 0x000ee20000002400 */
[----:B------:R-:W-:Y:S01]  /*bd40*/  FMNMX.FTZ R5, R211, R0, !PT ;  /* 0x00000000d3057209 */ /* 0x000fe20007810000 */
[----:B------:R-:W-:Y:S03]  /*bd50*/  FMUL.FTZ R0, R63, c[0x0][0x320] ;  /* 0x0000c8003f007a20 */ /* 0x000fe60000410000 */
[----:B----4-:R-:W-:Y:S05]  /*bd60*/  FMNMX.FTZ R5, R237, R5, !PT ;  /* 0x00000005ed057209 */ /* 0x010fea0007810000 */
[----:B------:R4:W-:Y:S01]  /*bd70*/  MUFU.TANH R109, R0 ;  /* 0x00000000006d7308 */ /* 0x0009e20000002400 */
[----:B-1----:R-:W-:Y:S01]  /*bd80*/  FMNMX.FTZ R104, R4, R104, !PT ;  /* 0x0000006804687209 */ /* 0x002fe20007810000 */
[----:B------:R-:W-:Y:S01]  /*bd90*/  FFMA.FTZ R4, R176, c[0x0][0x2d0], -R110 ;  /* 0x0000b400b0047a23 */ /* 0x000fe2000001086e */
[----:B-----5:R-:W-:Y:S03]  /*bda0*/  FMNMX.FTZ R5, R181, R5, !PT ;  /* 0x00000005b5057209 */ /* 0x020fe60007810000 */
[----:B------:R-:W-:Y:S04]  /*bdb0*/  FMUL.FTZ R111, R104, c[0x0][0x2d0] ;  /* 0x0000b400686f7a20 */ /* 0x000fe80000410000 */
[----:B------:R1:W-:Y:S01]  /*bdc0*/  MUFU.EX2 R180, R4 ;  /* 0x0000000400b47308 */ /* 0x0003e20000000800 */
[--C-:B------:R-:W-:Y:S01]  /*bdd0*/  FFMA.FTZ R7, R18, c[0x0][0x2d0], -R111.reuse ;  /* 0x0000b40012077a23 */ /* 0x100fe2000001086f */
[----:B--2---:R-:W-:Y:S01]  /*bde0*/  FMNMX.FTZ R103, R103, R6, !PT ;  /* 0x0000000667677209 */ /* 0x004fe20007810000 */
[--C-:B------:R-:W-:Y:S02]  /*bdf0*/  FFMA.FTZ R8, R19, c[0x0][0x2d0], -R111.reuse ;  /* 0x0000b40013087a23 */ /* 0x100fe4000001086f */
[--C-:B------:R-:W-:Y:S02]  /*be00*/  FFMA.FTZ R64, R196, c[0x0][0x2d0], -R111.reuse ;  /* 0x0000b400c4407a23 */ /* 0x100fe4000001086f */
[----:B------:R-:W-:Y:S02]  /*be10*/  FMUL.FTZ R176, R103, c[0x0][0x2d0] ;  /* 0x0000b40067b07a20 */ /* 0x000fe40000410000 */
[--C-:B------:R-:W-:Y:S01]  /*be20*/  FFMA.FTZ R56, R198, c[0x0][0x2d0], -R111.reuse ;  /* 0x0000b400c6387a23 */ /* 0x100fe2000001086f */
[----:B------:R-:W2:Y:S01]  /*be30*/  MUFU.TANH R183, R47 ;  /* 0x0000002f00b77308 */ /* 0x000ea20000002400 */
[--C-:B------:R-:W-:Y:S02]  /*be40*/  FFMA.FTZ R15, R184, c[0x0][0x2d0], -R176.reuse ;  /* 0x0000b400b80f7a23 */ /* 0x100fe400000108b0 */
[----:B------:R-:W-:Y:S02]  /*be50*/  FFMA.FTZ R19, R185, c[0x0][0x2d0], -R176 ;  /* 0x0000b400b9137a23 */ /* 0x000fe400000108b0 */
[----:B----4-:R-:W-:Y:S01]  /*be60*/  FADD.FTZ R0, -R105, R2 ;  /* 0x0000000269007221 */ /* 0x010fe20000010100 */
[----:B---3--:R-:W-:Y:S01]  /*be70*/  FMNMX.FTZ R2, R182, R5, !PT ;  /* 0x00000005b6027209 */ /* 0x008fe20007810000 */
[--C-:B------:R-:W-:Y:S02]  /*be80*/  FFMA.FTZ R5, R178, c[0x0][0x2d0], -R111.reuse ;  /* 0x0000b400b2057a23 */ /* 0x100fe4000001086f */
[----:B------:R-:W-:Y:S01]  /*be90*/  FMUL.FTZ R0, R0, c[0x0][0x2d0] ;  /* 0x0000b40000007a20 */ /* 0x000fe20000410000 */
[----:B------:R-:W3:Y:S01]  /*bea0*/  MUFU.TANH R247, R58 ;  /* 0x0000003a00f77308 */ /* 0x000ee20000002400 */
[----:B------:R-:W-:Y:S02]  /*beb0*/  FFMA.FTZ R60, R195, c[0x0][0x2d0], -R111 ;  /* 0x0000b400c33c7a23 */ /* 0x000fe4000001086f */
[--C-:B-1----:R-:W-:Y:S07]  /*bec0*/  FFMA.FTZ R4, R102, c[0x0][0x2d0], -R110.reuse ;  /* 0x0000b40066047a23 */ /* 0x102fee000001086e */
[----:B------:R1:W4:Y:S01]  /*bed0*/  MUFU.EX2 R100, R0 ;  /* 0x0000000000647308 */ /* 0x0003220000000800 */
[----:B--2---:R-:W-:Y:S09]  /*bee0*/  FMNMX.FTZ R2, R183, R2, !PT ;  /* 0x00000002b7027209 */ /* 0x004ff20007810000 */
[----:B------:R2:W-:Y:S01]  /*bef0*/  MUFU.EX2 R207, R4 ;  /* 0x0000000400cf7308 */ /* 0x0005e20000000800 */
[----:B---3--:R-:W-:Y:S09]  /*bf00*/  MOV R184, R247 ;  /* 0x000000f700b87202 */ /* 0x008ff20000000f00 */
[----:B------:R-:W3:Y:S01]  /*bf10*/  MUFU.TANH R245, R59 ;  /* 0x0000003b00f57308 */ /* 0x000ee20000002400 */
[----:B-1----:R-:W-:Y:S01]  /*bf20*/  FADD.FTZ R0, -R104, R3 ;  /* 0x0000000368007221 */ /* 0x002fe20000010100 */
[----:B------:R-:W-:Y:S01]  /*bf30*/  FMNMX.FTZ R3, R247, R2, !PT ;  /* 0x00000002f7037209 */ /* 0x000fe20007810000 */
[----:B----4-:R-:W-:Y:S02]  /*bf40*/  FMUL.FTZ R49, R100, R157 ;  /* 0x0000009d64317220 */ /* 0x010fe40000410000 */
[----:B------:R-:W-:Y:S05]  /*bf50*/  FMUL.FTZ R2, R0, c[0x0][0x2d0] ;  /* 0x0000b40000027a20 */ /* 0x000fea0000410000 */
[----:B------:R-:W1:Y:S01]  /*bf60*/  MUFU.TANH R108, R62 ;  /* 0x0000003e006c7308 */ /* 0x000e620000002400 */
[C---:B------:R-:W-:Y:S02]  /*bf70*/  FMUL.FTZ R65, R100.reuse, R173 ;  /* 0x000000ad64417220 */ /* 0x040fe40000410000 */
[----:B------:R-:W-:Y:S02]  /*bf80*/  FMUL.FTZ R68, R100, R68 ;  /* 0x0000004464447220 */ /* 0x000fe40000410000 */
[----:B--2---:R-:W-:Y:S01]  /*bf90*/  FFMA.FTZ R4, R16, c[0x0][0x2d0], -R110 ;  /* 0x0000b40010047a23 */ /* 0x004fe2000001086e */
[----:B------:R-:W-:Y:S01]  /*bfa0*/  @P0 IADD3 R16, P1, R20, 0x20, RZ ;  /* 0x0000002014100810 */ /* 0x000fe20007f3e0ff */
[C---:B------:R-:W-:Y:S02]  /*bfb0*/  FMUL.FTZ R69, R100.reuse, R69 ;  /* 0x0000004564457220 */ /* 0x040fe40000410000 */
[C---:B------:R-:W-:Y:S01]  /*bfc0*/  FMUL.FTZ R80, R100.reuse, R80 ;  /* 0x0000005064507220 */ /* 0x040fe20000410000 */
[----:B------:R2:W4:Y:S01]  /*bfd0*/  MUFU.EX2 R101, R2 ;  /* 0x0000000200657308 */ /* 0x0005220000000800 */
[----:B------:R-:W-:Y:S01]  /*bfe0*/  @P0 IADD3.X R9, RZ, R208, RZ, P1, !PT ;  /* 0x000000d0ff090210 */ /* 0x000fe20000ffe4ff */
[C---:B------:R-:W-:Y:S01]  /*bff0*/  FMUL.FTZ R81, R100.reuse, R81 ;  /* 0x0000005164517220 */ /* 0x040fe20000410000 */
[----:B---3--:R-:W-:Y:S01]  /*c000*/  FMNMX.FTZ R0, R245, R3, !PT ;  /* 0x00000003f5007209 */ /* 0x008fe20007810000 */
[C---:B------:R-:W-:Y:S01]  /*c010*/  FMUL.FTZ R84, R100.reuse, R84 ;  /* 0x0000005464547220 */ /* 0x040fe20000410000 */
[----:B------:R-:W-:Y:S01]  /*c020*/  MOV R185, R245 ;  /* 0x000000f500b97202 */ /* 0x000fe20000000f00 */
[C---:B------:R-:W-:Y:S02]  /*c030*/  FMUL.FTZ R85, R100.reuse, R85 ;  /* 0x0000005564557220 */ /* 0x040fe40000410000 */
[C---:B------:R-:W-:Y:S02]  /*c040*/  FMUL.FTZ R96, R100.reuse, R96 ;  /* 0x0000006064607220 */ /* 0x040fe40000410000 */
[----:B------:R3:W-:Y:S01]  /*c050*/  MUFU.EX2 R34, R4 ;  /* 0x0000000400227308 */ /* 0x0007e20000000800 */
[----:B------:R-:W-:Y:S01]  /*c060*/  FMUL.FTZ R97, R100, R97 ;  /* 0x0000006164617220 */ /* 0x000fe20000410000 */
[----:B-1----:R-:W-:Y:S04]  /*c070*/  FMNMX.FTZ R0, R108, R0, !PT ;  /* 0x000000006c007209 */ /* 0x002fe80007810000 */
[----:B------:R-:W-:Y:S04]  /*c080*/  FMNMX.FTZ R0, R109, R0, !PT ;  /* 0x000000006d007209 */ /* 0x000fe80007810000 */
[----:B------:R-:W-:Y:S01]  /*c090*/  MUFU.EX2 R25, R5 ;  /* 0x0000000500197308 */ /* 0x000fe20000000800 */
[----:B--2---:R-:W-:Y:S02]  /*c0a0*/  FADD.FTZ R2, -R103, R106 ;  /* 0x0000006a67027221 */ /* 0x004fe40000010100 */
[----:B------:R-:W-:Y:S02]  /*c0b0*/  FFMA.FTZ R106, R200, c[0x0][0x2d0], -R176 ;  /* 0x0000b400c86a7a23 */ /* 0x000fe400000108b0 */
[----:B------:R-:W-:Y:S05]  /*c0c0*/  FMUL.FTZ R2, R2, c[0x0][0x2d0] ;  /* 0x0000b40002027a20 */ /* 0x000fea0000410000 */
[----:B------:R1:W-:Y:S01]  /*c0d0*/  MUFU.EX2 R24, R7 ;  /* 0x0000000700187308 */ /* 0x0003e20000000800 */
[C---:B----4-:R-:W-:Y:S02]  /*c0e0*/  FMUL.FTZ R50, R101.reuse, R158 ;  /* 0x0000009e65327220 */ /* 0x050fe40000410000 */
[----:B------:R-:W-:Y:S02]  /*c0f0*/  FMUL.FTZ R51, R101, R159 ;  /* 0x0000009f65337220 */ /* 0x000fe40000410000 */
[--C-:B---3--:R-:W-:Y:S01]  /*c100*/  FFMA.FTZ R4, R17, c[0x0][0x2d0], -R110.reuse ;  /* 0x0000b40011047a23 */ /* 0x108fe2000001086e */
[----:B------:R-:W-:Y:S01]  /*c110*/  @P0 IADD3 R17, P2, R20, 0x40, RZ ;  /* 0x0000004014110810 */ /* 0x000fe20007f5e0ff */
[C---:B------:R-:W-:Y:S02]  /*c120*/  FMUL.FTZ R66, R101.reuse, R174 ;  /* 0x000000ae65427220 */ /* 0x040fe40000410000 */
[C---:B------:R-:W-:Y:S01]  /*c130*/  FMUL.FTZ R67, R101.reuse, R175 ;  /* 0x000000af65437220 */ /* 0x040fe20000410000 */
[----:B------:R2:W3:Y:S01]  /*c140*/  MUFU.EX2 R3, R2 ;  /* 0x0000000200037308 */ /* 0x0004e20000000800 */
[----:B------:R-:W-:Y:S01]  /*c150*/  @P0 IADD3.X R18, RZ, R208, RZ, P2, !PT ;  /* 0x000000d0ff120210 */ /* 0x000fe200017fe4ff */
[C---:B------:R-:W-:Y:S02]  /*c160*/  FMUL.FTZ R70, R101.reuse, R70 ;  /* 0x0000004665467220 */ /* 0x040fe40000410000 */
[C---:B------:R-:W-:Y:S02]  /*c170*/  FMUL.FTZ R71, R101.reuse, R71 ;  /* 0x0000004765477220 */ /* 0x040fe40000410000 */
[C---:B------:R-:W-:Y:S02]  /*c180*/  FMUL.FTZ R82, R101.reuse, R82 ;  /* 0x0000005265527220 */ /* 0x040fe40000410000 */
[C---:B------:R-:W-:Y:S02]  /*c190*/  FMUL.FTZ R83, R101.reuse, R83 ;  /* 0x0000005365537220 */ /* 0x040fe40000410000 */
[----:B------:R4:W-:Y:S01]  /*c1a0*/  MUFU.EX2 R29, R4 ;  /* 0x00000004001d7308 */ /* 0x0009e20000000800 */
[C---:B------:R-:W-:Y:S02]  /*c1b0*/  FMUL.FTZ R86, R101.reuse, R86 ;  /* 0x0000005665567220 */ /* 0x040fe40000410000 */
[C---:B------:R-:W-:Y:S01]  /*c1c0*/  FMUL.FTZ R87, R101.reuse, R87 ;  /* 0x0000005765577220 */ /* 0x040fe20000410000 */
[----:B-1----:R-:W-:Y:S01]  /*c1d0*/  @P0 MOV R7, c[0x0][0x1e0] ;  /* 0x0000780000070a02 */ /* 0x002fe20000000f00 */
[C---:B------:R-:W-:Y:S02]  /*c1e0*/  FMUL.FTZ R98, R101.reuse, R98 ;  /* 0x0000006265627220 */ /* 0x040fe40000410000 */
[----:B------:R-:W-:Y:S03]  /*c1f0*/  FMUL.FTZ R99, R101, R99 ;  /* 0x0000006365637220 */ /* 0x000fe60000410000 */
[----:B------:R-:W-:Y:S01]  /*c200*/  MUFU.EX2 R178, R15 ;  /* 0x0000000f00b27308 */ /* 0x000fe20000000800 */
[----:B--2---:R-:W1:Y:S01]  /*c210*/  SHFL.BFLY PT, R2, R0, 0x2, 0x1f ;  /* 0x0c401f0000027f89 */ /* 0x004e6200000e0000 */
[C---:B---3--:R-:W-:Y:S01]  /*c220*/  FMUL.FTZ R28, R3.reuse, R136 ;  /* 0x00000088031c7220 */ /* 0x048fe20000410000 */
[----:B------:R-:W-:Y:S01]  /*c230*/  MOV R136, R40 ;  /* 0x0000002800887202 */ /* 0x000fe20000000f00 */
[----:B------:R-:W-:Y:S01]  /*c240*/  FFMA.FTZ R40, R194, c[0x0][0x2d0], -R110 ;  /* 0x0000b400c2287a23 */ /* 0x000fe2000001086e */
[----:B------:R-:W-:Y:S01]  /*c250*/  MOV R194, R244 ;  /* 0x000000f400c27202 */ /* 0x000fe20000000f00 */
[C---:B------:R-:W-:Y:S04]  /*c260*/  FMUL.FTZ R57, R3.reuse, R165 ;  /* 0x000000a503397220 */ /* 0x040fe80000410000 */
[----:B------:R-:W-:Y:S01]  /*c270*/  MUFU.EX2 R31, R8 ;  /* 0x00000008001f7308 */ /* 0x000fe20000000800 */
[C---:B------:R-:W-:Y:S02]  /*c280*/  FMUL.FTZ R61, R3.reuse, R169 ;  /* 0x000000a9033d7220 */ /* 0x040fe40000410000 */
[----:B------:R-:W-:Y:S02]  /*c290*/  FMUL.FTZ R72, R3, R72 ;  /* 0x0000004803487220 */ /* 0x000fe40000410000 */
[----:B----4-:R-:W-:Y:S02]  /*c2a0*/  FFMA.FTZ R4, R177, c[0x0][0x2d0], -R111 ;  /* 0x0000b400b1047a23 */ /* 0x010fe4000001086f */
[C---:B------:R-:W-:Y:S02]  /*c2b0*/  FMUL.FTZ R73, R3.reuse, R73 ;  /* 0x0000004903497220 */ /* 0x040fe40000410000 */
[C---:B------:R-:W-:Y:S01]  /*c2c0*/  FMUL.FTZ R76, R3.reuse, R76 ;  /* 0x0000004c034c7220 */ /* 0x040fe20000410000 */
[----:B------:R2:W-:Y:S01]  /*c2d0*/  MUFU.EX2 R41, R4 ;  /* 0x0000000400297308 */ /* 0x0005e20000000800 */
[C---:B------:R-:W-:Y:S02]  /*c2e0*/  FMUL.FTZ R77, R3.reuse, R77 ;  /* 0x0000004d034d7220 */ /* 0x040fe40000410000 */
[C---:B------:R-:W-:Y:S02]  /*c2f0*/  FMUL.FTZ R88, R3.reuse, R88 ;  /* 0x0000005803587220 */ /* 0x040fe40000410000 */
[C---:B------:R-:W-:Y:S02]  /*c300*/  FMUL.FTZ R89, R3.reuse, R89 ;  /* 0x0000005903597220 */ /* 0x040fe40000410000 */
[C---:B------:R-:W-:Y:S01]  /*c310*/  FMUL.FTZ R92, R3.reuse, R92 ;  /* 0x0000005c035c7220 */ /* 0x040fe20000410000 */
[----:B-1----:R-:W-:Y:S01]  /*c320*/  FMNMX.FTZ R0, R0, R2, !PT ;  /* 0x0000000200007209 */ /* 0x002fe20007810000 */
[C---:B------:R-:W-:Y:S01]  /*c330*/  FMUL.FTZ R93, R3.reuse, R93 ;  /* 0x0000005d035d7220 */ /* 0x040fe20000410000 */
[----:B------:R1:W-:Y:S01]  /*c340*/  MUFU.EX2 R252, R19 ;  /* 0x0000001300fc7308 */ /* 0x0003e20000000800 */
[----:B------:R-:W-:Y:S02]  /*c350*/  FMUL.FTZ R45, R3, R153 ;  /* 0x00000099032d7220 */ /* 0x000fe40000410000 */
[----:B------:R-:W3:Y:S07]  /*c360*/  SHFL.BFLY PT, R2, R0, 0x1, 0x1f ;  /* 0x0c201f0000027f89 */ /* 0x000eee00000e0000 */
[----:B------:R4:W-:Y:S01]  /*c370*/  MUFU.EX2 R247, R48 ;  /* 0x0000003000f77308 */ /* 0x0009e20000000800 */
[----:B--2---:R-:W-:Y:S05]  /*c380*/  @P0 SHF.R.S32.HI R4, RZ, 0x1f, R204 ;  /* 0x0000001fff040819 */ /* 0x004fea00000114cc */
[----:B------:R-:W-:Y:S04]  /*c390*/  @P0 IMAD R6, R4, c[0x0][0x1e0], RZ ;  /* 0x0000780004060a24 */ /* 0x000fe800078e02ff */
[----:B------:R2:W-:Y:S01]  /*c3a0*/  MUFU.EX2 R245, R56 ;  /* 0x0000003800f57308 */ /* 0x0005e20000000800 */
[C---:B------:R-:W-:Y:S04]  /*c3b0*/  @P0 IMAD.WIDE.U32 R4, R204.reuse, c[0x0][0x1e0], RZ ;  /* 0x00007800cc040a25 */ /* 0x040fe800078e00ff */
[----:B------:R-:W-:Y:S01]  /*c3c0*/  @P0 IMAD R6, R204, c[0x0][0x1e4], R6 ;  /* 0x00007900cc060a24 */ /* 0x000fe200078e0206 */
[----:B---3--:R-:W-:Y:S01]  /*c3d0*/  FMNMX.FTZ R102, R0, R2, !PT ;  /* 0x0000000200667209 */ /* 0x008fe20007810000 */
[----:B-1----:R-:W-:Y:S01]  /*c3e0*/  FMUL.FTZ R19, R101, R127 ;  /* 0x0000007f65137220 */ /* 0x002fe20000410000 */
[----:B------:R-:W-:Y:S02]  /*c3f0*/  @P0 MOV R2, c[0x0][0x1e4] ;  /* 0x0000790000020a02 */ /* 0x000fe40000000f00 */
[----:B------:R1:W-:Y:S01]  /*c400*/  MUFU.EX2 R244, R60 ;  /* 0x0000003c00f47308 */ /* 0x0003e20000000800 */
[----:B------:R-:W-:Y:S01]  /*c410*/  @P0 IADD3 R6, R5, R6, RZ ;  /* 0x0000000605060210 */ /* 0x000fe20007ffe0ff */
[----:B------:R-:W-:Y:S01]  /*c420*/  FADD.FTZ R0, -R102, R107 ;  /* 0x0000006b66007221 */ /* 0x000fe20000010100 */
[----:B------:R-:W-:Y:S01]  /*c430*/  @P0 SHF.L.U32 R5, R4, 0x6, RZ ;  /* 0x0000000604050819 */ /* 0x000fe200000006ff */
[----:B------:R-:W-:Y:S01]  /*c440*/  FFMA.FTZ R107, R230, c[0x0][0x2d0], -R110 ;  /* 0x0000b400e66b7a23 */ /* 0x000fe2000001086e */
[----:B------:R-:W-:Y:S01]  /*c450*/  @P0 SHF.L.U64.HI R4, R4, 0x6, R6 ;  /* 0x0000000604040819 */ /* 0x000fe20000010206 */
[----:B------:R-:W-:Y:S01]  /*c460*/  FMUL.FTZ R0, R0, c[0x0][0x2d0] ;  /* 0x0000b40000007a20 */ /* 0x000fe20000410000 */
[----:B------:R-:W-:Y:S01]  /*c470*/  @P0 LEA R6, P6, R7, R5, 0x5 ;  /* 0x0000000507060211 */ /* 0x000fe200078c28ff */
[----:B----4-:R-:W-:Y:S01]  /*c480*/  FMUL.FTZ R48, R100, R156 ;  /* 0x0000009c64307220 */ /* 0x010fe20000410000 */
[----:B------:R-:W-:Y:S02]  /*c490*/  @P0 IADD3 R8, P2, R5, R16, RZ ;  /* 0x0000001005080210 */ /* 0x000fe40007f5e0ff */
[----:B------:R-:W-:Y:S01]  /*c4a0*/  @P0 LEA.HI.X R2, R7, R4, R2, 0x5, P6 ;  /* 0x0000000407020211 */ /* 0x000fe200030f2c02 */
[----:B------:R-:W3:Y:S01]  /*c4b0*/  MUFU.EX2 R0, R0 ;  /* 0x0000000000007308 */ /* 0x000ee20000000800 */
[----:B------:R-:W-:Y:S01]  /*c4c0*/  @P0 IADD3 R7, P6, R5, R20, RZ ;  /* 0x0000001405070210 */ /* 0x000fe20007fde0ff */
[----:B--2---:R-:W-:Y:S01]  /*c4d0*/  FMUL.FTZ R56, R3, R164 ;  /* 0x000000a403387220 */ /* 0x004fe20000410000 */
[----:B------:R-:W-:Y:S02]  /*c4e0*/  @P0 IADD3 R5, P1, R5, R17, RZ ;  /* 0x0000001105050210 */ /* 0x000fe40007f3e0ff */
[C---:B------:R-:W-:Y:S02]  /*c4f0*/  @P0 IADD3.X R11, R4.reuse, R208, RZ, P6, !PT ;  /* 0x000000d0040b0210 */ /* 0x040fe400037fe4ff */
[C---:B------:R-:W-:Y:S02]  /*c500*/  @P0 LEA R14, P6, R7.reuse, c[0x0][0x1c8], 0x1 ;  /* 0x00007200070e0a11 */ /* 0x040fe400078c08ff */
[----:B------:R-:W-:Y:S02]  /*c510*/  @P0 IADD3.X R13, R4, R9, RZ, P2, !PT ;  /* 0x00000009040d0210 */ /* 0x000fe400017fe4ff */
[----:B------:R-:W-:Y:S01]  /*c520*/  @P0 LEA.HI.X R15, R7, c[0x0][0x1cc], R11, 0x1, P6 ;  /* 0x00007300070f0a11 */ /* 0x000fe200030f0c0b */
[----:B-1----:R-:W-:Y:S01]  /*c530*/  FMUL.FTZ R60, R3, R168 ;  /* 0x000000a8033c7220 */ /* 0x002fe20000410000 */
[----:B------:R-:W-:Y:S02]  /*c540*/  @P0 LEA R12, P2, R8, c[0x0][0x1c8], 0x1 ;  /* 0x00007200080c0a11 */ /* 0x000fe400078408ff */
[----:B------:R-:W-:Y:S01]  /*c550*/  @P0 IADD3.X R4, R4, R18, RZ, P1, !PT ;  /* 0x0000001204040210 */ /* 0x000fe20000ffe4ff */
[----:B------:R1:W-:Y:S01]  /*c560*/  @P0 LDGSTS.E.BYPASS.LTC128B.128 [R205+0x3100], [R14.64], !P5 ;  /* 0x031000000ecd0fae */ /* 0x0003e2000e901d46 */
[C---:B------:R-:W-:Y:S02]  /*c570*/  @P0 LEA R10, P1, R5.reuse, c[0x0][0x1c8], 0x1 ;  /* 0x00007200050a0a11 */ /* 0x040fe400078208ff */
[----:B------:R-:W-:Y:S02]  /*c580*/  @P0 LEA.HI.X R13, R8, c[0x0][0x1cc], R13, 0x1, P2 ;  /* 0x00007300080d0a11 */ /* 0x000fe400010f0c0d */
[----:B------:R-:W-:Y:S01]  /*c590*/  @P0 LEA.HI.X R11, R5, c[0x0][0x1cc], R4, 0x1, P1 ;  /* 0x00007300050b0a11 */ /* 0x000fe200008f0c04 */
[----:B------:R-:W-:Y:S01]  /*c5a0*/  FFMA.FTZ R4, R188, c[0x0][0x2d0], -R176 ;  /* 0x0000b400bc047a23 */ /* 0x000fe200000108b0 */
[C---:B------:R-:W-:Y:S01]  /*c5b0*/  @P0 IADD3 R7, P2, R6.reuse, R20, RZ ;  /* 0x0000001406070210 */ /* 0x040fe20007f5e0ff */
[----:B------:R2:W-:Y:S01]  /*c5c0*/  @P0 LDGSTS.E.BYPASS.LTC128B.128 [R205+0x4100], [R12.64], !P4 ;  /* 0x041000000ccd0fae */ /* 0x0005e2000e101d46 */
[C---:B------:R-:W-:Y:S01]  /*c5d0*/  @P0 IADD3 R16, P6, R6.reuse, R16, RZ ;  /* 0x0000001006100210 */ /* 0x040fe20007fde0ff */
[----:B------:R4:W5:Y:S01]  /*c5e0*/  MUFU.EX2 R33, R4 ;  /* 0x0000000400217308 */ /* 0x0009620000000800 */
[----:B------:R-:W-:Y:S01]  /*c5f0*/  @P0 IADD3 R5, P1, R6, R17, RZ ;  /* 0x0000001106050210 */ /* 0x000fe20007f3e0ff */
[----:B---3--:R-:W-:Y:S01]  /*c600*/  FMUL.FTZ R26, R0, R134 ;  /* 0x00000086001a7220 */ /* 0x008fe20000410000 */
[----:B------:R-:W-:Y:S01]  /*c610*/  @P0 IADD3.X R17, R2, R9, RZ, P6, !PT ;  /* 0x0000000902110210 */ /* 0x000fe200037fe4ff */
[----:B------:R-:W-:Y:S01]  /*c620*/  FMUL.FTZ R27, R0, R135 ;  /* 0x00000087001b7220 */ /* 0x000fe20000410000 */
[C---:B------:R-:W-:Y:S01]  /*c630*/  @P0 LEA R8, P6, R7.reuse, c[0x0][0x1c8], 0x1 ;  /* 0x0000720007080a11 */ /* 0x040fe200078c08ff */
[----:B------:R3:W-:Y:S01]  /*c640*/  @P0 LDGSTS.E.BYPASS.LTC128B.128 [R205+0x5100], [R10.64], !P3 ;  /* 0x051000000acd0fae */ /* 0x0007e2000d901d46 */
[----:B------:R-:W-:Y:S01]  /*c650*/  @P0 IADD3.X R18, R2, R18, RZ, P1, !PT ;  /* 0x0000001202120210 */ /* 0x000fe20000ffe4ff */
[----:B------:R-:W-:Y:S01]  /*c660*/  FMUL.FTZ R42, R0, R150 ;  /* 0x00000096002a7220 */ /* 0x000fe20000410000 */
[----:B------:R-:W-:Y:S01]  /*c670*/  @P0 IADD3.X R2, R2, R208, RZ, P2, !PT ;  /* 0x000000d002020210 */ /* 0x000fe200017fe4ff */
[----:B------:R-:W-:Y:S01]  /*c680*/  FMUL.FTZ R43, R0, R151 ;  /* 0x00000097002b7220 */ /* 0x000fe20000410000 */
[----:B------:R-:W-:Y:S01]  /*c690*/  @P0 LEA R6, P2, R16, c[0x0][0x1c8], 0x1 ;  /* 0x0000720010060a11 */ /* 0x000fe200078408ff */
[----:B------:R-:W-:Y:S01]  /*c6a0*/  FMUL.FTZ R58, R0, R166 ;  /* 0x000000a6003a7220 */ /* 0x000fe20000410000 */
[----:B------:R-:W-:Y:S01]  /*c6b0*/  @P0 LEA.HI.X R9, R7, c[0x0][0x1cc], R2, 0x1, P6 ;  /* 0x0000730007090a11 */ /* 0x000fe200030f0c02 */
[----:B------:R-:W-:Y:S01]  /*c6c0*/  FFMA.FTZ R2, R179, c[0x0][0x2d0], -R176 ;  /* 0x0000b400b3027a23 */ /* 0x000fe200000108b0 */
[----:B------:R-:W-:Y:S01]  /*c6d0*/  @P0 LEA.HI.X R7, R16, c[0x0][0x1cc], R17, 0x1, P2 ;  /* 0x0000730010070a11 */ /* 0x000fe200010f0c11 */
[----:B------:R-:W-:Y:S01]  /*c6e0*/  FMUL.FTZ R16, R100, R124 ;  /* 0x0000007c64107220 */ /* 0x000fe20000410000 */
[----:B------:R-:W-:Y:S01]  /*c6f0*/  MOV R179, R207 ;  /* 0x000000cf00b37202 */ /* 0x000fe20000000f00 */
[----:B------:R5:W-:Y:S01]  /*c700*/  @P0 LDGSTS.E.BYPASS.LTC128B.128 [R205+0x3900], [R8.64], !P5 ;  /* 0x0390000008cd0fae */ /* 0x000be2000e901d46 */
[----:B------:R5:W5:Y:S01]  /*c710*/  MUFU.EX2 R251, R2 ;  /* 0x0000000200fb7308 */ /* 0x000b620000000800 */
[C---:B-1----:R-:W-:Y:S01]  /*c720*/  FMUL.FTZ R14, R0.reuse, R122 ;  /* 0x0000007a000e7220 */ /* 0x042fe20000410000 */
[----:B------:R-:W-:Y:S01]  /*c730*/  MOV R134, R31 ;  /* 0x0000001f00867202 */ /* 0x000fe20000000f00 */
[----:B------:R-:W-:Y:S01]  /*c740*/  FMUL.FTZ R15, R0, R123 ;  /* 0x0000007b000f7220 */ /* 0x000fe20000410000 */
[----:B------:R-:W-:Y:S01]  /*c750*/  MOV R135, R29 ;  /* 0x0000001d00877202 */ /* 0x000fe20000000f00 */
[----:B------:R-:W-:Y:S01]  /*c760*/  FMUL.FTZ R17, R100, R125 ;  /* 0x0000007d64117220 */ /* 0x000fe20000410000 */
[----:B----4-:R-:W-:Y:S01]  /*c770*/  @P0 LEA R4, P1, R5, c[0x0][0x1c8], 0x1 ;  /* 0x0000720005040a11 */ /* 0x010fe200078208ff */
[----:B------:R1:W-:Y:S01]  /*c780*/  @P0 LDGSTS.E.BYPASS.LTC128B.128 [R205+0x4900], [R6.64], !P4 ;  /* 0x0490000006cd0fae */ /* 0x0003e2000e101d46 */
[C---:B--2---:R-:W-:Y:S01]  /*c790*/  FMUL.FTZ R12, R3.reuse, R120 ;  /* 0x00000078030c7220 */ /* 0x044fe20000410000 */
[----:B------:R-:W-:Y:S01]  /*c7a0*/  MOV R188, R237 ;  /* 0x000000ed00bc7202 */ /* 0x000fe20000000f00 */
[----:B------:R-:W-:Y:S01]  /*c7b0*/  FMUL.FTZ R13, R3, R121 ;  /* 0x00000079030d7220 */ /* 0x000fe20000410000 */
[----:B------:R-:W-:Y:S01]  /*c7c0*/  @P0 LEA.HI.X R5, R5, c[0x0][0x1cc], R18, 0x1, P1 ;  /* 0x0000730005050a11 */ /* 0x000fe200008f0c12 */
[----:B------:R-:W-:Y:S02]  /*c7d0*/  FMUL.FTZ R18, R101, R126 ;  /* 0x0000007e65127220 */ /* 0x000fe40000410000 */
[C---:B---3--:R-:W-:Y:S02]  /*c7e0*/  FMUL.FTZ R11, R0.reuse, R119 ;  /* 0x00000077000b7220 */ /* 0x048fe40000410000 */
[----:B------:R2:W-:Y:S01]  /*c7f0*/  @P0 LDGSTS.E.BYPASS.LTC128B.128 [R205+0x5900], [R4.64], !P3 ;  /* 0x0590000004cd0fae */ /* 0x0005e2000d901d46 */
[C---:B------:R-:W-:Y:S02]  /*c800*/  FMUL.FTZ R59, R0.reuse, R167 ;  /* 0x000000a7003b7220 */ /* 0x040fe40000410000 */
[C---:B------:R-:W-:Y:S02]  /*c810*/  FMUL.FTZ R62, R0.reuse, R170 ;  /* 0x000000aa003e7220 */ /* 0x040fe40000410000 */
[C---:B------:R-:W-:Y:S02]  /*c820*/  FMUL.FTZ R63, R0.reuse, R171 ;  /* 0x000000ab003f7220 */ /* 0x040fe40000410000 */
[----:B------:R-:W-:Y:S01]  /*c830*/  FMUL.FTZ R74, R0, R74 ;  /* 0x0000004a004a7220 */ /* 0x000fe20000410000 */
[----:B------:R-:W3:Y:S01]  /*c840*/  LDSM.16.MT88.4 R20, [R213] ;  /* 0x00000000d514783b */ /* 0x000ee20000004200 */
[----:B-----5:R-:W-:Y:S02]  /*c850*/  FMUL.FTZ R2, R102, c[0x0][0x2d0] ;  /* 0x0000b40066027a20 */ /* 0x020fe40000410000 */
[----:B------:R-:W-:Y:S01]  /*c860*/  FMUL.FTZ R8, R3, R116 ;  /* 0x0000007403087220 */ /* 0x000fe20000410000 */
[----:B------:R-:W-:Y:S01]  /*c870*/  F2FP.BF16.PACK_AB R116, R33, R178 ;  /* 0x000000b22174723e */ /* 0x000fe200000010ff */
[--C-:B------:R-:W-:Y:S01]  /*c880*/  FFMA.FTZ R10, R189, c[0x0][0x2d0], -R2.reuse ;  /* 0x0000b400bd0a7a23 */ /* 0x100fe20000010802 */
[----:B------:R-:W-:Y:S01]  /*c890*/  MOV R189, R209 ;  /* 0x000000d100bd7202 */ /* 0x000fe20000000f00 */
[----:B------:R-:W-:Y:S01]  /*c8a0*/  FMUL.FTZ R9, R3, R117 ;  /* 0x0000007503097220 */ /* 0x000fe20000410000 */
[----:B------:R-:W4:Y:S01]  /*c8b0*/  LDSM.16.MT88.4 R36, [R214] ;  /* 0x00000000d624783b */ /* 0x000f220000004200 */
[----:B------:R5:W-:Y:S01]  /*c8c0*/  MUFU.EX2 R177, R10 ;  /* 0x0000000a00b17308 */ /* 0x000be20000000800 */
[----:B-1----:R-:W-:Y:S01]  /*c8d0*/  FMUL.FTZ R6, R101, R114 ;  /* 0x0000007265067220 */ /* 0x002fe20000410000 */
[----:B------:R-:W-:Y:S01]  /*c8e0*/  F2FP.BF16.PACK_AB R114, R29, R34 ;  /* 0x000000221d72723e */ /* 0x000fe200000010ff */
[----:B------:R-:W-:Y:S02]  /*c8f0*/  FMUL.FTZ R7, R101, R115 ;  /* 0x0000007365077220 */ /* 0x000fe40000410000 */
[C---:B------:R-:W-:Y:S01]  /*c900*/  FMUL.FTZ R29, R3.reuse, R137 ;  /* 0x00000089031d7220 */ /* 0x040fe20000410000 */
[----:B------:R-:W-:Y:S01]  /*c910*/  MOV R137, R30 ;  /* 0x0000001e00897202 */ /* 0x000fe20000000f00 */
[----:B------:R-:W1:Y:S01]  /*c920*/  LDSM.16.MT88.4 R52, [R213+0x1000] ;  /* 0x00100000d534783b */ /* 0x000e620000004200 */
[----:B------:R-:W-:Y:S01]  /*c930*/  FMUL.FTZ R30, R0, R138 ;  /* 0x0000008a001e7220 */ /* 0x000fe20000410000 */
[----:B------:R-:W-:Y:S01]  /*c940*/  MOV R138, R41 ;  /* 0x00000029008a7202 */ /* 0x000fe20000000f00 */
[--C-:B--2---:R-:W-:Y:S01]  /*c950*/  FFMA.FTZ R4, R190, c[0x0][0x2d0], -R2.reuse ;  /* 0x0000b400be047a23 */ /* 0x104fe20000010802 */
[----:B------:R-:W-:Y:S01]  /*c960*/  MOV R190, R25 ;  /* 0x0000001900be7202 */ /* 0x000fe20000000f00 */
[----:B------:R-:W-:Y:S01]  /*c970*/  FMUL.FTZ R5, R100, R113 ;  /* 0x0000007164057220 */ /* 0x000fe20000410000 */
[----:B------:R-:W-:Y:S01]  /*c980*/  MOV R205, R32 ;  /* 0x0000002000cd7202 */ /* 0x000fe20000000f00 */
[----:B------:R2:W2:Y:S01]  /*c990*/  MUFU.EX2 R207, R4 ;  /* 0x0000000400cf7308 */ /* 0x0004a20000000800 */
[----:B------:R-:W-:Y:S01]  /*c9a0*/  F2FP.BF16.PACK_AB R113, R190, R41 ;  /* 0x00000029be71723e */ /* 0x000fe200000010ff */
[C---:B------:R-:W-:Y:S01]  /*c9b0*/  FMUL.FTZ R25, R3.reuse, R133 ;  /* 0x0000008503197220 */ /* 0x040fe20000410000 */
[----:B------:R-:W-:Y:S01]  /*c9c0*/  MOV R133, R33 ;  /* 0x0000002100857202 */ /* 0x000fe20000000f00 */
[C---:B------:R-:W-:Y:S01]  /*c9d0*/  FMUL.FTZ R33, R100.reuse, R141 ;  /* 0x0000008d64217220 */ /* 0x040fe20000410000 */
[----:B------:R-:W-:Y:S01]  /*c9e0*/  MOV R141, R250 ;  /* 0x000000fa008d7202 */ /* 0x000fe20000000f00 */
[----:B------:R-:W-:Y:S01]  /*c9f0*/  FMUL.FTZ R32, R100, R140 ;  /* 0x0000008c64207220 */ /* 0x000fe20000410000 */
[----:B------:R-:W-:Y:S01]  /*ca00*/  MOV R140, R248 ;  /* 0x000000f8008c7202 */ /* 0x000fe20000000f00 */
[----:B------:R-:W-:Y:S01]  /*ca10*/  FMUL.FTZ R41, R3, R149 ;  /* 0x0000009503297220 */ /* 0x000fe20000410000 */
[----:B------:R-:W-:Y:S01]  /*ca20*/  MOV R149, R236 ;  /* 0x000000ec00957202 */ /* 0x000fe20000000f00 */
[C---:B-----5:R-:W-:Y:S01]  /*ca30*/  FMUL.FTZ R10, R0.reuse, R118 ;  /* 0x00000076000a7220 */ /* 0x060fe20000410000 */
[----:B------:R-:W-:Y:S01]  /*ca40*/  F2FP.BF16.PACK_AB R118, R251, R252 ;  /* 0x000000fcfb76723e */ /* 0x000fe200000010ff */
[----:B------:R5:W-:Y:S01]  /*ca50*/  MUFU.EX2 R248, R44 ;  /* 0x0000002c00f87308 */ /* 0x000be20000000800 */
[----:B------:R-:W1:Y:S01]  /*ca60*/  LDSM.16.MT88.4 R120, [R214+0x1000] ;  /* 0x00100000d678783b */ /* 0x000e620000004200 */
[C---:B------:R-:W-:Y:S02]  /*ca70*/  FMUL.FTZ R75, R0.reuse, R75 ;  /* 0x0000004b004b7220 */ /* 0x040fe40000410000 */
[C---:B------:R-:W-:Y:S02]  /*ca80*/  FMUL.FTZ R78, R0.reuse, R78 ;  /* 0x0000004e004e7220 */ /* 0x040fe40000410000 */
[C---:B------:R-:W-:Y:S02]  /*ca90*/  FMUL.FTZ R79, R0.reuse, R79 ;  /* 0x0000004f004f7220 */ /* 0x040fe40000410000 */
[C---:B------:R-:W-:Y:S01]  /*caa0*/  FMUL.FTZ R90, R0.reuse, R90 ;  /* 0x0000005a005a7220 */ /* 0x040fe20000410000 */
[----:B------:R-:W1:Y:S01]  /*cab0*/  LDSM.16.MT88.4 R124, [R213+0x2000] ;  /* 0x00200000d57c783b */ /* 0x000e620000004200 */
[C---:B------:R-:W-:Y:S02]  /*cac0*/  FMUL.FTZ R91, R0.reuse, R91 ;  /* 0x0000005b005b7220 */ /* 0x040fe40000410000 */
[--C-:B--2---:R-:W-:Y:S01]  /*cad0*/  FFMA.FTZ R4, R187, c[0x0][0x2d0], -R2.reuse ;  /* 0x0000b400bb047a23 */ /* 0x104fe20000010802 */
[----:B------:R-:W-:Y:S01]  /*cae0*/  F2FP.BF16.PACK_AB R117, R207, R177 ;  /* 0x000000b1cf75723e */ /* 0x000fe200000010ff */
[C---:B------:R-:W-:Y:S01]  /*caf0*/  FMUL.FTZ R94, R0.reuse, R94 ;  /* 0x0000005e005e7220 */ /* 0x040fe20000410000 */
[----:B------:R-:W-:Y:S01]  /*cb00*/  MOV R187, R241 ;  /* 0x000000f100bb7202 */ /* 0x000fe20000000f00 */
[----:B------:R2:W-:Y:S01]  /*cb10*/  MUFU.EX2 R208, R4 ;  /* 0x0000000400d07308 */ /* 0x0005e20000000800 */
[----:B------:R-:W-:Y:S01]  /*cb20*/  LDSM.16.MT88.4 R156, [R213+0x1c00] ;  /* 0x001c0000d59c783b */ /* 0x000fe20000004200 */
[C---:B------:R-:W-:Y:S02]  /*cb30*/  FMUL.FTZ R95, R0.reuse, R95 ;  /* 0x0000005f005f7220 */ /* 0x040fe40000410000 */
[C---:B------:R-:W-:Y:S02]  /*cb40*/  FMUL.FTZ R46, R0.reuse, R154 ;  /* 0x0000009a002e7220 */ /* 0x040fe40000410000 */
[----:B------:R-:W-:Y:S02]  /*cb50*/  FMUL.FTZ R47, R0, R155 ;  /* 0x0000009b002f7220 */ /* 0x000fe40000410000 */
[C---:B-----5:R-:W-:Y:S01]  /*cb60*/  FMUL.FTZ R44, R3.reuse, R152 ;  /* 0x00000098032c7220 */ /* 0x060fe20000410000 */
[----:B------:R-:W0:Y:S01]  /*cb70*/  LDGDEPBAR ;  /* 0x00000000000079af */ /* 0x000e220000000000 */
[--C-:B------:R-:W-:Y:S02]  /*cb80*/  FFMA.FTZ R108, R108, c[0x0][0x2d0], -R2.reuse ;  /* 0x0000b4006c6c7a23 */ /* 0x100fe40000010802 */
[----:B--2---:R-:W-:Y:S01]  /*cb90*/  FFMA.FTZ R4, R186, c[0x0][0x2d0], -R2 ;  /* 0x0000b400ba047a23 */ /* 0x004fe20000010802 */
[----:B------:R-:W-:Y:S01]  /*cba0*/  MOV R186, R24 ;  /* 0x0000001800ba7202 */ /* 0x000fe20000000f00 */
[----:B------:R-:W-:Y:S01]  /*cbb0*/  FMUL.FTZ R24, R3, R132 ;  /* 0x0000008403187220 */ /* 0x000fe20000410000 */
[----:B------:R-:W-:Y:S01]  /*cbc0*/  MOV R132, R34 ;  /* 0x0000002200847202 */ /* 0x000fe20000000f00 */
[----:B------:R2:W5:Y:S01]  /*cbd0*/  MUFU.EX2 R209, R4 ;  /* 0x0000000400d17308 */ /* 0x0005620000000800 */
[----:B------:R-:W-:Y:S01]  /*cbe0*/  F2FP.BF16.PACK_AB R115, R31, R186 ;  /* 0x000000ba1f73723e */ /* 0x000fe200000010ff */
[----:B------:R-:W-:Y:S01]  /*cbf0*/  FMUL.FTZ R31, R0, R139 ;  /* 0x0000008b001f7220 */ /* 0x000fe20000410000 */
[----:B------:R-:W-:Y:S01]  /*cc00*/  MOV R139, R243 ;  /* 0x000000f3008b7202 */ /* 0x000fe20000000f00 */
[C---:B------:R-:W-:Y:S01]  /*cc10*/  FMUL.FTZ R34, R101.reuse, R142 ;  /* 0x0000008e65227220 */ /* 0x040fe20000410000 */
[----:B------:R-:W-:Y:S01]  /*cc20*/  MOV R142, R35 ;  /* 0x00000023008e7202 */ /* 0x000fe20000000f00 */
[----:B------:R-:W-:Y:S01]  /*cc30*/  FMUL.FTZ R35, R101, R143 ;  /* 0x0000008f65237220 */ /* 0x000fe20000410000 */
[----:B------:R-:W-:Y:S03]  /*cc40*/  MOV R143, R249 ;  /* 0x000000f9008f7202 */ /* 0x000fe60000000f00 */
[----:B------:R1:W-:Y:S10]  /*cc50*/  MUFU.EX2 R249, R40 ;  /* 0x0000002800f97308 */ /* 0x0003f40000000800 */
[----:B------:R4:W-:Y:S01]  /*cc60*/  MUFU.EX2 R243, R64 ;  /* 0x0000004000f37308 */ /* 0x0009e20000000800 */
[C---:B--2---:R-:W-:Y:S01]  /*cc70*/  FMUL.FTZ R4, R100.reuse, R112 ;  /* 0x0000007064047220 */ /* 0x044fe20000410000 */
[----:B------:R-:W-:Y:S02]  /*cc80*/  F2FP.BF16.PACK_AB R112, R179, R180 ;  /* 0x000000b4b370723e */ /* 0x000fe400000010ff */
[----:B-----5:R-:W-:Y:S05]  /*cc90*/  F2FP.BF16.PACK_AB R119, R209, R208 ;  /* 0x000000d0d177723e */ /* 0x020fea00000010ff */
[-C--:B---3--:R-:W-:Y:S05]  /*cca0*/  HMMA.16816.F32.BF16 R4, R112, R20.reuse, R4 ;  /* 0x000000147004723c */ /* 0x088fea0000041804 */
[----:B-1----:R-:W-:Y:S01]  /*ccb0*/  FMUL.FTZ R40, R3, R148 ;  /* 0x0000009403287220 */ /* 0x002fe20000410000 */
[----:B------:R-:W-:Y:S02]  /*ccc0*/  MOV R148, R238 ;  /* 0x000000ee00947202 */ /* 0x000fe40000000f00 */
[C---:B------:R-:W-:Y:S04]  /*ccd0*/  HMMA.16816.F32.BF16 R8, R116.reuse, R20, R8 ;  /* 0x000000147408723c */ /* 0x040fe80000041808 */
[C---:B----4-:R-:W-:Y:S02]  /*cce0*/  FMUL.FTZ R64, R100.reuse, R172 ;  /* 0x000000ac64407220 */ /* 0x050fe40000410000 */
[----:B------:R-:W-:Y:S01]  /*ccf0*/  LDSM.16.MT88.4 R172, [R214+0x1c00] ;  /* 0x001c0000d6ac783b */ /* 0x000fe20000004200 */
        /* <DEDUP_REMOVED lines=9> */
[C---:B------:R-:W-:Y:S01]  /*cd90*/  FMUL.FTZ R37, R100.reuse, R145 ;  /* 0x0000009164257220 */ /* 0x040fe20000410000 */
[-C--:B------:R-:W-:Y:S04]  /*cda0*/  HMMA.16816.F32.BF16 R28, R116, R38.reuse, R28 ;  /* 0x00000026741c723c */ /* 0x080fe8000004181c */
[----:B------:R-:W-:Y:S01]  /*cdb0*/  MOV R145, R242 ;  /* 0x000000f200917202 */ /* 0x000fe20000000f00 */
[----:B------:R-:W-:Y:S01]  /*cdc0*/  FFMA.FTZ R36, R193, c[0x0][0x2d0], -R110 ;  /* 0x0000b400c1247a23 */ /* 0x000fe2000001086e */
[----:B------:R1:W-:Y:S02]  /*cdd0*/  MUFU.EX2 R242, R106 ;  /* 0x0000006a00f27308 */ /* 0x0003e40000000800 */
[C---:B------:R-:W-:Y:S07]  /*cde0*/  HMMA.16816.F32.BF16 R32, R112.reuse, R38, R32 ;  /* 0x000000267020723c */ /* 0x040fee0000041820 */
[C---:B------:R-:W-:Y:S01]  /*cdf0*/  FMUL.FTZ R38, R101.reuse, R146 ;  /* 0x0000009265267220 */ /* 0x040fe20000410000 */
[----:B------:R2:W-:Y:S01]  /*ce00*/  MUFU.EX2 R250, R36 ;  /* 0x0000002400fa7308 */ /* 0x0005e20000000800 */
[----:B------:R-:W-:Y:S03]  /*ce10*/  FMUL.FTZ R39, R101, R147 ;  /* 0x0000009365277220 */ /* 0x000fe60000410000 */
[----:B------:R-:W-:Y:S02]  /*ce20*/  MOV R146, R240 ;  /* 0x000000f000927202 */ /* 0x000fe40000000f00 */
[----:B------:R-:W-:Y:S01]  /*ce30*/  MOV R147, R239 ;  /* 0x000000ef00937202 */ /* 0x000fe20000000f00 */
[----:B-1----:R-:W-:Y:S04]  /*ce40*/  FFMA.FTZ R106, R199, c[0x0][0x2d0], -R176 ;  /* 0x0000b400c76a7a23 */ /* 0x002fe800000108b0 */
[----:B------:R1:W3:Y:S01]  /*ce50*/  MUFU.EX2 R241, R106 ;  /* 0x0000006a00f17308 */ /* 0x0002e20000000800 */
[C---:B--2---:R-:W-:Y:S01]  /*ce60*/  FMUL.FTZ R36, R100.reuse, R144 ;  /* 0x0000009064247220 */ /* 0x044fe20000410000 */
[----:B------:R-:W-:Y:S06]  /*ce70*/  MOV R144, R246 ;  /* 0x000000f600907202 */ /* 0x000fec0000000f00 */
[-C--:B------:R-:W-:Y:S08]  /*ce80*/  HMMA.16816.F32.BF16 R36, R112, R52.reuse, R36 ;  /* 0x000000347024723c */ /* 0x080ff00000041824 */
[C---:B------:R-:W-:Y:S04]  /*ce90*/  HMMA.16816.F32.BF16 R40, R116.reuse, R52, R40 ;  /* 0x000000347428723c */ /* 0x040fe80000041828 */
[--C-:B-1----:R-:W-:Y:S03]  /*cea0*/  FFMA.FTZ R106, R201, c[0x0][0x2d0], -R2.reuse ;  /* 0x0000b400c96a7a23 */ /* 0x102fe60000010802 */
[--C-:B------:R-:W-:Y:S01]  /*ceb0*/  FFMA.FTZ R52, R197, c[0x0][0x2d0], -R111.reuse ;  /* 0x0000b400c5347a23 */ /* 0x100fe2000001086f */
[-C--:B------:R-:W-:Y:S01]  /*cec0*/  HMMA.16816.F32.BF16 R44, R116, R54.reuse, R44 ;  /* 0x00000036742c723c */ /* 0x080fe2000004182c */
[----:B------:R1:W-:Y:S03]  /*ced0*/  MUFU.EX2 R197, R106 ;  /* 0x0000006a00c57308 */ /* 0x0003e60000000800 */
[----:B------:R-:W-:Y:S04]  /*cee0*/  FMUL.FTZ R53, R100, R161 ;  /* 0x000000a164357220 */ /* 0x000fe80000410000 */
[C---:B------:R-:W-:Y:S03]  /*cef0*/  HMMA.16816.F32.BF16 R48, R112.reuse, R54, R48 ;  /* 0x000000367030723c */ /* 0x040fe60000041830 */
[----:B------:R2:W-:Y:S04]  /*cf00*/  MUFU.EX2 R246, R52 ;  /* 0x0000003400f67308 */ /* 0x0005e80000000800 */
[C---:B------:R-:W-:Y:S02]  /*cf10*/  FMUL.FTZ R54, R101.reuse, R162 ;  /* 0x000000a265367220 */ /* 0x040fe40000410000 */
[----:B------:R-:W-:Y:S03]  /*cf20*/  FMUL.FTZ R55, R101, R163 ;  /* 0x000000a365377220 */ /* 0x000fe60000410000 */
[----:B-1----:R-:W-:Y:S04]  /*cf30*/  FFMA.FTZ R106, R202, c[0x0][0x2d0], -R2 ;  /* 0x0000b400ca6a7a23 */ /* 0x002fe80000010802 */
[----:B------:R1:W4:Y:S01]  /*cf40*/  MUFU.EX2 R196, R106 ;  /* 0x0000006a00c47308 */ /* 0x0003220000000800 */
[----:B--2---:R-:W-:Y:S07]  /*cf50*/  FMUL.FTZ R52, R100, R160 ;  /* 0x000000a064347220 */ /* 0x004fee0000410000 */
[-C--:B------:R-:W-:Y:S08]  /*cf60*/  HMMA.16816.F32.BF16 R52, R112, R120.reuse, R52 ;  /* 0x000000787034723c */ /* 0x080ff00000041834 */
[C---:B------:R-:W-:Y:S04]  /*cf70*/  HMMA.16816.F32.BF16 R56, R116.reuse, R120, R56 ;  /* 0x000000787438723c */ /* 0x040fe80000041838 */
[--C-:B-1----:R-:W-:Y:S04]  /*cf80*/  FFMA.FTZ R106, R206, c[0x0][0x2d0], -R176.reuse ;  /* 0x0000b400ce6a7a23 */ /* 0x102fe800000108b0 */
[-C--:B------:R-:W-:Y:S01]  /*cf90*/  HMMA.16816.F32.BF16 R60, R116, R122.reuse, R60 ;  /* 0x0000007a743c723c */ /* 0x080fe2000004183c */
[----:B------:R1:W-:Y:S07]  /*cfa0*/  MUFU.EX2 R240, R106 ;  /* 0x0000006a00f07308 */ /* 0x0003ee0000000800 */
[C---:B------:R-:W-:Y:S01]  /*cfb0*/  HMMA.16816.F32.BF16 R64, R112.reuse, R122, R64 ;  /* 0x0000007a7040723c */ /* 0x040fe20000041840 */
[----:B------:R-:W2:Y:S07]  /*cfc0*/  LDSM.16.MT88.4 R120, [R214+0x2000] ;  /* 0x00200000d678783b */ /* 0x000eae0000004200 */
[-C--:B------:R-:W-:Y:S08]  /*cfd0*/  HMMA.16816.F32.BF16 R68, R112, R124.reuse, R68 ;  /* 0x0000007c7044723c */ /* 0x080ff00000041844 */
[C---:B------:R-:W-:Y:S04]  /*cfe0*/  HMMA.16816.F32.BF16 R72, R116.reuse, R124, R72 ;  /* 0x0000007c7448723c */ /* 0x040fe80000041848 */
[----:B-1----:R-:W-:Y:S04]  /*cff0*/  FFMA.FTZ R106, R203, c[0x0][0x2d0], -R176 ;  /* 0x0000b400cb6a7a23 */ /* 0x002fe800000108b0 */
[-C--:B------:R-:W-:Y:S01]  /*d000*/  HMMA.16816.F32.BF16 R76, R116, R126.reuse, R76 ;  /* 0x0000007e744c723c */ /* 0x080fe2000004184c */
[----:B------:R1:W5:Y:S07]  /*d010*/  MUFU.EX2 R239, R106 ;  /* 0x0000006a00ef7308 */ /* 0x00036e0000000800 */
[C---:B------:R-:W-:Y:S01]  /*d020*/  HMMA.16816.F32.BF16 R80, R112.reuse, R126, R80 ;  /* 0x0000007e7050723c */ /* 0x040fe20000041850 */
[----:B------:R-:W5:Y:S07]  /*d030*/  LDSM.16.MT88.4 R124, [R213+0x400] ;  /* 0x00040000d57c783b */ /* 0x000f6e0000004200 */
[-C--:B--2---:R-:W-:Y:S08]  /*d040*/  HMMA.16816.F32.BF16 R84, R112, R120.reuse, R84 ;  /* 0x000000787054723c */ /* 0x084ff00000041854 */
[C---:B------:R-:W-:Y:S04]  /*d050*/  HMMA.16816.F32.BF16 R88, R116.reuse, R120, R88 ;  /* 0x000000787458723c */ /* 0x040fe80000041858 */
[--C-:B-1----:R-:W-:Y:S04]  /*d060*/  FFMA.FTZ R106, R210, c[0x0][0x2d0], -R2.reuse ;  /* 0x0000b400d26a7a23 */ /* 0x102fe80000010802 */
[-C--:B------:R-:W-:Y:S01]  /*d070*/  HMMA.16816.F32.BF16 R92, R116, R122.reuse, R92 ;  /* 0x0000007a745c723c */ /* 0x080fe2000004185c */
[----:B------:R1:W-:Y:S06]  /*d080*/  MUFU.EX2 R193, R106 ;  /* 0x0000006a00c17308 */ /* 0x0003ec0000000800 */
[----:B---3--:R-:W-:Y:S01]  /*d090*/  F2FP.BF16.PACK_AB R116, R241, R242 ;  /* 0x000000f2f174723e */ /* 0x008fe200000010ff */
[----:B------:R-:W-:Y:S01]  /*d0a0*/  HMMA.16816.F32.BF16 R96, R112, R122, R96 ;  /* 0x0000007a7060723c */ /* 0x000fe20000041860 */
[----:B------:R-:W2:Y:S03]  /*d0b0*/  LDSM.16.MT88.4 R120, [R213+0x1400] ;  /* 0x00140000d578783b */ /* 0x000ea60000004200 */
[----:B----4-:R-:W-:Y:S02]  /*d0c0*/  F2FP.BF16.PACK_AB R117, R196, R197 ;  /* 0x000000c5c475723e */ /* 0x010fe400000010ff */
[----:B-----5:R-:W-:Y:S02]  /*d0d0*/  F2FP.BF16.PACK_AB R118, R239, R240 ;  /* 0x000000f0ef76723e */ /* 0x020fe400000010ff */
[----:B------:R-:W-:Y:S04]  /*d0e0*/  F2FP.BF16.PACK_AB R112, R249, R250 ;  /* 0x000000faf970723e */ /* 0x000fe800000010ff */
[----:B------:R-:W-:Y:S02]  /*d0f0*/  F2FP.BF16.PACK_AB R114, R247, R248 ;  /* 0x000000f8f772723e */ /* 0x000fe400000010ff */
[----:B------:R-:W-:Y:S02]  /*d100*/  F2FP.BF16.PACK_AB R113, R245, R246 ;  /* 0x000000f6f571723e */ /* 0x000fe400000010ff */
[----:B------:R-:W-:Y:S01]  /*d110*/  F2FP.BF16.PACK_AB R115, R243, R244 ;  /* 0x000000f4f373723e */ /* 0x000fe200000010ff */
[----:B-1----:R-:W-:Y:S04]  /*d120*/  FFMA.FTZ R106, R211, c[0x0][0x2d0], -R2 ;  /* 0x0000b400d36a7a23 */ /* 0x002fe80000010802 */
[----:B------:R1:W3:Y:S02]  /*d130*/  MUFU.EX2 R192, R106 ;  /* 0x0000006a00c07308 */ /* 0x0002e40000000800 */
[-C--:B------:R-:W-:Y:S03]  /*d140*/  HMMA.16816.F32.BF16 R4, R112, R124.reuse, R4 ;  /* 0x0000007c7004723c */ /* 0x080fe60000041804 */
[--C-:B-1----:R-:W-:Y:S01]  /*d150*/  FFMA.FTZ R106, R231, c[0x0][0x2d0], -R110.reuse ;  /* 0x0000b400e76a7a23 */ /* 0x102fe2000001086e */
[----:B---3--:R-:W-:Y:S04]  /*d160*/  F2FP.BF16.PACK_AB R119, R192, R193 ;  /* 0x000000c1c077723e */ /* 0x008fe800000010ff */
[----:B------:R1:W-:Y:S03]  /*d170*/  MUFU.EX2 R238, R106 ;  /* 0x0000006a00ee7308 */ /* 0x0003e60000000800 */
[C---:B------:R-:W-:Y:S08]  /*d180*/  HMMA.16816.F32.BF16 R8, R116.reuse, R124, R8 ;  /* 0x0000007c7408723c */ /* 0x040ff00000041808 */
[-C--:B------:R-:W-:Y:S08]  /*d190*/  HMMA.16816.F32.BF16 R12, R116, R126.reuse, R12 ;  /* 0x0000007e740c723c */ /* 0x080ff0000004180c */
[C---:B------:R-:W-:Y:S01]  /*d1a0*/  HMMA.16816.F32.BF16 R16, R112.reuse, R126, R16 ;  /* 0x0000007e7010723c */ /* 0x040fe20000041810 */
[----:B------:R-:W3:Y:S03]  /*d1b0*/  LDSM.16.MT88.4 R124, [R214+0x1400] ;  /* 0x00140000d67c783b */ /* 0x000ee60000004200 */
[----:B-1----:R-:W-:Y:S02]  /*d1c0*/  FFMA.FTZ R106, R233, c[0x0][0x2d0], -R110 ;  /* 0x0000b400e96a7a23 */ /* 0x002fe4000001086e */
[----:B------:R1:W-:Y:S02]  /*d1d0*/  MUFU.EX2 R233, R107 ;  /* 0x0000006b00e97308 */ /* 0x0003e40000000800 */
[-C--:B------:R-:W-:Y:S08]  /*d1e0*/  HMMA.16816.F32.BF16 R20, R112, R128.reuse, R20 ;  /* 0x000000807014723c */ /* 0x080ff00000041814 */
[C---:B------:R-:W-:Y:S01]  /*d1f0*/  HMMA.16816.F32.BF16 R24, R116.reuse, R128, R24 ;  /* 0x000000807418723c */ /* 0x040fe20000041818 */
[----:B------:R4:W5:Y:S07]  /*d200*/  MUFU.EX2 R237, R106 ;  /* 0x0000006a00ed7308 */ /* 0x00096e0000000800 */
[-C--:B------:R-:W-:Y:S04]  /*d210*/  HMMA.16816.F32.BF16 R28, R116, R130.reuse, R28 ;  /* 0x00000082741c723c */ /* 0x080fe8000004181c */
[----:B-1----:R-:W-:Y:S01]  /*d220*/  FFMA.FTZ R107, R146, c[0x0][0x2d0], -R176 ;  /* 0x0000b400926b7a23 */ /* 0x002fe200000108b0 */
[----:B------:R-:W-:Y:S03]  /*d230*/  MOV R146, R145 ;  /* 0x0000009100927202 */ /* 0x000fe60000000f00 */
[C---:B------:R-:W-:Y:S01]  /*d240*/  HMMA.16816.F32.BF16 R32, R112.reuse, R130, R32 ;  /* 0x000000827020723c */ /* 0x040fe20000041820 */
[----:B------:R-:W1:Y:S01]  /*d250*/  LDSM.16.MT88.4 R128, [R213+0x2400] ;  /* 0x00240000d580783b */ /* 0x000e620000004200 */
[----:B------:R3:W-:Y:S02]  /*d260*/  MUFU.EX2 R230, R107 ;  /* 0x0000006b00e67308 */ /* 0x0007e40000000800 */
[----:B------:R-:W-:Y:S02]  /*d270*/  MOV R145, R143 ;  /* 0x0000008f00917202 */ /* 0x000fe40000000f00 */
[----:B------:R-:W-:Y:S02]  /*d280*/  MOV R143, R142 ;  /* 0x0000008e008f7202 */ /* 0x000fe40000000f00 */
[-C--:B--2---:R-:W-:Y:S04]  /*d290*/  HMMA.16816.F32.BF16 R36, R112, R120.reuse, R36 ;  /* 0x000000787024723c */ /* 0x084fe80000041824 */
[--C-:B----4-:R-:W-:Y:S01]  /*d2a0*/  FFMA.FTZ R106, R234, c[0x0][0x2d0], -R111.reuse ;  /* 0x0000b400ea6a7a23 */ /* 0x110fe2000001086f */
[----:B------:R-:W-:Y:S02]  /*d2b0*/  MOV R142, R137 ;  /* 0x00000089008e7202 */ /* 0x000fe40000000f00 */
[----:B------:R-:W-:Y:S01]  /*d2c0*/  MOV R137, R136 ;  /* 0x0000008800897202 */ /* 0x000fe20000000f00 */
[C---:B------:R-:W-:Y:S01]  /*d2d0*/  HMMA.16816.F32.BF16 R40, R116.reuse, R120, R40 ;  /* 0x000000787428723c */ /* 0x040fe20000041828 */
[----:B------:R2:W-:Y:S03]  /*d2e0*/  MUFU.EX2 R236, R106 ;  /* 0x0000006a00ec7308 */ /* 0x0005e60000000800 */
[----:B------:R-:W-:Y:S04]  /*d2f0*/  MOV R136, R189 ;  /* 0x000000bd00887202 */ /* 0x000fe80000000f00 */
[-C--:B------:R-:W-:Y:S04]  /*d300*/  HMMA.16816.F32.BF16 R44, R116, R122.reuse, R44 ;  /* 0x0000007a742c723c */ /* 0x080fe8000004182c */
[----:B---3--:R-:W-:Y:S04]  /*d310*/  FFMA.FTZ R107, R194, c[0x0][0x2d0], -R110 ;  /* 0x0000b400c26b7a23 */ /* 0x008fe8000001086e */
[C---:B------:R-:W-:Y:S01]  /*d320*/  HMMA.16816.F32.BF16 R48, R112.reuse, R122, R48 ;  /* 0x0000007a7030723c */ /* 0x040fe20000041830 */
[----:B------:R-:W3:Y:S01]  /*d330*/  LDSM.16.MT88.4 R120, [R214+0x2400] ;  /* 0x00240000d678783b */ /* 0x000ee20000004200 */
[----:B------:R4:W-:Y:S06]  /*d340*/  MUFU.EX2 R200, R107 ;  /* 0x0000006b00c87308 */ /* 0x0009ec0000000800 */
[-C--:B------:R-:W-:Y:S04]  /*d350*/  HMMA.16816.F32.BF16 R52, R112, R124.reuse, R52 ;  /* 0x0000007c7034723c */ /* 0x080fe80000041834 */
[--C-:B--2---:R-:W-:Y:S04]  /*d360*/  FFMA.FTZ R106, R235, c[0x0][0x2d0], -R111.reuse ;  /* 0x0000b400eb6a7a23 */ /* 0x104fe8000001086f */
[C---:B------:R-:W-:Y:S01]  /*d370*/  HMMA.16816.F32.BF16 R56, R116.reuse, R124, R56 ;  /* 0x0000007c7438723c */ /* 0x040fe20000041838 */
[----:B------:R2:W2:Y:S07]  /*d380*/  MUFU.EX2 R234, R106 ;  /* 0x0000006a00ea7308 */ /* 0x0004ae0000000800 */
[-C--:B------:R-:W-:Y:S04]  /*d390*/  HMMA.16816.F32.BF16 R60, R116, R126.reuse, R60 ;  /* 0x0000007e743c723c */ /* 0x080fe8000004183c */
[----:B----4-:R-:W-:Y:S04]  /*d3a0*/  FFMA.FTZ R107, R140, c[0x0][0x2d0], -R176 ;  /* 0x0000b4008c6b7a23 */ /* 0x010fe800000108b0 */
[C---:B------:R-:W-:Y:S01]  /*d3b0*/  HMMA.16816.F32.BF16 R64, R112.reuse, R126, R64 ;  /* 0x0000007e7040723c */ /* 0x040fe20000041840 */
[----:B------:R-:W4:Y:S01]  /*d3c0*/  LDSM.16.MT88.4 R124, [R213+0x800] ;  /* 0x00080000d57c783b */ /* 0x000f220000004200 */
[----:B------:R-:W-:Y:S06]  /*d3d0*/  MUFU.EX2 R195, R107 ;  /* 0x0000006b00c37308 */ /* 0x000fec0000000800 */
[-C--:B-1----:R-:W-:Y:S04]  /*d3e0*/  HMMA.16816.F32.BF16 R68, R112, R128.reuse, R68 ;  /* 0x000000807044723c */ /* 0x082fe80000041844 */
[----:B--2---:R-:W-:Y:S01]  /*d3f0*/  FFMA.FTZ R106, R229, c[0x0][0x2d0], -R110 ;  /* 0x0000b400e56a7a23 */ /* 0x004fe2000001086e */
[----:B------:R-:W-:Y:S03]  /*d400*/  MUFU.EX2 R107, R108 ;  /* 0x0000006c006b7308 */ /* 0x000fe60000000800 */
[C---:B------:R-:W-:Y:S07]  /*d410*/  HMMA.16816.F32.BF16 R72, R116.reuse, R128, R72 ;  /* 0x000000807448723c */ /* 0x040fee0000041848 */
[----:B------:R1:W2:Y:S01]  /*d420*/  MUFU.EX2 R235, R106 ;  /* 0x0000006a00eb7308 */ /* 0x0002a20000000800 */
[-C--:B------:R-:W-:Y:S08]  /*d430*/  HMMA.16816.F32.BF16 R76, R116, R130.reuse, R76 ;  /* 0x00000082744c723c */ /* 0x080ff0000004184c */
[C---:B------:R-:W-:Y:S01]  /*d440*/  HMMA.16816.F32.BF16 R80, R112.reuse, R130, R80 ;  /* 0x000000827050723c */ /* 0x040fe20000041850 */
[----:B------:R-:W2:Y:S07]  /*d450*/  LDSM.16.MT88.4 R128, [R214+0x800] ;  /* 0x00080000d680783b */ /* 0x000eae0000004200 */
[-C--:B---3--:R-:W-:Y:S04]  /*d460*/  HMMA.16816.F32.BF16 R84, R112, R120.reuse, R84 ;  /* 0x000000787054723c */ /* 0x088fe80000041854 */
[--C-:B-1----:R-:W-:Y:S04]  /*d470*/  FFMA.FTZ R106, R232, c[0x0][0x2d0], -R111.reuse ;  /* 0x0000b400e86a7a23 */ /* 0x102fe8000001086f */
[C---:B------:R-:W-:Y:S01]  /*d480*/  HMMA.16816.F32.BF16 R88, R116.reuse, R120, R88 ;  /* 0x000000787458723c */ /* 0x040fe20000041858 */
[----:B------:R1:W-:Y:S07]  /*d490*/  MUFU.EX2 R231, R106 ;  /* 0x0000006a00e77308 */ /* 0x0003ee0000000800 */
[-C--:B------:R-:W-:Y:S08]  /*d4a0*/  HMMA.16816.F32.BF16 R92, R116, R122.reuse, R92 ;  /* 0x0000007a745c723c */ /* 0x080ff0000004185c */
[----:B------:R-:W-:Y:S01]  /*d4b0*/  HMMA.16816.F32.BF16 R96, R112, R122, R96 ;  /* 0x0000007a7060723c */ /* 0x000fe20000041860 */
[----:B------:R-:W3:Y:S06]  /*d4c0*/  LDSM.16.MT88.4 R120, [R213+0x1800] ;  /* 0x00180000d578783b */ /* 0x000eec0000004200 */
[----:B-----5:R-:W-:Y:S02]  /*d4d0*/  F2FP.BF16.PACK_AB R112, R237, R238 ;  /* 0x000000eeed70723e */ /* 0x020fe400000010ff */
[----:B------:R-:W-:Y:S03]  /*d4e0*/  F2FP.BF16.PACK_AB R113, R234, R236 ;  /* 0x000000ecea71723e */ /* 0x000fe600000010ff */
[--C-:B-1----:R-:W-:Y:S01]  /*d4f0*/  FFMA.FTZ R106, R149, c[0x0][0x2d0], -R111.reuse ;  /* 0x0000b400956a7a23 */ /* 0x102fe2000001086f */
[----:B--2---:R-:W-:Y:S03]  /*d500*/  F2FP.BF16.PACK_AB R114, R233, R235 ;  /* 0x000000ebe972723e */ /* 0x004fe600000010ff */
[----:B------:R1:W2:Y:S02]  /*d510*/  MUFU.EX2 R232, R106 ;  /* 0x0000006a00e87308 */ /* 0x0002a40000000800 */
[----:B-1----:R-:W-:Y:S01]  /*d520*/  FFMA.FTZ R106, R148, c[0x0][0x2d0], -R176 ;  /* 0x0000b400946a7a23 */ /* 0x002fe200000108b0 */
[----:B--2---:R-:W-:Y:S07]  /*d530*/  F2FP.BF16.PACK_AB R115, R232, R231 ;  /* 0x000000e7e873723e */ /* 0x004fee00000010ff */
[----:B------:R1:W2:Y:S01]  /*d540*/  MUFU.EX2 R229, R106 ;  /* 0x0000006a00e57308 */ /* 0x0002a20000000800 */
[-C--:B----4-:R-:W-:Y:S03]  /*d550*/  HMMA.16816.F32.BF16 R4, R112, R124.reuse, R4 ;  /* 0x0000007c7004723c */ /* 0x090fe60000041804 */
[--C-:B-1----:R-:W-:Y:S01]  /*d560*/  FFMA.FTZ R106, R188, c[0x0][0x2d0], -R2.reuse ;  /* 0x0000b400bc6a7a23 */ /* 0x102fe20000010802 */
[----:B--2---:R-:W-:Y:S05]  /*d570*/  F2FP.BF16.PACK_AB R116, R230, R229 ;  /* 0x000000e5e674723e */ /* 0x004fea00000010ff */
[----:B------:R1:W-:Y:S03]  /*d580*/  MUFU.EX2 R188, R106 ;  /* 0x0000006a00bc7308 */ /* 0x0003e60000000800 */
[----:B-1----:R-:W-:Y:S07]  /*d590*/  FFMA.FTZ R106, R181, c[0x0][0x2d0], -R2 ;  /* 0x0000b400b56a7a23 */ /* 0x002fee0000010802 */
[----:B------:R1:W2:Y:S02]  /*d5a0*/  MUFU.EX2 R189, R106 ;  /* 0x0000006a00bd7308 */ /* 0x0002a40000000800 */
[--C-:B-1----:R-:W-:Y:S01]  /*d5b0*/  FFMA.FTZ R106, R147, c[0x0][0x2d0], -R176.reuse ;  /* 0x0000b400936a7a23 */ /* 0x102fe200000108b0 */
[----:B------:R-:W-:Y:S02]  /*d5c0*/  MOV R147, R137 ;  /* 0x0000008900937202 */ /* 0x000fe40000000f00 */
[----:B------:R-:W-:Y:S05]  /*d5d0*/  MOV R137, R187 ;  /* 0x000000bb00897202 */ /* 0x000fea0000000f00 */
[----:B------:R1:W-:Y:S01]  /*d5e0*/  MUFU.EX2 R210, R106 ;  /* 0x0000006a00d27308 */ /* 0x0003e20000000800 */
[----:B--2---:R-:W-:Y:S01]  /*d5f0*/  F2FP.BF16.PACK_AB R117, R189, R188 ;  /* 0x000000bcbd75723e */ /* 0x004fe200000010ff */
[----:B-1----:R-:W-:Y:S01]  /*d600*/  FFMA.FTZ R106, R146, c[0x0][0x2d0], -R176 ;  /* 0x0000b400926a7a23 */ /* 0x002fe200000108b0 */
[----:B------:R-:W-:Y:S02]  /*d610*/  MOV R146, R143 ;  /* 0x0000008f00927202 */ /* 0x000fe40000000f00 */
[----:B------:R-:W-:Y:S05]  /*d620*/  MOV R143, R136 ;  /* 0x00000088008f7202 */ /* 0x000fea0000000f00 */
[----:B------:R1:W2:Y:S01]  /*d630*/  MUFU.EX2 R211, R106 ;  /* 0x0000006a00d37308 */ /* 0x0002a20000000800 */
[----:B------:R-:W-:Y:S01]  /*d640*/  MOV R136, R186 ;  /* 0x000000ba00887202 */ /* 0x000fe20000000f00 */
        /* <DEDUP_REMOVED lines=14> */
[----:B------:R1:W4:Y:S07]  /*d730*/  MUFU.EX2 R206, R106 ;  /* 0x0000006a00ce7308 */ /* 0x00032e0000000800 */
[C---:B------:R-:W-:Y:S08]  /*d740*/  HMMA.16816.F32.BF16 R24, R116.reuse, R128, R24 ;  /* 0x000000807418723c */ /* 0x040ff00000041818 */
[-C--:B------:R-:W-:Y:S08]  /*d750*/  HMMA.16816.F32.BF16 R28, R116, R130.reuse, R28 ;  /* 0x00000082741c723c */ /* 0x080ff0000004181c */
[C---:B------:R-:W-:Y:S01]  /*d760*/  HMMA.16816.F32.BF16 R32, R112.reuse, R130, R32 ;  /* 0x000000827020723c */ /* 0x040fe20000041820 */
[----:B------:R-:W5:Y:S03]  /*d770*/  LDSM.16.MT88.4 R128, [R213+0x2800] ;  /* 0x00280000d580783b */ /* 0x000f660000004200 */
[--C-:B-1----:R-:W-:Y:S01]  /*d780*/  FFMA.FTZ R106, R146, c[0x0][0x2d0], -R111.reuse ;  /* 0x0000b400926a7a23 */ /* 0x102fe2000001086f */
[----:B----4-:R-:W-:Y:S03]  /*d790*/  F2FP.BF16.PACK_AB R108, R206, R205 ;  /* 0x000000cdce6c723e */ /* 0x010fe600000010ff */
[-C--:B---3--:R-:W-:Y:S01]  /*d7a0*/  HMMA.16816.F32.BF16 R36, R112, R120.reuse, R36 ;  /* 0x000000787024723c */ /* 0x088fe20000041824 */
[----:B------:R1:W-:Y:S07]  /*d7b0*/  MUFU.EX2 R202, R106 ;  /* 0x0000006a00ca7308 */ /* 0x0003ee0000000800 */
[C---:B------:R-:W-:Y:S08]  /*d7c0*/  HMMA.16816.F32.BF16 R40, R116.reuse, R120, R40 ;  /* 0x000000787428723c */ /* 0x040ff00000041828 */
[-C--:B------:R-:W-:Y:S08]  /*d7d0*/  HMMA.16816.F32.BF16 R44, R116, R122.reuse, R44 ;  /* 0x0000007a742c723c */ /* 0x080ff0000004182c */
[C---:B------:R-:W-:Y:S01]  /*d7e0*/  HMMA.16816.F32.BF16 R48, R112.reuse, R122, R48 ;  /* 0x0000007a7030723c */ /* 0x040fe20000041830 */
[----:B------:R-:W3:Y:S03]  /*d7f0*/  LDSM.16.MT88.4 R120, [R214+0x2800] ;  /* 0x00280000d678783b */ /* 0x000ee60000004200 */
[--C-:B-1----:R-:W-:Y:S01]  /*d800*/  FFMA.FTZ R106, R145, c[0x0][0x2d0], -R111.reuse ;  /* 0x0000b400916a7a23 */ /* 0x102fe2000001086f */
[----:B------:R-:W-:Y:S03]  /*d810*/  MOV R145, R138 ;  /* 0x0000008a00917202 */ /* 0x000fe60000000f00 */
[-C--:B--2---:R-:W-:Y:S01]  /*d820*/  HMMA.16816.F32.BF16 R52, R112, R124.reuse, R52 ;  /* 0x0000007c7034723c */ /* 0x084fe20000041834 */
[----:B------:R1:W-:Y:S07]  /*d830*/  MUFU.EX2 R203, R106 ;  /* 0x0000006a00cb7308 */ /* 0x0003ee0000000800 */
[C---:B------:R-:W-:Y:S08]  /*d840*/  HMMA.16816.F32.BF16 R56, R116.reuse, R124, R56 ;  /* 0x0000007c7438723c */ /* 0x040ff00000041838 */
[-C--:B------:R-:W-:Y:S08]  /*d850*/  HMMA.16816.F32.BF16 R60, R116, R126.reuse, R60 ;  /* 0x0000007e743c723c */ /* 0x080ff0000004183c */
[C---:B------:R-:W-:Y:S01]  /*d860*/  HMMA.16816.F32.BF16 R64, R112.reuse, R126, R64 ;  /* 0x0000007e7040723c */ /* 0x040fe20000041840 */
[----:B------:R-:W2:Y:S03]  /*d870*/  LDSM.16.MT88.4 R124, [R213+0xc00] ;  /* 0x000c0000d57c783b */ /* 0x000ea60000004200 */
[----:B-1----:R-:W-:Y:S04]  /*d880*/  FFMA.FTZ R106, R144, c[0x0][0x2d0], -R110 ;  /* 0x0000b400906a7a23 */ /* 0x002fe8000001086e */
[-C--:B-----5:R-:W-:Y:S01]  /*d890*/  HMMA.16816.F32.BF16 R68, R112, R128.reuse, R68 ;  /* 0x000000807044723c */ /* 0x0a0fe20000041844 */
[----:B------:R1:W-:Y:S01]  /*d8a0*/  MUFU.EX2 R201, R106 ;  /* 0x0000006a00c97308 */ /* 0x0003e20000000800 */
[----:B------:R-:W4:Y:S04]  /*d8b0*/  LDL.LU R110, [R1+0x20] ;  /* 0x00002000016e7983 */ /* 0x000f280000300800 */
[----:B------:R-:W5:Y:S02]  /*d8c0*/  LDL.LU R144, [R1+0x24] ;  /* 0x0000240001907983 */ /* 0x000f640000300800 */
[C---:B------:R-:W-:Y:S08]  /*d8d0*/  HMMA.16816.F32.BF16 R72, R116.reuse, R128, R72 ;  /* 0x000000807448723c */ /* 0x040ff00000041848 */
[-C--:B------:R-:W-:Y:S08]  /*d8e0*/  HMMA.16816.F32.BF16 R76, R116, R130.reuse, R76 ;  /* 0x00000082744c723c */ /* 0x080ff0000004184c */
[C---:B------:R-:W-:Y:S04]  /*d8f0*/  HMMA.16816.F32.BF16 R80, R112.reuse, R130, R80 ;  /* 0x000000827050723c */ /* 0x040fe80000041850 */
[--C-:B-1----:R-:W-:Y:S04]  /*d900*/  FFMA.FTZ R106, R143, c[0x0][0x2d0], -R111.reuse ;  /* 0x0000b4008f6a7a23 */ /* 0x102fe8000001086f */
[-C--:B---3--:R-:W-:Y:S01]  /*d910*/  HMMA.16816.F32.BF16 R84, R112, R120.reuse, R84 ;  /* 0x000000787054723c */ /* 0x088fe20000041854 */
[----:B------:R1:W-:Y:S07]  /*d920*/  MUFU.EX2 R199, R106 ;  /* 0x0000006a00c77308 */ /* 0x0003ee0000000800 */
[C---:B------:R-:W-:Y:S08]  /*d930*/  HMMA.16816.F32.BF16 R88, R116.reuse, R120, R88 ;  /* 0x000000787458723c */ /* 0x040ff00000041858 */
[-C--:B------:R-:W-:Y:S08]  /*d940*/  HMMA.16816.F32.BF16 R92, R116, R122.reuse, R92 ;  /* 0x0000007a745c723c */ /* 0x080ff0000004185c */
[----:B------:R-:W-:Y:S04]  /*d950*/  HMMA.16816.F32.BF16 R96, R112, R122, R96 ;  /* 0x0000007a7060723c */ /* 0x000fe80000041860 */
[----:B-1----:R-:W-:Y:S04]  /*d960*/  FFMA.FTZ R106, R142, c[0x0][0x2d0], -R111 ;  /* 0x0000b4008e6a7a23 */ /* 0x002fe8000001086f */
[----:B------:R1:W3:Y:S04]  /*d970*/  MUFU.EX2 R198, R106 ;  /* 0x0000006a00c67308 */ /* 0x0002e80000000800 */
[----:B-1----:R-:W-:Y:S01]  /*d980*/  FFMA.FTZ R106, R141, c[0x0][0x2d0], -R176 ;  /* 0x0000b4008d6a7a23 */ /* 0x002fe200000108b0 */
[----:B---3--:R-:W-:Y:S01]  /*d990*/  F2FP.BF16.PACK_AB R111, R198, R199 ;  /* 0x000000c7c66f723e */ /* 0x008fe200000010ff */
[----:B------:R-:W1:Y:S04]  /*d9a0*/  LDSM.16.MT88.4 R140, [R214+0xc00] ;  /* 0x000c0000d68c783b */ /* 0x000e680000004200 */
[----:B------:R3:W1:Y:S02]  /*d9b0*/  MUFU.EX2 R194, R106 ;  /* 0x0000006a00c27308 */ /* 0x0006640000000800 */
[--C-:B---3--:R-:W-:Y:S08]  /*d9c0*/  FFMA.FTZ R106, R184, c[0x0][0x2d0], -R2.reuse ;  /* 0x0000b400b86a7a23 */ /* 0x108ff00000010802 */
[----:B------:R3:W-:Y:S02]  /*d9d0*/  MUFU.EX2 R184, R106 ;  /* 0x0000006a00b87308 */ /* 0x0007e40000000800 */
[--C-:B---3--:R-:W-:Y:S02]  /*d9e0*/  FFMA.FTZ R106, R185, c[0x0][0x2d0], -R2.reuse ;  /* 0x0000b400b96a7a23 */ /* 0x108fe40000010802 */
[----:B------:R-:W-:Y:S01]  /*d9f0*/  FFMA.FTZ R2, R109, c[0x0][0x2d0], -R2 ;  /* 0x0000b4006d027a23 */ /* 0x000fe20000010802 */
[----:B------:R-:W-:Y:S05]  /*da00*/  F2FP.BF16.PACK_AB R109, R203, R202 ;  /* 0x000000cacb6d723e */ /* 0x000fea00000010ff */
[----:B------:R3:W-:Y:S02]  /*da10*/  MUFU.EX2 R185, R106 ;  /* 0x0000006a00b97308 */ /* 0x0007e40000000800 */
[--C-:B---3--:R-:W-:Y:S02]  /*da20*/  FFMA.FTZ R106, R139, c[0x0][0x2d0], -R176.reuse ;  /* 0x0000b4008b6a7a23 */ /* 0x108fe400000108b0 */
[----:B------:R-:W3:Y:S06]  /*da30*/  LDL.LU R139, [R1+0x28] ;  /* 0x00002800018b7983 */ /* 0x000eec0000300800 */
[----:B------:R1:W-:Y:S01]  /*da40*/  MUFU.EX2 R191, R106 ;  /* 0x0000006a00bf7308 */ /* 0x0003e20000000800 */
[----:B------:R-:W3:Y:S01]  /*da50*/  LDL.LU R138, [R1+0x2c] ;  /* 0x00002c00018a7983 */ /* 0x000ee20000300800 */
[----:B-1----:R-:W-:Y:S01]  /*da60*/  FFMA.FTZ R106, R137, c[0x0][0x2d0], -R176 ;  /* 0x0000b400896a7a23 */ /* 0x002fe200000108b0 */
[----:B------:R-:W-:Y:S02]  /*da70*/  MOV R137, R190 ;  /* 0x000000be00897202 */ /* 0x000fe40000000f00 */
[----:B------:R-:W-:Y:S05]  /*da80*/  F2FP.BF16.PACK_AB R176, R195, R194 ;  /* 0x000000c2c3b0723e */ /* 0x000fea00000010ff */
[----:B------:R-:W1:Y:S10]  /*da90*/  MUFU.EX2 R190, R106 ;  /* 0x0000006a00be7308 */ /* 0x000e740000000800 */
[----:B------:R1:W1:Y:S01]  /*daa0*/  MUFU.EX2 R106, R2 ;  /* 0x00000002006a7308 */ /* 0x0002620000000800 */
[----:B----4-:R-:W-:Y:S01]  /*dab0*/  FFMA.FTZ R100, R100, R110, R180 ;  /* 0x0000006e64647223 */ /* 0x010fe200000100b4 */
[----:B------:R-:W-:Y:S01]  /*dac0*/  F2FP.BF16.PACK_AB R110, R200, R201 ;  /* 0x000000c9c86e723e */ /* 0x000fe200000010ff */
[----:B------:R-:W4:Y:S01]  /*dad0*/  LDSM.16.MT88.4 R180, [R213+0x2c00] ;  /* 0x002c0000d5b4783b */ /* 0x000f220000004200 */
[----:B-----5:R-:W-:Y:S05]  /*dae0*/  FFMA.FTZ R101, R101, R144, R145 ;  /* 0x0000009065657223 */ /* 0x020fea0000010091 */
[-C--:B--2---:R-:W-:Y:S02]  /*daf0*/  HMMA.16816.F32.BF16 R112, R108, R124.reuse, R4 ;  /* 0x0000007c6c70723c */ /* 0x084fe40000041804 */
[----:B------:R-:W2:Y:S03]  /*db00*/  LDSM.16.MT88.4 R4, [R214+0x2c00] ;  /* 0x002c0000d604783b */ /* 0x000ea60000004200 */
[----:B---3--:R-:W-:Y:S01]  /*db10*/  FFMA.FTZ R3, R3, R139, R178 ;  /* 0x0000008b03037223 */ /* 0x008fe200000100b2 */
[----:B-1----:R-:W-:Y:S01]  /*db20*/  F2FP.BF16.PACK_AB R178, R190, R191 ;  /* 0x000000bfbeb2723e */ /* 0x002fe200000010ff */
[----:B------:R-:W-:Y:S01]  /*db30*/  FFMA.FTZ R2, R0, R138, R177 ;  /* 0x0000008a00027223 */ /* 0x000fe200000100b1 */
[----:B------:R-:W-:Y:S04]  /*db40*/  F2FP.BF16.PACK_AB R177, R185, R184 ;  /* 0x000000b8b9b1723e */ /* 0x000fe800000010ff */
[----:B------:R-:W-:Y:S01]  /*db50*/  MOV R0, R179 ;  /* 0x000000b300007202 */ /* 0x000fe20000000f00 */
[----:B------:R-:W-:Y:S01]  /*db60*/  FADD.FTZ R2, R207, R2 ;  /* 0x00000002cf027221 */ /* 0x000fe20000010000 */
[----:B------:R-:W-:Y:S03]  /*db70*/  F2FP.BF16.PACK_AB R179, R106, R107 ;  /* 0x0000006b6ab3723e */ /* 0x000fe600000010ff */
[----:B------:R-:W-:Y:S02]  /*db80*/  FADD.FTZ R2, R208, R2 ;  /* 0x00000002d0027221 */ /* 0x000fe40000010000 */
[----:B------:R-:W-:Y:S02]  /*db90*/  FADD.FTZ R0, R0, R100 ;  /* 0x0000006400007221 */ /* 0x000fe40000010000 */
[C---:B------:R-:W-:Y:S07]  /*dba0*/  HMMA.16816.F32.BF16 R116, R176.reuse, R124, R8 ;  /* 0x0000007cb074723c */ /* 0x040fee0000041808 */
[----:B------:R-:W-:Y:S01]  /*dbb0*/  MOV R9, R135 ;  /* 0x0000008700097202 */ /* 0x000fe20000000f00 */
[-C--:B------:R-:W-:Y:S04]  /*dbc0*/  HMMA.16816.F32.BF16 R120, R176, R126.reuse, R12 ;  /* 0x0000007eb078723c */ /* 0x080fe8000004180c */
[----:B------:R-:W-:Y:S02]  /*dbd0*/  MOV R10, R134 ;  /* 0x00000086000a7202 */ /* 0x000fe40000000f00 */
[----:B------:R-:W-:Y:S02]  /*dbe0*/  MOV R8, R136 ;  /* 0x0000008800087202 */ /* 0x000fe40000000f00 */
[C---:B------:R-:W-:Y:S04]  /*dbf0*/  HMMA.16816.F32.BF16 R124, R108.reuse, R126, R16 ;  /* 0x0000007e6c7c723c */ /* 0x040fe80000041810 */
[----:B------:R-:W-:Y:S02]  /*dc00*/  MOV R14, R133 ;  /* 0x00000085000e7202 */ /* 0x000fe40000000f00 */
[----:B------:R-:W-:Y:S02]  /*dc10*/  MOV R15, R132 ;  /* 0x00000084000f7202 */ /* 0x000fe40000000f00 */
[-C--:B------:R-:W-:Y:S04]  /*dc20*/  HMMA.16816.F32.BF16 R128, R108, R140.reuse, R20 ;  /* 0x0000008c6c80723c */ /* 0x080fe80000041814 */
[----:B------:R-:W-:Y:S01]  /*dc30*/  FADD.FTZ R3, R14, R3 ;  /* 0x000000030e037221 */ /* 0x000fe20000010000 */
[----:B------:R-:W-:Y:S01]  /*dc40*/  MOV R11, R137 ;  /* 0x00000089000b7202 */ /* 0x000fe20000000f00 */
        /* <DEDUP_REMOVED lines=35> */
[-C--:B----4-:R-:W-:Y:S03]  /*de80*/  HMMA.16816.F32.BF16 R68, R108, R180.reuse, R68 ;  /* 0x000000b46c44723c */ /* 0x090fe60000041844 */
        /* <DEDUP_REMOVED lines=14> */
[-C--:B--2---:R-:W-:Y:S04]  /*df70*/  HMMA.16816.F32.BF16 R84, R108, R4.reuse, R84 ;  /* 0x000000046c54723c */ /* 0x084fe80000041854 */
[----:B------:R-:W-:Y:S04]  /*df80*/  FADD.FTZ R8, R205, R8 ;  /* 0x00000008cd087221 */ /* 0x000fe80000010000 */
[C---:B------:R-:W-:Y:S07]  /*df90*/  HMMA.16816.F32.BF16 R88, R176.reuse, R4, R88 ;  /* 0x00000004b058723c */ /* 0x040fee0000041858 */
[----:B------:R-:W-:Y:S01]  /*dfa0*/  FADD.FTZ R5, R210, R3 ;  /* 0x00000003d2057221 */ /* 0x000fe20000010000 */
[-C--:B------:R-:W-:Y:S04]  /*dfb0*/  HMMA.16816.F32.BF16 R92, R176, R6.reuse, R92 ;  /* 0x00000006b05c723c */ /* 0x080fe8000004185c */
        /* <DEDUP_REMOVED lines=16> */
[----:B------:R-:W-:Y:S01]  /*e0c0*/  STL [R1+0x20], R4 ;  /* 0x0000200401007387 */ /* 0x000fe20000100800 */
[----:B------:R-:W-:Y:S02]  /*e0d0*/  FADD.FTZ R2, R190, R2 ;  /* 0x00000002be027221 */ /* 0x000fe40000010000 */
[----:B------:R-:W-:Y:S02]  /*e0e0*/  FADD.FTZ R3, R198, R3 ;  /* 0x00000003c6037221 */ /* 0x000fe40000010000 */
[----:B------:R-:W-:Y:S01]  /*e0f0*/  FADD.FTZ R0, R107, R6 ;  /* 0x000000066b007221 */ /* 0x000fe20000010000 */
[----:B------:R-:W-:Y:S02]  /*e100*/  MOV R107, R102 ;  /* 0x00000066006b7202 */ /* 0x000fe40000000f00 */
[----:B------:R1:W-:Y:S01]  /*e110*/  STL [R1+0x24], R3 ;  /* 0x0000240301007387 */ /* 0x0003e20000100800 */
[----:B------:R-:W-:Y:S01]  /*e120*/  FADD.FTZ R0, R106, R0 ;  /* 0x000000006a007221 */ /* 0x000fe20000010000 */
[----:B------:R-:W-:Y:S02]  /*e130*/  MOV R106, R103 ;  /* 0x00000067006a7202 */ /* 0x000fe40000000f00 */
[----:B------:R2:W-:Y:S04]  /*e140*/  STL [R1+0x28], R2 ;  /* 0x0000280201007387 */ /* 0x0005e80000100800 */
[----:B------:R3:W-:Y:S01]  /*e150*/  STL [R1+0x2c], R0 ;  /* 0x00002c0001007387 */ /* 0x0007e20000100800 */
[----:B-1----:R-:W-:Y:S02]  /*e160*/  MOV R3, R104 ;  /* 0x0000006800037202 */ /* 0x002fe40000000f00 */
[----:B--2---:R-:W-:Y:S01]  /*e170*/  MOV R2, R105 ;  /* 0x0000006900027202 */ /* 0x004fe20000000f00 */
[----:B------:R-:W-:-:S05]  /*e180*/  @P0 BRA `(.L_x_1013) ;  /* 0xffffc3a000000947 */ /* 0x000fca000383ffff */
.L_x_1012:
[----:B------:R-:W-:Y:S02]  /*e190*/  MOV R10, 0x1f ;  /* 0x0000001f000a7802 */ /* 0x000fe40000000f00 */
[----:B------:R-:W-:Y:S01]  /*e1a0*/  MOV R9, 0xffffffff ;  /* 0xffffffff00097802 */ /* 0x000fe20000000f00 */
[----:B------:R-:W-:Y:S05]  /*e1b0*/  BRA.DIV ~URZ, `(.L_x_1014) ;  /* 0x000028a27f007947 */ /* 0x000fea000b800000 */
[----:B---3--:R-:W2:Y:S04]  /*e1c0*/  LDL R0, [R1+0x20] ;  /* 0x0000200001007983 */ /* 0x008ea80000100800 */
[----:B--2---:R1:W2:Y:S02]  /*e1d0*/  SHFL.BFLY PT, R5, R0, 0x2, 0x1f ;  /* 0x0c401f0000057f89 */ /* 0x0042a400000e0000 */
.L_x_1038:
[----:B-1----:R-:W3:Y:S02]  /*e1e0*/  LDL.LU R0, [R1+0x20] ;  /* 0x0000200001007983 */ /* 0x002ee40000300800 */
[----:B--23--:R-:W-:Y:S01]  /*e1f0*/  FADD.FTZ R5, R5, R0 ;  /* 0x0000000005057221 */ /* 0x00cfe20000010000 */
[----:B------:R-:W-:Y:S05]  /*e200*/  BRA.DIV ~URZ, `(.L_x_1015) ;  /* 0x000028b27f007947 */ /* 0x000fea000b800000 */
[----:B------:R-:W2:Y:S04]  /*e210*/  LDL.LU R2, [R1+0x24] ;  /* 0x0000240001027983 */ /* 0x000ea80000300800 */
        /* <DEDUP_REMOVED lines=15> */
.L_x_1039:
        /* <DEDUP_REMOVED lines=13> */
[----:B------:R-:W2:Y:S08]  /*e3e0*/  @P3 MUFU.LG2 R5, R5 ;  /* 0x0000000500053308 */ /* 0x000eb00000000c00 */
[----:B------:R-:W3:Y:S01]  /*e3f0*/  @P2 MUFU.RCP R3, R4 ;  /* 0x0000000400032308 */ /* 0x000ee20000001000 */
        /* <DEDUP_REMOVED lines=9> */
[----:B------:R-:W4:Y:S01]  /*e490*/  @P2 MUFU.LG2 R4, R4 ;  /* 0x0000000400042308 */ /* 0x000f220000000c00 */
[C---:B------:R-:W-:Y:S02]  /*e4a0*/  FMUL.FTZ R144, R0.reuse, R144 ;  /* 0x0000009000907220 */ /* 0x040fe40000410000 */
[C---:B------:R-:W-:Y:S02]  /*e4b0*/  FMUL.FTZ R145, R0.reuse, R145 ;  /* 0x0000009100917220 */ /* 0x040fe40000410000 */
[C---:B------:R-:W-:Y:S02]  /*e4c0*/  FMUL.FTZ R156, R0.reuse, R156 ;  /* 0x0000009c009c7220 */ /* 0x040fe40000410000 */
[C---:B------:R-:W-:Y:S01]  /*e4d0*/  FMUL.FTZ R157, R0.reuse, R157 ;  /* 0x0000009d009d7220 */ /* 0x040fe20000410000 */
[----:B------:R-:W5:Y:S01]  /*e4e0*/  @P1 MUFU.LG2 R7, R7 ;  /* 0x0000000700071308 */ /* 0x000f620000000c00 */
        /* <DEDUP_REMOVED lines=13> */
[----:B--2---:R-:W-:-:S02]  /*e5c0*/  @P3 FMUL.FTZ R9, R5, 0.69314718246459960938 ;  /* 0x3f31721805093820 */ /* 0x004fc40000410000 */
[C---:B---3--:R-:W-:Y:S02]  /*e5d0*/  FMUL.FTZ R114, R3.reuse, R114 ;  /* 0x0000007203727220 */ /* 0x048fe40000410000 */
[----:B------:R-:W-:Y:S01]  /*e5e0*/  @P3 FMUL.FTZ R5, R0, c[0x0][0x2d0] ;  /* 0x0000b40000053a20 */ /* 0x000fe20000410000 */
[----:B------:R-:W-:Y:S01]  /*e5f0*/  MOV R0, RZ ;  /* 0x000000ff00007202 */ /* 0x000fe20000000f00 */
[C---:B------:R-:W-:Y:S02]  /*e600*/  FMUL.FTZ R115, R3.reuse, R115 ;  /* 0x0000007303737220 */ /* 0x040fe40000410000 */
[C---:B------:R-:W-:Y:S02]  /*e610*/  FMUL.FTZ R126, R3.reuse, R126 ;  /* 0x0000007e037e7220 */ /* 0x040fe40000410000 */
[C---:B------:R-:W-:Y:S01]  /*e620*/  FMUL.FTZ R127, R3.reuse, R127 ;  /* 0x0000007f037f7220 */ /* 0x040fe20000410000 */
[----:B------:R-:W2:Y:S01]  /*e630*/  @P0 MUFU.RCP R0, R6 ;  /* 0x0000000600000308 */ /* 0x000ea20000001000 */
        /* <DEDUP_REMOVED lines=20> */
[----:B------:R-:W-:Y:S01]  /*e780*/  @P2 MOV R3, 0x3f317218 ;  /* 0x3f31721800032802 */ /* 0x000fe20000000f00 */
[C---:B-1----:R-:W-:Y:S02]  /*e790*/  FMUL.FTZ R116, R2.reuse, R116 ;  /* 0x0000007402747220 */ /* 0x042fe40000410000 */
        /* <DEDUP_REMOVED lines=23> */
[----:B------:R-:W1:Y:S01]  /*e910*/  @P0 MUFU.LG2 R2, R6 ;  /* 0x0000000600020308 */ /* 0x000e620000000c00 */
[----:B----4-:R-:W-:Y:S02]  /*e920*/  @P2 FMUL.FTZ R8, R4, 0.69314718246459960938 ;  /* 0x3f31721804082820 */ /* 0x010fe40000410000 */
[----:B------:R-:W-:Y:S02]  /*e930*/  @P2 FMUL.FTZ R4, R3, c[0x0][0x2d0] ;  /* 0x0000b40003042a20 */ /* 0x000fe40000410000 */
[----:B-----5:R-:W-:Y:S02]  /*e940*/  @P1 FMUL.FTZ R7, R7, 0.69314718246459960938 ;  /* 0x3f31721807071820 */ /* 0x020fe40000410000 */
[----:B------:R-:W-:Y:S02]  /*e950*/  @P1 FMUL.FTZ R3, R10, c[0x0][0x2d0] ;  /* 0x0000b4000a031a20 */ /* 0x000fe40000410000 */
[----:B------:R-:W-:Y:S01]  /*e960*/  @P2 FFMA.FTZ R20, R4, R104, R8 ;  /* 0x0000006804142223 */ /* 0x000fe20000010008 */
[----:B------:R-:W-:Y:S01]  /*e970*/  MOV R4, 0x1 ;  /* 0x0000000100047802 */ /* 0x000fe20000000f00 */
[----:B------:R-:W-:Y:S01]  /*e980*/  @P1 FFMA.FTZ R21, R3, R103, R7 ;  /* 0x0000006703151223 */ /* 0x000fe20000010007 */
[----:B------:R-:W-:Y:S01]  /*e990*/  @P0 MOV R3, 0x3f317218 ;  /* 0x3f31721800030802 */ /* 0x000fe20000000f00 */
[----:B--2---:R-:W-:-:S02]  /*e9a0*/  FMUL.FTZ R118, R0, R118 ;  /* 0x0000007600767220 */ /* 0x004fc40000410000 */
[----:B------:R-:W-:Y:S02]  /*e9b0*/  FMUL.FTZ R119, R0, R119 ;  /* 0x0000007700777220 */ /* 0x000fe40000410000 */
[----:B-1----:R-:W-:Y:S02]  /*e9c0*/  @P0 FMUL.FTZ R2, R2, 0.69314718246459960938 ;  /* 0x3f31721802020820 */ /* 0x002fe40000410000 */
[----:B------:R-:W-:Y:S02]  /*e9d0*/  @P0 FMUL.FTZ R3, R3, c[0x0][0x2d0] ;  /* 0x0000b40003030a20 */ /* 0x000fe40000410000 */
        /* <DEDUP_REMOVED lines=25> */
.L_x_995:
[----:B--2---:R2:W5:Y:S01]  /*eb70*/  LDL R7, [R1+0x58] ;  /* 0x0000580001077983 */ /* 0x0045620000100800 */
[----:B------:R-:W-:Y:S03]  /*eb80*/  BSSY B0, `(.L_x_1016) ;  /* 0x0000012000007945 */ /* 0x000fe60003800000 */
[----:B------:R-:W3:Y:S02]  /*eb90*/  S2R R6, SR_TID.X ;  /* 0x0000000000067919 */ /* 0x000ee40000002100 */
[----:B---3--:R-:W-:-:S13]  /*eba0*/  LOP3.LUT P0, RZ, R6, 0x7f, RZ, 0xc0, !PT ;  /* 0x0000007f06ff7812 */ /* 0x008fda000780c0ff */
[----:B------:R-:W-:Y:S05]  /*ebb0*/  @P0 BRA `(.L_x_1017) ;  /* 0x000000e000000947 */ /* 0x000fea0003800000 */
[----:B--2---:R-:W2:Y:S01]  /*ebc0*/  S2R R4, SR_LANEID ;  /* 0x0000000000047919 */ /* 0x004ea20000000000 */
[----:B------:R-:W-:Y:S01]  /*ebd0*/  VOTEU.ANY UR4, UPT, PT ;  /* 0x0000000000047886 */ /* 0x000fe200038e0100 */
[----:B------:R-:W-:Y:S01]  /*ebe0*/  IMAD.MOV.U32 R5, RZ, RZ, c[0x0][0x584] ;  /* 0x00016100ff057624 */ /* 0x000fe200078e00ff */
[----:B------:R-:W2:Y:S08]  /*ebf0*/  FLO.U32 R3, UR4 ;  /* 0x0000000400037d00 */ /* 0x000eb000080e0000 */
[----:B------:R-:W3:Y:S01]  /*ec00*/  POPC R2, UR4 ;  /* 0x0000000400027d09 */ /* 0x000ee20008000000 */
[----:B--2---:R-:W-:Y:S01]  /*ec10*/  ISETP.EQ.U32.AND P0, PT, R3, R4, PT ;  /* 0x000000040300720c */ /* 0x004fe20003f02070 */
[----:B------:R-:W-:-:S12]  /*ec20*/  IMAD.MOV.U32 R4, RZ, RZ, c[0x0][0x580] ;  /* 0x00016000ff047624 */ /* 0x000fd800078e00ff */
[----:B---3--:R2:W3:Y:S04]  /*ec30*/  @P0 ATOMG.E.ADD.STRONG.GPU PT, R2, [R4.64], R2 ;  /* 0x00000002040209a8 */ /* 0x0084e800081ee1c6 */
[----:B--2---:R-:W2:Y:S04]  /*ec40*/  S2R R4, SR_LTMASK ;  /* 0x0000000000047919 */ /* 0x004ea80000003900 */
[----:B---3--:R2:W3:Y:S02]  /*ec50*/  SHFL.IDX PT, R3, R2, R3, 0x1f ;  /* 0x00001f0302037589 */ /* 0x0084e400000e0000 */
[----:B--2---:R-:W-:-:S06]  /*ec60*/  LOP3.LUT R2, R4, UR4, RZ, 0xc0, !PT ;  /* 0x0000000404027c12 */ /* 0x004fcc000f8ec0ff */
[----:B------:R-:W3:Y:S02]  /*ec70*/  POPC R2, R2 ;  /* 0x0000000200027309 */ /* 0x000ee40000000000 */
[----:B---3-5:R-:W-:-:S05]  /*ec80*/  IADD3 R7, R3, c[0x0][0xc], R2 ;  /* 0x0000030003077a10 */ /* 0x028fca0007ffe002 */
[----:B------:R2:W-:Y:S02]  /*ec90*/  STL [R1+0x58], R7 ;  /* 0x0000580701007387 */ /* 0x0005e40000100800 */
.L_x_1017:
[----:B--2---:R-:W-:Y:S05]  /*eca0*/  BSYNC B0 ;  /* 0x0000000000007941 */ /* 0x004fea0003800000 */
.L_x_1016:
[----:B------:R-:W-:Y:S01]  /*ecb0*/  PRMT R0, R0, 0x9910, RZ ;  /* 0x0000991000007816 */ /* 0x000fe200000000ff */
[----:B------:R-:W-:Y:S01]  /*ecc0*/  BSSY B1, `(.L_x_1018) ;  /* 0x000018d000017945 */ /* 0x000fe20003800000 */
[----:B-----5:R-:W-:Y:S02]  /*ecd0*/  IMAD.MOV.U32 R36, RZ, RZ, R7 ;  /* 0x000000ffff247224 */ /* 0x020fe400078e0007 */
[----:B------:R-:W-:-:S13]  /*ece0*/  ISETP.NE.AND P0, PT, R0, RZ, PT ;  /* 0x000000ff0000720c */ /* 0x000fda0003f05270 */
[----:B------:R-:W-:Y:S05]  /*ecf0*/  @!P0 BRA `(.L_x_1019) ;  /* 0x000015d000008947 */ /* 0x000fea0003800000 */
[----:B------:R-:W-:Y:S01]  /*ed00*/  WARPSYNC 0xffffffff ;  /* 0xffffffff00007948 */ /* 0x000fe20003800000 */
[----:B------:R-:W-:Y:S06]  /*ed10*/  BAR.SYNC.DEFER_BLOCKING 0x1, 0x80 ;  /* 0x0042000000007b1d */ /* 0x000fec0000010000 */
[----:B------:R-:W-:Y:S05]  /*ed20*/  BRA.CONV ~URZ, `(.L_x_1020) ;  /* 0x000000737f007947 */ /* 0x000fea000b800000 */
[----:B------:R-:W-:Y:S01]  /*ed30*/  SHF.R.S32.HI R7, RZ, 0x1f, R6 ;  /* 0x0000001fff077819 */ /* 0x000fe20000011406 */
[----:B------:R-:W-:Y:S01]  /*ed40*/  IMAD.MOV.U32 R3, RZ, RZ, 0x1f ;  /* 0x0000001fff037424 */ /* 0x000fe200078e00ff */
[----:B------:R-:W-:Y:S02]  /*ed50*/  MOV R2, 0xeda0 ;  /* 0x0000eda000027802 */ /* 0x000fe40000000f00 */
[----:B------:R-:W-:Y:S01]  /*ed60*/  LEA.HI R7, R7, R6, RZ, 0x7 ;  /* 0x0000000607077211 */ /* 0x000fe200078f38ff */
[----:B------:R-:W-:-:S03]  /*ed70*/  IMAD.MOV.U32 R6, RZ, RZ, RZ ;  /* 0x000000ffff067224 */ /* 0x000fc600078e00ff */
[----:B------:R-:W-:Y:S02]  /*ed80*/  SHF.R.S32.HI R7, RZ, 0x7, R7 ;  /* 0x00000007ff077819 */ /* 0x000fe40000011407 */
[----:B-1----:R-:W-:Y:S05]  /*ed90*/  CALL.REL.NOINC `($__internal_17_$__cuda_sm70_shflsync_idx_p) ;  /* 0x0000203000007944 */ /* 0x002fea0003c00000 */
.L_x_1020:
[----:B------:R-:W2:Y:S04]  /*eda0*/  LDL R8, [R1+0x64] ;  /* 0x0000640001087983 */ /* 0x000ea80000100800 */
[----:B------:R-:W3:Y:S04]  /*edb0*/  LDL.LU R5, [R1+0x40] ;  /* 0x0000400001057983 */ /* 0x000ee80000300800 */
[----:B-1----:R-:W4:Y:S04]  /*edc0*/  LDL.LU R11, [R1+0x44] ;  /* 0x00004400010b7983 */ /* 0x002f280000300800 */
[----:B------:R-:W5:Y:S04]  /*edd0*/  LDL.LU R17, [R1+0x50] ;  /* 0x0000500001117983 */ /* 0x000f680000300800 */
[----:B------:R-:W2:Y:S01]  /*ede0*/  LDL.LU R16, [R1+0x54] ;  /* 0x0000540001107983 */ /* 0x000ea20000300800 */
[----:B------:R-:W-:-:S03]  /*edf0*/  IMAD.MOV.U32 R3, RZ, RZ, 0x1 ;  /* 0x00000001ff037424 */ /* 0x000fc600078e00ff */
[----:B------:R-:W5:Y:S02]  /*ee00*/  LDL R15, [R1+0x6c] ;  /* 0x00006c00010f7983 */ /* 0x000f640000100800 */
[----:B------:R-:W-:Y:S02]  /*ee10*/  ISETP.NE.AND P1, PT, R3, c[0x0][0x4e8], PT ;  /* 0x00013a0003007a0c */ /* 0x000fe40003f25270 */
[----:B------:R-:W5:Y:S01]  /*ee20*/  LDL R37, [R1+0x3c] ;  /* 0x00003c0001257983 */ /* 0x000f620000100800 */
[----:B------:R-:W-:Y:S02]  /*ee30*/  ULDC UR5, c[0x0][0x4e8] ;  /* 0x00013a0000057ab9 */ /* 0x000fe40000000800 */
[----:B------:R-:W-:Y:S02]  /*ee40*/  ULDC UR4, c[0x0][0x388] ;  /* 0x0000e20000047ab9 */ /* 0x000fe40000000800 */
[----:B------:R-:W-:Y:S01]  /*ee50*/  UIMAD UR4, UR5, UR4, URZ ;  /* 0x00000004050472a4 */ /* 0x000fe2000f8e023f */
[----:B------:R-:W-:Y:S01]  /*ee60*/  BSSY B0, `(.L_x_1021) ;  /* 0x00000a7000007945 */ /* 0x000fe20003800000 */
[----:B---3--:R-:W-:Y:S01]  /*ee70*/  SHF.R.S32.HI R0, RZ, 0x1f, R5 ;  /* 0x0000001fff007819 */ /* 0x008fe20000011405 */
[----:B------:R-:W-:-:S04]  /*ee80*/  IMAD.WIDE.U32 R6, R5, c[0x0][0x4d0], RZ ;  /* 0x0001340005067a25 */ /* 0x000fc800078e00ff */
[C---:B------:R-:W-:Y:S02]  /*ee90*/  IMAD R2, R0.reuse, c[0x0][0x4d0], RZ ;  /* 0x0001340000027a24 */ /* 0x040fe400078e02ff */
[----:B------:R-:W-:Y:S02]  /*eea0*/  IMAD R4, R0, c[0x0][0x438], RZ ;  /* 0x00010e0000047a24 */ /* 0x000fe400078e02ff */
[----:B------:R-:W-:Y:S01]  /*eeb0*/  IMAD R3, R5, c[0x0][0x4d4], R2 ;  /* 0x0001350005037a24 */ /* 0x000fe200078e0202 */
[----:B----4-:R-:W-:Y:S01]  /*eec0*/  SHF.R.S32.HI R2, RZ, 0x1f, R11 ;  /* 0x0000001fff027819 */ /* 0x010fe2000001140b */
[----:B--2---:R-:W-:Y:S02]  /*eed0*/  IMAD.IADD R0, R8, 0x1, R16 ;  /* 0x0000000108007824 */ /* 0x004fe400078e0210 */
[----:B------:R-:W-:Y:S02]  /*eee0*/  IMAD.IADD R7, R7, 0x1, R3 ;  /* 0x0000000107077824 */ /* 0x000fe400078e0203 */
[----:B------:R-:W-:-:S02]  /*eef0*/  IMAD R9, R2, c[0x0][0x4d8], RZ ;  /* 0x0001360002097a24 */ /* 0x000fc400078e02ff */
[----:B------:R-:W-:-:S04]  /*ef00*/  IMAD.WIDE.U32 R6, R11, c[0x0][0x4d8], R6 ;  /* 0x000136000b067a25 */ /* 0x000fc800078e0006 */
[----:B------:R-:W-:Y:S02]  /*ef10*/  IMAD R9, R11, c[0x0][0x4dc], R9 ;  /* 0x000137000b097a24 */ /* 0x000fe400078e0209 */
[----:B------:R-:W-:Y:S02]  /*ef20*/  IMAD R8, R5, c[0x0][0x43c], R4 ;  /* 0x00010f0005087a24 */ /* 0x000fe400078e0204 */
[----:B------:R-:W-:-:S04]  /*ef30*/  @P1 IMAD.HI.U32 R10, R0, c[0x0][0x4ec], RZ ;  /* 0x00013b00000a1a27 */ /* 0x000fc800078e00ff */
[----:B------:R-:W-:Y:S01]  /*ef40*/  IMAD.IADD R7, R7, 0x1, R9 ;  /* 0x0000000107077824 */ /* 0x000fe200078e0209 */
[----:B-----5:R-:W-:Y:S01]  /*ef50*/  SHF.R.S32.HI R9, RZ, 0x1f, R17 ;  /* 0x0000001fff097819 */ /* 0x020fe20000011411 */
[----:B------:R-:W-:-:S04]  /*ef60*/  IMAD.WIDE.U32 R4, R5, c[0x0][0x438], RZ ;  /* 0x00010e0005047a25 */ /* 0x000fc800078e00ff */
[----:B------:R-:W-:Y:S01]  /*ef70*/  IMAD.MOV.U32 R3, RZ, RZ, R0 ;  /* 0x000000ffff037224 */ /* 0x000fe200078e0000 */
[----:B------:R-:W-:Y:S01]  /*ef80*/  @P1 SHF.R.U32.HI R3, RZ, c[0x0][0x4f0], R10 ;  /* 0x00013c00ff031a19 */ /* 0x000fe2000001160a */
[----:B------:R-:W-:Y:S02]  /*ef90*/  IMAD.IADD R5, R5, 0x1, R8 ;  /* 0x0000000105057824 */ /* 0x000fe400078e0208 */
[----:B------:R-:W-:Y:S02]  /*efa0*/  IMAD R2, R2, c[0x0][0x440], RZ ;  /* 0x0001100002027a24 */ /* 0x000fe400078e02ff */
[----:B------:R-:W-:Y:S02]  /*efb0*/  IMAD R10, R9, c[0x0][0x4e0], RZ ;  /* 0x00013800090a7a24 */ /* 0x000fe400078e02ff */
[C---:B------:R-:W-:Y:S02]  /*efc0*/  IMAD R14, R11.reuse, c[0x0][0x444], R2 ;  /* 0x000111000b0e7a24 */ /* 0x040fe400078e0202 */
[----:B------:R-:W-:-:S04]  /*efd0*/  IMAD.WIDE.U32 R4, R11, c[0x0][0x440], R4 ;  /* 0x000110000b047a25 */ /* 0x000fc800078e0004 */
[----:B------:R-:W-:-:S04]  /*efe0*/  IMAD.WIDE.U32 R6, R17, c[0x0][0x4e0], R6 ;  /* 0x0001380011067a25 */ /* 0x000fc800078e0006 */
[----:B------:R-:W-:Y:S02]  /*eff0*/  IMAD R11, R17, c[0x0][0x4e4], R10 ;  /* 0x00013900110b7a24 */ /* 0x000fe400078e020a */
[----:B------:R-:W-:Y:S01]  /*f000*/  @P1 IMAD.HI.U32 R10, R0, c[0x0][0x4ec], RZ ;  /* 0x00013b00000a1a27 */ /* 0x000fe200078e00ff */
[----:B------:R-:W-:Y:S02]  /*f010*/  SHF.R.S32.HI R12, RZ, 0x1f, R3 ;  /* 0x0000001fff0c7819 */ /* 0x000fe40000011403 */
[----:B------:R-:W-:Y:S01]  /*f020*/  IADD3 R6, P0, R3, R6, RZ ;  /* 0x0000000603067210 */ /* 0x000fe20007f1e0ff */
[----:B------:R-:W-:Y:S01]  /*f030*/  IMAD.MOV.U32 R2, RZ, RZ, R0 ;  /* 0x000000ffff027224 */ /* 0x000fe200078e0000 */
[----:B------:R-:W-:Y:S01]  /*f040*/  @P1 SHF.R.U32.HI R2, RZ, c[0x0][0x4f0], R10 ;  /* 0x00013c00ff021a19 */ /* 0x000fe2000001160a */
[----:B------:R-:W-:Y:S01]  /*f050*/  IMAD.IADD R5, R5, 0x1, R14 ;  /* 0x0000000105057824 */ /* 0x000fe200078e020e */
[----:B------:R-:W-:Y:S01]  /*f060*/  IADD3.X R7, R12, R7, R11, P0, !PT ;  /* 0x000000070c077210 */ /* 0x000fe200007fe40b */
[----:B------:R-:W-:-:S02]  /*f070*/  IMAD.MOV R8, RZ, RZ, -R3 ;  /* 0x000000ffff087224 */ /* 0x000fc400078e0a03 */
[----:B------:R-:W-:Y:S01]  /*f080*/  IMAD.WIDE.U32 R10, R17, c[0x0][0x448], R4 ;  /* 0x00011200110a7a25 */ /* 0x000fe200078e0004 */
[----:B------:R-:W-:-:S03]  /*f090*/  SHF.R.S32.HI R5, RZ, 0x1f, R2 ;  /* 0x0000001fff057819 */ /* 0x000fc60000011402 */
[----:B------:R-:W-:Y:S02]  /*f0a0*/  IMAD.MOV R14, RZ, RZ, -R2 ;  /* 0x000000ffff0e7224 */ /* 0x000fe400078e0a02 */
[--C-:B------:R-:W-:Y:S02]  /*f0b0*/  IMAD R8, R8, c[0x0][0x4e8], R0.reuse ;  /* 0x00013a0008087a24 */ /* 0x100fe400078e0200 */
[----:B------:R-:W-:Y:S02]  /*f0c0*/  IMAD R9, R9, c[0x0][0x448], RZ ;  /* 0x0001120009097a24 */ /* 0x000fe400078e02ff */
[----:B------:R-:W-:Y:S02]  /*f0d0*/  IMAD R14, R14, c[0x0][0x4e8], R0 ;  /* 0x00013a000e0e7a24 */ /* 0x000fe400078e0200 */
[----:B------:R-:W-:Y:S02]  /*f0e0*/  IMAD R0, R5, c[0x0][0x430], RZ ;  /* 0x00010c0005007a24 */ /* 0x000fe400078e02ff */
[----:B------:R-:W-:-:S02]  /*f0f0*/  IMAD R9, R17, c[0x0][0x44c], R9 ;  /* 0x0001130011097a24 */ /* 0x000fc400078e0209 */
[----:B------:R-:W-:Y:S02]  /*f100*/  IMAD R17, R2, c[0x0][0x434], R0 ;  /* 0x00010d0002117a24 */ /* 0x000fe400078e0200 */
[----:B------:R-:W-:Y:S02]  /*f110*/  IMAD.IADD R0, R15, 0x1, R16 ;  /* 0x000000010f007824 */ /* 0x000fe400078e0210 */
[----:B------:R-:W1:Y:S01]  /*f120*/  S2R R16, SR_TID.X ;  /* 0x0000000000107919 */ /* 0x000e620000002100 */
[----:B------:R-:W-:Y:S01]  /*f130*/  SHF.R.S32.HI R13, RZ, 0x1f, R8 ;  /* 0x0000001fff0d7819 */ /* 0x000fe20000011408 */
[----:B------:R-:W-:-:S04]  /*f140*/  IMAD.WIDE.U32 R6, R8, c[0x0][0x4c8], R6 ;  /* 0x0001320008067a25 */ /* 0x000fc800078e0006 */
[----:B------:R-:W-:-:S04]  /*f150*/  IMAD R3, R13, c[0x0][0x4c8], RZ ;  /* 0x000132000d037a24 */ /* 0x000fc800078e02ff */
[----:B------:R-:W-:Y:S01]  /*f160*/  IMAD R3, R8, c[0x0][0x4cc], R3 ;  /* 0x0001330008037a24 */ /* 0x000fe200078e0203 */
[----:B------:R-:W-:-:S03]  /*f170*/  LEA R4, P0, R6, c[0x0][0x4a8], 0x2 ;  /* 0x00012a0006047a11 */ /* 0x000fc600078010ff */
[----:B------:R-:W-:Y:S01]  /*f180*/  IMAD.IADD R3, R7, 0x1, R3 ;  /* 0x0000000107037824 */ /* 0x000fe200078e0203 */
[----:B-1----:R-:W-:-:S04]  /*f190*/  SHF.R.S32.HI R15, RZ, 0x1f, R16 ;  /* 0x0000001fff0f7819 */ /* 0x002fc80000011410 */
[----:B------:R-:W-:Y:S02]  /*f1a0*/  LEA.HI.X R3, R6, c[0x0][0x4ac], R3, 0x2, P0 ;  /* 0x00012b0006037a11 */ /* 0x000fe400000f1403 */
[----:B------:R-:W-:Y:S01]  /*f1b0*/  LEA.HI R15, R15, R16, RZ, 0x5 ;  /* 0x000000100f0f7211 */ /* 0x000fe200078f28ff */
[----:B------:R-:W-:-:S03]  /*f1c0*/  IMAD.IADD R9, R11, 0x1, R9 ;  /* 0x000000010b097824 */ /* 0x000fc600078e0209 */
[----:B------:R-:W-:Y:S01]  /*f1d0*/  LOP3.LUT R15, R15, 0xffffffe0, RZ, 0xc0, !PT ;  /* 0xffffffe00f0f7812 */ /* 0x000fe200078ec0ff */
[----:B------:R-:W-:Y:S01]  /*f1e0*/  IMAD.MOV.U32 R8, RZ, RZ, R10 ;  /* 0x000000ffff087224 */ /* 0x000fe200078e000a */
[----:B------:R-:W-:Y:S04]  /*f1f0*/  SHFL.IDX PT, R12, R4, RZ, 0x1c1f ;  /* 0x001c1fff040c7589 */ /* 0x000fe800000e0000 */
[----:B------:R-:W1:Y:S01]  /*f200*/  SHFL.IDX PT, R13, R3, RZ, 0x1c1f ;  /* 0x001c1fff030d7589 */ /* 0x000e6200000e0000 */
[----:B------:R-:W-:-:S03]  /*f210*/  IMAD.IADD R15, R16, 0x1, -R15 ;  /* 0x00000001100f7824 */ /* 0x000fc600078e0a0f */
[----:B------:R-:W-:Y:S04]  /*f220*/  SHFL.IDX PT, R10, R4, 0x1, 0x1c1f ;  /* 0x003c1f00040a7f89 */ /* 0x000fe800000e0000 */
[----:B------:R-:W2:Y:S01]  /*f230*/  SHFL.IDX PT, R11, R3, 0x1, 0x1c1f ;  /* 0x003c1f00030b7f89 */ /* 0x000ea200000e0000 */
[----:B------:R-:W-:Y:S01]  /*f240*/  IMAD.WIDE.U32 R8, R2, c[0x0][0x430], R8 ;  /* 0x00010c0002087a25 */ /* 0x000fe200078e0008 */
[----:B------:R-:W-:Y:S02]  /*f250*/  LOP3.LUT P5, RZ, R15, 0x3, RZ, 0xc0, !PT ;  /* 0x000000030fff7812 */ /* 0x000fe400078ac0ff */
[C---:B------:R-:W-:Y:S01]  /*f260*/  IADD3 R2, R0.reuse, 0x8, RZ ;  /* 0x0000000800027810 */ /* 0x040fe20007ffe0ff */
[----:B------:R-:W-:Y:S01]  /*f270*/  SHFL.IDX PT, R6, R4, 0x2, 0x1c1f ;  /* 0x005c1f0004067f89 */ /* 0x000fe200000e0000 */
[----:B------:R-:W-:-:S03]  /*f280*/  ISETP.GE.OR P1, PT, R0, UR4, P5 ;  /* 0x0000000400007c0c */ /* 0x000fc6000af26670 */
[----:B------:R-:W3:Y:S01]  /*f290*/  SHFL.IDX PT, R7, R3, 0x2, 0x1c1f ;  /* 0x005c1f0003077f89 */ /* 0x000ee200000e0000 */
[----:B------:R-:W-:-:S03]  /*f2a0*/  SHF.R.S32.HI R16, RZ, 0x1f, R14 ;  /* 0x0000001fff107819 */ /* 0x000fc6000001140e */
[----:B------:R-:W-:Y:S01]  /*f2b0*/  SHFL.IDX PT, R4, R4, 0x3, 0x1c1f ;  /* 0x007c1f0004047f89 */ /* 0x000fe200000e0000 */
[----:B------:R-:W-:-:S03]  /*f2c0*/  ISETP.GE.OR P4, PT, R2, UR4, P5 ;  /* 0x0000000402007c0c */ /* 0x000fc6000af86670 */
[----:B------:R4:W5:Y:S01]  /*f2d0*/  SHFL.IDX PT, R5, R3, 0x3, 0x1c1f ;  /* 0x007c1f0003057f89 */ /* 0x00096200000e0000 */
[C---:B------:R-:W-:Y:S02]  /*f2e0*/  IADD3 R15, R0.reuse, 0x40, RZ ;  /* 0x00000040000f7810 */ /* 0x040fe40007ffe0ff */
[----:B------:R-:W-:Y:S02]  /*f2f0*/  ISETP.GE.AND P3, PT, R0, UR4, PT ;  /* 0x0000000400007c0c */ /* 0x000fe4000bf66270 */
[----:B------:R-:W-:Y:S01]  /*f300*/  ISETP.GE.AND P2, PT, R2, UR4, PT ;  /* 0x0000000402007c0c */ /* 0x000fe2000bf46270 */
[----:B------:R-:W-:Y:S01]  /*f310*/  IMAD.MOV.U32 R2, RZ, RZ, R8 ;  /* 0x000000ffff027224 */ /* 0x000fe200078e0008 */
[----:B------:R-:W-:Y:S02]  /*f320*/  IADD3 R0, R0, 0x48, RZ ;  /* 0x0000004800007810 */ /* 0x000fe40007ffe0ff */
[----:B------:R-:W-:Y:S02]  /*f330*/  ISETP.GE.OR P0, PT, R15, UR4, P5 ;  /* 0x000000040f007c0c */ /* 0x000fe4000af06670 */
[----:B------:R-:W-:Y:S01]  /*f340*/  ISETP.GE.OR P5, PT, R0, UR4, P5 ;  /* 0x0000000400007c0c */ /* 0x000fe2000afa6670 */
[----:B-1----:R1:W-:Y:S01]  /*f350*/  @!P1 ST.E [R12.64], R19 ;  /* 0x000000130c009985 */ /* 0x0023e2000c101906 */
[----:B----4-:R-:W-:-:S02]  /*f360*/  IMAD.IADD R3, R9, 0x1, R17 ;  /* 0x0000000109037824 */ /* 0x010fc400078e0211 */
[----:B------:R-:W-:Y:S02]  /*f370*/  IMAD R9, R16, c[0x0][0x428], RZ ;  /* 0x00010a0010097a24 */ /* 0x000fe400078e02ff */
[----:B------:R-:W-:-:S04]  /*f380*/  IMAD.WIDE.U32 R2, R14, c[0x0][0x428], R2 ;  /* 0x00010a000e027a25 */ /* 0x000fc800078e0002 */
[----:B------:R-:W-:Y:S01]  /*f390*/  IMAD R8, R14, c[0x0][0x42c], R9 ;  /* 0x00010b000e087a24 */ /* 0x000fe200078e0209 */
[----:B--2---:R2:W-:Y:S01]  /*f3a0*/  @!P4 ST.E [R10.64], R20 ;  /* 0x000000140a00c985 */ /* 0x0045e2000c101906 */
[C---:B------:R-:W-:Y:S02]  /*f3b0*/  LEA R26, P4, R2.reuse, c[0x0][0x400], 0x2 ;  /* 0x00010000021a7a11 */ /* 0x040fe400078810ff */
[----:B------:R-:W-:Y:S01]  /*f3c0*/  IMAD.IADD R3, R3, 0x1, R8 ;  /* 0x0000000103037824 */ /* 0x000fe200078e0208 */
[----:B---3--:R3:W-:Y:S04]  /*f3d0*/  @!P0 ST.E [R6.64], R21 ;  /* 0x0000001506008985 */ /* 0x0087e8000c101906 */
[----:B------:R-:W-:Y:S01]  /*f3e0*/  LEA.HI.X R22, R2, c[0x0][0x404], R3, 0x2, P4 ;  /* 0x0001010002167a11 */ /* 0x000fe200020f1403 */
[----:B-----5:R4:W-:Y:S01]  /*f3f0*/  @!P5 ST.E [R4.64], R18 ;  /* 0x000000120400d985 */ /* 0x0209e2000c101906 */
[----:B------:R-:W-:-:S02]  /*f400*/  ISETP.GE.AND P0, PT, R0, UR4, PT ;  /* 0x0000000400007c0c */ /* 0x000fc4000bf06270 */
[C---:B-1----:R-:W-:Y:S01]  /*f410*/  IADD3 R13, R37.reuse, 0x8, RZ ;  /* 0x00000008250d7810 */ /* 0x042fe20007ffe0ff */
[----:B------:R1:W1:Y:S01]  /*f420*/  SHFL.IDX PT, R0, R26, RZ, 0x1c1f ;  /* 0x001c1fff1a007589 */ /* 0x00026200000e0000 */
[C---:B------:R-:W-:Y:S02]  /*f430*/  IADD3 R12, R37.reuse, 0x10, RZ ;  /* 0x00000010250c7810 */ /* 0x040fe40007ffe0ff */
[C---:B------:R-:W-:Y:S01]  /*f440*/  IADD3 R9, R37.reuse, 0x28, RZ ;  /* 0x0000002825097810 */ /* 0x040fe20007ffe0ff */
[----:B------:R1:W1:Y:S01]  /*f450*/  SHFL.IDX PT, R2, R22, RZ, 0x1c1f ;  /* 0x001c1fff16027589 */ /* 0x00026200000e0000 */
[C---:B------:R-:W-:Y:S02]  /*f460*/  IADD3 R8, R37.reuse, 0x30, RZ ;  /* 0x0000003025087810 */ /* 0x040fe40007ffe0ff */
[----:B------:R-:W-:Y:S02]  /*f470*/  IADD3 R3, R37, 0x40, RZ ;  /* 0x0000004025037810 */ /* 0x000fe40007ffe0ff */
[----:B------:R-:W-:-:S02]  /*f480*/  ISETP.GE.AND P1, PT, R15, UR4, PT ;  /* 0x000000040f007c0c */ /* 0x000fc4000bf26270 */
[C---:B--2---:R-:W-:Y:S02]  /*f490*/  IADD3 R11, R37.reuse, 0x18, RZ ;  /* 0x00000018250b7810 */ /* 0x044fe40007ffe0ff */
[C---:B------:R-:W-:Y:S02]  /*f4a0*/  IADD3 R10, R37.reuse, 0x20, RZ ;  /* 0x00000020250a7810 */ /* 0x040fe40007ffe0ff */
[C---:B---3--:R-:W-:Y:S02]  /*f4b0*/  IADD3 R7, R37.reuse, 0x38, RZ ;  /* 0x0000003825077810 */ /* 0x048fe40007ffe0ff */
[C---:B------:R-:W-:Y:S02]  /*f4c0*/  IADD3 R6, R37.reuse, 0x48, RZ ;  /* 0x0000004825067810 */ /* 0x040fe40007ffe0ff */
[C---:B----4-:R-:W-:Y:S02]  /*f4d0*/  IADD3 R5, R37.reuse, 0x50, RZ ;  /* 0x0000005025057810 */ /* 0x050fe40007ffe0ff */
        /* <DEDUP_REMOVED lines=11> */
[----:B------:R-:W-:Y:S02]  /*f590*/  SHF.R.S32.HI R34, RZ, 0x1f, R5 ;  /* 0x0000001fff227819 */ /* 0x000fe40000011405 */
[----:B------:R-:W-:Y:S01]  /*f5a0*/  SHF.R.S32.HI R35, RZ, 0x1f, R4 ;  /* 0x0000001fff237819 */ /* 0x000fe20000011404 */
[----:B------:R-:W-:Y:S05]  /*f5b0*/  @P3 BRA `(.L_x_1022) ;  /* 0x0000031000003947 */ /* 0x000fea0003800000 */
[----:B-1----:R-:W-:Y:S02]  /*f5c0*/  ISETP.GE.AND P4, PT, R37, c[0x0][0x3c8], PT ;  /* 0x0000f20025007a0c */ /* 0x002fe40003f86270 */
[----:B------:R-:W-:-:S02]  /*f5d0*/  ISETP.GE.AND P3, PT, R13, c[0x0][0x3c8], PT ;  /* 0x0000f2000d007a0c */ /* 0x000fc40003f66270 */
[----:B------:R-:W-:-:S09]  /*f5e0*/  ISETP.GE.AND P6, PT, R6, c[0x0][0x3c8], PT ;  /* 0x0000f20006007a0c */ /* 0x000fd20003fc6270 */
[----:B------:R-:W-:-:S04]  /*f5f0*/  @!P4 LEA R14, P5, R37, R0, 0x2 ;  /* 0x00000000250ec211 */ /* 0x000fc800078a10ff */
[----:B------:R-:W-:Y:S02]  /*f600*/  @!P4 LEA.HI.X R15, R37, R2, R24, 0x2, P5 ;  /* 0x00000002250fc211 */ /* 0x000fe400028f1418 */
[----:B------:R-:W-:-:S03]  /*f610*/  ISETP.GE.AND P5, PT, R12, c[0x0][0x3c8], PT ;  /* 0x0000f2000c007a0c */ /* 0x000fc60003fa6270 */
[----:B------:R1:W-:Y:S02]  /*f620*/  @!P4 ST.E.64 [R14.64], R112 ;  /* 0x000000700e00c985 */ /* 0x0003e4000c101b06 */
[----:B-1----:R-:W-:-:S04]  /*f630*/  @!P3 LEA R14, P4, R13, R0, 0x2 ;  /* 0x000000000d0eb211 */ /* 0x002fc800078810ff */
        /* <DEDUP_REMOVED lines=26> */
[----:B------:R1:W-:Y:S01]  /*f7e0*/  @!P3 ST.E.64 [R14.64], R172 ;  /* 0x000000ac0e00b985 */ /* 0x0003e2000c101b06 */
[----:B------:R-:W-:-:S04]  /*f7f0*/  @!P5 LEA R20, P3, R3, R0, 0x2 ;  /* 0x000000000314d211 */ /* 0x000fc800078610ff */
[----:B------:R-:W-:Y:S02]  /*f800*/  @!P5 LEA.HI.X R21, R3, R2, R32, 0x2, P3 ;  /* 0x000000020315d211 */ /* 0x000fe400018f1420 */
[----:B------:R-:W-:Y:S02]  /*f810*/  ISETP.GE.AND P5, PT, R5, c[0x0][0x3c8], PT ;  /* 0x0000f20005007a0c */ /* 0x000fe40003fa6270 */
[----:B------:R-:W-:-:S04]  /*f820*/  @!P6 LEA R18, P3, R6, R0, 0x2 ;  /* 0x000000000612e211 */ /* 0x000fc800078610ff */
[----:B------:R-:W-:-:S07]  /*f830*/  @!P6 LEA.HI.X R19, R6, R2, R33, 0x2, P3 ;  /* 0x000000020613e211 */ /* 0x000fce00018f1421 */
[----:B------:R-:W-:-:S04]  /*f840*/  @!P5 LEA R16, P3, R5, R0, 0x2 ;  /* 0x000000000510d211 */ /* 0x000fc800078610ff */
[----:B------:R-:W-:Y:S02]  /*f850*/  @!P5 LEA.HI.X R17, R5, R2, R34, 0x2, P3 ;  /* 0x000000020511d211 */ /* 0x000fe400018f1422 */
[----:B-1----:R-:W-:-:S04]  /*f860*/  @!P4 LEA R14, P3, R4, R0, 0x2 ;  /* 0x00000000040ec211 */ /* 0x002fc800078610ff */
[----:B------:R-:W-:Y:S02]  /*f870*/  @!P4 LEA.HI.X R15, R4, R2, R35, 0x2, P3 ;  /* 0x00000002040fc211 */ /* 0x000fe400018f1423 */
[----:B------:R-:W-:-:S13]  /*f880*/  ISETP.GE.AND P3, PT, R3, c[0x0][0x3c8], PT ;  /* 0x0000f20003007a0c */ /* 0x000fda0003f66270 */
[----:B------:R1:W-:Y:S04]  /*f890*/  @!P3 ST.E.64 [R20.64], R68 ;  /* 0x000000441400b985 */ /* 0x0003e8000c101b06 */
[----:B------:R1:W-:Y:S04]  /*f8a0*/  @!P6 ST.E.64 [R18.64], R80 ;  /* 0x000000501200e985 */ /* 0x0003e8000c101b06 */
[----:B------:R1:W-:Y:S04]  /*f8b0*/  @!P5 ST.E.64 [R16.64], R84 ;  /* 0x000000541000d985 */ /* 0x0003e8000c101b06 */
[----:B------:R1:W-:Y:S02]  /*f8c0*/  @!P4 ST.E.64 [R14.64], R96 ;  /* 0x000000600e00c985 */ /* 0x0003e4000c101b06 */
.L_x_1022:
[----:B-1----:R-:W-:Y:S05]  /*f8d0*/  BSYNC B0 ;  /* 0x0000000000007941 */ /* 0x002fea0003800000 */
.L_x_1021:
[----:B------:R1:W2:Y:S01]  /*f8e0*/  SHFL.IDX PT, R2, R22, 0x1, 0x1c1f ;  /* 0x003c1f0016027f89 */ /* 0x0002a200000e0000 */
[----:B------:R-:W-:Y:S03]  /*f8f0*/  BSSY B0, `(.L_x_1023) ;  /* 0x0000033000007945 */ /* 0x000fe60003800000 */
[----:B------:R1:W3:Y:S01]  /*f900*/  SHFL.IDX PT, R0, R26, 0x1, 0x1c1f ;  /* 0x003c1f001a007f89 */ /* 0x0002e200000e0000 */
[----:B------:R-:W-:Y:S05]  /*f910*/  @P2 BRA `(.L_x_1024) ;  /* 0x0000030000002947 */ /* 0x000fea0003800000 */
[----:B------:R-:W-:Y:S02]  /*f920*/  ISETP.GE.AND P2, PT, R37, c[0x0][0x3c8], PT ;  /* 0x0000f20025007a0c */ /* 0x000fe40003f46270 */
[----:B------:R-:W-:-:S02]  /*f930*/  ISETP.GE.AND P3, PT, R13, c[0x0][0x3c8], PT ;  /* 0x0000f2000d007a0c */ /* 0x000fc40003f66270 */
[----:B------:R-:W-:-:S09]  /*f940*/  ISETP.GE.AND P5, PT, R12, c[0x0][0x3c8], PT ;  /* 0x0000f2000c007a0c */ /* 0x000fd20003fa6270 */
[----:B---3--:R-:W-:-:S04]  /*f950*/  @!P2 LEA R14, P4, R37, R0, 0x2 ;  /* 0x00000000250ea211 */ /* 0x008fc800078810ff */
[----:B--2---:R-:W-:Y:S02]  /*f960*/  @!P2 LEA.HI.X R15, R37, R2, R24, 0x2, P4 ;  /* 0x00000002250fa211 */ /* 0x004fe400020f1418 */
[----:B------:R-:W-:-:S03]  /*f970*/  @!P3 LEA R16, P4, R13, R0, 0x2 ;  /* 0x000000000d10b211 */ /* 0x000fc600078810ff */
[----:B------:R2:W-:Y:S01]  /*f980*/  @!P2 ST.E.64 [R14.64], R114 ;  /* 0x000000720e00a985 */ /* 0x0005e2000c101b06 */
[----:B------:R-:W-:Y:S02]  /*f990*/  @!P3 LEA.HI.X R17, R13, R2, R23, 0x2, P4 ;  /* 0x000000020d11b211 */ /* 0x000fe400020f1417 */
[----:B------:R-:W-:-:S03]  /*f9a0*/  ISETP.GE.AND P2, PT, R11, c[0x0][0x3c8], PT ;  /* 0x0000f2000b007a0c */ /* 0x000fc60003f46270 */
[----:B------:R3:W-:Y:S01]  /*f9b0*/  @!P3 ST.E.64 [R16.64], R126 ;  /* 0x0000007e1000b985 */ /* 0x0007e2000c101b06 */
[----:B------:R-:W-:Y:S02]  /*f9c0*/  ISETP.GE.AND P3, PT, R10, c[0x0][0x3c8], PT ;  /* 0x0000f2000a007a0c */ /* 0x000fe40003f66270 */
[----:B--2---:R-:W-:-:S04]  /*f9d0*/  @!P5 LEA R14, P4, R12, R0, 0x2 ;  /* 0x000000000c0ed211 */ /* 0x004fc800078810ff */
[----:B------:R-:W-:-:S03]  /*f9e0*/  @!P5 LEA.HI.X R15, R12, R2, R25, 0x2, P4 ;  /* 0x000000020c0fd211 */ /* 0x000fc600020f1419 */
[----:B---3--:R-:W-:Y:S02]  /*f9f0*/  @!P2 LEA R16, P4, R11, R0, 0x2 ;  /* 0x000000000b10a211 */ /* 0x008fe400078810ff */
[----:B------:R2:W-:Y:S01]  /*fa00*/  @!P5 ST.E.64 [R14.64], R130 ;  /* 0x000000820e00d985 */ /* 0x0005e2000c101b06 */
[----:B------:R-:W-:Y:S02]  /*fa10*/  ISETP.GE.AND P5, PT, R9, c[0x0][0x3c8], PT ;  /* 0x0000f20009007a0c */ /* 0x000fe40003fa6270 */
[----:B------:R-:W-:-:S05]  /*fa20*/  @!P2 LEA.HI.X R17, R11, R2, R27, 0x2, P4 ;  /* 0x000000020b11a211 */ /* 0x000fca00020f141b */
[----:B------:R3:W-:Y:S01]  /*fa30*/  @!P2 ST.E.64 [R16.64], R142 ;  /* 0x0000008e1000a985 */ /* 0x0007e2000c101b06 */
[----:B------:R-:W-:Y:S02]  /*fa40*/  ISETP.GE.AND P2, PT, R8, c[0x0][0x3c8], PT ;  /* 0x0000f20008007a0c */ /* 0x000fe40003f46270 */
[----:B--2---:R-:W-:-:S04]  /*fa50*/  @!P3 LEA R14, P4, R10, R0, 0x2 ;  /* 0x000000000a0eb211 */ /* 0x004fc800078810ff */
[----:B------:R-:W-:Y:S02]  /*fa60*/  @!P3 LEA.HI.X R15, R10, R2, R28, 0x2, P4 ;  /* 0x000000020a0fb211 */ /* 0x000fe400020f141c */
[----:B---3--:R-:W-:-:S03]  /*fa70*/  @!P5 LEA R16, P4, R9, R0, 0x2 ;  /* 0x000000000910d211 */ /* 0x008fc600078810ff */
        /* <DEDUP_REMOVED lines=9> */
[----:B------:R-:W-:Y:S02]  /*fb10*/  @!P3 LEA.HI.X R17, R7, R2, R30, 0x2, P4 ;  /* 0x000000020711b211 */ /* 0x000fe400020f141e */
[----:B------:R-:W-:-:S03]  /*fb20*/  ISETP.GE.AND P4, PT, R6, c[0x0][0x3c8], PT ;  /* 0x0000f20006007a0c */ /* 0x000fc60003f86270 */
[----:B------:R3:W-:Y:S01]  /*fb30*/  @!P3 ST.E.64 [R16.64], R174 ;  /* 0x000000ae1000b985 */ /* 0x0007e2000c101b06 */
[----:B------:R-:W-:Y:S02]  /*fb40*/  ISETP.GE.AND P3, PT, R5, c[0x0][0x3c8], PT ;  /* 0x0000f20005007a0c */ /* 0x000fe40003f66270 */
[----:B--2---:R-:W-:-:S04]  /*fb50*/  @!P5 LEA R14, P2, R3, R0, 0x2 ;  /* 0x00000000030ed211 */ /* 0x004fc800078410ff */
[----:B------:R-:W-:Y:S02]  /*fb60*/  @!P5 LEA.HI.X R15, R3, R2, R32, 0x2, P2 ;  /* 0x00000002030fd211 */ /* 0x000fe400010f1420 */
[----:B------:R-:W-:-:S03]  /*fb70*/  ISETP.GE.AND P2, PT, R4, c[0x0][0x3c8], PT ;  /* 0x0000f20004007a0c */ /* 0x000fc60003f46270 */
[----:B------:R2:W-:Y:S01]  /*fb80*/  @!P5 ST.E.64 [R14.64], R70 ;  /* 0x000000460e00d985 */ /* 0x0005e2000c101b06 */
[----:B------:R-:W-:-:S04]  /*fb90*/  @!P4 LEA R18, P5, R6, R0, 0x2 ;  /* 0x000000000612c211 */ /* 0x000fc800078a10ff */
[----:B------:R-:W-:Y:S02]  /*fba0*/  @!P4 LEA.HI.X R19, R6, R2, R33, 0x2, P5 ;  /* 0x000000020613c211 */ /* 0x000fe400028f1421 */
[----:B---3--:R-:W-:-:S03]  /*fbb0*/  @!P3 LEA R16, P5, R5, R0, 0x2 ;  /* 0x000000000510b211 */ /* 0x008fc600078a10ff */
[----:B------:R3:W-:Y:S01]  /*fbc0*/  @!P4 ST.E.64 [R18.64], R82 ;  /* 0x000000521200c985 */ /* 0x0007e2000c101b06 */
[----:B------:R-:W-:-:S05]  /*fbd0*/  @!P3 LEA.HI.X R17, R5, R2, R34, 0x2, P5 ;  /* 0x000000020511b211 */ /* 0x000fca00028f1422 */
[----:B------:R3:W-:Y:S01]  /*fbe0*/  @!P3 ST.E.64 [R16.64], R86 ;  /* 0x000000561000b985 */ /* 0x0007e2000c101b06 */
[----:B--2---:R-:W-:-:S04]  /*fbf0*/  @!P2 LEA R14, P5, R4, R0, 0x2 ;  /* 0x00000000040ea211 */ /* 0x004fc800078a10ff */
[----:B------:R-:W-:-:S05]  /*fc00*/  @!P2 LEA.HI.X R15, R4, R2, R35, 0x2, P5 ;  /* 0x00000002040fa211 */ /* 0x000fca00028f1423 */
[----:B------:R3:W-:Y:S04]  /*fc10*/  @!P2 ST.E.64 [R14.64], R98 ;  /* 0x000000620e00a985 */ /* 0x0007e8000c101b06 */
.L_x_1024:
[----:B------:R-:W-:Y:S05]  /*fc20*/  BSYNC B0 ;  /* 0x0000000000007941 */ /* 0x000fea0003800000 */
.L_x_1023:
[----:B--2---:R2:W4:Y:S01]  /*fc30*/  SHFL.IDX PT, R2, R22, 0x2, 0x1c1f ;  /* 0x005c1f0016027f89 */ /* 0x00452200000e0000 */
[----:B------:R-:W-:Y:S03]  /*fc40*/  BSSY B0, `(.L_x_1025) ;  /* 0x0000033000007945 */ /* 0x000fe60003800000 */
[----:B---3--:R2:W3:Y:S01]  /*fc50*/  SHFL.IDX PT, R0, R26, 0x2, 0x1c1f ;  /* 0x005c1f001a007f89 */ /* 0x0084e200000e0000 */
[----:B------:R-:W-:Y:S05]  /*fc60*/  @P1 BRA `(.L_x_1026) ;  /* 0x0000030000001947 */ /* 0x000fea0003800000 */
[----:B------:R-:W-:Y:S02]  /*fc70*/  ISETP.GE.AND P3, PT, R37, c[0x0][0x3c8], PT ;  /* 0x0000f20025007a0c */ /* 0x000fe40003f66270 */
[----:B------:R-:W-:Y:S02]  /*fc80*/  ISETP.GE.AND P5, PT, R13, c[0x0][0x3c8], PT ;  /* 0x0000f2000d007a0c */ /* 0x000fe40003fa6270 */
[----:B------:R-:W-:Y:S02]  /*fc90*/  ISETP.GE.AND P2, PT, R12, c[0x0][0x3c8], PT ;  /* 0x0000f2000c007a0c */ /* 0x000fe40003f46270 */
[----:B------:R-:W-:-:S07]  /*fca0*/  ISETP.GE.AND P1, PT, R11, c[0x0][0x3c8], PT ;  /* 0x0000f2000b007a0c */ /* 0x000fce0003f26270 */
[----:B---3--:R-:W-:-:S04]  /*fcb0*/  @!P3 LEA R14, P4, R37, R0, 0x2 ;  /* 0x00000000250eb211 */ /* 0x008fc800078810ff */
[----:B----4-:R-:W-:Y:S02]  /*fcc0*/  @!P3 LEA.HI.X R15, R37, R2, R24, 0x2, P4 ;  /* 0x00000002250fb211 */ /* 0x010fe400020f1418 */
[----:B------:R-:W-:-:S03]  /*fcd0*/  @!P5 LEA R16, P4, R13, R0, 0x2 ;  /* 0x000000000d10d211 */ /* 0x000fc600078810ff */
[----:B------:R3:W-:Y:S01]  /*fce0*/  @!P3 ST.E.64 [R14.64], R116 ;  /* 0x000000740e00b985 */ /* 0x0007e2000c101b06 */
[----:B------:R-:W-:Y:S02]  /*fcf0*/  @!P5 LEA.HI.X R17, R13, R2, R23, 0x2, P4 ;  /* 0x000000020d11d211 */ /* 0x000fe400020f1417 */
[----:B------:R-:W-:-:S03]  /*fd00*/  ISETP.GE.AND P3, PT, R10, c[0x0][0x3c8], PT ;  /* 0x0000f2000a007a0c */ /* 0x000fc60003f66270 */
[----:B------:R4:W-:Y:S01]  /*fd10*/  @!P5 ST.E.64 [R16.64], R120 ;  /* 0x000000781000d985 */ /* 0x0009e2000c101b06 */
[----:B------:R-:W-:Y:S02]  /*fd20*/  ISETP.GE.AND P5, PT, R9, c[0x0][0x3c8], PT ;  /* 0x0000f20009007a0c */ /* 0x000fe40003fa6270 */
[----:B---3--:R-:W-:-:S04]  /*fd30*/  @!P2 LEA R14, P4, R12, R0, 0x2 ;  /* 0x000000000c0ea211 */ /* 0x008fc800078810ff */
[----:B------:R-:W-:Y:S02]  /*fd40*/  @!P2 LEA.HI.X R15, R12, R2, R25, 0x2, P4 ;  /* 0x000000020c0fa211 */ /* 0x000fe400020f1419 */
[----:B----4-:R-:W-:-:S03]  /*fd50*/  @!P1 LEA R16, P4, R11, R0, 0x2 ;  /* 0x000000000b109211 */ /* 0x010fc600078810ff */
[----:B------:R3:W-:Y:S01]  /*fd60*/  @!P2 ST.E.64 [R14.64], R132 ;  /* 0x000000840e00a985 */ /* 0x0007e2000c101b06 */
[----:B------:R-:W-:Y:S02]  /*fd70*/  @!P1 LEA.HI.X R17, R11, R2, R27, 0x2, P4 ;  /* 0x000000020b119211 */ /* 0x000fe400020f141b */
[----:B------:R-:W-:-:S03]  /*fd80*/  ISETP.GE.AND P2, PT, R8, c[0x0][0x3c8], PT ;  /* 0x0000f20008007a0c */ /* 0x000fc60003f46270 */
[----:B------:R4:W-:Y:S01]  /*fd90*/  @!P1 ST.E.64 [R16.64], R136 ;  /* 0x0000008810009985 */ /* 0x0009e2000c101b06 */
[----:B------:R-:W-:Y:S02]  /*fda0*/  ISETP.GE.AND P1, PT, R7, c[0x0][0x3c8], PT ;  /* 0x0000f20007007a0c */ /* 0x000fe40003f26270 */
[----:B---3--:R-:W-:-:S04]  /*fdb0*/  @!P3 LEA R14, P4, R10, R0, 0x2 ;  /* 0x000000000a0eb211 */ /* 0x008fc800078810ff */
[----:B------:R-:W-:Y:S02]  /*fdc0*/  @!P3 LEA.HI.X R15, R10, R2, R28, 0x2, P4 ;  /* 0x000000020a0fb211 */ /* 0x000fe400020f141c */
[----:B------:R-:W-:-:S03]  /*fdd0*/  @!P5 LEA R18, P4, R9, R0, 0x2 ;  /* 0x000000000912d211 */ /* 0x000fc600078810ff */
[----:B------:R3:W-:Y:S01]  /*fde0*/  @!P3 ST.E.64 [R14.64], R148 ;  /* 0x000000940e00b985 */ /* 0x0007e2000c101b06 */
[----:B------:R-:W-:Y:S02]  /*fdf0*/  @!P5 LEA.HI.X R19, R9, R2, R29, 0x2, P4 ;  /* 0x000000020913d211 */ /* 0x000fe400020f141d */
[----:B------:R-:W-:Y:S02]  /*fe00*/  ISETP.GE.AND P4, PT, R3, c[0x0][0x3c8], PT ;  /* 0x0000f20003007a0c */ /* 0x000fe40003f86270 */
[C---:B----4-:R-:W-:Y:S01]  /*fe10*/  @!P2 LEA R16, P3, R8.reuse, R0, 0x2 ;  /* 0x000000000810a211 */ /* 0x050fe200078610ff */
[----:B------:R4:W-:Y:S03]  /*fe20*/  @!P5 ST.E.64 [R18.64], R152 ;  /* 0x000000981200d985 */ /* 0x0009e6000c101b06 */
        /* <DEDUP_REMOVED lines=8> */
[----:B------:R-:W-:Y:S02]  /*feb0*/  ISETP.GE.AND P1, PT, R4, c[0x0][0x3c8], PT ;  /* 0x0000f20004007a0c */ /* 0x000fe40003f26270 */
[----:B------:R-:W-:Y:S02]  /*fec0*/  @!P4 LEA.HI.X R21, R3, R2, R32, 0x2, P5 ;  /* 0x000000020315c211 */ /* 0x000fe400028f1420 */
[----:B----4-:R-:W-:-:S03]  /*fed0*/  @!P3 LEA R18, P5, R6, R0, 0x2 ;  /* 0x000000000612b211 */ /* 0x010fc600078a10ff */
[----:B------:R4:W-:Y:S01]  /*fee0*/  @!P4 ST.E.64 [R20.64], R72 ;  /* 0x000000481400c985 */ /* 0x0009e2000c101b06 */
[----:B------:R-:W-:Y:S02]  /*fef0*/  @!P3 LEA.HI.X R19, R6, R2, R33, 0x2, P5 ;  /* 0x000000020613b211 */ /* 0x000fe400028f1421 */
[----:B-----5:R-:W-:-:S03]  /*ff00*/  @!P2 LEA R16, P5, R5, R0, 0x2 ;  /* 0x000000000510a211 */ /* 0x020fc600078a10ff */
[----:B------:R4:W-:Y:S01]  /*ff10*/  @!P3 ST.E.64 [R18.64], R76 ;  /* 0x0000004c1200b985 */ /* 0x0009e2000c101b06 */
[----:B------:R-:W-:-:S05]  /*ff20*/  @!P2 LEA.HI.X R17, R5, R2, R34, 0x2, P5 ;  /* 0x000000020511a211 */ /* 0x000fca00028f1422 */
[----:B------:R4:W-:Y:S01]  /*ff30*/  @!P2 ST.E.64 [R16.64], R88 ;  /* 0x000000581000a985 */ /* 0x0009e2000c101b06 */
[----:B---3--:R-:W-:-:S04]  /*ff40*/  @!P1 LEA R14, P5, R4, R0, 0x2 ;  /* 0x00000000040e9211 */ /* 0x008fc800078a10ff */
[----:B------:R-:W-:-:S05]  /*ff50*/  @!P1 LEA.HI.X R15, R4, R2, R35, 0x2, P5 ;  /* 0x00000002040f9211 */ /* 0x000fca00028f1423 */
[----:B------:R4:W-:Y:S04]  /*ff60*/  @!P1 ST.E.64 [R14.64], R92 ;  /* 0x0000005c0e009985 */ /* 0x0009e8000c101b06 */
.L_x_1026:
[----:B------:R-:W-:Y:S05]  /*ff70*/  BSYNC B0 ;  /* 0x0000000000007941 */ /* 0x000fea0003800000 */
.L_x_1025:
[----:B----4-:R4:W1:Y:S04]  /*ff80*/  SHFL.IDX PT, R2, R22, 0x3, 0x1c1f ;  /* 0x007c1f0016027f89 */ /* 0x01086800000e0000 */
[----:B---3--:R4:W3:Y:S01]  /*ff90*/  SHFL.IDX PT, R0, R26, 0x3, 0x1c1f ;  /* 0x007c1f001a007f89 */ /* 0x0088e200000e0000 */
[----:B------:R-:W-:Y:S05]  /*ffa0*/  @P0 BRA `(.L_x_1027) ;  /* 0x000005e000000947 */ /* 0x000fea0003800000 */
[----:B------:R-:W-:Y:S02]  /*ffb0*/  ISETP.GE.AND P3, PT, R13, c[0x0][0x3c8], PT ;  /* 0x0000f2000d007a0c */ /* 0x000fe40003f66270 */
[----:B------:R-:W-:Y:S02]  /*ffc0*/  ISETP.GE.AND P4, PT, R37, c[0x0][0x3c8], PT ;  /* 0x0000f20025007a0c */ /* 0x000fe40003f86270 */
[----:B------:R-:W-:Y:S02]  /*ffd0*/  ISETP.GE.AND P2, PT, R12, c[0x0][0x3c8], PT ;  /* 0x0000f2000c007a0c */ /* 0x000fe40003f46270 */
[----:B------:R-:W-:-:S07]  /*ffe0*/  ISETP.GE.AND P1, PT, R11, c[0x0][0x3c8], PT ;  /* 0x0000f2000b007a0c */ /* 0x000fce0003f26270 */
[-C--:B---3--:R-:W-:Y:S02]  /*fff0*/  @!P3 LEA R20, P0, R13, R0.reuse, 0x2 ;  /* 0x000000000d14b211 */ /* 0x088fe400078010ff */
[----:B------:R-:W-:Y:S02]  /*10000*/  @!P4 LEA R18, P5, R37, R0, 0x2 ;  /* 0x000000002512c211 */ /* 0x000fe400078a10ff */
[-C--:B-1----:R-:W-:Y:S02]  /*10010*/  @!P3 LEA.HI.X R21, R13, R2.reuse, R23, 0x2, P0 ;  /* 0x000000020d15b211 */ /* 0x082fe400000f1417 */
[----:B------:R-:W-:Y:S02]  /*10020*/  @!P4 LEA.HI.X R19, R37, R2, R24, 0x2, P5 ;  /* 0x000000022513c211 */ /* 0x000fe400028f1418 */
[----:B------:R-:W-:Y:S02]  /*10030*/  ISETP.GE.AND P0, PT, R10, c[0x0][0x3c8], PT ;  /* 0x0000f2000a007a0c */ /* 0x000fe40003f06270 */
[C---:B------:R-:W-:Y:S01]  /*10040*/  @!P2 LEA R16, P5, R12.reuse, R0, 0x2 ;  /* 0x000000000c10a211 */ /* 0x040fe200078a10ff */
[----:B------:R-:W-:Y:S03]  /*10050*/  @!P4 ST.E.64 [R18.64], R118 ;  /* 0x000000761200c985 */ /* 0x000fe6000c101b06 */
[----:B------:R-:W-:Y:S01]  /*10060*/  @!P2 LEA.HI.X R17, R12, R2, R25, 0x2, P5 ;  /* 0x000000020c11a211 */ /* 0x000fe200028f1419 */
[----:B------:R-:W-:Y:S01]  /*10070*/  @!P3 ST.E.64 [R20.64], R122 ;  /* 0x0000007a1400b985 */ /* 0x000fe2000c101b06 */
[----:B------:R-:W-:-:S02]  /*10080*/  @!P1 LEA R14, P5, R11, R0, 0x2 ;  /* 0x000000000b0e9211 */ /* 0x000fc400078a10ff */
[----:B------:R-:W-:Y:S01]  /*10090*/  ISETP.GE.AND P3, PT, R7, c[0x0][0x3c8], PT ;  /* 0x0000f20007007a0c */ /* 0x000fe20003f66270 */
[----:B------:R-:W-:Y:S01]  /*100a0*/  @!P2 ST.E.64 [R16.64], R134 ;  /* 0x000000861000a985 */ /* 0x000fe2000c101b06 */
[----:B------:R-:W-:Y:S02]  /*100b0*/  @!P1 LEA.HI.X R15, R11, R2, R27, 0x2, P5 ;  /* 0x000000020b0f9211 */ /* 0x000fe400028f141b */
[----:B------:R-:W-:Y:S02]  /*100c0*/  ISETP.GE.AND P5, PT, R9, c[0x0][0x3c8], PT ;  /* 0x0000f20009007a0c */ /* 0x000fe40003fa6270 */
[C---:B------:R-:W-:Y:S01]  /*100d0*/  @!P0 LEA R12, P4, R10.reuse, R0, 0x2 ;  /* 0x000000000a0c8211 */ /* 0x040fe200078810ff */
[----:B------:R1:W-:Y:S01]  /*100e0*/  @!P1 ST.E.64 [R14.64], R138 ;  /* 0x0000008a0e009985 */ /* 0x0003e2000c101b06 */
[----:B------:R-:W-:Y:S02]  /*100f0*/  ISETP.GE.AND P2, PT, R3, c[0x0][0x3c8], PT ;  /* 0x0000f20003007a0c */ /* 0x000fe40003f46270 */
[----:B------:R-:W-:-:S02]  /*10100*/  @!P0 LEA.HI.X R13, R10, R2, R28, 0x2, P4 ;  /* 0x000000020a0d8211 */ /* 0x000fc400020f141c */
[----:B------:R-:W-:-:S03]  /*10110*/  ISETP.GE.AND P4, PT, R8, c[0x0][0x3c8], PT ;  /* 0x0000f20008007a0c */ /* 0x000fc60003f86270 */
[----:B------:R3:W-:Y:S02]  /*10120*/  @!P0 ST.E.64 [R12.64], R150 ;  /* 0x000000960c008985 */ /* 0x0007e4000c101b06 */
[----:B------:R-:W-:-:S04]  /*10130*/  @!P5 LEA R10, P1, R9, R0, 0x2 ;  /* 0x00000000090ad211 */ /* 0x000fc800078210ff */
[----:B------:R-:W-:Y:S02]  /*10140*/  @!P5 LEA.HI.X R11, R9, R2, R29, 0x2, P1 ;  /* 0x00000002090bd211 */ /* 0x000fe400008f141d */
[----:B------:R-:W-:-:S03]  /*10150*/  ISETP.GE.AND P1, PT, R6, c[0x0][0x3c8], PT ;  /* 0x0000f20006007a0c */ /* 0x000fc60003f26270 */
[----:B------:R5:W-:Y:S01]  /*10160*/  @!P5 ST.E.64 [R10.64], R154 ;  /* 0x0000009a0a00d985 */ /* 0x000be2000c101b06 */
[----:B-1----:R-:W-:-:S04]  /*10170*/  @!P4 LEA R14, P0, R8, R0, 0x2 ;  /* 0x00000000080ec211 */ /* 0x002fc800078010ff */
[----:B------:R-:W-:Y:S02]  /*10180*/  @!P4 LEA.HI.X R15, R8, R2, R31, 0x2, P0 ;  /* 0x00000002080fc211 */ /* 0x000fe400000f141f */
[----:B------:R-:W-:Y:S02]  /*10190*/  ISETP.GE.AND P0, PT, R5, c[0x0][0x3c8], PT ;  /* 0x0000f20005007a0c */ /* 0x000fe40003f06270 */
[C---:B---3--:R-:W-:Y:S01]  /*101a0*/  @!P3 LEA R12, P5, R7.reuse, R0, 0x2 ;  /* 0x00000000070cb211 */ /* 0x048fe200078a10ff */
[----:B------:R1:W-:Y:S03]  /*101b0*/  @!P4 ST.E.64 [R14.64], R166 ;  /* 0x000000a60e00c985 */ /* 0x0003e6000c101b06 */
[----:B------:R-:W-:-:S05]  /*101c0*/  @!P3 LEA.HI.X R13, R7, R2, R30, 0x2, P5 ;  /* 0x00000002070db211 */ /* 0x000fca00028f141e */
[----:B------:R1:W-:Y:S01]  /*101d0*/  @!P3 ST.E.64 [R12.64], R170 ;  /* 0x000000aa0c00b985 */ /* 0x0003e2000c101b06 */
[----:B-----5:R-:W-:-:S04]  /*101e0*/  @!P2 LEA R10, P5, R3, R0, 0x2 ;  /* 0x00000000030aa211 */ /* 0x020fc800078a10ff */
[----:B------:R-:W-:Y:S02]  /*101f0*/  @!P2 LEA.HI.X R11, R3, R2, R32, 0x2, P5 ;  /* 0x00000002030ba211 */ /* 0x000fe400028f1420 */
[----:B------:R-:W-:-:S03]  /*10200*/  @!P1 LEA R8, P5, R6, R0, 0x2 ;  /* 0x0000000006089211 */ /* 0x000fc600078a10ff */
[----:B------:R1:W-:Y:S01]  /*10210*/  @!P2 ST.E.64 [R10.64], R74 ;  /* 0x0000004a0a00a985 */ /* 0x0003e2000c101b06 */
[----:B------:R-:W-:Y:S02]  /*10220*/  @!P1 LEA.HI.X R9, R6, R2, R33, 0x2, P5 ;  /* 0x0000000206099211 */ /* 0x000fe400028f1421 */
[----:B------:R-:W-:-:S03]  /*10230*/  @!P0 LEA R6, P5, R5, R0, 0x2 ;  /* 0x0000000005068211 */ /* 0x000fc600078a10ff */
[----:B------:R1:W-:Y:S01]  /*10240*/  @!P1 ST.E.64 [R8.64], R78 ;  /* 0x0000004e08009985 */ /* 0x0003e2000c101b06 */
[----:B------:R-:W-:-:S05]  /*10250*/  @!P0 LEA.HI.X R7, R5, R2, R34, 0x2, P5 ;  /* 0x0000000205078211 */ /* 0x000fca00028f1422 */
[----:B------:R1:W-:Y:S01]  /*10260*/  @!P0 ST.E.64 [R6.64], R90 ;  /* 0x0000005a06008985 */ /* 0x0003e2000c101b06 */
[----:B------:R-:W-:-:S13]  /*10270*/  ISETP.GE.AND P0, PT, R4, c[0x0][0x3c8], PT ;  /* 0x0000f20004007a0c */ /* 0x000fda0003f06270 */
[----:B------:R-:W-:Y:S05]  /*10280*/  @P0 BRA `(.L_x_1027) ;  /* 0x0000030000000947 */ /* 0x000fea0003800000 */
[----:B-1----:R-:W-:-:S04]  /*10290*/  LEA R6, P0, R4, R0, 0x2 ;  /* 0x0000000004067211 */ /* 0x002fc800078010ff */
[----:B------:R-:W-:-:S05]  /*102a0*/  LEA.HI.X R7, R4, R2, R35, 0x2, P0 ;  /* 0x0000000204077211 */ /* 0x000fca00000f1423 */
[----:B------:R1:W-:Y:S01]  /*102b0*/  ST.E.64 [R6.64], R94 ;  /* 0x0000005e06007985 */ /* 0x0003e2000c101b06 */
[----:B------:R-:W-:Y:S05]  /*102c0*/  BRA `(.L_x_1027) ;  /* 0x000002c000007947 */ /* 0x000fea0003800000 */
.L_x_1019:
[----:B------:R-:W2:Y:S02]  /*102d0*/  S2R R4, SR_TID.X ;  /* 0x0000000000047919 */ /* 0x000ea40000002100 */
[----:B--2---:R-:W-:-:S13]  /*102e0*/  ISETP.GT.AND P0, PT, R4, 0x7f, PT ;  /* 0x0000007f0400780c */ /* 0x004fda0003f04270 */
[----:B------:R-:W-:Y:S05]  /*102f0*/  @P0 BRA `(.L_x_1027) ;  /* 0x0000029000000947 */ /* 0x000fea0003800000 */
[----:B------:R-:W2:Y:S01]  /*10300*/  LDL.LU R3, [R1+0x54] ;  /* 0x0000540001037983 */ /* 0x000ea20000300800 */
[----:B------:R-:W-:-:S05]  /*10310*/  MOV R2, c[0x0][0x4e8] ;  /* 0x00013a0000027a02 */ /* 0x000fca0000000f00 */
[----:B------:R-:W-:Y:S01]  /*10320*/  IMAD R0, R2, c[0x0][0x388], RZ ;  /* 0x0000e20002007a24 */ /* 0x000fe200078e02ff */
[----:B--2---:R-:W-:-:S04]  /*10330*/  IADD3 R4, R3, R4, RZ ;  /* 0x0000000403047210 */ /* 0x004fc80007ffe0ff */
[----:B------:R-:W-:-:S13]  /*10340*/  ISETP.GE.AND P0, PT, R4, R0, PT ;  /* 0x000000000400720c */ /* 0x000fda0003f06270 */
[----:B------:R-:W-:Y:S05]  /*10350*/  @P0 BRA `(.L_x_1027) ;  /* 0x0000023000000947 */ /* 0x000fea0003800000 */
[----:B------:R-:W2:Y:S04]  /*10360*/  LDL.LU R3, [R1+0x40] ;  /* 0x0000400001037983 */ /* 0x000ea80000300800 */
[----:B------:R-:W3:Y:S04]  /*10370*/  LDL.LU R9, [R1+0x44] ;  /* 0x0000440001097983 */ /* 0x000ee80000300800 */
[----:B------:R-:W4:Y:S01]  /*10380*/  LDL.LU R8, [R1+0x50] ;  /* 0x0000500001087983 */ /* 0x000f220000300800 */
[----:B------:R-:W-:-:S13]  /*10390*/  ISETP.NE.AND P0, PT, R2, 0x1, PT ;  /* 0x000000010200780c */ /* 0x000fda0003f05270 */
[----:B------:R-:W-:Y:S01]  /*103a0*/  @P0 IMAD.HI.U32 R7, R4, c[0x0][0x4ec], RZ ;  /* 0x00013b0004070a27 */ /* 0x000fe200078e00ff */
[----:B--2---:R-:W-:Y:S02]  /*103b0*/  SHF.R.S32.HI R0, RZ, 0x1f, R3 ;  /* 0x0000001fff007819 */ /* 0x004fe40000011403 */
[----:B---3--:R-:W-:-:S03]  /*103c0*/  SHF.R.S32.HI R6, RZ, 0x1f, R9 ;  /* 0x0000001fff067819 */ /* 0x008fc60000011409 */
[----:B------:R-:W-:-:S04]  /*103d0*/  IMAD R0, R0, c[0x0][0x4d0], RZ ;  /* 0x0001340000007a24 */ /* 0x000fc800078e02ff */
[C---:B------:R-:W-:Y:S01]  /*103e0*/  IMAD R5, R3.reuse, c[0x0][0x4d4], R0 ;  /* 0x0001350003057a24 */ /* 0x040fe200078e0200 */
[----:B------:R-:W-:Y:S01]  /*103f0*/  MOV R0, R4 ;  /* 0x0000000400007202 */ /* 0x000fe20000000f00 */
[----:B------:R-:W-:Y:S01]  /*10400*/  IMAD.WIDE.U32 R2, R3, c[0x0][0x4d0], RZ ;  /* 0x0001340003027a25 */ /* 0x000fe200078e00ff */
[----:B------:R-:W-:-:S03]  /*10410*/  @P0 SHF.R.U32.HI R0, RZ, c[0x0][0x4f0], R7 ;  /* 0x00013c00ff000a19 */ /* 0x000fc60000011607 */
[----:B------:R-:W-:Y:S01]  /*10420*/  IMAD R6, R6, c[0x0][0x4d8], RZ ;  /* 0x0001360006067a24 */ /* 0x000fe200078e02ff */
[----:B------:R-:W-:Y:S02]  /*10430*/  IADD3 R3, R3, R5, RZ ;  /* 0x0000000503037210 */ /* 0x000fe40007ffe0ff */
[----:B----4-:R-:W-:Y:S01]  /*10440*/  SHF.R.S32.HI R5, RZ, 0x1f, R8 ;  /* 0x0000001fff057819 */ /* 0x010fe20000011408 */
[C---:B------:R-:W-:Y:S01]  /*10450*/  IMAD R7, R9.reuse, c[0x0][0x4dc], R6 ;  /* 0x0001370009077a24 */ /* 0x040fe200078e0206 */
[----:B------:R-:W-:Y:S01]  /*10460*/  IADD3 R6, -R0, RZ, RZ ;  /* 0x000000ff00067210 */ /* 0x000fe20007ffe1ff */
[----:B------:R-:W-:-:S04]  /*10470*/  IMAD.WIDE.U32 R2, R9, c[0x0][0x4d8], R2 ;  /* 0x0001360009027a25 */ /* 0x000fc800078e0002 */
[----:B------:R-:W-:Y:S01]  /*10480*/  IMAD R5, R5, c[0x0][0x4e0], RZ ;  /* 0x0001380005057a24 */ /* 0x000fe200078e02ff */
[----:B------:R-:W-:Y:S01]  /*10490*/  IADD3 R3, R3, R7, RZ ;  /* 0x0000000703037210 */ /* 0x000fe20007ffe0ff */
[----:B------:R-:W-:Y:S01]  /*104a0*/  IMAD R4, R6, c[0x0][0x4e8], R4 ;  /* 0x00013a0006047a24 */ /* 0x000fe200078e0204 */
[----:B------:R-:W-:Y:S01]  /*104b0*/  SHF.R.S32.HI R7, RZ, 0x1f, R0 ;  /* 0x0000001fff077819 */ /* 0x000fe20000011400 */
[C---:B------:R-:W-:Y:S02]  /*104c0*/  IMAD R6, R8.reuse, c[0x0][0x4e4], R5 ;  /* 0x0001390008067a24 */ /* 0x040fe400078e0205 */
[----:B------:R-:W-:Y:S01]  /*104d0*/  IMAD.WIDE.U32 R2, R8, c[0x0][0x4e0], R2 ;  /* 0x0001380008027a25 */ /* 0x000fe200078e0002 */
[----:B------:R-:W-:-:S04]  /*104e0*/  SHF.R.S32.HI R5, RZ, 0x1f, R4 ;  /* 0x0000001fff057819 */ /* 0x000fc80000011404 */
[----:B------:R-:W-:Y:S01]  /*104f0*/  IADD3 R2, P0, R0, R2, RZ ;  /* 0x0000000200027210 */ /* 0x000fe20007f1e0ff */
[----:B------:R-:W-:-:S03]  /*10500*/  IMAD R0, R5, c[0x0][0x4c8], RZ ;  /* 0x0001320005007a24 */ /* 0x000fc600078e02ff */
[----:B------:R-:W-:Y:S01]  /*10510*/  IADD3.X R3, R7, R3, R6, P0, !PT ;  /* 0x0000000307037210 */ /* 0x000fe200007fe406 */
[----:B------:R-:W-:-:S04]  /*10520*/  IMAD R0, R4, c[0x0][0x4cc], R0 ;  /* 0x0001330004007a24 */ /* 0x000fc800078e0200 */
[----:B------:R-:W-:-:S05]  /*10530*/  IMAD.WIDE.U32 R2, R4, c[0x0][0x4c8], R2 ;  /* 0x0001320004027a25 */ /* 0x000fca00078e0002 */
[----:B------:R-:W-:Y:S02]  /*10540*/  IADD3 R0, R3, R0, RZ ;  /* 0x0000000003007210 */ /* 0x000fe40007ffe0ff */
[----:B------:R-:W-:-:S04]  /*10550*/  LEA R4, P0, R2, c[0x0][0x4a8], 0x2 ;  /* 0x00012a0002047a11 */ /* 0x000fc800078010ff */
[----:B------:R-:W-:Y:S02]  /*10560*/  LEA.HI.X R5, R2, c[0x0][0x4ac], R0, 0x2, P0 ;  /* 0x00012b0002057a11 */ /* 0x000fe400000f1400 */
[----:B------:R-:W-:-:S05]  /*10570*/  MOV R0, 0xff800000 ;  /* 0xff80000000007802 */ /* 0x000fca0000000f00 */
[----:B------:R2:W-:Y:S02]  /*10580*/  STG.E [R4.64], R0 ;  /* 0x0000000004007986 */ /* 0x0005e4000c101906 */
.L_x_1027:
[----:B------:R-:W-:Y:S05]  /*10590*/  BSYNC B1 ;  /* 0x0000000000017941 */ /* 0x000fea0003800000 */
.L_x_1018:
[----:B--23--:R-:W2:Y:S02]  /*105a0*/  LDL R0, [R1+0x68] ;  /* 0x0000680001007983 */ /* 0x00cea40000100800 */
[----:B--2---:R-:W-:-:S13]  /*105b0*/  ISETP.NE.AND P0, PT, R0, RZ, PT ;  /* 0x000000ff0000720c */ /* 0x004fda0003f05270 */
[----:B------:R-:W-:Y:S01]  /*105c0*/  @P0 WARPSYNC 0xffffffff ;  /* 0xffffffff00000948 */ /* 0x000fe20003800000 */
[----:B------:R-:W-:Y:S06]  /*105d0*/  @P0 BAR.SYNC.DEFER_BLOCKING 0x5, 0x80 ;  /* 0x0142000000000b1d */ /* 0x000fec0000010000 */
[----:B------:R-:W2:Y:S04]  /*105e0*/  @P0 LDS R0, [0xc100] ;  /* 0x00c10000ff000984 */ /* 0x000ea80000000800 */
[----:B--2---:R2:W-:Y:S04]  /*105f0*/  @P0 STL [R1+0x58], R0 ;  /* 0x0000580001000387 */ /* 0x0045e80000100800 */
[----:B------:R-:W-:Y:S06]  /*10600*/  @P0 BAR.ARV 0x4, 0x80 ;  /* 0x0102000000000b1d */ /* 0x000fec0000002000 */
[----:B------:R-:W-:Y:S05]  /*10610*/  @P0 BRA `(.L_x_1028) ;  /* 0x0000009000000947 */ /* 0x000fea0003800000 */
[----:B------:R-:W-:Y:S05]  /*10620*/  BRA.DIV ~URZ, `(.L_x_1029) ;  /* 0x000006f27f007947 */ /* 0x000fea000b800000 */
[----:B--2---:R2:W3:Y:S02]  /*10630*/  SHFL.IDX PT, R0, R36, RZ, 0x1f ;  /* 0x00001fff24007589 */ /* 0x0044e400000e0000 */
.L_x_1040:
[----:B-1----:R-:W1:Y:S01]  /*10640*/  S2R R2, SR_TID.X ;  /* 0x0000000000027919 */ /* 0x002e620000002100 */
[----:B------:R-:W-:Y:S03]  /*10650*/  WARPSYNC 0xffffffff ;  /* 0xffffffff00007948 */ /* 0x000fe60003800000 */
[----:B------:R-:W-:Y:S06]  /*10660*/  BAR.SYNC.DEFER_BLOCKING 0x4, 0x80 ;  /* 0x0102000000007b1d */ /* 0x000fec0000010000 */
[----:B---3--:R3:W-:Y:S01]  /*10670*/  STL [R1+0x58], R0 ;  /* 0x0000580001007387 */ /* 0x0087e20000100800 */
[----:B-1----:R-:W-:-:S13]  /*10680*/  LOP3.LUT P0, RZ, R2, 0x7f, RZ, 0xc0, !PT ;  /* 0x0000007f02ff7812 */ /* 0x002fda000780c0ff */
[----:B------:R3:W-:Y:S04]  /*10690*/  @!P0 STS [0xc100], R36 ;  /* 0x00c10024ff008388 */ /* 0x0007e80000000800 */
[----:B------:R-:W-:Y:S06]  /*106a0*/  BAR.ARV 0x5, 0x80 ;  /* 0x0142000000007b1d */ /* 0x000fec0000002000 */
.L_x_1028:
[----:B--23--:R-:W2:Y:S02]  /*106b0*/  LDL R0, [R1+0x58] ;  /* 0x0000580001007983 */ /* 0x00cea40000100800 */
[----:B--2---:R-:W-:-:S13]  /*106c0*/  ISETP.GE.AND P0, PT, R0, c[0x0][0x538], PT ;  /* 0x00014e0000007a0c */ /* 0x004fda0003f06270 */
[----:B-1--4-:R-:W-:Y:S01]  /*106d0*/  @P0 CALL.REL.NOINC `(.L_x_1030) ;  /* 0x0000001000000944 */ /* 0x012fe20003c00000 */
[----:B------:R-:W-:Y:S05]  /*106e0*/  BRA `(.L_x_1031) ;  /* 0xffff014000007947 */ /* 0x000fea000383ffff */
.L_x_1030:
[----:B------:R-:W-:Y:S05]  /*106f0*/  EXIT ;  /* 0x000000000000794d */ /* 0x000fea0003800000 */
.L_x_996:
[----:B------:R-:W-:Y:S01]  /*10700*/  IMAD.MOV.U32 R7, RZ, RZ, R14 ;  /* 0x000000ffff077224 */ /* 0x000fe200078e000e */
[----:B------:R-:W-:Y:S01]  /*10710*/  MOV R6, RZ ;  /* 0x000000ff00067202 */ /* 0x000fe20000000f00 */
[----:B-1----:R-:W-:Y:S01]  /*10720*/  IMAD.MOV.U32 R3, RZ, RZ, 0x1c1f ;  /* 0x00001c1fff037424 */ /* 0x002fe200078e00ff */
[----:B------:R-:W-:Y:S02]  /*10730*/  MOV R2, 0x10750 ;  /* 0x0001075000027802 */ /* 0x000fe40000000f00 */
[----:B------:R-:W-:Y:S05]  /*10740*/  CALL.REL.NOINC `($__internal_17_$__cuda_sm70_shflsync_idx_p) ;  /* 0x0000068000007944 */ /* 0x000fea0003c00000 */
[----:B------:R-:W-:Y:S01]  /*10750*/  MOV R5, R6 ;  /* 0x0000000600057202 */ /* 0x000fe20000000f00 */
[----:B------:R-:W-:Y:S05]  /*10760*/  BRA `(.L_x_1032) ;  /* 0xffff10d000007947 */ /* 0x000fea000383ffff */
.L_x_997:
[----:B------:R-:W-:Y:S01]  /*10770*/  IMAD.MOV.U32 R7, RZ, RZ, R16 ;  /* 0x000000ffff077224 */ /* 0x000fe200078e0010 */
[----:B------:R-:W-:Y:S01]  /*10780*/  MOV R6, RZ ;  /* 0x000000ff00067202 */ /* 0x000fe20000000f00 */
[----:B-1----:R-:W-:Y:S01]  /*10790*/  IMAD.MOV.U32 R3, RZ, RZ, 0x1c1f ;  /* 0x00001c1fff037424 */ /* 0x002fe200078e00ff */
[----:B------:R-:W-:Y:S02]  /*107a0*/  MOV R2, 0x107c0 ;  /* 0x000107c000027802 */ /* 0x000fe40000000f00 */
[----:B--23--:R-:W-:Y:S05]  /*107b0*/  CALL.REL.NOINC `($__internal_17_$__cuda_sm70_shflsync_idx_p) ;  /* 0x0000061000007944 */ /* 0x00cfea0003c00000 */
[----:B------:R-:W-:Y:S01]  /*107c0*/  MOV R2, R6 ;  /* 0x0000000600027202 */ /* 0x000fe20000000f00 */
[----:B------:R-:W-:Y:S05]  /*107d0*/  BRA `(.L_x_1033) ;  /* 0xffff108000007947 */ /* 0x000fea000383ffff */
.L_x_1000:
[----:B--2---:R-:W-:Y:S01]  /*107e0*/  IMAD.MOV.U32 R7, RZ, RZ, R14 ;  /* 0x000000ffff077224 */ /* 0x004fe200078e000e */
[----:B------:R-:W-:Y:S01]  /*107f0*/  MOV R6, 0x1 ;  /* 0x0000000100067802 */ /* 0x000fe20000000f00 */
[----:B------:R-:W-:Y:S01]  /*10800*/  IMAD.MOV.U32 R3, RZ, RZ, 0x1c1f ;  /* 0x00001c1fff037424 */ /* 0x000fe200078e00ff */
[----:B----4-:R-:W-:-:S02]  /*10810*/  MOV R2, 0x10830 ;  /* 0x0001083000027802 */ /* 0x010fc40000000f00 */
[----:B-1-3--:R-:W-:Y:S05]  /*10820*/  CALL.REL.NOINC `($__internal_17_$__cuda_sm70_shflsync_idx_p) ;  /* 0x000005a000007944 */ /* 0x00afea0003c00000 */
[----:B------:R-:W-:Y:S01]  /*10830*/  IMAD.MOV.U32 R5, RZ, RZ, R6 ;  /* 0x000000ffff057224 */ /* 0x000fe200078e0006 */
[----:B------:R-:W-:Y:S01]  /*10840*/  MOV R6, 0x1 ;  /* 0x0000000100067802 */ /* 0x000fe20000000f00 */
[----:B------:R-:W-:Y:S01]  /*10850*/  IMAD.MOV.U32 R7, RZ, RZ, R16 ;  /* 0x000000ffff077224 */ /* 0x000fe200078e0010 */
[----:B------:R-:W-:-:S02]  /*10860*/  MOV R3, 0x1c1f ;  /* 0x00001c1f00037802 */ /* 0x000fc40000000f00 */
[----:B------:R-:W-:Y:S02]  /*10870*/  MOV R2, 0x10890 ;  /* 0x0001089000027802 */ /* 0x000fe40000000f00 */
[----:B------:R-:W-:Y:S05]  /*10880*/  CALL.REL.NOINC `($__internal_17_$__cuda_sm70_shflsync_idx_p) ;  /* 0x0000054000007944 */ /* 0x000fea0003c00000 */
[----:B------:R-:W-:Y:S01]  /*10890*/  MOV R2, R6 ;  /* 0x0000000600027202 */ /* 0x000fe20000000f00 */
[----:B------:R-:W-:Y:S05]  /*108a0*/  BRA `(.L_x_1034) ;  /* 0xffff118000007947 */ /* 0x000fea000383ffff */
.L_x_1003:
[----:B-1----:R-:W-:Y:S01]  /*108b0*/  IMAD.MOV.U32 R7, RZ, RZ, R14 ;  /* 0x000000ffff077224 */ /* 0x002fe200078e000e */
[----:B------:R-:W-:Y:S01]  /*108c0*/  MOV R6, 0x2 ;  /* 0x0000000200067802 */ /* 0x000fe20000000f00 */
[----:B------:R-:W-:Y:S01]  /*108d0*/  IMAD.MOV.U32 R3, RZ, RZ, 0x1c1f ;  /* 0x00001c1fff037424 */ /* 0x000fe200078e00ff */
[----:B--2---:R-:W-:Y:S02]  /*108e0*/  MOV R2, 0x10900 ;  /* 0x0001090000027802 */ /* 0x004fe40000000f00 */
[----:B---3--:R-:W-:Y:S05]  /*108f0*/  CALL.REL.NOINC `($__internal_17_$__cuda_sm70_shflsync_idx_p) ;  /* 0x000004d000007944 */ /* 0x008fea0003c00000 */
[----:B------:R-:W-:Y:S01]  /*10900*/  MOV R5, R6 ;  /* 0x0000000600057202 */ /* 0x000fe20000000f00 */
[----:B------:R-:W-:Y:S05]  /*10910*/  BRA `(.L_x_1035) ;  /* 0xffff12c000007947 */ /* 0x000fea000383ffff */
.L_x_1004:
[----:B------:R-:W-:Y:S01]  /*10920*/  IMAD.MOV.U32 R7, RZ, RZ, R16 ;  /* 0x000000ffff077224 */ /* 0x000fe200078e0010 */
[----:B------:R-:W-:Y:S01]  /*10930*/  MOV R6, 0x2 ;  /* 0x0000000200067802 */ /* 0x000fe20000000f00 */
[----:B------:R-:W-:Y:S01]  /*10940*/  IMAD.MOV.U32 R3, RZ, RZ, 0x1c1f ;  /* 0x00001c1fff037424 */ /* 0x000fe200078e00ff */
[----:B--2---:R-:W-:Y:S02]  /*10950*/  MOV R2, 0x10970 ;  /* 0x0001097000027802 */ /* 0x004fe40000000f00 */
[----:B-1-34-:R-:W-:Y:S05]  /*10960*/  CALL.REL.NOINC `($__internal_17_$__cuda_sm70_shflsync_idx_p) ;  /* 0x0000046000007944 */ /* 0x01afea0003c00000 */
[----:B------:R-:W-:Y:S01]  /*10970*/  MOV R2, R6 ;  /* 0x0000000600027202 */ /* 0x000fe20000000f00 */
[----:B------:R-:W-:Y:S05]  /*10980*/  BRA `(.L_x_1036) ;  /* 0xffff127000007947 */ /* 0x000fea000383ffff */
.L_x_1007:
[----:B-1----:R-:W-:Y:S01]  /*10990*/  IMAD.MOV.U32 R7, RZ, RZ, R14 ;  /* 0x000000ffff077224 */ /* 0x002fe200078e000e */
[----:B------:R-:W-:Y:S01]  /*109a0*/  MOV R6, 0x3 ;  /* 0x0000000300067802 */ /* 0x000fe20000000f00 */
[----:B------:R-:W-:Y:S01]  /*109b0*/  IMAD.MOV.U32 R3, RZ, RZ, 0x1c1f ;  /* 0x00001c1fff037424 */ /* 0x000fe200078e00ff */
[----:B------:R-:W-:-:S02]  /*109c0*/  MOV R2, 0x109e0 ;  /* 0x000109e000027802 */ /* 0x000fc40000000f00 */
[----:B--234-:R-:W-:Y:S05]  /*109d0*/  CALL.REL.NOINC `($__internal_17_$__cuda_sm70_shflsync_idx_p) ;  /* 0x000003f000007944 */ /* 0x01cfea0003c00000 */
        /* <DEDUP_REMOVED lines=8> */
.L_x_1014:
[----:B---3--:R1:W5:Y:S01]  /*10a60*/  LDL R0, [R1+0x20] ;  /* 0x0000200001007983 */ /* 0x0083620000100800 */
[----:B------:R-:W-:Y:S02]  /*10a70*/  MOV R3, 0x2 ;  /* 0x0000000200037802 */ /* 0x000fe40000000f00 */
[----:B------:R-:W-:Y:S02]  /*10a80*/  MOV R2, 0x10aa0 ;  /* 0x00010aa000027802 */ /* 0x000fe40000000f00 */
[----:B-1---5:R-:W-:Y:S05]  /*10a90*/  CALL.REL.NOINC `($__internal_16_$__cuda_sm70_shflsync_bfly_p) ;  /* 0x000002f000007944 */ /* 0x022fea0003c00000 */
[----:B------:R-:W-:Y:S01]  /*10aa0*/  MOV R5, R8 ;  /* 0x0000000800057202 */ /* 0x000fe20000000f00 */
[----:B------:R-:W-:Y:S05]  /*10ab0*/  BRA `(.L_x_1038) ;  /* 0xffffd72000007947 */ /* 0x000fea000383ffff */
.L_x_1015:
[----:B------:R-:W-:Y:S01]  /*10ac0*/  IMAD.MOV.U32 R0, RZ, RZ, R5 ;  /* 0x000000ffff007224 */ /* 0x000fe200078e0005 */
[----:B------:R-:W-:Y:S02]  /*10ad0*/  MOV R3, 0x1 ;  /* 0x0000000100037802 */ /* 0x000fe40000000f00 */
[----:B------:R-:W-:Y:S02]  /*10ae0*/  MOV R2, 0x10b00 ;  /* 0x00010b0000027802 */ /* 0x000fe40000000f00 */
[----:B------:R-:W-:Y:S05]  /*10af0*/  CALL.REL.NOINC `($__internal_16_$__cuda_sm70_shflsync_bfly_p) ;  /* 0x0000029000007944 */ /* 0x000fea0003c00000 */
[----:B------:R1:W5:Y:S01]  /*10b00*/  LDL R0, [R1+0x24] ;  /* 0x0000240001007983 */ /* 0x0003620000100800 */
[----:B------:R-:W-:Y:S01]  /*10b10*/  FADD.FTZ R5, R5, R8 ;  /* 0x0000000805057221 */ /* 0x000fe20000010000 */
[----:B------:R-:W-:-:S02]  /*10b20*/  MOV R3, 0x2 ;  /* 0x0000000200037802 */ /* 0x000fc40000000f00 */
[----:B------:R-:W-:Y:S02]  /*10b30*/  MOV R2, 0x10b50 ;  /* 0x00010b5000027802 */ /* 0x000fe40000000f00 */
[----:B-1---5:R-:W-:Y:S05]  /*10b40*/  CALL.REL.NOINC `($__internal_16_$__cuda_sm70_shflsync_bfly_p) ;  /* 0x0000024000007944 */ /* 0x022fea0003c00000 */
[----:B------:R-:W2:Y:S01]  /*10b50*/  LDL.LU R0, [R1+0x24] ;  /* 0x0000240001007983 */ /* 0x000ea20000300800 */
[----:B------:R-:W-:Y:S02]  /*10b60*/  MOV R3, 0x1 ;  /* 0x0000000100037802 */ /* 0x000fe40000000f00 */
[----:B------:R-:W-:Y:S01]  /*10b70*/  MOV R2, 0x10bb0 ;  /* 0x00010bb000027802 */ /* 0x000fe20000000f00 */
[----:B--2---:R-:W-:-:S05]  /*10b80*/  FADD.FTZ R4, R0, R8 ;  /* 0x0000000800047221 */ /* 0x004fca0000010000 */
[----:B------:R-:W-:Y:S02]  /*10b90*/  MOV R0, R4 ;  /* 0x0000000400007202 */ /* 0x000fe40000000f00 */
[----:B------:R-:W-:Y:S05]  /*10ba0*/  CALL.REL.NOINC `($__internal_16_$__cuda_sm70_shflsync_bfly_p) ;  /* 0x000001e000007944 */ /* 0x000fea0003c00000 */
[----:B------:R1:W5:Y:S01]  /*10bb0*/  LDL R0, [R1+0x28] ;  /* 0x0000280001007983 */ /* 0x0003620000100800 */
[----:B------:R-:W-:Y:S01]  /*10bc0*/  FADD.FTZ R4, R4, R8 ;  /* 0x0000000804047221 */ /* 0x000fe20000010000 */
[----:B------:R-:W-:Y:S02]  /*10bd0*/  MOV R3, 0x2 ;  /* 0x0000000200037802 */ /* 0x000fe40000000f00 */
        /* <DEDUP_REMOVED lines=19> */
[----:B------:R-:W-:Y:S05]  /*10d10*/  BRA `(.L_x_1039) ;  /* 0xffffd5f000007947 */ /* 0x000fea000383ffff */
.L_x_1029:
[----:B-1----:R-:W-:Y:S01]  /*10d20*/  IMAD.MOV.U32 R7, RZ, RZ, R36 ;  /* 0x000000ffff077224 */ /* 0x002fe200078e0024 */
[----:B------:R-:W-:Y:S01]  /*10d30*/  MOV R6, RZ ;  /* 0x000000ff00067202 */ /* 0x000fe20000000f00 */
[----:B------:R-:W-:Y:S01]  /*10d40*/  IMAD.MOV.U32 R3, RZ, RZ, 0x1f ;  /* 0x0000001fff037424 */ /* 0x000fe200078e00ff */
[----:B------:R-:W-:Y:S02]  /*10d50*/  MOV R2, 0x10d70 ;  /* 0x00010d7000027802 */ /* 0x000fe40000000f00 */
[----:B--2-4-:R-:W-:Y:S05]  /*10d60*/  CALL.REL.NOINC `($__internal_17_$__cuda_sm70_shflsync_idx_p) ;  /* 0x0000006000007944 */ /* 0x014fea0003c00000 */
[----:B------:R-:W-:Y:S01]  /*10d70*/  MOV R0, R6 ;  /* 0x0000000600007202 */ /* 0x000fe20000000f00 */
[----:B------:R-:W-:Y:S05]  /*10d80*/  BRA `(.L_x_1040) ;  /* 0xfffff8b000007947 */ /* 0x000fea000383ffff */
        .weak           $__internal_16_$__cuda_sm70_shflsync_bfly_p
        .type           $__internal_16_$__cuda_sm70_shflsync_bfly_p,@function
        .size           $__internal_16_$__cuda_sm70_shflsync_bfly_p,($__internal_17_$__cuda_sm70_shflsync_idx_p - $__internal_16_$__cuda_sm70_shflsync_bfly_p)
$__internal_16_$__cuda_sm70_shflsync_bfly_p:
[----:B------:R-:W-:Y:S04]  /*10d90*/  WARPSYNC R9 ;  /* 0x0000000900007348 */ /* 0x000fe80003800000 */
[----:B------:R1:W2:Y:S02]  /*10da0*/  SHFL.BFLY PT, R8, R0, R3, R10 ;  /* 0x0c00000300087389 */ /* 0x0002a400000e000a */
[----:B-1----:R-:W-:-:S04]  /*10db0*/  MOV R3, 0x0 ;  /* 0x0000000000037802 */ /* 0x002fc80000000f00 */
[----:B--2---:R-:W-:Y:S05]  /*10dc0*/  RET.REL.NODEC R2 `(_ZN7cutlass13device_kernelIN5flash19enable_sm80_to_sm89INS1_16FlashAttnFwdSm80INS1_25CollectiveMainloopFwdSm80ILi4ELi1ELb0EN4cute5tupleIJNS5_1CILi128EEENS7_ILi64EEENS7_ILi96EEEEEELi96ENS_10bfloat16_tEfNS_4arch4Sm80ELb1ELb0ELb1ELb0ELb0ELb0ELb1ELb1EEENS1_21CollectiveEpilogueFwdINS6_IJS8_SA_S9_EEENS6_IJNS7_ILi1EEESI_SI_EEESC_SE_Li128ELb0ELb1ELb1ELb0EEENS1_30DynamicPersistentTileSchedulerILi128ELi128ELb1ELb1ELb0EEEEEEEEEvNT_6ParamsE) ;  /* 0xfffef23002007950 */ /* 0x004fea0003c3ffff */
        .weak           $__internal_17_$__cuda_sm70_shflsync_idx_p
        .type           $__internal_17_$__cuda_sm70_shflsync_idx_p,@function
        .size           $__internal_17_$__cuda_sm70_shflsync_idx_p,(.L_x_1446 - $__internal_17_$__cuda_sm70_shflsync_idx_p)
$__internal_17_$__cuda_sm70_shflsync_idx_p:
[----:B------:R-:W-:-:S04]  /*10dd0*/  MOV R8, 0xffffffff ;  /* 0xffffffff00087802 */ /* 0x000fc80000000f00 */
[----:B------:R-:W-:Y:S04]  /*10de0*/  WARPSYNC R8 ;  /* 0x0000000800007348 */ /* 0x000fe80003800000 */
[----:B------:R1:W2:Y:S02]  /*10df0*/  SHFL.IDX PT, R6, R7, R6, R3 ;  /* 0x0000000607067389 */ /* 0x0002a400000e0003 */
[----:B-1----:R-:W-:-:S04]  /*10e00*/  MOV R3, 0x0 ;  /* 0x0000000000037802 */ /* 0x002fc80000000f00 */
[----:B--2---:R-:W-:Y:S05]  /*10e10*/  RET.REL.NODEC R2 `(_ZN7cutlass13device_kernelIN5flash19enable_sm80_to_sm89INS1_16FlashAttnFwdSm80INS1_25CollectiveMainloopFwdSm80ILi4ELi1ELb0EN4cute5tupleIJNS5_1CILi128EEENS7_ILi64EEENS7_ILi96EEEEEELi96ENS_10bfloat16_tEfNS_4arch4Sm80ELb1ELb0ELb1ELb0ELb0ELb0ELb1ELb1EEENS1_21CollectiveEpilogueFwdINS6_IJS8_SA_S9_EEENS6_IJNS7_ILi1EEESI_SI_EEESC_SE_Li128ELb0ELb1ELb1ELb0EEENS1_30DynamicPersistentTileSchedulerILi128ELi128ELb1ELb1ELb0EEEEEEEEEvNT_6ParamsE) ;  /* 0xfffef1e002007950 */ /* 0x004fea0003c3ffff */
.L_x_1041:
        /* <DEDUP_REMOVED lines=14> */
.L_x_1446:


//--------------------- .text._ZN7cutlass13device_kernelIN5flash19enable_sm80_to_sm89INS1_16FlashAttnFwdSm80INS1_25CollectiveMainloopFwdSm80ILi4ELi1ELb0EN4cute5tupleIJNS5_1CILi128EEENS7_ILi48EEENS7_ILi96EEEEEELi96ENS_10bfloat16_tEfNS_4arch4Sm80ELb1ELb0ELb1ELb1ELb0ELb0ELb1ELb1EEENS1_21CollectiveEpilogueFwdINS6_IJS8_SA_S9_EEENS6_IJNS7_ILi1EEESI_SI_EEESC_SE_Li128ELb1ELb1ELb1ELb0EEENS1_36VarlenDynamicPersistentTileSchedulerILi128ELi48ELi128ELi128ELb1ELb1ELb0ELb1ELb1ELb1EEEEEEEEEvNT_6ParamsE --------------------------
	.section	.text._ZN7cutlass13device_kernelIN5flash19enable_sm80_to_sm89INS1_16FlashAttnFwdSm80INS1_25CollectiveMainloopFwdSm80ILi4ELi1ELb0EN4cute5tupleIJNS5_1CILi128EEENS7_ILi48EEENS7_ILi96EEEEEELi96ENS_10bfloat16_tEfNS_4arch4Sm80ELb1ELb0ELb1ELb1ELb0ELb0ELb1ELb1EEENS1_21CollectiveEpilogueFwdINS6_IJS8_SA_S9_EEENS6_IJNS7_ILi1EEESI_SI_EEESC_SE_Li128ELb1ELb1ELb1ELb0EEENS1_36VarlenDynamicPersistentTileSchedulerILi128ELi48ELi128ELi128ELb1ELb1ELb0ELb1ELb1ELb1EEEEEEEEEvNT_6ParamsE,"ax",@progbits
	.sectioninfo	@"SHI_REGISTERS=255"
	.align	128
.text._ZN7cutlass13device_kernelIN5flash19enable_sm80_to_sm89INS1_16FlashAttnFwdSm80INS1_25CollectiveMainloopFwdSm80ILi4ELi1ELb0EN4cute5tupleIJNS5_1CILi128EEENS7_ILi48EEENS7_ILi96EEEEEELi96ENS_10bfloat16_tEfNS_4arch4Sm80ELb1ELb0ELb1ELb1ELb0ELb0ELb1ELb1EEENS1_21CollectiveEpilogueFwdINS6_IJS8_SA_S9_EEENS6_IJNS7_ILi1EEESI_SI_EEESC_SE_Li128ELb1ELb1ELb1ELb0EEENS1_36VarlenDynamicPersistentTileSchedulerILi128ELi48ELi128ELi128ELb1ELb1ELb0ELb1ELb1ELb1EEEEEEEEEvNT_6ParamsE:
        .type           _ZN7cutlass13device_kernelIN5flash19enable_sm80_to_sm89INS1_16FlashAttnFwdSm80INS1_25CollectiveMainloopFwdSm80ILi4ELi1ELb0EN4cute5tupleIJNS5_1CILi128EEENS7_ILi48EEENS7_ILi96EEEEEELi96ENS_10bfloat16_tEfNS_4arch4Sm80ELb1ELb0ELb1ELb1ELb0ELb0ELb1ELb1EEENS1_21CollectiveEpilogueFwdINS6_IJS8_SA_S9_EEENS6_IJNS7_ILi1EEESI_SI_EEESC_SE_Li128ELb1ELb1ELb1ELb0EEENS1_36VarlenDynamicPersistentTileSchedulerILi128ELi48ELi128ELi128ELb1ELb1ELb0ELb1ELb1ELb1EEEEEEEEEvNT_6ParamsE,@function
        .size           _ZN7cutlass13device_kernelIN5flash19enable_sm80_to_sm89INS1_16FlashAttnFwdSm80INS1_25CollectiveMainloopFwdSm80ILi4ELi1ELb0EN4cute5tupleIJNS5_1CILi128EEENS7_ILi48EEENS7_ILi96EEEEEELi96ENS_10bfloat16_tEfNS_4arch4Sm80ELb1ELb0ELb1ELb1ELb0ELb0ELb1ELb1EEENS1_21CollectiveEpilogueFwdINS6_IJS8_SA_S9_EEENS6_IJNS7_ILi1EEESI_SI_EEESC_SE_Li128ELb1ELb1ELb1ELb0EEENS1_36VarlenDynamicPersistentTileSchedulerILi128ELi48ELi128ELi128ELb1ELb1ELb0ELb1ELb1ELb1EEEEEEEEEvNT_6ParamsE,(.L_x_1449 - _ZN7cutlass13device_kernelIN5flash19enable_sm80_to_sm89INS1_16FlashAttnFwdSm80INS1_25CollectiveMainloopFwdSm80ILi4ELi1ELb0EN4cute5tupleIJNS5_1CILi128EEENS7_ILi48EEENS7_ILi96EEEEEELi96ENS_10bfloat16_tEfNS_4arch4Sm80ELb1ELb0ELb1ELb1ELb0ELb0ELb1ELb1EEENS1_21CollectiveEpilogueFwdINS6_IJS8_SA_S9_EEENS6_IJNS7_ILi1EEESI_SI_EEESC_SE_Li128ELb1ELb1ELb1ELb0EEENS1_36VarlenDynamicPersistentTileSchedulerILi128ELi48ELi128ELi128ELb1ELb1ELb0ELb1ELb1ELb1EEEEEEEEEvNT_6ParamsE)
        .other          _ZN7cutlass13device_kernelIN5flash19enable_sm80_to_sm89INS1_16FlashAttnFwdSm80INS1_25CollectiveMainloopFwdSm80ILi4ELi1ELb0EN4cute5tupleIJNS5_1CILi128EEENS7_ILi48EEENS7_ILi96EEEEEELi96ENS_10bfloat16_tEfNS_4arch4Sm80ELb1ELb0ELb1ELb1ELb0ELb0ELb1ELb1EEENS1_21CollectiveEpilogueFwdINS6_IJS8_SA_S9_EEENS6_IJNS7_ILi1EEESI_SI_EEESC_SE_Li128ELb1ELb1ELb1ELb0EEENS1_36VarlenDynamicPersistentTileSchedulerILi128ELi48ELi128ELi128ELb1ELb1ELb0ELb1ELb1ELb1EEEEEEEEEvNT_6ParamsE,@"STO_CUDA_ENTRY STV_DEFAULT"
_ZN7cutlass13device_kernelIN5flash19enable_sm80_to_sm89INS1_16FlashAttnFwdSm80INS1_25CollectiveMainloopFwdSm80ILi4ELi1ELb0EN4cute5tupleIJNS5_1CILi128EEENS7_ILi48EEENS7_ILi96EEEEEELi96ENS_10bfloat16_tEfNS_4arch4Sm80ELb1ELb0ELb1ELb1ELb0ELb0ELb1ELb1EEENS1_21CollectiveEpilogueFwdINS6_IJS8_SA_S9_EEENS6_IJNS7_ILi1EEESI_SI_EEESC_SE_Li128ELb1ELb1ELb1ELb0EEENS1_36VarlenDynamicPersistentTileSchedulerILi128ELi48ELi128ELi128ELb1ELb1ELb0ELb1ELb1ELb1EEEEEEEEEvNT_6ParamsE:
        /* <DEDUP_REMOVED lines=10> */
[----:B-1----:R1:W-:Y:S04]  /*00a0*/  @P0 STL.64 [R1], R4 ;  /* 0x0000000401000387 */ /* 0x0023e80000100a00 */
        /* <DEDUP_REMOVED lines=43> */
.L_x_1047:
        /* <DEDUP_REMOVED lines=16> */
.L_x_1157:
        /* <DEDUP_REMOVED lines=16> */
.L_x_1158:
[----:B--2---:R-:W-:-:S05]  /*0560*/  IMAD R0, R0, c[0x0][0x538], RZ ;  /* 0x00014e0000007a24 */ /* 0x004fca00078e02ff */
[----:B------:R-:W-:-:S04]  /*0570*/  IADD3 R6, R0, R6, RZ ;  /* 0x0000000600067210 */ /* 0x000fc80007ffe0ff */
[----:B------:R-:W-:-:S13]  /*0580*/  ISETP.GT.AND P0, PT, R6, UR4, PT ;  /* 0x0000000406007c0c */ /* 0x000fda000bf04270 */
[----:B-1----:R-:W-:Y:S05]  /*0590*/  @!P0 BRA `(.L_x_1047) ;  /* 0xfffffdc000008947 */ /* 0x002fea000383ffff */
.L_x_1043:
[----:B------:R-:W-:-:S05]  /*05a0*/  IADD3 R11, -R0, R6, RZ ;  /* 0x00000006000b7210 */ /* 0x000fca0007ffe1ff */
[----:B------:R-:W-:-:S05]  /*05b0*/  IMAD R0, R4, c[0x0][0x538], R11 ;  /* 0x00014e0004007a24 */ /* 0x000fca00078e020b */
[----:B------:R-:W-:Y:S01]  /*05c0*/  ISETP.GT.AND P0, PT, R0, UR4, PT ;  /* 0x0000000400007c0c */ /* 0x000fe2000bf04270 */
[----:B------:R-:W-:-:S12]  /*05d0*/  BRA.DIV ~URZ, `(.L_x_1048) ;  /* 0x00011e127f007947 */ /* 0x000fd8000b800000 */
[----:B------:R-:W-:-:S04]  /*05e0*/  VOTE.ANY R10, PT, !P0 ;  /* 0x00000000000a7806 */ /* 0x000fc800040e0100 */
.L_x_1159:
[----:B------:R-:W1:Y:S02]  /*05f0*/  POPC R6, R10 ;  /* 0x0000000a00067309 */ /* 0x000e640000000000 */
[----:B-1----:R-:W-:-:S05]  /*0600*/  IADD3 R0, R6, R7, RZ ;  /* 0x0000000706007210 */ /* 0x002fca0007ffe0ff */
[----:B------:R1:W-:Y:S01]  /*0610*/  STL [R1+0xc], R0 ;  /* 0x00000c0001007387 */ /* 0x0003e20000100800 */
[----:B------:R-:W-:Y:S05]  /*0620*/  BRA.DIV ~URZ, `(.L_x_1049) ;  /* 0x00011e127f007947 */ /* 0x000fea000b800000 */
[----:B------:R2:W3:Y:S01]  /*0630*/  SHFL.IDX PT, R12, R9, R6, 0x1f ;  /* 0x00001f06090c7589 */ /* 0x0004e200000e0000 */
[----:B------:R-:W-:-:S03]  /*0640*/  MOV R7, RZ ;  /* 0x000000ff00077202 */ /* 0x000fc60000000f00 */
[----:B------:R2:W4:Y:S04]  /*0650*/  SHFL.IDX PT, R9, R8, R6, 0x1f ;  /* 0x00001f0608097589 */ /* 0x00052800000e0000 */
.L_x_1160:
[----:B------:R-:W-:Y:S01]  /*0660*/  ISETP.NE.AND P0, PT, R10, RZ, PT ;  /* 0x000000ff0a00720c */ /* 0x000fe20003f05270 */
[----:B------:R-:W-:-:S12]  /*0670*/  BSSY B0, `(.L_x_1050) ;  /* 0x0000005000007945 */ /* 0x000fd80003800000 */
[----:B------:R-:W-:Y:S05]  /*0680*/  @!P0 BRA `(.L_x_1051) ;  /* 0x0000003000008947 */ /* 0x000fea0003800000 */
[----:B------:R-:W-:Y:S01]  /*0690*/  IADD3 R3, R6, -0x1, RZ ;  /* 0xffffffff06037810 */ /* 0x000fe20007ffe0ff */
[----:B------:R-:W-:Y:S05]  /*06a0*/  BRA.DIV ~URZ, `(.L_x_1052) ;  /* 0x00011e727f007947 */ /* 0x000fea000b800000 */
[----:B------:R1:W2:Y:S02]  /*06b0*/  SHFL.IDX PT, R7, R4, R3, 0x1f ;  /* 0x00001f0304077589 */ /* 0x0002a400000e0000 */
.L_x_1051:
[----:B------:R-:W-:Y:S05]  /*06c0*/  BSYNC B0 ;  /* 0x0000000000007941 */ /* 0x000fea0003800000 */
.L_x_1050:
[----:B-12---:R-:W-:Y:S01]  /*06d0*/  IMAD R0, R7, c[0x0][0x538], R11 ;  /* 0x00014e0007007a24 */ /* 0x006fe200078e020b */
[----:B----4-:R-:W-:Y:S01]  /*06e0*/  ISETP.NE.AND P0, PT, R9, 0x1, PT ;  /* 0x000000010900780c */ /* 0x010fe20003f05270 */
[----:B------:R-:W-:Y:S03]  /*06f0*/  BSSY B0, `(.L_x_1053) ;  /* 0x0000089000007945 */ /* 0x000fe60003800000 */
[----:B------:R1:W-:Y:S01]  /*0700*/  STL [R1], R0 ;  /* 0x0000000001007387 */ /* 0x0003e20000100800 */
        /* <DEDUP_REMOVED lines=65> */
.L_x_1054:
        /* <DEDUP_REMOVED lines=16> */
[----:B------:R-:W-:Y:S01]  /*0c20*/  IMAD R4, R4, R6, RZ ;  /* 0x0000000604047224 */ /* 0x000fe200078e02ff */
[----:B------:R-:W-:-:S03]  /*0c30*/  MOV R5, R0 ;  /* 0x0000000000057202 */ /* 0x000fc60000000f00 */
        /* <DEDUP_REMOVED lines=52> */
.L_x_1055:
[----:B------:R-:W-:Y:S05]  /*0f80*/  BSYNC B0 ;  /* 0x0000000000007941 */ /* 0x000fea0003800000 */
.L_x_1053:
[----:B------:R-:W-:-:S04]  /*0f90*/  LOP3.LUT R0, RZ, R0, RZ, 0x33, !PT ;  /* 0x00000000ff007212 */ /* 0x000fc800078e33ff */
[----:B------:R-:W-:-:S05]  /*0fa0*/  IADD3 R0, R0, R12, RZ ;  /* 0x0000000c00007210 */ /* 0x000fca0007ffe0ff */
[----:B------:R2:W-:Y:S01]  /*0fb0*/  STL [R1+0x4], R0 ;  /* 0x0000040001007387 */ /* 0x0005e20000100800 */
[----:B------:R-:W-:Y:S05]  /*0fc0*/  BRA `(.L_x_1056) ;  /* 0x0000006000007947 */ /* 0x000fea0003800000 */
.L_x_1044:
[----:B------:R-:W-:Y:S01]  /*0fd0*/  MOV R0, UR4 ;  /* 0x0000000400007c02 */ /* 0x000fe20008000f00 */
[----:B------:R-:W-:Y:S04]  /*0fe0*/  STL [R1+0x4], RZ ;  /* 0x000004ff01007387 */ /* 0x000fe80000100800 */
[----:B------:R1:W-:Y:S04]  /*0ff0*/  STL [R1], R0 ;  /* 0x0000000001007387 */ /* 0x0003e80000100800 */
[----:B------:R2:W-:Y:S01]  /*1000*/  STL [R1+0x8], RZ ;  /* 0x000008ff01007387 */ /* 0x0005e20000100800 */
[----:B-1----:R-:W-:-:S05]  /*1010*/  MOV R0, c[0x0][0x53c] ;  /* 0x00014f0000007a02 */ /* 0x002fca0000000f00 */
[----:B------:R2:W-:Y:S02]  /*1020*/  STL [R1+0xc], R0 ;  /* 0x00000c0001007387 */ /* 0x0005e40000100800 */
.L_x_1056:
[----:B------:R-:W3:Y:S04]  /*1030*/  LDL R4, [R1] ;  /* 0x0000000001047983 */ /* 0x000ee80000100800 */
[----:B------:R-:W3:Y:S04]  /*1040*/  LDL R5, [R1+0x4] ;  /* 0x0000040001057983 */ /* 0x000ee80000100800 */
[----:B------:R-:W3:Y:S04]  /*1050*/  LDL R6, [R1+0x8] ;  /* 0x0000080001067983 */ /* 0x000ee80000100800 */
[----:B------:R-:W3:Y:S01]  /*1060*/  LDL R7, [R1+0xc] ;  /* 0x00000c0001077983 */ /* 0x000ee20000100800 */
[----:B------:R-:W-:Y:S01]  /*1070*/  ISETP.NE.AND P0, PT, R13, RZ, PT ;  /* 0x000000ff0d00720c */ /* 0x000fe20003f05270 */
[----:B------:R-:W-:-:S12]  /*1080*/  WARPSYNC 0xffffffff ;  /* 0xffffffff00007948 */ /* 0x000fd80003800000 */
[----:B---3--:R3:W-:Y:S04]  /*1090*/  @!P0 STS.128 [0xc080], R4 ;  /* 0x00c08004ff008388 */ /* 0x0087e80000000c00 */
[----:B------:R-:W-:Y:S06]  /*10a0*/  BAR.ARV 0x5, 0x80 ;  /* 0x0142000000007b1d */ /* 0x000fec0000002000 */
.L_x_1042:
[----:B--2---:R-:W2:Y:S02]  /*10b0*/  LDL R0, [R1+0xc] ;  /* 0x00000c0001007983 */ /* 0x004ea40000100800 */
[----:B--2---:R-:W-:-:S13]  /*10c0*/  ISETP.GE.AND P0, PT, R0, c[0x0][0x53c], PT ;  /* 0x00014f0000007a0c */ /* 0x004fda0003f06270 */
[----:B------:R-:W-:Y:S05]  /*10d0*/  @P0 EXIT ;  /* 0x000000000000094d */ /* 0x000fea0003800000 */
[----:B------:R-:W2:Y:S02]  /*10e0*/  S2R R11, SR_TID.X ;  /* 0x00000000000b7919 */ /* 0x000ea40000002100 */
[----:B--2---:R-:W-:-:S04]  /*10f0*/  SHF.R.S32.HI R9, RZ, 0x1f, R11 ;  /* 0x0000001fff097819 */ /* 0x004fc8000001140b */
[CC--:B------:R-:W-:Y:S02]  /*1100*/  LEA.HI R17, R9.reuse, R11.reuse, RZ, 0x3 ;  /* 0x0000000b09117211 */ /* 0x0c0fe400078f18ff */
[----:B------:R-:W-:Y:S02]  /*1110*/  LEA.HI R3, R9, R11, RZ, 0x4 ;  /* 0x0000000b09037211 */ /* 0x000fe400078f20ff */
[----:B-1----:R-:W-:Y:S02]  /*1120*/  LOP3.LUT R2, R17, 0xfffffff8, RZ, 0xc0, !PT ;  /* 0xfffffff811027812 */ /* 0x002fe400078ec0ff */
        /* <DEDUP_REMOVED lines=25> */
[----:B------:R-:W-:Y:S02]  /*12c0*/  LEA.HI R5, R6, R250, RZ, 0x1 ;  /* 0x000000fa06057211 */ /* 0x000fe400078f08ff */
[----:B------:R-:W-:Y:S01]  /*12d0*/  SHF.R.U32.HI R4, RZ, 0x3, R0 ;  /* 0x00000003ff047819 */ /* 0x000fe20000011600 */
[----:B------:R-:W-:Y:S01]  /*12e0*/  IMAD.IADD R21, R11, 0x1, -R2 ;  /* 0x000000010b157824 */ /* 0x000fe200078e0a02 */
        /* <DEDUP_REMOVED lines=13> */
[----:B------:R-:W-:Y:S01]  /*13c0*/  IMAD.IADD R4, R7, 0x1, -R3 ;  /* 0x0000000107047824 */ /* 0x000fe200078e0a03 */
[----:B------:R-:W-:Y:S01]  /*13d0*/  SHF.R.S32.HI R3, RZ, 0x2, R11 ;  /* 0x00000002ff037819 */ /* 0x000fe2000001140b */
[----:B------:R-:W-:Y:S01]  /*13e0*/  IMAD.U32 R5, R0, 0x20, R5 ;  /* 0x0000002000057824 */ /* 0x000fe200078e0005 */
[----:B------:R-:W-:Y:S02]  /*13f0*/  LOP3.LUT R2, R2, 0xfffffff8, RZ, 0xc0, !PT ;  /* 0xfffffff802027812 */ /* 0x000fe400078ec0ff */
[----:B------:R-:W-:Y:S01]  /*1400*/  LEA.HI R0, R18, R18, RZ, 0x1 ;  /* 0x0000001212007211 */ /* 0x000fe200078f08ff */
[----:B------:R-:W-:Y:S01]  /*1410*/  IMAD R19, R4, 0x10, R3 ;  /* 0x0000001004137824 */ /* 0x000fe200078e0203 */
[----:B------:R-:W-:Y:S01]  /*1420*/  SHF.R.S32.HI R3, RZ, 0x1, R8 ;  /* 0x00000001ff037819 */ /* 0x000fe20000011408 */
[----:B------:R-:W-:Y:S01]  /*1430*/  IMAD.IADD R4, R250, 0x1, -R2 ;  /* 0x00000001fa047824 */ /* 0x000fe200078e0a02 */
[C---:B------:R-:W-:Y:S01]  /*1440*/  LOP3.LUT R2, R0.reuse, 0x1ffffffe, RZ, 0xc0, !PT ;  /* 0x1ffffffe00027812 */ /* 0x040fe200078ec0ff */
[----:B------:R-:W-:Y:S01]  /*1450*/  IMAD.SHL.U32 R0, R0, 0x20, RZ ;  /* 0x0000002000007824 */ /* 0x000fe200078e00ff */
[----:B------:R1:W-:Y:S01]  /*1460*/  STL [R1+0x84], R5 ;  /* 0x0000840501007387 */ /* 0x0003e20000100800 */
[----:B------:R-:W-:-:S02]  /*1470*/  SHF.R.S32.HI R6, RZ, 0x1, R10 ;  /* 0x00000001ff067819 */ /* 0x000fc4000001140a */
[----:B------:R-:W-:Y:S01]  /*1480*/  IMAD.IADD R8, R18, 0x1, -R2 ;  /* 0x0000000112087824 */ /* 0x000fe200078e0a02 */
[----:B------:R-:W-:Y:S01]  /*1490*/  LOP3.LUT R0, R0, 0xffffffc0, RZ, 0xc0, !PT ;  /* 0xffffffc000007812 */ /* 0x000fe200078ec0ff */
[C---:B------:R-:W-:Y:S01]  /*14a0*/  IMAD.SHL.U32 R2, R3.reuse, 0x40, RZ ;  /* 0x0000004003027824 */ /* 0x040fe200078e00ff */
[----:B------:R-:W-:Y:S01]  /*14b0*/  SHF.R.S32.HI R10, RZ, 0x1f, R10 ;  /* 0x0000001fff0a7819 */ /* 0x000fe2000001140a */
[----:B------:R-:W-:Y:S01]  /*14c0*/  STL [R1+0xc0], R19 ;  /* 0x0000c01301007387 */ /* 0x000fe20000100800 */
[----:B------:R-:W-:Y:S01]  /*14d0*/  LOP3.LUT P2, RZ, R3, 0x2, RZ, 0xc0, !PT ;  /* 0x0000000203ff7812 */ /* 0x000fe2000784c0ff */
[----:B------:R-:W-:Y:S01]  /*14e0*/  IMAD R14, R8, 0x8, R0 ;  /* 0x00000008080e7824 */ /* 0x000fe200078e0200 */
[----:B------:R-:W-:Y:S01]  /*14f0*/  LEA.HI R3, R10, R6, RZ, 0x2 ;  /* 0x000000060a037211 */ /* 0x000fe200078f10ff */
[----:B------:R-:W-:Y:S01]  /*1500*/  IMAD.SHL.U32 R8, R7, 0x200, RZ ;  /* 0x0000020007087824 */ /* 0x000fe200078e00ff */
[----:B------:R-:W-:Y:S02]  /*1510*/  LOP3.LUT R0, R2, 0xc0, RZ, 0xc0, !PT ;  /* 0x000000c002007812 */ /* 0x000fe400078ec0ff */
[----:B------:R-:W-:Y:S01]  /*1520*/  LOP3.LUT R2, R3, 0xfffffffc, RZ, 0xc0, !PT ;  /* 0xfffffffc03027812 */ /* 0x000fe200078ec0ff */
[----:B------:R-:W-:Y:S01]  /*1530*/  IMAD R3, R18, 0x2, R8 ;  /* 0x0000000212037824 */ /* 0x000fe200078e0208 */
[----:B------:R-:W-:-:S02]  /*1540*/  LOP3.LUT R7, R0, 0x8, R17, 0xf8, !PT ;  /* 0x0000000800077812 */ /* 0x000fc400078ef811 */
[----:B------:R-:W-:Y:S01]  /*1550*/  IADD3 R20, R22, 0x20, RZ ;  /* 0x0000002016147810 */ /* 0x000fe20007ffe0ff */
[----:B------:R-:W-:Y:S01]  /*1560*/  IMAD.IADD R2, R6, 0x1, -R2 ;  /* 0x0000000106027824 */ /* 0x000fe200078e0a02 */
[----:B------:R-:W-:-:S04]  /*1570*/  SHF.R.S32.HI R23, RZ, 0x1f, R22 ;  /* 0x0000001fff177819 */ /* 0x000fc80000011416 */
[C---:B------:R-:W-:Y:S01]  /*1580*/  LOP3.LUT P3, RZ, R2.reuse, 0x2, RZ, 0xc0, !PT ;  /* 0x0000000202ff7812 */ /* 0x040fe2000786c0ff */
[----:B------:R-:W-:Y:S01]  /*1590*/  IMAD.SHL.U32 R2, R2, 0x40, RZ ;  /* 0x0000004002027824 */ /* 0x000fe200078e00ff */
[----:B-1----:R-:W-:-:S04]  /*15a0*/  LEA.HI R5, R4, R4, RZ, 0x1 ;  /* 0x0000000404057211 */ /* 0x002fc800078f08ff */
[----:B------:R-:W-:Y:S02]  /*15b0*/  LOP3.LUT R9, R5, 0x3fffffe, RZ, 0xc0, !PT ;  /* 0x03fffffe05097812 */ /* 0x000fe400078ec0ff */
[----:B------:R-:W-:-:S03]  /*15c0*/  LOP3.LUT R2, R2, 0xc0, RZ, 0xc0, !PT ;  /* 0x000000c002027812 */ /* 0x000fc600078ec0ff */
[----:B------:R-:W-:Y:S01]  /*15d0*/  IMAD.IADD R9, R4, 0x1, -R9 ;  /* 0x0000000104097824 */ /* 0x000fe200078e0a09 */
[----:B------:R-:W-:Y:S02]  /*15e0*/  SHF.R.U32.HI R4, RZ, 0x3, R0 ;  /* 0x00000003ff047819 */ /* 0x000fe40000011600 */
[----:B------:R-:W-:Y:S01]  /*15f0*/  SHF.R.S32.HI R0, RZ, 0x1, R5 ;  /* 0x00000001ff007819 */ /* 0x000fe20000011405 */
[----:B------:R-:W-:Y:S01]  /*1600*/  IMAD R6, R9, 0x20, R3 ;  /* 0x0000002009067824 */ /* 0x000fe200078e0203 */
[----:B------:R-:W-:Y:S01]  /*1610*/  LOP3.LUT R10, R7, R4, RZ, 0x3c, !PT ;  /* 0x00000004070a7212 */ /* 0x000fe200078e3cff */
[----:B------:R-:W-:Y:S01]  /*1620*/  IMAD.SHL.U32 R5, R16, 0x20, RZ ;  /* 0x0000002010057824 */ /* 0x000fe200078e00ff */
[C---:B------:R-:W-:Y:S01]  /*1630*/  LOP3.LUT R4, R0.reuse, 0x1, RZ, 0xc0, !PT ;  /* 0x0000000100047812 */ /* 0x040fe200078ec0ff */
[C---:B------:R-:W-:Y:S01]  /*1640*/  IMAD.SHL.U32 R3, R0.reuse, 0x40, RZ ;  /* 0x0000004000037824 */ /* 0x040fe200078e00ff */
[----:B------:R-:W-:Y:S01]  /*1650*/  LOP3.LUT P0, RZ, R0, 0x2, RZ, 0xc0, !PT ;  /* 0x0000000200ff7812 */ /* 0x000fe2000780c0ff */
[----:B------:R-:W-:Y:S01]  /*1660*/  IMAD.SHL.U32 R7, R12, 0x8, RZ ;  /* 0x000000080c077824 */ /* 0x000fe200078e00ff */
[----:B------:R-:W-:Y:S01]  /*1670*/  ISETP.NE.U32.AND P1, PT, R4, 0x1, PT ;  /* 0x000000010400780c */ /* 0x000fe20003f25070 */
[----:B------:R-:W-:Y:S01]  /*1680*/  IMAD R9, R12, 0x8, R15 ;  /* 0x000000080c097824 */ /* 0x000fe200078e020f */
[----:B------:R-:W-:-:S02]  /*1690*/  LOP3.LUT R3, R3, 0xc0, RZ, 0xc0, !PT ;  /* 0x000000c003037812 */ /* 0x000fc400078ec0ff */
[----:B------:R-:W-:Y:S02]  /*16a0*/  LOP3.LUT R0, R5, 0xffffff00, RZ, 0xc0, !PT ;  /* 0xffffff0005007812 */ /* 0x000fe400078ec0ff */
[----:B------:R-:W-:Y:S02]  /*16b0*/  LEA.HI R3, R3, R3, RZ, 0x1d ;  /* 0x0000000303037211 */ /* 0x000fe400078fe8ff */
[----:B------:R-:W-:Y:S01]  /*16c0*/  SHF.R.U32.HI R5, RZ, 0x3, R2 ;  /* 0x00000003ff057819 */ /* 0x000fe20000011602 */
[----:B------:R-:W-:Y:S02]  /*16d0*/  IMAD.IADD R4, R0, 0x1, R8 ;  /* 0x0000000100047824 */ /* 0x000fe400078e0208 */
[----:B------:R-:W-:Y:S01]  /*16e0*/  IMAD.IADD R3, R3, 0x1, R6 ;  /* 0x0000000103037824 */ /* 0x000fe200078e0206 */
[----:B------:R-:W-:Y:S01]  /*16f0*/  LOP3.LUT R6, R2, 0x8, R7, 0xf8, !PT ;  /* 0x0000000802067812 */ /* 0x000fe200078ef807 */
[----:B------:R-:W-:Y:S01]  /*1700*/  IMAD R2, R13, 0x20, R4 ;  /* 0x000000200d027824 */ /* 0x000fe200078e0204 */
[----:B------:R-:W-:Y:S01]  /*1710*/  LOP3.LUT R4, R11, 0x7ffffffc, RZ, 0xc0, !PT ;  /* 0x7ffffffc0b047812 */ /* 0x000fe200078ec0ff */
[----:B------:R-:W-:Y:S01]  /*1720*/  IMAD.SHL.U32 R18, R3, 0x2, RZ ;  /* 0x0000000203127824 */ /* 0x000fe200078e00ff */
[----:B------:R-:W-:Y:S01]  /*1730*/  LOP3.LUT R3, R6, R5, RZ, 0x3c, !PT ;  /* 0x0000000506037212 */ /* 0x000fe200078e3cff */
[----:B------:R-:W-:-:S02]  /*1740*/  IMAD R7, R13, 0x20, R0 ;  /* 0x000000200d077824 */ /* 0x000fc400078e0200 */
[----:B------:R-:W-:Y:S01]  /*1750*/  IMAD.IADD R4, R21, 0x1, -R4 ;  /* 0x0000000115047824 */ /* 0x000fe200078e0a04 */
[C---:B------:R-:W-:Y:S01]  /*1760*/  IADD3 R5, R18.reuse, 0x80, RZ ;  /* 0x0000008012057810 */ /* 0x040fe20007ffe0ff */
[C---:B------:R-:W-:Y:S01]  /*1770*/  IMAD.IADD R2, R3.reuse, 0x1, R2 ;  /* 0x0000000103027824 */ /* 0x040fe200078e0202 */
[----:B------:R-:W-:Y:S01]  /*1780*/  IADD3 R17, R18, 0x70, RZ ;  /* 0x0000007012117810 */ /* 0x000fe20007ffe0ff */
[----:B------:R-:W-:Y:S01]  /*1790*/  IMAD.IADD R3, R3, 0x1, R7 ;  /* 0x0000000103037824 */ /* 0x000fe200078e0207 */
[----:B------:R-:W-:Y:S01]  /*17a0*/  @P1 IADD3 R17, R5, 0x10, RZ ;  /* 0x0000001005111810 */ /* 0x000fe20007ffe0ff */
[----:B------:R-:W-:Y:S01]  /*17b0*/  STL [R1+0x3c], R18 ;  /* 0x00003c1201007387 */ /* 0x000fe20000100800 */
[----:B------:R-:W-:Y:S01]  /*17c0*/  IADD3 R5, R22, 0x40, RZ ;  /* 0x0000004016057810 */ /* 0x000fe20007ffe0ff */
[----:B------:R-:W-:Y:S01]  /*17d0*/  IMAD.SHL.U32 R4, R4, 0x2, RZ ;  /* 0x0000000204047824 */ /* 0x000fe200078e00ff */
[----:B------:R-:W-:Y:S01]  /*17e0*/  SHF.R.S32.HI R7, RZ, 0x1f, R20 ;  /* 0x0000001fff077819 */ /* 0x000fe20000011414 */
[----:B------:R-:W-:Y:S01]  /*17f0*/  STL [R1+0x40], R17 ;  /* 0x0000401101007387 */ /* 0x000fe20000100800 */
[----:B------:R-:W-:Y:S01]  /*1800*/  SHF.R.S32.HI R8, RZ, 0x1f, R5 ;  /* 0x0000001fff087819 */ /* 0x000fe20000011405 */
[----:B------:R-:W-:Y:S01]  /*1810*/  IMAD.U32 R0, R9, 0x20, R10 ;  /* 0x0000002009007824 */ /* 0x000fe200078e000a */
[C---:B------:R-:W-:Y:S01]  /*1820*/  IADD3 R16, R4.reuse, 0x10, RZ ;  /* 0x0000001004107810 */ /* 0x040fe20007ffe0ff */
[----:B------:R-:W-:Y:S01]  /*1830*/  STL [R1+0x14], R20 ;  /* 0x0000141401007387 */ /* 0x000fe20000100800 */
[C---:B------:R-:W-:Y:S01]  /*1840*/  IADD3 R15, R4.reuse, 0x18, RZ ;  /* 0x00000018040f7810 */ /* 0x040fe20007ffe0ff */
[----:B------:R-:W-:Y:S01]  /*1850*/  IMAD.MOV.U32 R6, RZ, RZ, 0x20 ;  /* 0x00000020ff067424 */ /* 0x000fe200078e00ff */
[C---:B------:R-:W-:Y:S01]  /*1860*/  IADD3 R13, R4.reuse, 0x28, RZ ;  /* 0x00000028040d7810 */ /* 0x040fe20007ffe0ff */
[----:B------:R1:W-:Y:S01]  /*1870*/  STL [R1+0x20], R5 ;  /* 0x0000200501007387 */ /* 0x0003e20000100800 */
[----:B------:R-:W-:-:S02]  /*1880*/  IADD3 R12, R4, 0x30, RZ ;  /* 0x00000030040c7810 */ /* 0x000fc40007ffe0ff */
[C---:B------:R-:W-:Y:S01]  /*1890*/  IADD3 R11, R4.reuse, 0x38, RZ ;  /* 0x00000038040b7810 */ /* 0x040fe20007ffe0ff */
[----:B------:R-:W-:Y:S01]  /*18a0*/  STL.64 [R1+0x18], R22 ;  /* 0x0000181601007387 */ /* 0x000fe20000100a00 */
[C---:B------:R-:W-:Y:S02]  /*18b0*/  IADD3 R10, R4.reuse, 0x40, RZ ;  /* 0x00000040040a7810 */ /* 0x040fe40007ffe0ff */
[----:B------:R-:W-:Y:S01]  /*18c0*/  IADD3 R9, R4, 0x48, RZ ;  /* 0x0000004804097810 */ /* 0x000fe20007ffe0ff */
[----:B------:R2:W-:Y:S01]  /*18d0*/  STL [R1+0x7c], R7 ;  /* 0x00007c0701007387 */ /* 0x0005e20000100800 */
[----:B------:R-:W-:Y:S02]  /*18e0*/  LEA R184, R0, 0x3c80, 0x1 ;  /* 0x00003c8000b87811 */ /* 0x000fe400078e08ff */
[----:B------:R-:W-:Y:S01]  /*18f0*/  SHF.R.S32.HI R0, RZ, 0x1f, R10 ;  /* 0x0000001fff007819 */ /* 0x000fe2000001140a */
[----:B------:R3:W-:Y:S01]  /*1900*/  STL [R1+0x78], R8 ;  /* 0x0000780801007387 */ /* 0x0007e20000100800 */
[----:B------:R-:W-:-:S02]  /*1910*/  IADD3 R189, R184, 0x20, RZ ;  /* 0x00000020b8bd7810 */ /* 0x000fc40007ffe0ff */
[----:B------:R-:W-:Y:S01]  /*1920*/  LEA R187, R2, 0x6080, 0x1 ;  /* 0x0000608002bb7811 */ /* 0x000fe200078e08ff */
[----:B------:R-:W-:Y:S01]  /*1930*/  STL [R1+0x24], R4 ;  /* 0x0000240401007387 */ /* 0x000fe20000100800 */
[----:B------:R-:W-:Y:S02]  /*1940*/  LEA R185, R3, 0x1880, 0x1 ;  /* 0x0000188003b97811 */ /* 0x000fe400078e08ff */
[----:B------:R-:W-:-:S04]  /*1950*/  @P2 IADD3 R189, R184, -0x20, RZ ;  /* 0xffffffe0b8bd2810 */ /* 0x000fc80007ffe0ff */
[C---:B------:R-:W-:Y:S02]  /*1960*/  IADD3 R197, R189.reuse, 0x400, RZ ;  /* 0x00000400bdc57810 */ /* 0x040fe40007ffe0ff */
[----:B-1----:R-:W-:Y:S02]  /*1970*/  SEL R5, R6, 0xffffffe0, !P0 ;  /* 0xffffffe006057807 */ /* 0x002fe40004000000 */
[C---:B------:R-:W-:Y:S02]  /*1980*/  IADD3 R196, R189.reuse, 0x800, RZ ;  /* 0x00000800bdc47810 */ /* 0x040fe40007ffe0ff */
[C---:B------:R-:W-:Y:S02]  /*1990*/  IADD3 R195, R189.reuse, 0xc00, RZ ;  /* 0x00000c00bdc37810 */ /* 0x040fe40007ffe0ff */
[----:B------:R-:W-:Y:S01]  /*19a0*/  IADD3 R194, R189, 0x1000, RZ ;  /* 0x00001000bdc27810 */ /* 0x000fe20007ffe0ff */
[----:B--2---:R-:W-:Y:S01]  /*19b0*/  IMAD.IADD R7, R19, 0x1, R14 ;  /* 0x0000000113077824 */ /* 0x004fe200078e020e */
[----:B------:R-:W-:-:S02]  /*19c0*/  IADD3 R19, R4, 0x8, RZ ;  /* 0x0000000804137810 */ /* 0x000fc40007ffe0ff */
[C---:B------:R-:W-:Y:S02]  /*19d0*/  IADD3 R14, R4.reuse, 0x20, RZ ;  /* 0x00000020040e7810 */ /* 0x040fe40007ffe0ff */
[----:B------:R1:W-:Y:S01]  /*19e0*/  STL [R1+0xb8], R7 ;  /* 0x0000b80701007387 */ /* 0x0003e20000100800 */
[----:B---3--:R-:W-:Y:S02]  /*19f0*/  IADD3 R8, R4, 0x50, RZ ;  /* 0x0000005004087810 */ /* 0x008fe40007ffe0ff */
[C---:B------:R-:W-:Y:S02]  /*1a00*/  IADD3 R193, R189.reuse, 0x1400, RZ ;  /* 0x00001400bdc17810 */ /* 0x040fe40007ffe0ff */
[C---:B------:R-:W-:Y:S02]  /*1a10*/  IADD3 R192, R189.reuse, 0x1800, RZ ;  /* 0x00001800bdc07810 */ /* 0x040fe40007ffe0ff */
[C---:B------:R-:W-:Y:S02]  /*1a20*/  IADD3 R191, R189.reuse, 0x1c00, RZ ;  /* 0x00001c00bdbf7810 */ /* 0x040fe40007ffe0ff */
[----:B------:R-:W-:-:S02]  /*1a30*/  IADD3 R190, R189, 0x2000, RZ ;  /* 0x00002000bdbe7810 */ /* 0x000fc40007ffe0ff */
[----:B-1----:R-:W-:-:S05]  /*1a40*/  SHF.R.S32.HI R7, RZ, 0x1f, R4 ;  /* 0x0000001fff077819 */ /* 0x002fca0000011404 */
[----:B------:R1:W-:Y:S04]  /*1a50*/  STL [R1+0xb4], R7 ;  /* 0x0000b40701007387 */ /* 0x0003e80000100800 */
[----:B------:R2:W-:Y:S04]  /*1a60*/  STL [R1+0x6c], R19 ;  /* 0x00006c1301007387 */ /* 0x0005e80000100800 */
[----:B------:R-:W-:Y:S04]  /*1a70*/  STL [R1+0x68], R16 ;  /* 0x0000681001007387 */ /* 0x000fe80000100800 */
[----:B------:R3:W-:Y:S04]  /*1a80*/  STL [R1+0x64], R15 ;  /* 0x0000640f01007387 */ /* 0x0007e80000100800 */
[----:B------:R4:W-:Y:S04]  /*1a90*/  STL [R1+0x60], R14 ;  /* 0x0000600e01007387 */ /* 0x0009e80000100800 */
[----:B------:R-:W-:Y:S04]  /*1aa0*/  STL [R1+0x5c], R13 ;  /* 0x00005c0d01007387 */ /* 0x000fe80000100800 */
[----:B------:R5:W-:Y:S01]  /*1ab0*/  STL [R1+0x58], R12 ;  /* 0x0000580c01007387 */ /* 0x000be20000100800 */
[----:B-1----:R-:W-:-:S02]  /*1ac0*/  IADD3 R7, R4, 0x58, RZ ;  /* 0x0000005804077810 */ /* 0x002fc40007ffe0ff */
[----:B------:R-:W-:Y:S01]  /*1ad0*/  SEL R4, R6, 0xffffffe0, !P3 ;  /* 0xffffffe006047807 */ /* 0x000fe20005800000 */
[----:B------:R-:W-:Y:S01]  /*1ae0*/  STL [R1+0x54], R11 ;  /* 0x0000540b01007387 */ /* 0x000fe20000100800 */
[----:B--2---:R-:W-:Y:S02]  /*1af0*/  SHF.R.S32.HI R19, RZ, 0x1f, R19 ;  /* 0x0000001fff137819 */ /* 0x004fe40000011413 */
[----:B------:R-:W-:Y:S01]  /*1b00*/  SHF.R.S32.HI R6, RZ, 0x1f, R16 ;  /* 0x0000001fff067819 */ /* 0x000fe20000011410 */
[----:B------:R-:W-:Y:S01]  /*1b10*/  STL [R1+0x50], R10 ;  /* 0x0000500a01007387 */ /* 0x000fe20000100800 */
[----:B------:R-:W-:Y:S02]  /*1b20*/  IMAD.IADD R188, R187, 0x1, R4 ;  /* 0x00000001bbbc7824 */ /* 0x000fe400078e0204 */
[----:B------:R-:W-:Y:S01]  /*1b30*/  IMAD.IADD R186, R4, 0x1, R185 ;  /* 0x0000000104ba7824 */ /* 0x000fe200078e02b9 */
[----:B------:R1:W-:Y:S01]  /*1b40*/  STL [R1+0x4c], R9 ;  /* 0x00004c0901007387 */ /* 0x0003e20000100800 */
[----:B---3--:R-:W-:-:S03]  /*1b50*/  SHF.R.S32.HI R15, RZ, 0x1f, R15 ;  /* 0x0000001fff0f7819 */ /* 0x008fc6000001140f */
[----:B------:R-:W-:Y:S01]  /*1b60*/  STL [R1+0x48], R8 ;  /* 0x0000480801007387 */ /* 0x000fe20000100800 */
[----:B----4-:R-:W-:-:S03]  /*1b70*/  SHF.R.S32.HI R14, RZ, 0x1f, R14 ;  /* 0x0000001fff0e7819 */ /* 0x010fc6000001140e */
[----:B------:R-:W-:Y:S04]  /*1b80*/  STL [R1+0xb0], R19 ;  /* 0x0000b01301007387 */ /* 0x000fe80000100800 */
[----:B------:R-:W-:Y:S01]  /*1b90*/  STL [R1+0x44], R7 ;  /* 0x0000440701007387 */ /* 0x000fe20000100800 */
[----:B-----5:R-:W-:-:S03]  /*1ba0*/  SHF.R.S32.HI R12, RZ, 0x1f, R12 ;  /* 0x0000001fff0c7819 */ /* 0x020fc6000001140c */
[----:B------:R2:W-:Y:S04]  /*1bb0*/  STL [R1+0xac], R6 ;  /* 0x0000ac0601007387 */ /* 0x0005e80000100800 */
[----:B------:R-:W-:Y:S04]  /*1bc0*/  STL [R1+0xa8], R15 ;  /* 0x0000a80f01007387 */ /* 0x000fe80000100800 */
[----:B------:R-:W-:Y:S01]  /*1bd0*/  STL [R1+0xa4], R14 ;  /* 0x0000a40e01007387 */ /* 0x000fe20000100800 */
[----:B-1----:R-:W-:Y:S02]  /*1be0*/  SHF.R.S32.HI R9, RZ, 0x1f, R9 ;  /* 0x0000001fff097819 */ /* 0x002fe40000011409 */
[----:B--2---:R-:W-:-:S05]  /*1bf0*/  SHF.R.S32.HI R6, RZ, 0x1f, R13 ;  /* 0x0000001fff067819 */ /* 0x004fca000001140d */
        /* <DEDUP_REMOVED lines=14> */
.L_x_1156:
        /* <DEDUP_REMOVED lines=18> */
[----:B------:R-:W-:Y:S02]  /*1e00*/  @P2 LEA.HI.X R3, R74, c[0x0][0x374], R75, 0x2, P0 ;  /* 0x0000dd004a032a11 */ /* 0x000fe400000f144b */
[----:B------:R-:W-:-:S03]  /*1e10*/  ISETP.NE.U32.AND P0, PT, RZ, c[0x0][0x350], PT ;  /* 0x0000d400ff007a0c */ /* 0x000fc60003f05070 */
[----:B------:R2:W5:Y:S01]  /*1e20*/  @P2 LDG.E R8, [R2.64] ;  /* 0x0000000602082981 */ /* 0x000562000c1e1900 */
[C---:B------:R-:W-:Y:S02]  /*1e30*/  @P5 LEA R6, P2, R74.reuse, c[0x0][0x360], 0x2 ;  /* 0x0000d8004a065a11 */ /* 0x040fe400078410ff */
[----:B------:R-:W-:Y:S02]  /*1e40*/  ISETP.NE.AND.EX P0, PT, RZ, c[0x0][0x354], PT, P0 ;  /* 0x0000d500ff007a0c */ /* 0x000fe40003f05300 */
[C-C-:B------:R-:W-:Y:S02]  /*1e50*/  @P5 LEA.HI.X R7, R74.reuse, c[0x0][0x364], R75.reuse, 0x2, P2 ;  /* 0x0000d9004a075a11 */ /* 0x140fe400010f144b */
[----:B------:R-:W-:-:S03]  /*1e60*/  LEA.HI.X R5, R74, c[0x0][0x34c], R75, 0x2, P4 ;  /* 0x0000d3004a057a11 */ /* 0x000fc600020f144b */
[----:B------:R-:W4:Y:S04]  /*1e70*/  @P5 LDG.E R0, [R6.64] ;  /* 0x0000000606005981 */ /* 0x000f28000c1e1900 */
[----:B------:R1:W5:Y:S01]  /*1e80*/  @P1 LDG.E R11, [R4.64] ;  /* 0x00000006040b1981 */ /* 0x000362000c1e1900 */
[----:B--2---:R-:W-:-:S04]  /*1e90*/  LEA R2, P3, R74, c[0x0][0x350], 0x2 ;  /* 0x0000d4004a027a11 */ /* 0x004fc800078610ff */
[----:B------:R-:W-:-:S05]  /*1ea0*/  LEA.HI.X R3, R74, c[0x0][0x354], R75, 0x2, P3 ;  /* 0x0000d5004a037a11 */ /* 0x000fca00018f144b */
[----:B------:R1:W5:Y:S01]  /*1eb0*/  @P0 LDG.E R9, [R2.64] ;  /* 0x0000000602090981 */ /* 0x000362000c1e1900 */
[----:B---3--:R-:W-:-:S05]  /*1ec0*/  LOP3.LUT R76, R10, 0xffff, RZ, 0xc0, !PT ;  /* 0x0000ffff0a4c7812 */ /* 0x008fca00078ec0ff */
[----:B------:R1:W-:Y:S01]  /*1ed0*/  STL [R1+0x2c], R76 ;  /* 0x00002c4c01007387 */ /* 0x0003e20000100800 */
[----:B------:R-:W-:Y:S03]  /*1ee0*/  YIELD ;  /* 0x0000000000007946 */ /* 0x000fe60003800000 */
[----:B----4-:R1:W-:Y:S01]  /*1ef0*/  @P5 STL [R1+0x10], R0 ;  /* 0x0000100001005387 */ /* 0x0103e20000100800 */
[----:B------:R-:W-:Y:S05]  /*1f00*/  @P5 BRA `(.L_x_1057) ;  /* 0x0000007000005947 */ /* 0x000fea0003800000 */
[----:B-1----:R-:W-:-:S05]  /*1f10*/  MOV R0, c[0x0][0x168] ;  /* 0x00005a0000007a02 */ /* 0x002fca0000000f00 */
[----:B------:R1:W-:Y:S01]  /*1f20*/  STL [R1+0x10], R0 ;  /* 0x0000100001007387 */ /* 0x0003e20000100800 */
[----:B------:R-:W-:Y:S05]  /*1f30*/  @!P1 BRA `(.L_x_1057) ;  /* 0x0000004000009947 */ /* 0x000fea0003800000 */
[----:B------:R-:W2:Y:S04]  /*1f40*/  LDG.E R6, [R4.64] ;  /* 0x0000000604067981 */ /* 0x000ea8000c1e1900 */
[----:B-1----:R-:W2:Y:S02]  /*1f50*/  LDG.E R0, [R4.64+0x4] ;  /* 0x0000040604007981 */ /* 0x002ea4000c1e1900 */
[----:B--2---:R-:W-:-:S05]  /*1f60*/  IADD3 R0, -R6, R0, RZ ;  /* 0x0000000006007210 */ /* 0x004fca0007ffe1ff */
[----:B------:R1:W-:Y:S02]  /*1f70*/  STL [R1+0x10], R0 ;  /* 0x0000100001007387 */ /* 0x0003e40000100800 */
.L_x_1057:
[----:B------:R-:W-:-:S04]  /*1f80*/  ISETP.NE.U32.AND P2, PT, RZ, c[0x0][0x368], PT ;  /* 0x0000da00ff007a0c */ /* 0x000fc80003f45070 */
[----:B------:R-:W-:-:S13]  /*1f90*/  ISETP.NE.AND.EX P2, PT, RZ, c[0x0][0x36c], PT, P2 ;  /* 0x0000db00ff007a0c */ /* 0x000fda0003f45320 */
[----:B------:R-:W-:Y:S05]  /*1fa0*/  @!P2 BRA `(.L_x_1058) ;  /* 0x000000400000a947 */ /* 0x000fea0003800000 */
[----:B-1----:R-:W-:-:S04]  /*1fb0*/  LEA R2, P2, R74, c[0x0][0x368], 0x2 ;  /* 0x0000da004a027a11 */ /* 0x002fc800078410ff */
[----:B------:R-:W-:-:S05]  /*1fc0*/  LEA.HI.X R3, R74, c[0x0][0x36c], R75, 0x2, P2 ;  /* 0x0000db004a037a11 */ /* 0x000fca00010f144b */
[----:B------:R1:W5:Y:S01]  /*1fd0*/  LDG.E R0, [R2.64] ;  /* 0x0000000602007981 */ /* 0x000362000c1e1900 */
[----:B------:R-:W-:Y:S05]  /*1fe0*/  BRA `(.L_x_1059) ;  /* 0x0000005000007947 */ /* 0x000fea0003800000 */
.L_x_1058:
[----:B-1----:R-:W-:Y:S01]  /*1ff0*/  MOV R0, c[0x0][0x1d0] ;  /* 0x0000740000007a02 */ /* 0x002fe20000000f00 */
[----:B------:R-:W-:Y:S05]  /*2000*/  @!P0 BRA `(.L_x_1059) ;  /* 0x0000003000008947 */ /* 0x000fea0003800000 */
[----:B------:R-:W2:Y:S04]  /*2010*/  LDG.E R4, [R2.64] ;  /* 0x0000000602047981 */ /* 0x000ea8000c1e1900 */
[----:B------:R-:W2:Y:S02]  /*2020*/  LDG.E R0, [R2.64+0x4] ;  /* 0x0000040602007981 */ /* 0x000ea4000c1e1900 */
[----:B--2---:R-:W-:Y:S02]  /*2030*/  IADD3 R0, -R4, R0, RZ ;  /* 0x0000000004007210 */ /* 0x004fe40007ffe1ff */
.L_x_1059:
[----:B-1----:R-:W2:Y:S04]  /*2040*/  LDL R2, [R1+0x10] ;  /* 0x0000100001027983 */ /* 0x002ea80000100800 */
[----:B------:R-:W3:Y:S01]  /*2050*/  LDL.LU R3, [R1+0x4] ;  /* 0x0000040001037983 */ /* 0x000ee20000300800 */
[--C-:B-----5:R-:W-:Y:S01]  /*2060*/  IMAD.IADD R4, R0, 0x1, -R8.reuse ;  /* 0x0000000100047824 */ /* 0x120fe200078e0a08 */
[----:B------:R-:W-:Y:S01]  /*2070*/  BSSY B0, `(.L_x_1060) ;  /* 0x000003f000007945 */ /* 0x000fe20003800000 */
[----:B------:R-:W-:-:S02]  /*2080*/  IMAD.IADD R12, R9, 0x1, R8 ;  /* 0x00000001090c7824 */ /* 0x000fc400078e0208 */
[----:B--2---:R-:W-:Y:S02]  /*2090*/  IMAD.MOV.U32 R5, RZ, RZ, R2 ;  /* 0x000000ffff057224 */ /* 0x004fe400078e0002 */
[----:B------:R-:W-:Y:S02]  /*20a0*/  IMAD.MOV.U32 R2, RZ, RZ, c[0x0][0x2c4] ;  /* 0x0000b100ff027624 */ /* 0x000fe400078e00ff */
[----:B---3--:R-:W-:-:S03]  /*20b0*/  IMAD.SHL.U32 R16, R3, 0x80, RZ ;  /* 0x0000008003107824 */ /* 0x008fc600078e00ff */
[----:B------:R-:W-:Y:S02]  /*20c0*/  ISETP.NE.AND P3, PT, R2, 0x1, PT ;  /* 0x000000010200780c */ /* 0x000fe40003f65270 */
[----:B------:R-:W-:Y:S01]  /*20d0*/  IADD3 R2, R16, 0x7f, RZ ;  /* 0x0000007f10027810 */ /* 0x000fe20007ffe0ff */
[----:B------:R-:W-:Y:S04]  /*20e0*/  STL [R1+0x30], R16 ;  /* 0x0000301001007387 */ /* 0x000fe80000100800 */
[----:B------:R-:W-:Y:S01]  /*20f0*/  IMAD.MOV.U32 R0, RZ, RZ, R2 ;  /* 0x000000ffff007224 */ /* 0x000fe200078e0002 */
[----:B------:R1:W-:Y:S05]  /*2100*/  STL [R1+0x4], R4 ;  /* 0x0000040401007387 */ /* 0x0003ea0000100800 */
[----:B------:R-:W-:Y:S01]  /*2110*/  @P3 IMAD.HI.U32 R3, R2, c[0x0][0x2c8], RZ ;  /* 0x0000b20002033a27 */ /* 0x000fe200078e00ff */
[----:B------:R-:W-:-:S04]  /*2120*/  IADD3 R2, R4, 0x30, -R5 ;  /* 0x0000003004027810 */ /* 0x000fc80007ffe805 */
[----:B------:R-:W-:Y:S02]  /*2130*/  @P3 SHF.R.U32.HI R0, RZ, c[0x0][0x2cc], R3 ;  /* 0x0000b300ff003a19 */ /* 0x000fe40000011603 */
[----:B------:R-:W-:-:S03]  /*2140*/  IADD3 R3, R4, 0x2f, RZ ;  /* 0x0000002f04037810 */ /* 0x000fc60007ffe0ff */
[----:B------:R-:W-:Y:S02]  /*2150*/  IMAD.IADD R0, R2, 0x1, R0 ;  /* 0x0000000102007824 */ /* 0x000fe400078e0200 */
[----:B------:R-:W-:-:S04]  /*2160*/  IMAD.HI R2, R3, 0x2aaaaaab, RZ ;  /* 0x2aaaaaab03027827 */ /* 0x000fc800078e02ff */
[----:B------:R-:W-:Y:S01]  /*2170*/  IMAD.HI R0, R0, 0x2aaaaaab, RZ ;  /* 0x2aaaaaab00007827 */ /* 0x000fe200078e02ff */
[----:B-1----:R-:W-:-:S04]  /*2180*/  SHF.R.U32.HI R4, RZ, 0x1f, R2 ;  /* 0x0000001fff047819 */ /* 0x002fc80000011602 */
[----:B------:R-:W-:Y:S02]  /*2190*/  SHF.R.U32.HI R3, RZ, 0x1f, R0 ;  /* 0x0000001fff037819 */ /* 0x000fe40000011600 */
[----:B------:R-:W-:Y:S02]  /*21a0*/  LEA.HI.SX32 R4, R2, R4, 0x1d ;  /* 0x0000000402047211 */ /* 0x000fe400078feaff */
[----:B------:R-:W-:Y:S02]  /*21b0*/  LOP3.LUT R2, R10, 0xff000000, RZ, 0xc0, !PT ;  /* 0xff0000000a027812 */ /* 0x000fe400078ec0ff */
[----:B------:R-:W-:Y:S02]  /*21c0*/  LEA.HI.SX32 R0, R0, R3, 0x1d ;  /* 0x0000000300007211 */ /* 0x000fe400078feaff */
[----:B------:R-:W-:Y:S02]  /*21d0*/  LOP3.LUT R3, R10, 0xff0000, RZ, 0xc0, !PT ;  /* 0x00ff00000a037812 */ /* 0x000fe400078ec0ff */
[----:B------:R-:W-:-:S02]  /*21e0*/  SHF.R.U32.HI R2, RZ, 0x8, R2 ;  /* 0x00000008ff027819 */ /* 0x000fc40000011602 */
[----:B------:R-:W-:Y:S02]  /*21f0*/  IMNMX R6, R4, R0, PT ;  /* 0x0000000004067217 */ /* 0x000fe40003800200 */
[----:B------:R-:W-:Y:S01]  /*2200*/  LEA.HI R3, R3, R2, RZ, 0x10 ;  /* 0x0000000203037211 */ /* 0x000fe200078f80ff */
[----:B------:R-:W-:Y:S01]  /*2210*/  IMAD.MOV.U32 R2, RZ, RZ, RZ ;  /* 0x000000ffff027224 */ /* 0x000fe200078e00ff */
[----:B------:R-:W-:Y:S02]  /*2220*/  ISETP.GE.AND P2, PT, R6, 0x1, PT ;  /* 0x000000010600780c */ /* 0x000fe40003f46270 */
        /* <DEDUP_REMOVED lines=35> */
.L_x_1061:
[----:B------:R-:W-:Y:S05]  /*2460*/  BSYNC B0 ;  /* 0x0000000000007941 */ /* 0x000fea0003800000 */
.L_x_1060:
[----:B------:R-:W-:Y:S01]  /*2470*/  IMAD R248, R14, R2, RZ ;  /* 0x000000020ef87224 */ /* 0x000fe200078e02ff */
[----:B------:R-:W-:Y:S01]  /*2480*/  PRMT R0, RZ, 0x7610, R0 ;  /* 0x00007610ff007816 */ /* 0x000fe20000000000 */
[----:B------:R-:W-:Y:S01]  /*2490*/  CS2R R22, SRZ ;  /* 0x0000000000167805 */ /* 0x000fe2000001ff00 */
[----:B------:R-:W-:Y:S01]  /*24a0*/  CS2R R24, SRZ ;  /* 0x0000000000187805 */ /* 0x000fe2000001ff00 */
[----:B------:R-:W-:Y:S01]  /*24b0*/  IMAD.IADD R2, R248, 0x1, R2 ;  /* 0x00000001f8027824 */ /* 0x000fe200078e0202 */
[----:B------:R-:W-:Y:S01]  /*24c0*/  CS2R R26, SRZ ;  /* 0x00000000001a7805 */ /* 0x000fe2000001ff00 */
        /* <DEDUP_REMOVED lines=50> */
[----:B------:R-:W2:Y:S01]  /*27f0*/  LDL.64 R20, [R1+0x18] ;  /* 0x0000180001147983 */ /* 0x000ea20000100a00 */
[----:B------:R-:W-:-:S03]  /*2800*/  ISETP.NE.U32.AND P2, PT, RZ, c[0x0][0x340], PT ;  /* 0x0000d000ff007a0c */ /* 0x000fc60003f45070 */
[----:B------:R-:W3:Y:S01]  /*2810*/  LDL R19, [R1+0x14] ;  /* 0x0000140001137983 */ /* 0x000ee20000100800 */
[----:B------:R-:W-:-:S03]  /*2820*/  ISETP.NE.AND.EX P2, PT, RZ, c[0x0][0x344], PT, P2 ;  /* 0x0000d100ff007a0c */ /* 0x000fc60003f45320 */
[----:B------:R-:W4:Y:S04]  /*2830*/  LDL.LU R18, [R1+0x34] ;  /* 0x0000340001127983 */ /* 0x000f280000300800 */
[----:B------:R-:W5:Y:S04]  /*2840*/  LDL R17, [R1+0x20] ;  /* 0x0000200001117983 */ /* 0x000f680000100800 */
[----:B-1----:R-:W1:Y:S02]  /*2850*/  S2R R5, SR_TID.X ;  /* 0x0000000000057919 */ /* 0x002e640000002100 */
[----:B------:R-:W-:-:S05]  /*2860*/  @P2 IMAD.WIDE R2, R74, R13, c[0x0][0x340] ;  /* 0x0000d0004a022625 */ /* 0x000fca00078e020d */
[----:B------:R1:W4:Y:S01]  /*2870*/  @P2 LDG.E R15, [R2.64] ;  /* 0x00000006020f2981 */ /* 0x000322000c1e1900 */
[----:B------:R-:W-:-:S05]  /*2880*/  SHF.R.S32.HI R0, RZ, 0x1f, R11 ;  /* 0x0000001fff007819 */ /* 0x000fca000001140b */
[----:B------:R-:W-:-:S04]  /*2890*/  IMAD R0, R0, c[0x0][0x178], RZ ;  /* 0x00005e0000007a24 */ /* 0x000fc800078e02ff */
[----:B------:R-:W-:Y:S01]  /*28a0*/  IMAD R0, R11, c[0x0][0x17c], R0 ;  /* 0x00005f000b007a24 */ /* 0x000fe200078e0200 */
[----:B-1----:R-:W-:-:S04]  /*28b0*/  SHF.R.S32.HI R4, RZ, 0x1f, R5 ;  /* 0x0000001fff047819 */ /* 0x002fc80000011405 */
[----:B------:R-:W-:-:S04]  /*28c0*/  LEA.HI R4, R4, R5, RZ, 0x2 ;  /* 0x0000000504047211 */ /* 0x000fc800078f10ff */
[----:B------:R-:W-:Y:S01]  /*28d0*/  LOP3.LUT R4, R4, 0xfffffffc, RZ, 0xc0, !PT ;  /* 0xfffffffc04047812 */ /* 0x000fe200078ec0ff */
[----:B------:R-:W-:-:S04]  /*28e0*/  IMAD.WIDE.U32 R2, R11, c[0x0][0x178], RZ ;  /* 0x00005e000b027a25 */ /* 0x000fc800078e00ff */
[----:B------:R-:W-:Y:S01]  /*28f0*/  IMAD.IADD R4, R5, 0x1, -R4 ;  /* 0x0000000105047824 */ /* 0x000fe200078e0a04 */
[----:B------:R-:W-:-:S03]  /*2900*/  IADD3 R3, R3, R0, RZ ;  /* 0x0000000003037210 */ /* 0x000fc60007ffe0ff */
[----:B------:R-:W-:Y:S01]  /*2910*/  IMAD R4, R4, 0x20, R250 ;  /* 0x0000002004047824 */ /* 0x000fe200078e02fa */
[----:B------:R-:W-:-:S03]  /*2920*/  SEL R8, R75, RZ, !P1 ;  /* 0x000000ff4b087207 */ /* 0x000fc60004800000 */
[----:B------:R-:W-:Y:S01]  /*2930*/  IMAD.IADD R10, R16, 0x1, R4 ;  /* 0x00000001100a7824 */ /* 0x000fe200078e0204 */
[----:B------:R-:W-:Y:S01]  /*2940*/  SHF.R.S32.HI R6, RZ, 0x1f, R12 ;  /* 0x0000001fff067819 */ /* 0x000fe2000001140c */
[----:B------:R-:W-:Y:S01]  /*2950*/  IMAD.WIDE.U32 R4, R76, c[0x0][0x1b8], R2 ;  /* 0x00006e004c047a25 */ /* 0x000fe200078e0002 */
[----:B------:R-:W-:-:S03]  /*2960*/  IADD3 R2, P4, R250, R12, RZ ;  /* 0x0000000cfa027210 */ /* 0x000fc60007f9e0ff */
[----:B------:R-:W-:Y:S01]  /*2970*/  @P3 IMAD.HI.U32 R7, R10, c[0x0][0x2c8], RZ ;  /* 0x0000b2000a073a27 */ /* 0x000fe200078e00ff */
[----:B------:R-:W-:Y:S02]  /*2980*/  MOV R0, R10 ;  /* 0x0000000a00007202 */ /* 0x000fe40000000f00 */
[----:B------:R-:W-:Y:S01]  /*2990*/  SEL R3, R74, RZ, !P1 ;  /* 0x000000ff4a037207 */ /* 0x000fe20004800000 */
[----:B------:R-:W-:Y:S01]  /*29a0*/  IMAD R9, R8, c[0x0][0x1c0], RZ ;  /* 0x0000700008097a24 */ /* 0x000fe200078e02ff */
[----:B------:R-:W-:Y:S01]  /*29b0*/  @P3 SHF.R.U32.HI R0, RZ, c[0x0][0x2cc], R7 ;  /* 0x0000b300ff003a19 */ /* 0x000fe20000011607 */
[----:B------:R-:W-:Y:S01]  /*29c0*/  IMAD R5, R76, c[0x0][0x1bc], R5 ;  /* 0x00006f004c057a24 */ /* 0x000fe200078e0205 */
[----:B------:R-:W-:Y:S01]  /*29d0*/  LEA.HI.X.SX32 R8, R250, R6, 0x1, P4 ;  /* 0x00000006fa087211 */ /* 0x000fe200020f0eff */
[C---:B------:R-:W-:Y:S01]  /*29e0*/  IMAD R12, R3.reuse, c[0x0][0x1c4], R9 ;  /* 0x00007100030c7a24 */ /* 0x040fe200078e0209 */
[----:B------:R-:W-:Y:S01]  /*29f0*/  SHF.R.S32.HI R11, RZ, 0x1f, R0 ;  /* 0x0000001fff0b7819 */ /* 0x000fe20000011400 */
[----:B------:R-:W-:-:S04]  /*2a00*/  IMAD.WIDE.U32 R4, R3, c[0x0][0x1c0], R4 ;  /* 0x0000700003047a25 */ /* 0x000fc800078e0004 */
[C---:B------:R-:W-:Y:S02]  /*2a10*/  IMAD R14, R8.reuse, c[0x0][0x1e0], RZ ;  /* 0x00007800080e7a24 */ /* 0x040fe400078e02ff */
[----:B------:R-:W-:Y:S02]  /*2a20*/  IMAD R13, R8, c[0x0][0x208], RZ ;  /* 0x00008200080d7a24 */ /* 0x000fe400078e02ff */
[----:B------:R-:W-:Y:S02]  /*2a30*/  IMAD.IADD R3, R5, 0x1, R12 ;  /* 0x0000000105037824 */ /* 0x000fe400078e020c */
[C---:B------:R-:W-:Y:S02]  /*2a40*/  IMAD R12, R2.reuse, c[0x0][0x1e4], R14 ;  /* 0x00007900020c7a24 */ /* 0x040fe400078e020e */
[----:B------:R-:W-:Y:S02]  /*2a50*/  IMAD R13, R2, c[0x0][0x20c], R13 ;  /* 0x00008300020d7a24 */ /* 0x000fe400078e020d */
[----:B------:R-:W-:Y:S01]  /*2a60*/  IMAD R5, R11, c[0x0][0x1b0], RZ ;  /* 0x00006c000b057a24 */ /* 0x000fe200078e02ff */
[----:B------:R-:W-:-:S02]  /*2a70*/  IADD3 R11, -R0, RZ, RZ ;  /* 0x000000ff000b7210 */ /* 0x000fc40007ffe1ff */
[----:B------:R-:W-:Y:S01]  /*2a80*/  IADD3 R96, R203, -0x1, RZ ;  /* 0xffffffffcb607810 */ /* 0x000fe20007ffe0ff */
[----:B--2---:R-:W-:-:S04]  /*2a90*/  IMAD.WIDE.U32 R6, R2, c[0x0][0x1e0], R20 ;  /* 0x0000780002067a25 */ /* 0x004fc800078e0014 */
[----:B------:R-:W-:-:S04]  /*2aa0*/  IMAD.WIDE.U32 R8, R2, c[0x0][0x208], R20 ;  /* 0x0000820002087a25 */ /* 0x000fc800078e0014 */
[----:B------:R-:W-:Y:S02]  /*2ab0*/  IMAD.MOV.U32 R2, RZ, RZ, R4 ;  /* 0x000000ffff027224 */ /* 0x000fe400078e0004 */
[C---:B------:R-:W-:Y:S02]  /*2ac0*/  IMAD R4, R0.reuse, c[0x0][0x1b4], R5 ;  /* 0x00006d0000047a24 */ /* 0x040fe400078e0205 */
[----:B------:R-:W-:-:S04]  /*2ad0*/  IMAD.WIDE.U32 R2, R0, c[0x0][0x1b0], R2 ;  /* 0x00006c0000027a25 */ /* 0x000fc800078e0002 */
[----:B------:R-:W-:Y:S01]  /*2ae0*/  IMAD R0, R11, c[0x0][0x2c4], R10 ;  /* 0x0000b1000b007a24 */ /* 0x000fe200078e020a */
[----:B---3--:R-:W-:Y:S02]  /*2af0*/  ISETP.GE.AND P5, PT, R19, c[0x0][0x1d4], PT ;  /* 0x0000750013007a0c */ /* 0x008fe40003fa6270 */
[----:B------:R-:W-:Y:S02]  /*2b00*/  IADD3 R3, R3, R4, RZ ;  /* 0x0000000403037210 */ /* 0x000fe40007ffe0ff */
[----:B------:R-:W-:Y:S01]  /*2b10*/  SHF.R.S32.HI R10, RZ, 0x1f, R0 ;  /* 0x0000001fff0a7819 */ /* 0x000fe20000011400 */
[----:B------:R-:W-:Y:S01]  /*2b20*/  IMAD.MOV.U32 R4, RZ, RZ, R8 ;  /* 0x000000ffff047224 */ /* 0x000fe200078e0008 */
[----:B------:R-:W-:Y:S02]  /*2b30*/  IADD3 R7, R7, R12, RZ ;  /* 0x0000000c07077210 */ /* 0x000fe40007ffe0ff */
[----:B------:R-:W-:Y:S01]  /*2b40*/  SEL R8, RZ, 0xffffffff, P5 ;  /* 0xffffffffff087807 */ /* 0x000fe20002800000 */
[----:B------:R-:W-:Y:S01]  /*2b50*/  IMAD R10, R10, c[0x0][0x1a8], RZ ;  /* 0x00006a000a0a7a24 */ /* 0x000fe200078e02ff */
[----:B------:R-:W-:Y:S01]  /*2b60*/  ISETP.GE.AND P6, PT, R20, c[0x0][0x1d4], PT ;  /* 0x0000750014007a0c */ /* 0x000fe20003fc6270 */
[----:B------:R-:W-:Y:S01]  /*2b70*/  IMAD.IADD R5, R9, 0x1, R13 ;  /* 0x0000000109057824 */ /* 0x000fe200078e020d */
[----:B------:R-:W-:Y:S01]  /*2b80*/  SHF.L.U32 R11, R8, 0x1, RZ ;  /* 0x00000001080b7819 */ /* 0x000fe200000006ff */
[----:B------:R-:W-:Y:S01]  /*2b90*/  IMAD.WIDE.U32 R8, R76, c[0x0][0x1e8], R6 ;  /* 0x00007a004c087a25 */ /* 0x000fe200078e0006 */
[----:B------:R-:W-:-:S03]  /*2ba0*/  SEL R12, RZ, 0x1, P6 ;  /* 0x00000001ff0c7807 */ /* 0x000fc60003000000 */
[C---:B------:R-:W-:Y:S02]  /*2bb0*/  IMAD R10, R0.reuse, c[0x0][0x1ac], R10 ;  /* 0x00006b00000a7a24 */ /* 0x040fe400078e020a */
[----:B------:R-:W-:Y:S01]  /*2bc0*/  IMAD.WIDE.U32 R6, R0, c[0x0][0x1a8], R2 ;  /* 0x00006a0000067a25 */ /* 0x000fe200078e0002 */
[----:B------:R-:W-:-:S03]  /*2bd0*/  LOP3.LUT R13, R11, 0x2, R12, 0xe2, !PT ;  /* 0x000000020b0d7812 */ /* 0x000fc600078ee20c */
[----:B------:R-:W-:Y:S01]  /*2be0*/  IMAD.IADD R7, R7, 0x1, R10 ;  /* 0x0000000107077824 */ /* 0x000fe200078e020a */
[C---:B------:R-:W-:Y:S02]  /*2bf0*/  LEA R12, P1, R6.reuse, c[0x0][0x160], 0x1 ;  /* 0x00005800060c7a11 */ /* 0x040fe400078208ff */
[----:B----4-:R-:W-:Y:S02]  /*2c00*/  @P2 SHF.R.S32.HI R0, RZ, 0x1f, R15 ;  /* 0x0000001fff002819 */ /* 0x010fe4000001140f */
[----:B------:R-:W-:Y:S01]  /*2c10*/  LEA.HI.X R11, R6, c[0x0][0x164], R7, 0x1, P1 ;  /* 0x00005900060b7a11 */ /* 0x000fe200008f0c07 */
[----:B------:R-:W-:Y:S01]  /*2c20*/  @!P2 IMAD.MOV.U32 R0, RZ, RZ, R75 ;  /* 0x000000ffff00a224 */ /* 0x000fe200078e004b */
[----:B------:R-:W-:Y:S02]  /*2c30*/  ISETP.GE.AND P1, PT, R20, c[0x0][0x198], PT ;  /* 0x0000660014007a0c */ /* 0x000fe40003f26270 */
[----:B------:R-:W-:Y:S02]  /*2c40*/  @!P2 MOV R15, R74 ;  /* 0x0000004a000fa202 */ /* 0x000fe40000000f00 */
[----:B------:R-:W-:-:S02]  /*2c50*/  SEL R6, R0, RZ, !P0 ;  /* 0x000000ff00067207 */ /* 0x000fc40004000000 */
[----:B------:R-:W-:Y:S02]  /*2c60*/  SEL R0, R15, RZ, !P0 ;  /* 0x000000ff0f007207 */ /* 0x000fe40004000000 */
[----:B------:R-:W-:Y:S02]  /*2c70*/  ISETP.GE.AND P0, PT, R19, c[0x0][0x198], PT ;  /* 0x0000660013007a0c */ /* 0x000fe40003f06270 */
[----:B------:R-:W-:-:S04]  /*2c80*/  LOP3.LUT R18, R18, 0xfffffffd, RZ, 0xc0, !PT ;  /* 0xfffffffd12127812 */ /* 0x000fc800078ec0ff */
[----:B------:R-:W-:-:S04]  /*2c90*/  @P1 LOP3.LUT R18, R18, 0x2, RZ, 0xfc, !PT ;  /* 0x0000000212121812 */ /* 0x000fc800078efcff */
[----:B------:R-:W-:-:S04]  /*2ca0*/  LOP3.LUT R18, R18, 0xfffffffe, RZ, 0xc0, !PT ;  /* 0xfffffffe12127812 */ /* 0x000fc800078ec0ff */
[----:B------:R-:W-:-:S05]  /*2cb0*/  @P0 LOP3.LUT R18, R18, 0x1, RZ, 0xfc, !PT ;  /* 0x0000000112120812 */ /* 0x000fca00078efcff */
[----:B------:R1:W-:Y:S01]  /*2cc0*/  STL [R1+0x34], R18 ;  /* 0x0000341201007387 */ /* 0x0003e20000100800 */
[C---:B------:R-:W-:Y:S01]  /*2cd0*/  IMAD.WIDE.U32 R2, R76.reuse, c[0x0][0x210], R4 ;  /* 0x000084004c027a25 */ /* 0x040fe200078e0004 */
[----:B------:R-:W-:Y:S02]  /*2ce0*/  MOV R4, R8 ;  /* 0x0000000800047202 */ /* 0x000fe40000000f00 */
[----:B-----5:R-:W-:Y:S01]  /*2cf0*/  ISETP.GE.AND P4, PT, R17, c[0x0][0x1d4], PT ;  /* 0x0000750011007a0c */ /* 0x020fe20003f86270 */
[----:B------:R-:W-:Y:S02]  /*2d00*/  IMAD R5, R76, c[0x0][0x1ec], R9 ;  /* 0x00007b004c057a24 */ /* 0x000fe400078e0209 */
[----:B------:R-:W-:Y:S02]  /*2d10*/  IMAD R8, R6, c[0x0][0x1f0], RZ ;  /* 0x00007c0006087a24 */ /* 0x000fe400078e02ff */
[----:B------:R-:W-:Y:S02]  /*2d20*/  IMAD R3, R76, c[0x0][0x214], R3 ;  /* 0x000085004c037a24 */ /* 0x000fe400078e0203 */
[----:B------:R-:W-:Y:S01]  /*2d30*/  IMAD R7, R6, c[0x0][0x218], RZ ;  /* 0x0000860006077a24 */ /* 0x000fe200078e02ff */
[----:B------:R-:W-:Y:S01]  /*2d40*/  SEL R6, RZ, 0x4, P4 ;  /* 0x00000004ff067807 */ /* 0x000fe20002000000 */
[----:B------:R-:W-:-:S02]  /*2d50*/  IMAD R8, R0, c[0x0][0x1f4], R8 ;  /* 0x00007d0000087a24 */ /* 0x000fc400078e0208 */
[----:B------:R-:W-:-:S04]  /*2d60*/  IMAD.WIDE.U32 R242, R0, c[0x0][0x1f0], R4 ;  /* 0x00007c0000f27a25 */ /* 0x000fc800078e0004 */
[C---:B------:R-:W-:Y:S02]  /*2d70*/  IMAD R7, R0.reuse, c[0x0][0x21c], R7 ;  /* 0x0000870000077a24 */ /* 0x040fe400078e0207 */
[----:B------:R-:W-:Y:S01]  /*2d80*/  IMAD.WIDE.U32 R238, R0, c[0x0][0x218], R2 ;  /* 0x0000860000ee7a25 */ /* 0x000fe200078e0002 */
[----:B------:R-:W-:Y:S02]  /*2d90*/  ISETP.GE.AND P2, PT, R17, c[0x0][0x198], PT ;  /* 0x0000660011007a0c */ /* 0x000fe40003f46270 */
[----:B------:R-:W-:Y:S01]  /*2da0*/  LOP3.LUT R14, R13, R6, RZ, 0xfc, !PT ;  /* 0x000000060d0e7212 */ /* 0x000fe200078efcff */
[----:B------:R-:W-:Y:S01]  /*2db0*/  IMAD.IADD R9, R250, 0x1, R16 ;  /* 0x00000001fa097824 */ /* 0x000fe200078e0210 */
[----:B------:R-:W-:Y:S01]  /*2dc0*/  IADD3 R241, R243, R8, RZ ;  /* 0x00000008f3f17210 */ /* 0x000fe20007ffe0ff */
[----:B------:R-:W-:Y:S01]  /*2dd0*/  IMAD.IADD R240, R239, 0x1, R7 ;  /* 0x00000001eff07824 */ /* 0x000fe200078e0207 */
[----:B------:R-:W-:Y:S05]  /*2de0*/  BRA.DIV ~URZ, `(.L_x_1063) ;  /* 0x0000f7927f007947 */ /* 0x000fea000b800000 */
[----:B-1----:R1:W2:Y:S02]  /*2df0*/  SHFL.IDX PT, R8, R11, RZ, 0x1c1f ;  /* 0x001c1fff0b087589 */ /* 0x0022a400000e0000 */
.L_x_1161:
[----:B------:R-:W-:Y:S05]  /*2e00*/  BRA.DIV ~URZ, `(.L_x_1064) ;  /* 0x0000f7e27f007947 */ /* 0x000fea000b800000 */
[----:B------:R3:W4:Y:S02]  /*2e10*/  SHFL.IDX PT, R0, R12, RZ, 0x1c1f ;  /* 0x001c1fff0c007589 */ /* 0x00072400000e0000 */
.L_x_1162:
[----:B------:R-:W5:Y:S01]  /*2e20*/  LDL R2, [R1+0x10] ;  /* 0x0000100001027983 */ /* 0x000f620000100800 */
[----:B------:R-:W-:Y:S01]  /*2e30*/  BSSY B0, `(.L_x_1065) ;  /* 0x000001a000007945 */ /* 0x000fe20003800000 */
[----:B-----5:R-:W-:-:S05]  /*2e40*/  IMAD R10, R2, c[0x0][0x2c4], RZ ;  /* 0x0000b100020a7a24 */ /* 0x020fca00078e02ff */
[----:B------:R-:W-:-:S13]  /*2e50*/  ISETP.GE.AND P0, PT, R9, R10, PT ;  /* 0x0000000a0900720c */ /* 0x000fda0003f06270 */
[----:B------:R-:W-:Y:S05]  /*2e60*/  @P0 BRA `(.L_x_1066) ;  /* 0x0000016000000947 */ /* 0x000fea0003800000 */
[----:B------:R-:W5:Y:S04]  /*2e70*/  LDL.64 R4, [R1+0x18] ;  /* 0x0000180001047983 */ /* 0x000f680000100a00 */
[----:B---3--:R-:W3:Y:S04]  /*2e80*/  LDL R2, [R1+0x14] ;  /* 0x0000140001027983 */ /* 0x008ee80000100800 */
[----:B----4-:R-:W4:Y:S04]  /*2e90*/  LDL R3, [R1+0x7c] ;  /* 0x00007c0001037983 */ /* 0x010f280000100800 */
[----:B--2---:R-:W2:Y:S04]  /*2ea0*/  LDL R16, [R1+0x20] ;  /* 0x0000200001107983 */ /* 0x004ea80000100800 */
[----:B------:R-:W2:Y:S04]  /*2eb0*/  LDL R17, [R1+0x78] ;  /* 0x0000780001117983 */ /* 0x000ea80000100800 */
[----:B------:R-:W2:Y:S04]  /*2ec0*/  LDL R15, [R1+0x34] ;  /* 0x00003400010f7983 */ /* 0x000ea80000100800 */
[----:B------:R-:W2:Y:S01]  /*2ed0*/  LDL R13, [R1+0x84] ;  /* 0x00008400010d7983 */ /* 0x000ea20000100800 */
[----:B-----5:R-:W-:-:S04]  /*2ee0*/  LEA R6, P0, R4, R0, 0x1 ;  /* 0x0000000004067211 */ /* 0x020fc800078008ff */
[----:B------:R-:W-:Y:S02]  /*2ef0*/  LEA.HI.X R7, R4, R8, R5, 0x1, P0 ;  /* 0x0000000804077211 */ /* 0x000fe400000f0c05 */
[----:B---3--:R-:W-:-:S04]  /*2f00*/  LEA R4, P0, R2, R0, 0x1 ;  /* 0x0000000002047211 */ /* 0x008fc800078008ff */
[----:B----4-:R-:W-:Y:S02]  /*2f10*/  LEA.HI.X R5, R2, R8, R3, 0x1, P0 ;  /* 0x0000000802057211 */ /* 0x010fe400000f0c03 */
[----:B--2---:R-:W-:-:S04]  /*2f20*/  LEA R2, P0, R16, R0, 0x1 ;  /* 0x0000000010027211 */ /* 0x004fc800078008ff */
[----:B------:R-:W-:Y:S02]  /*2f30*/  LEA.HI.X R3, R16, R8, R17, 0x1, P0 ;  /* 0x0000000810037211 */ /* 0x000fe400000f0c11 */
[C---:B------:R-:W-:Y:S02]  /*2f40*/  LOP3.LUT P0, RZ, R15.reuse, 0x2, RZ, 0xc0, !PT ;  /* 0x000000020fff7812 */ /* 0x040fe4000780c0ff */
[----:B------:R-:W-:Y:S01]  /*2f50*/  LOP3.LUT P1, RZ, R15, 0x1, RZ, 0xc0, !PT ;  /* 0x000000010fff7812 */ /* 0x000fe2000782c0ff */
[----:B------:R-:W-:-:S10]  /*2f60*/  IMAD.SHL.U32 R0, R13, 0x2, RZ ;  /* 0x000000020d007824 */ /* 0x000fd400078e00ff */
[----:B------:R-:W-:Y:S01]  /*2f70*/  @!PT LDS RZ, [RZ] ;  /* 0x00000000fffff984 */ /* 0x000fe20000000800 */
[----:B------:R-:W-:Y:S01]  /*2f80*/  @!PT LDS RZ, [RZ] ;  /* 0x00000000fffff984 */ /* 0x000fe20000000800 */
[----:B------:R-:W-:Y:S01]  /*2f90*/  @!PT LDS RZ, [RZ] ;  /* 0x00000000fffff984 */ /* 0x000fe20000000800 */
[----:B------:R2:W-:Y:S04]  /*2fa0*/  LDGSTS.E.BYPASS.LTC128B.128 [R0+0x6080], [R6.64], !P0 ;  /* 0x0608000006007fae */ /* 0x0005e8000c101d46 */
[----:B------:R2:W-:Y:S04]  /*2fb0*/  LDGSTS.E.BYPASS.LTC128B.128 [R0+0x8080], [R4.64], !P1 ;  /* 0x0808000004007fae */ /* 0x0005e8000c901d46 */
[----:B------:R2:W-:Y:S02]  /*2fc0*/  LDGSTS.E.BYPASS.LTC128B.128 [R0+0xa080], [R2.64], !P2 ;  /* 0x0a08000002007fae */ /* 0x0005e4000d101d46 */
.L_x_1066:
[----:B------:R-:W-:Y:S05]  /*2fd0*/  BSYNC B0 ;  /* 0x0000000000007941 */ /* 0x000fea0003800000 */
.L_x_1065:
[----:B------:R-:W-:Y:S05]  /*2fe0*/  BRA.DIV ~URZ, `(.L_x_1067) ;  /* 0x0000f6627f007947 */ /* 0x000fea000b800000 */
[----:B--2---:R2:W1:Y:S04]  /*2ff0*/  SHFL.IDX PT, R8, R11, 0x1, 0x1c1f ;  /* 0x003c1f000b087f89 */ /* 0x00446800000e0000 */
[----:B----4-:R2:W4:Y:S02]  /*3000*/  SHFL.IDX PT, R0, R12, 0x1, 0x1c1f ;  /* 0x003c1f000c007f89 */ /* 0x01052400000e0000 */
.L_x_1163:
        /* <DEDUP_REMOVED lines=9> */
[----:B------:R-:W4:Y:S04]  /*30a0*/  LDL R15, [R1+0x34] ;  /* 0x00003400010f7983 */ /* 0x000f280000100800 */
[----:B------:R-:W4:Y:S01]  /*30b0*/  LDL R13, [R1+0x84] ;  /* 0x00008400010d7983 */ /* 0x000f220000100800 */
[----:B-----5:R-:W-:-:S04]  /*30c0*/  LEA R6, P0, R4, R0, 0x1 ;  /* 0x0000000004067211 */ /* 0x020fc800078008ff */
[----:B-1----:R-:W-:Y:S02]  /*30d0*/  LEA.HI.X R7, R4, R8, R5, 0x1, P0 ;  /* 0x0000000804077211 */ /* 0x002fe400000f0c05 */
[----:B--2---:R-:W-:-:S04]  /*30e0*/  LEA R4, P0, R3, R0, 0x1 ;  /* 0x0000000003047211 */ /* 0x004fc800078008ff */
[----:B---3--:R-:W-:Y:S02]  /*30f0*/  LEA.HI.X R5, R3, R8, R18, 0x1, P0 ;  /* 0x0000000803057211 */ /* 0x008fe400000f0c12 */
[----:B----4-:R-:W-:-:S04]  /*3100*/  LEA R2, P0, R16, R0, 0x1 ;  /* 0x0000000010027211 */ /* 0x010fc800078008ff */
        /* <DEDUP_REMOVED lines=10> */
.L_x_1069:
[----:B------:R-:W-:Y:S05]  /*31b0*/  BSYNC B0 ;  /* 0x0000000000007941 */ /* 0x000fea0003800000 */
.L_x_1068:
[----:B------:R-:W-:Y:S05]  /*31c0*/  BRA.DIV ~URZ, `(.L_x_1070) ;  /* 0x0000f5427f007947 */ /* 0x000fea000b800000 */
[----:B-1----:R1:W2:Y:S02]  /*31d0*/  SHFL.IDX PT, R8, R11, 0x2, 0x1c1f ;  /* 0x005c1f000b087f89 */ /* 0x0022a400000e0000 */
.L_x_1164:
[----:B------:R-:W-:Y:S05]  /*31e0*/  BRA.DIV ~URZ, `(.L_x_1071) ;  /* 0x0000f5927f007947 */ /* 0x000fea000b800000 */
[----:B----4-:R4:W1:Y:S02]  /*31f0*/  SHFL.IDX PT, R0, R12, 0x2, 0x1c1f ;  /* 0x005c1f000c007f89 */ /* 0x01086400000e0000 */
.L_x_1165:
        /* <DEDUP_REMOVED lines=11> */
[----:B-1---5:R-:W-:-:S04]  /*32b0*/  LEA R6, P0, R4, R0, 0x1 ;  /* 0x0000000004067211 */ /* 0x022fc800078008ff */
        /* <DEDUP_REMOVED lines=14> */
.L_x_1073:
[----:B------:R-:W-:Y:S05]  /*33a0*/  BSYNC B0 ;  /* 0x0000000000007941 */ /* 0x000fea0003800000 */
.L_x_1072:
[----:B------:R-:W-:Y:S05]  /*33b0*/  BRA.DIV ~URZ, `(.L_x_1074) ;  /* 0x0000f4227f007947 */ /* 0x000fea000b800000 */
[----:B-1----:R1:W3:Y:S04]  /*33c0*/  SHFL.IDX PT, R6, R11, 0x3, 0x1c1f ;  /* 0x007c1f000b067f89 */ /* 0x0022e800000e0000 */
[----:B------:R1:W4:Y:S02]  /*33d0*/  SHFL.IDX PT, R0, R12, 0x3, 0x1c1f ;  /* 0x007c1f000c007f89 */ /* 0x00032400000e0000 */
.L_x_1166:
[----:B------:R-:W5:Y:S04]  /*33e0*/  LDL.64 R16, [R1+0x18] ;  /* 0x0000180001107983 */ /* 0x000f680000100a00 */
[----:B----4-:R-:W4:Y:S04]  /*33f0*/  LDL R13, [R1+0x14] ;  /* 0x00001400010d7983 */ /* 0x010f280000100800 */
[----:B---3--:R-:W3:Y:S04]  /*3400*/  LDL R15, [R1+0x7c] ;  /* 0x00007c00010f7983 */ /* 0x008ee80000100800 */
[----:B--2---:R-:W2:Y:S04]  /*3410*/  LDL R8, [R1+0x34] ;  /* 0x0000340001087983 */ /* 0x004ea80000100800 */
[----:B------:R-:W2:Y:S04]  /*3420*/  LDL R7, [R1+0x84] ;  /* 0x0000840001077983 */ /* 0x000ea80000100800 */
[----:B------:R-:W2:Y:S04]  /*3430*/  LDL R249, [R1+0x4] ;  /* 0x0000040001f97983 */ /* 0x000ea80000100800 */
[----:B-1----:R-:W2:Y:S04]  /*3440*/  LDL R11, [R1+0x20] ;  /* 0x00002000010b7983 */ /* 0x002ea80000100800 */
[----:B------:R-:W2:Y:S01]  /*3450*/  LDL R12, [R1+0x78] ;  /* 0x00007800010c7983 */ /* 0x000ea20000100800 */
[----:B------:R-:W-:-:S04]  /*3460*/  IADD3 R2, R9, 0x60, RZ ;  /* 0x0000006009027810 */ /* 0x000fc80007ffe0ff */
[----:B------:R-:W-:Y:S02]  /*3470*/  ISETP.GE.AND P1, PT, R2, R10, PT ;  /* 0x0000000a0200720c */ /* 0x000fe40003f26270 */
[----:B------:R-:W-:Y:S02]  /*3480*/  MOV R9, 0x30 ;  /* 0x0000003000097802 */ /* 0x000fe40000000f00 */
[----:B------:R-:W-:-:S03]  /*3490*/  P2R R24, PR, RZ, 0x8 ;  /* 0x00000008ff187803 */ /* 0x000fc60000000000 */
[----:B------:R-:W-:Y:S01]  /*34a0*/  IMAD R9, R203, -0x30, R9 ;  /* 0xffffffd0cb097824 */ /* 0x000fe200078e0209 */
[----:B------:R-:W-:Y:S02]  /*34b0*/  MOV R98, R242 ;  /* 0x000000f200627202 */ /* 0x000fe40000000f00 */
[----:B------:R-:W-:Y:S02]  /*34c0*/  MOV R99, R241 ;  /* 0x000000f100637202 */ /* 0x000fe40000000f00 */
[----:B------:R-:W-:Y:S02]  /*34d0*/  MOV R10, 0x20 ;  /* 0x00000020000a7802 */ /* 0x000fe40000000f00 */
[----:B-----5:R-:W-:-:S04]  /*34e0*/  @!P1 LEA R4, P0, R16, R0, 0x1 ;  /* 0x0000000010049211 */ /* 0x020fc800078008ff */
[----:B------:R-:W-:Y:S02]  /*34f0*/  @!P1 LEA.HI.X R5, R16, R6, R17, 0x1, P0 ;  /* 0x0000000610059211 */ /* 0x000fe400000f0c11 */
[----:B----4-:R-:W-:-:S04]  /*3500*/  @!P1 LEA R2, P0, R13, R0, 0x1 ;  /* 0x000000000d029211 */ /* 0x010fc800078008ff */
[----:B---3--:R-:W-:Y:S02]  /*3510*/  @!P1 LEA.HI.X R3, R13, R6, R15, 0x1, P0 ;  /* 0x000000060d039211 */ /* 0x008fe400000f0c0f */
[C---:B--2---:R-:W-:Y:S02]  /*3520*/  LOP3.LUT P0, RZ, R8.reuse, 0x2, RZ, 0xc0, !PT ;  /* 0x0000000208ff7812 */ /* 0x044fe4000780c0ff */
[----:B------:R-:W-:Y:S02]  /*3530*/  LOP3.LUT P3, RZ, R8, 0x1, RZ, 0xc0, !PT ;  /* 0x0000000108ff7812 */ /* 0x000fe4000786c0ff */
[----:B------:R-:W-:Y:S02]  /*3540*/  SHF.L.U32 R198, R7, 0x1, RZ ;  /* 0x0000000107c67819 */ /* 0x000fe400000006ff */
[----:B------:R-:W-:Y:S02]  /*3550*/  SHF.R.S32.HI R8, RZ, 0x1f, R96 ;  /* 0x0000001fff087819 */ /* 0x000fe40000011460 */
[----:B------:R-:W-:-:S05]  /*3560*/  IADD3 R97, R249, R9, RZ ;  /* 0x00000009f9617210 */ /* 0x000fca0007ffe0ff */
[----:B------:R-:W-:Y:S01]  /*3570*/  @!PT LDS RZ, [RZ] ;  /* 0x00000000fffff984 */ /* 0x000fe20000000800 */
[----:B------:R-:W-:Y:S01]  /*3580*/  @!PT LDS RZ, [RZ] ;  /* 0x00000000fffff984 */ /* 0x000fe20000000800 */
[----:B------:R-:W-:Y:S01]  /*3590*/  @!PT LDS RZ, [RZ] ;  /* 0x00000000fffff984 */ /* 0x000fe20000000800 */
[----:B------:R1:W-:Y:S01]  /*35a0*/  @!P1 LDGSTS.E.BYPASS.LTC128B.128 [R198+0x7880], [R4.64], !P0 ;  /* 0x0788000004c69fae */ /* 0x0003e2000c101d46 */
[----:B------:R-:W-:-:S03]  /*35b0*/  IMAD R7, R8, c[0x0][0x1e0], RZ ;  /* 0x0000780008077a24 */ /* 0x000fc600078e02ff */
[----:B------:R2:W-:Y:S01]  /*35c0*/  @!P1 LDGSTS.E.BYPASS.LTC128B.128 [R198+0x9880], [R2.64], !P3 ;  /* 0x0988000002c69fae */ /* 0x0005e2000d901d46 */
[----:B------:R-:W-:Y:S01]  /*35d0*/  IMAD R7, R96, c[0x0][0x1e4], R7 ;  /* 0x0000790060077a24 */ /* 0x000fe200078e0207 */
[----:B-1----:R-:W-:Y:S02]  /*35e0*/  @!P1 LEA R4, P0, R11, R0, 0x1 ;  /* 0x000000000b049211 */ /* 0x002fe400078008ff */
[----:B------:R-:W-:Y:S02]  /*35f0*/  IMNMX R0, R97, 0x30, PT ;  /* 0x0000003061007817 */ /* 0x000fe40003800200 */
[----:B------:R-:W-:Y:S02]  /*3600*/  @!P1 LEA.HI.X R5, R11, R6, R12, 0x1, P0 ;  /* 0x000000060b059211 */ /* 0x000fe400000f0c0c */
[----:B------:R-:W-:Y:S01]  /*3610*/  IADD3 R0, -R250, R0, RZ ;  /* 0x00000000fa007210 */ /* 0x000fe20007ffe1ff */
[----:B--2---:R-:W-:Y:S02]  /*3620*/  IMAD.WIDE.U32 R2, R96, c[0x0][0x1e0], RZ ;  /* 0x0000780060027a25 */ /* 0x004fe400078e00ff */
[----:B------:R1:W-:Y:S01]  /*3630*/  @!P1 LDGSTS.E.BYPASS.LTC128B.128 [R198+0xb880], [R4.64], !P2 ;  /* 0x0b88000004c69fae */ /* 0x0003e2000d101d46 */
[----:B------:R-:W-:-:S02]  /*3640*/  ISETP.GE.AND P0, PT, R0, 0x1, PT ;  /* 0x000000010000780c */ /* 0x000fc40003f06270 */
[----:B------:R-:W-:Y:S01]  /*3650*/  IADD3 R7, R3, R7, RZ ;  /* 0x0000000703077210 */ /* 0x000fe20007ffe0ff */
[----:B------:R-:W0:Y:S01]  /*3660*/  LDGDEPBAR ;  /* 0x00000000000079af */ /* 0x000e220000000000 */
[----:B------:R-:W-:Y:S03]  /*3670*/  WARPSYNC 0xffffffff ;  /* 0xffffffff00007948 */ /* 0x000fe60003800000 */
[----:B------:R-:W-:Y:S01]  /*3680*/  BAR.SYNC.DEFER_BLOCKING 0x0 ;  /* 0x0000000000007b1d */ /* 0x000fe20000010000 */
[----:B------:R-:W-:Y:S01]  /*3690*/  ISETP.GE.AND P1, PT, R0, 0x21, PT ;  /* 0x000000210000780c */ /* 0x000fe20003f26270 */
[----:B------:R-:W-:-:S04]  /*36a0*/  IMAD.WIDE.U32 R2, R2, 0x30, R98 ;  /* 0x0000003002027825 */ /* 0x000fc800078e0062 */
[----:B------:R-:W-:Y:S02]  /*36b0*/  IMAD R0, R7, 0x30, RZ ;  /* 0x0000003007007824 */ /* 0x000fe400078e02ff */
[----:B------:R-:W-:-:S03]  /*36c0*/  IMAD.WIDE.U32 R6, R10, c[0x0][0x1e0], RZ ;  /* 0x000078000a067a25 */ /* 0x000fc600078e00ff */
[----:B------:R-:W-:Y:S01]  /*36d0*/  IADD3 R0, R3, R0, RZ ;  /* 0x0000000003007210 */ /* 0x000fe20007ffe0ff */
[----:B------:R-:W-:Y:S01]  /*36e0*/  IMAD R10, R10, c[0x0][0x1e4], RZ ;  /* 0x000079000a0a7a24 */ /* 0x000fe200078e02ff */
[----:B-1----:R-:W-:-:S04]  /*36f0*/  @P0 LEA R4, P2, R2, c[0x0][0x1c8], 0x1 ;  /* 0x0000720002040a11 */ /* 0x002fc800078408ff */
[C---:B------:R-:W-:Y:S02]  /*3700*/  @P0 LEA.HI.X R5, R2.reuse, c[0x0][0x1cc], R0, 0x1, P2 ;  /* 0x0000730002050a11 */ /* 0x040fe400010f0c00 */
[----:B------:R-:W-:Y:S01]  /*3710*/  @P1 IADD3 R3, P2, R2, R6, RZ ;  /* 0x0000000602031210 */ /* 0x000fe20007f5e0ff */
[----:B------:R-:W1:Y:S03]  /*3720*/  S2R R11, SR_TID.X ;  /* 0x00000000000b7919 */ /* 0x000e660000002100 */
[----:B------:R-:W-:Y:S01]  /*3730*/  @P1 IADD3.X R0, R0, R7, R10, P2, !PT ;  /* 0x0000000700001210 */ /* 0x000fe200017fe40a */
[----:B------:R-:W-:Y:S01]  /*3740*/  @!PT LDS RZ, [RZ] ;  /* 0x00000000fffff984 */ /* 0x000fe20000000800 */
[----:B------:R-:W-:Y:S01]  /*3750*/  @!PT LDS RZ, [RZ] ;  /* 0x00000000fffff984 */ /* 0x000fe20000000800 */
[----:B------:R-:W-:Y:S01]  /*3760*/  @!PT LDS RZ, [RZ] ;  /* 0x00000000fffff984 */ /* 0x000fe20000000800 */
[----:B------:R2:W-:Y:S01]  /*3770*/  @P0 LDGSTS.E.BYPASS.LTC128B.128 [R198+0x3c80], [R4.64], !P6 ;  /* 0x03c8000004c60fae */ /* 0x0005e2000f101d46 */
[----:B------:R-:W-:-:S03]  /*3780*/  @P1 LEA R2, P2, R3, c[0x0][0x1c8], 0x1 ;  /* 0x0000720003021a11 */ /* 0x000fc600078408ff */
[----:B------:R2:W-:Y:S01]  /*3790*/  @P0 LDGSTS.E.BYPASS.LTC128B.128 [R198+0x4880], [R4.64+0x40], !P5 ;  /* 0x0488004004c60fae */ /* 0x0005e2000e901d46 */
[----:B------:R-:W-:-:S03]  /*37a0*/  @P1 LEA.HI.X R3, R3, c[0x0][0x1cc], R0, 0x1, P2 ;  /* 0x0000730003031a11 */ /* 0x000fc600010f0c00 */
[----:B------:R2:W-:Y:S04]  /*37b0*/  @P0 LDGSTS.E.BYPASS.LTC128B.128 [R198+0x5480], [R4.64+0x80], !P4 ;  /* 0x0548008004c60fae */ /* 0x0005e8000e101d46 */
[----:B------:R3:W-:Y:S04]  /*37c0*/  @P1 LDGSTS.E.BYPASS.LTC128B.128 [R198+0x4480], [R2.64], !P6 ;  /* 0x0448000002c61fae */ /* 0x0007e8000f101d46 */
[----:B------:R3:W-:Y:S04]  /*37d0*/  @P1 LDGSTS.E.BYPASS.LTC128B.128 [R198+0x5080], [R2.64+0x40], !P5 ;  /* 0x0508004002c61fae */ /* 0x0007e8000e901d46 */
[----:B------:R3:W-:Y:S04]  /*37e0*/  @P1 LDGSTS.E.BYPASS.LTC128B.128 [R198+0x5c80], [R2.64+0x80], !P4 ;  /* 0x05c8008002c61fae */ /* 0x0007e8000e101d46 */
[----:B------:R-:W0:Y:S01]  /*37f0*/  LDGDEPBAR ;  /* 0x00000000000079af */ /* 0x000e220000000000 */
[----:B------:R-:W-:-:S02]  /*3800*/  IMAD R8, R8, c[0x0][0x208], RZ ;  /* 0x0000820008087a24 */ /* 0x000fc400078e02ff */
[----:B------:R-:W-:Y:S01]  /*3810*/  IMAD.WIDE.U32 R6, R96, c[0x0][0x208], RZ ;  /* 0x0000820060067a25 */ /* 0x000fe200078e00ff */
[----:B-1----:R-:W-:-:S03]  /*3820*/  ISETP.GT.AND P0, PT, R11, 0x3f, PT ;  /* 0x0000003f0b00780c */ /* 0x002fc60003f04270 */
[----:B------:R-:W-:-:S05]  /*3830*/  IMAD R0, R96, c[0x0][0x20c], R8 ;  /* 0x0000830060007a24 */ /* 0x000fca00078e0208 */
[----:B------:R-:W-:-:S05]  /*3840*/  IADD3 R0, R7, R0, RZ ;  /* 0x0000000007007210 */ /* 0x000fca0007ffe0ff */
[----:B------:R-:W-:Y:S01]  /*3850*/  IMAD R0, R0, 0x30, RZ ;  /* 0x0000003000007824 */ /* 0x000fe200078e02ff */
[----:B---3--:R-:W-:Y:S01]  /*3860*/  MOV R2, R238 ;  /* 0x000000ee00027202 */ /* 0x008fe20000000f00 */
[----:B------:R-:W-:-:S04]  /*3870*/  DEPBAR.LE SB0, 0x1 ;  /* 0x000080400000791a */ /* 0x000fc80000000000 */
[----:B------:R-:W-:Y:S01]  /*3880*/  MOV R3, R240 ;  /* 0x000000f000037202 */ /* 0x000fe20000000f00 */
[----:B------:R-:W-:-:S04]  /*3890*/  DEPBAR.LE SB0, 0x0 ;  /* 0x000080000000791a */ /* 0x000fc80000000000 */
[----:B------:R-:W-:Y:S01]  /*38a0*/  BAR.SYNC.DEFER_BLOCKING 0x0 ;  /* 0x0000000000007b1d */ /* 0x000fe20000010000 */
[----:B--2---:R-:W-:-:S05]  /*38b0*/  IMAD.WIDE.U32 R4, R6, 0x30, R2 ;  /* 0x0000003006047825 */ /* 0x004fca00078e0002 */
[C---:B------:R-:W-:Y:S02]  /*38c0*/  LEA R2, P1, R4.reuse, c[0x0][0x1f8], 0x1 ;  /* 0x00007e0004027a11 */ /* 0x040fe400078208ff */
[----:B------:R-:W-:Y:S02]  /*38d0*/  IADD3 R0, R5, R0, RZ ;  /* 0x0000000005007210 */ /* 0x000fe40007ffe0ff */
[----:B------:R-:W-:Y:S02]  /*38e0*/  @!P0 MOV R5, c[0x0][0x208] ;  /* 0x0000820000058a02 */ /* 0x000fe40000000f00 */
[----:B------:R-:W-:Y:S02]  /*38f0*/  LEA.HI.X R3, R4, c[0x0][0x1fc], R0, 0x1, P1 ;  /* 0x00007f0004037a11 */ /* 0x000fe400008f0c00 */
[----:B------:R-:W-:Y:S02]  /*3900*/  @!P0 MOV R4, c[0x0][0x20c] ;  /* 0x0000830000048a02 */ /* 0x000fe40000000f00 */
[----:B------:R-:W-:-:S02]  /*3910*/  @!P0 LEA R12, P1, R5, R2, 0x6 ;  /* 0x00000002050c8211 */ /* 0x000fc400078230ff */
[----:B------:R-:W-:Y:S02]  /*3920*/  LOP3.LUT P3, RZ, R14, 0x1, RZ, 0xc0, !PT ;  /* 0x000000010eff7812 */ /* 0x000fe4000786c0ff */
[----:B------:R-:W-:Y:S02]  /*3930*/  IADD3 R0, R9, R249, -R250 ;  /* 0x000000f909007210 */ /* 0x000fe40007ffe8fa */
[----:B------:R-:W-:Y:S02]  /*3940*/  @!P0 LEA.HI.X R13, R5, R3, R4, 0x6, P1 ;  /* 0x00000003050d8211 */ /* 0x000fe400008f3404 */
[----:B------:R-:W-:Y:S01]  /*3950*/  ISETP.LT.OR P1, PT, R0, 0x1, !P3 ;  /* 0x000000010000780c */ /* 0x000fe20005f21670 */
[----:B------:R-:W-:Y:S01]  /*3960*/  LDSM.16.M88.4 R8, [R187] ;  /* 0x00000000bb08783b */ /* 0x000fe20000000200 */
[----:B------:R-:W-:-:S03]  /*3970*/  LOP3.LUT P2, RZ, R14, 0x2, RZ, 0xc0, !PT ;  /* 0x000000020eff7812 */ /* 0x000fc6000784c0ff */
[----:B------:R-:W1:Y:S04]  /*3980*/  LDSM.16.M88.4 R16, [R184] ;  /* 0x00000000b810783b */ /* 0x000e680000000200 */
[----:B------:R-:W2:Y:S04]  /*3990*/  LDSM.16.M88.4 R4, [R187+0x1000] ;  /* 0x00100000bb04783b */ /* 0x000ea80000000200 */
[----:B------:R-:W3:Y:S04]  /*39a0*/  LDSM.16.M88.4 R20, [R184+0x400] ;  /* 0x00040000b814783b */ /* 0x000ee80000000200 */
[----:B------:R-:W4:Y:S04]  /*39b0*/  LDSM.16.M88.4 R44, [R184+0x800] ;  /* 0x00080000b82c783b */ /* 0x000f280000000200 */
[----:B------:R-:W-:Y:S04]  /*39c0*/  LDSM.16.M88.4 R40, [R188] ;  /* 0x00000000bc28783b */ /* 0x000fe80000000200 */
[----:B------:R-:W-:Y:S04]  /*39d0*/  LDSM.16.M88.4 R32, [R188+0x1000] ;  /* 0x00100000bc20783b */ /* 0x000fe80000000200 */
[----:B------:R-:W5:Y:S04]  /*39e0*/  LDSM.16.M88.4 R48, [R189] ;  /* 0x00000000bd30783b */ /* 0x000f680000000200 */
[----:B------:R-:W-:Y:S04]  /*39f0*/  LDSM.16.M88.4 R88, [R197] ;  /* 0x00000000c558783b */ /* 0x000fe80000000200 */
[----:B------:R-:W-:Y:S04]  /*3a00*/  LDSM.16.M88.4 R92, [R196] ;  /* 0x00000000c45c783b */ /* 0x000fe80000000200 */
[----:B------:R-:W-:Y:S01]  /*3a10*/  @!PT LDS RZ, [RZ] ;  /* 0x00000000fffff984 */ /* 0x000fe20000000800 */
[----:B------:R-:W-:Y:S01]  /*3a20*/  @!PT LDS RZ, [RZ] ;  /* 0x00000000fffff984 */ /* 0x000fe20000000800 */
[----:B------:R-:W-:Y:S01]  /*3a30*/  @!PT LDS RZ, [RZ] ;  /* 0x00000000fffff984 */ /* 0x000fe20000000800 */
[----:B------:R1:W-:Y:S01]  /*3a40*/  LDGSTS.E.BYPASS.LTC128B.128 [R198+0x1880], [R2.64], !P1 ;  /* 0x0188000002c67fae */ /* 0x0003e2000c901d46 */
[----:B------:R-:W-:-:S02]  /*3a50*/  ISETP.LT.OR P1, PT, R0, 0x1, !P2 ;  /* 0x000000010000780c */ /* 0x000fc40005721670 */
[----:B------:R-:W-:Y:S02]  /*3a60*/  P2R R15, PR, RZ, 0x40 ;  /* 0x00000040ff0f7803 */ /* 0x000fe40000000000 */
[----:B------:R-:W-:-:S09]  /*3a70*/  @!P0 ISETP.LT.OR P3, PT, R0, 0x21, !P3 ;  /* 0x000000210000880c */ /* 0x000fd20005f61670 */
[----:B------:R2:W-:Y:S01]  /*3a80*/  LDGSTS.E.BYPASS.LTC128B.128 [R198+0x2480], [R2.64+0x40], !P1 ;  /* 0x0248004002c67fae */ /* 0x0005e2000c901d46 */
[----:B------:R-:W-:-:S04]  /*3a90*/  LOP3.LUT P1, RZ, R14, 0x4, RZ, 0xc0, !PT ;  /* 0x000000040eff7812 */ /* 0x000fc8000782c0ff */
[C---:B------:R-:W-:Y:S02]  /*3aa0*/  ISETP.LT.OR P6, PT, R0.reuse, 0x1, !P1 ;  /* 0x000000010000780c */ /* 0x040fe40004fc1670 */
[C---:B------:R-:W-:Y:S02]  /*3ab0*/  @!P0 ISETP.LT.OR P2, PT, R0.reuse, 0x21, !P2 ;  /* 0x000000210000880c */ /* 0x040fe40005741670 */
[----:B------:R-:W-:-:S09]  /*3ac0*/  @!P0 ISETP.LT.OR P1, PT, R0, 0x21, !P1 ;  /* 0x000000210000880c */ /* 0x000fd20004f21670 */
[----:B------:R3:W-:Y:S04]  /*3ad0*/  LDGSTS.E.BYPASS.LTC128B.128 [R198+0x3080], [R2.64+0x80], !P6 ;  /* 0x0308008002c67fae */ /* 0x0007e8000f101d46 */
[----:B------:R4:W-:Y:S01]  /*3ae0*/  @!P0 LDGSTS.E.BYPASS.LTC128B.128 [R198+0x2080], [R12.64], !P3 ;  /* 0x020800000cc68fae */ /* 0x0009e2000d901d46 */
[----:B------:R-:W-:Y:S02]  /*3af0*/  ISETP.NE.AND P3, PT, R24, RZ, PT ;  /* 0x000000ff1800720c */ /* 0x000fe40003f65270 */
[-C--:B-1----:R-:W-:Y:S01]  /*3b00*/  HMMA.16816.F32.BF16 R24, R8, R16.reuse, RZ ;  /* 0x000000100818723c */ /* 0x082fe200000418ff */
[----:B------:R1:W-:Y:S04]  /*3b10*/  @!P0 LDGSTS.E.BYPASS.LTC128B.128 [R198+0x2c80], [R12.64+0x40], !P2 ;  /* 0x02c800400cc68fae */ /* 0x0003e8000d101d46 */
[----:B------:R1:W-:Y:S04]  /*3b20*/  @!P0 LDGSTS.E.BYPASS.LTC128B.128 [R198+0x3880], [R12.64+0x80], !P1 ;  /* 0x038800800cc68fae */ /* 0x0003e8000c901d46 */
[----:B------:R-:W-:Y:S04]  /*3b30*/  LDSM.16.M88.4 R60, [R184+0xc00] ;  /* 0x000c0000b83c783b */ /* 0x000fe80000000200 */
[----:B------:R-:W5:Y:S01]  /*3b40*/  LDSM.16.M88.4 R36, [R187+0x2000] ;  /* 0x00200000bb24783b */ /* 0x000f620000000200 */
[----:B--2---:R-:W-:Y:S01]  /*3b50*/  HMMA.16816.F32.BF16 R52, R4, R16, RZ ;  /* 0x000000100434723c */ /* 0x004fe200000418ff */
[----:B------:R-:W-:-:S02]  /*3b60*/  ISETP.NE.AND P6, PT, R15, RZ, PT ;  /* 0x000000ff0f00720c */ /* 0x000fc40003fc5270 */
[----:B------:R-:W2:Y:S04]  /*3b70*/  LDSM.16.M88.4 R28, [R187+0x3000] ;  /* 0x00300000bb1c783b */ /* 0x000ea80000000200 */
[----:B------:R-:W-:Y:S01]  /*3b80*/  LDSM.16.M88.4 R56, [R195] ;  /* 0x00000000c338783b */ /* 0x000fe20000000200 */
[C---:B---3--:R-:W-:Y:S03]  /*3b90*/  HMMA.16816.F32.BF16 R76, R4.reuse, R20, RZ ;  /* 0x00000014044c723c */ /* 0x048fe600000418ff */
[----:B------:R-:W0:Y:S05]  /*3ba0*/  LDGDEPBAR ;  /* 0x00000000000079af */ /* 0x000e2a0000000000 */
[C---:B----4-:R-:W-:Y:S08]  /*3bb0*/  HMMA.16816.F32.BF16 R64, R4.reuse, R44, RZ ;  /* 0x0000002c0440723c */ /* 0x050ff000000418ff */
[C---:B-1----:R-:W-:Y:S08]  /*3bc0*/  HMMA.16816.F32.BF16 R12, R4.reuse, R18, RZ ;  /* 0x00000012040c723c */ /* 0x042ff000000418ff */
[C---:B------:R-:W-:Y:S08]  /*3bd0*/  HMMA.16816.F32.BF16 R68, R4.reuse, R22, RZ ;  /* 0x000000160444723c */ /* 0x040ff000000418ff */
[----:B------:R-:W-:Y:S08]  /*3be0*/  HMMA.16816.F32.BF16 R80, R4, R46, RZ ;  /* 0x0000002e0450723c */ /* 0x000ff000000418ff */
[----:B-----5:R-:W-:Y:S01]  /*3bf0*/  HMMA.16816.F32.BF16 R4, R40, R48, R24 ;  /* 0x000000302804723c */ /* 0x020fe20000041818 */
        /* <DEDUP_REMOVED lines=13> */
[----:B------:R-:W5:Y:S07]  /*3cd0*/  LDSM.16.M88.4 R12, [R187+0x5000] ;  /* 0x00500000bb0c783b */ /* 0x000f6e0000000200 */
        /* <DEDUP_REMOVED lines=16> */
[----:B-----5:R-:W-:Y:S08]  /*3de0*/  HMMA.16816.F32.BF16 R32, R12, R52, R32 ;  /* 0x000000340c20723c */ /* 0x020ff00000041820 */
[-C--:B------:R-:W-:Y:S08]  /*3df0*/  HMMA.16816.F32.BF16 R64, R24, R58.reuse, R72 ;  /* 0x0000003a1840723c */ /* 0x080ff00000041848 */
[----:B------:R-:W-:Y:S08]  /*3e00*/  HMMA.16816.F32.BF16 R72, R20, R58, R76 ;  /* 0x0000003a1448723c */ /* 0x000ff0000004184c */
[----:B--2---:R-:W-:Y:S08]  /*3e10*/  HMMA.16816.F32.BF16 R80, R8, R44, R68 ;  /* 0x0000002c0850723c */ /* 0x004ff00000041844 */
[----:B-1----:R-:W-:Y:S08]  /*3e20*/  HMMA.16816.F32.BF16 R68, R36, R48, R84 ;  /* 0x000000302444723c */ /* 0x002ff00000041854 */
[----:B------:R-:W-:Y:S08]  /*3e30*/  HMMA.16816.F32.BF16 R100, R40, R90, R116 ;  /* 0x0000005a2864723c */ /* 0x000ff00000041874 */
        /* <DEDUP_REMOVED lines=14> */
[----:B------:R-:W-:Y:S01]  /*3f20*/  LDSM.16.M88.4 R56, [R191] ;  /* 0x00000000bf38783b */ /* 0x000fe20000000200 */
[----:B------:R2:W3:Y:S06]  /*3f30*/  MUFU.TANH R117, R0 ;  /* 0x0000000000757308 */ /* 0x0004ec0000002400 */
        /* <DEDUP_REMOVED lines=133> */
[----:B------:R-:W-:-:S03]  /*4790*/  ISETP.GE.AND P2, PT, R3, 0x1, PT ;  /* 0x000000010300780c */ /* 0x000fc60003f46270 */
        /* <DEDUP_REMOVED lines=9> */
[----:B------:R-:W-:Y:S01]  /*4830*/  @P2 IMAD.WIDE.U32 R2, R6, 0x30, R98 ;  /* 0x0000003006022825 */ /* 0x000fe200078e0062 */
[----:B------:R-:W-:-:S03]  /*4840*/  @P1 IADD3 R6, P0, R242, R4, RZ ;  /* 0x00000004f2061210 */ /* 0x000fc60007f1e0ff */
[C---:B------:R-:W-:Y:S02]  /*4850*/  @P1 IMAD R7, R0.reuse, 0x30, RZ ;  /* 0x0000003000071824 */ /* 0x040fe400078e02ff */
[----:B------:R-:W-:-:S03]  /*4860*/  @P2 IMAD R0, R0, 0x30, RZ ;  /* 0x0000003000002824 */ /* 0x000fc600078e02ff */
[----:B------:R-:W-:Y:S01]  /*4870*/  @P1 IADD3.X R7, R241, R7, R5, P0, !PT ;  /* 0x00000007f1071210 */ /* 0x000fe200007fe405 */
[----:B------:R-:W-:Y:S01]  /*4880*/  @P2 IMAD.IADD R0, R3, 0x1, R0 ;  /* 0x0000000103002824 */ /* 0x000fe200078e0200 */
[----:B------:R-:W-:-:S04]  /*4890*/  @P2 LEA R4, P0, R2, c[0x0][0x1c8], 0x1 ;  /* 0x0000720002042a11 */ /* 0x000fc800078008ff */
        /* <DEDUP_REMOVED lines=12> */
.L_x_1076:
[----:B--234-:R-:W-:Y:S05]  /*4960*/  BSYNC B0 ;  /* 0x0000000000007941 */ /* 0x01cfea0003800000 */
.L_x_1075:
[----:B------:R-:W2:Y:S04]  /*4970*/  LDL R237, [R1+0x30] ;  /* 0x0000300001ed7983 */ /* 0x000ea80000100800 */
[----:B------:R-:W2:Y:S04]  /*4980*/  LDL R236, [R1+0xb8] ;  /* 0x0000b80001ec7983 */ /* 0x000ea80000100800 */
[----:B-1----:R-:W3:Y:S04]  /*4990*/  LDL R5, [R1+0x24] ;  /* 0x0000240001057983 */ /* 0x002ee80000100800 */
[----:B------:R-:W4:Y:S04]  /*49a0*/  LDL R251, [R1+0x10] ;  /* 0x0000100001fb7983 */ /* 0x000f280000100800 */
[----:B------:R-:W-:Y:S04]  /*49b0*/  LDSM.16.MT88.4 R72, [R186+0xc00] ;  /* 0x000c0000ba48783b */ /* 0x000fe80000004200 */
        /* <DEDUP_REMOVED lines=9> */
[----:B------:R-:W-:-:S05]  /*4a50*/  @P3 IMAD.HI.U32 R0, R3, c[0x0][0x2c8], RZ ;  /* 0x0000b20003003a27 */ /* 0x000fca00078e00ff */
[----:B------:R-:W-:-:S05]  /*4a60*/  @P3 SHF.R.U32.HI R3, RZ, c[0x0][0x2cc], R0 ;  /* 0x0000b300ff033a19 */ /* 0x000fca0000011600 */
[----:B------:R-:W1:Y:S01]  /*4a70*/  SHFL.IDX PT, R2, R3, 0x2, 0x1c1f ;  /* 0x005c1f0003027f89 */ /* 0x000e6200000e0000 */
[----:B---3--:R-:W-:-:S03]  /*4a80*/  IADD3 R0, -R5, 0x1, R97 ;  /* 0x0000000105007810 */ /* 0x008fc60007ffe161 */
[----:B------:R-:W2:Y:S02]  /*4a90*/  SHFL.IDX PT, R4, R3, 0x3, 0x1c1f ;  /* 0x007c1f0003047f89 */ /* 0x000ea400000e0000 */
[----:B----4-:R-:W-:Y:S02]  /*4aa0*/  IMAD.IADD R7, R0, 0x1, -R251 ;  /* 0x0000000100077824 */ /* 0x010fe400078e0afb */
[----:B------:R-:W-:Y:S02]  /*4ab0*/  IMAD.IADD R8, R97, 0x1, -R5 ;  /* 0x0000000161087824 */ /* 0x000fe400078e0a05 */
[----:B------:R-:W-:Y:S01]  /*4ac0*/  LDSM.16.MT88.4 R96, [R185+0x1000] ;  /* 0x00100000b960783b */ /* 0x000fe20000004200 */
[----:B-1----:R-:W-:-:S05]  /*4ad0*/  IMAD.IADD R2, R7, 0x1, R2 ;  /* 0x0000000107027824 */ /* 0x002fca00078e0202 */
[----:B------:R-:W-:-:S04]  /*4ae0*/  IMNMX R2, R8, R2, PT ;  /* 0x0000000208027217 */ /* 0x000fc80003800200 */
[C---:B------:R-:W-:Y:S02]  /*4af0*/  ISETP.GT.AND P2, PT, R2.reuse, RZ, PT ;  /* 0x000000ff0200720c */ /* 0x040fe40003f44270 */
[C---:B------:R-:W-:Y:S02]  /*4b00*/  ISETP.GT.AND P1, PT, R2.reuse, 0x1, PT ;  /* 0x000000010200780c */ /* 0x040fe40003f24270 */
[C---:B------:R-:W-:Y:S02]  /*4b10*/  ISETP.GT.AND P0, PT, R2.reuse, 0x8, PT ;  /* 0x000000080200780c */ /* 0x040fe40003f04270 */
[----:B------:R-:W-:Y:S02]  /*4b20*/  FSEL R9, R93, -INF , P2 ;  /* 0xff8000005d097808 */ /* 0x000fe40001000000 */
[----:B------:R-:W-:Y:S02]  /*4b30*/  FSEL R10, R89, -INF , P1 ;  /* 0xff800000590a7808 */ /* 0x000fe40000800000 */
[----:B------:R-:W-:-:S02]  /*4b40*/  ISETP.GT.AND P2, PT, R2, 0x9, PT ;  /* 0x000000090200780c */ /* 0x000fc40003f44270 */
[----:B------:R-:W-:Y:S02]  /*4b50*/  ISETP.GT.AND P1, PT, R2, 0x10, PT ;  /* 0x000000100200780c */ /* 0x000fe40003f24270 */
[----:B------:R-:W-:Y:S02]  /*4b60*/  FSEL R11, R88, -INF , P0 ;  /* 0xff800000580b7808 */ /* 0x000fe40000000000 */
[----:B------:R-:W-:Y:S01]  /*4b70*/  ISETP.GT.AND P0, PT, R2, 0x11, PT ;  /* 0x000000110200780c */ /* 0x000fe20003f04270 */
[----:B--2---:R-:W-:Y:S01]  /*4b80*/  IMAD.IADD R0, R7, 0x1, R4 ;  /* 0x0000000107007824 */ /* 0x004fe200078e0204 */
[----:B------:R-:W-:Y:S02]  /*4b90*/  FSEL R18, R80, -INF , P2 ;  /* 0xff80000050127808 */ /* 0x000fe40001000000 */
[----:B------:R-:W-:Y:S02]  /*4ba0*/  FSEL R19, R56, -INF , P1 ;  /* 0xff80000038137808 */ /* 0x000fe40000800000 */
[----:B------:R-:W-:-:S02]  /*4bb0*/  ISETP.GT.AND P2, PT, R2, 0x18, PT ;  /* 0x000000180200780c */ /* 0x000fc40003f44270 */
[----:B------:R-:W-:Y:S02]  /*4bc0*/  ISETP.GT.AND P1, PT, R2, 0x19, PT ;  /* 0x000000190200780c */ /* 0x000fe40003f24270 */
[----:B------:R-:W-:Y:S02]  /*4bd0*/  FMNMX.FTZ R4, R9, R10, !PT ;  /* 0x0000000a09047209 */ /* 0x000fe40007810000 */
[----:B------:R-:W-:Y:S02]  /*4be0*/  FSEL R20, R52, -INF , P0 ;  /* 0xff80000034147808 */ /* 0x000fe40000000000 */
[----:B------:R-:W-:Y:S02]  /*4bf0*/  ISETP.GT.AND P0, PT, R2, 0x20, PT ;  /* 0x000000200200780c */ /* 0x000fe40003f04270 */
[----:B------:R-:W-:Y:S02]  /*4c00*/  FSEL R22, R45, -INF , P2 ;  /* 0xff8000002d167808 */ /* 0x000fe40001000000 */
[----:B------:R-:W-:-:S02]  /*4c10*/  FSEL R29, R44, -INF , P1 ;  /* 0xff8000002c1d7808 */ /* 0x000fc40000800000 */
[C---:B------:R-:W-:Y:S02]  /*4c20*/  ISETP.GT.AND P2, PT, R2.reuse, 0x21, PT ;  /* 0x000000210200780c */ /* 0x040fe40003f44270 */
[----:B------:R-:W-:Y:S02]  /*4c30*/  ISETP.GT.AND P1, PT, R2, 0x28, PT ;  /* 0x000000280200780c */ /* 0x000fe40003f24270 */
[----:B------:R-:W-:Y:S02]  /*4c40*/  FMNMX.FTZ R4, R11, R4, !PT ;  /* 0x000000040b047209 */ /* 0x000fe40007810000 */
[----:B------:R-:W-:Y:S02]  /*4c50*/  IMNMX R0, R8, R0, PT ;  /* 0x0000000008007217 */ /* 0x000fe40003800200 */
[----:B------:R-:W-:Y:S02]  /*4c60*/  FSEL R151, R17, -INF , P0 ;  /* 0xff80000011977808 */ /* 0x000fe40000000000 */
[----:B------:R-:W-:-:S02]  /*4c70*/  ISETP.GT.AND P0, PT, R2, 0x29, PT ;  /* 0x000000290200780c */ /* 0x000fc40003f04270 */
[----:B------:R-:W-:Y:S02]  /*4c80*/  FSEL R149, R16, -INF , P2 ;  /* 0xff80000010957808 */ /* 0x000fe40001000000 */
[----:B------:R-:W-:Y:S02]  /*4c90*/  FMNMX.FTZ R2, R18, R4, !PT ;  /* 0x0000000412027209 */ /* 0x000fe40007810000 */
[----:B------:R-:W-:Y:S02]  /*4ca0*/  FSEL R148, R13, -INF , P1 ;  /* 0xff8000000d947808 */ /* 0x000fe40000800000 */
[C---:B------:R-:W-:Y:S02]  /*4cb0*/  ISETP.GT.AND P2, PT, R0.reuse, RZ, PT ;  /* 0x000000ff0000720c */ /* 0x040fe40003f44270 */
[----:B------:R-:W-:Y:S02]  /*4cc0*/  ISETP.GT.AND P1, PT, R0, 0x1, PT ;  /* 0x000000010000780c */ /* 0x000fe40003f24270 */
[----:B------:R-:W-:-:S02]  /*4cd0*/  FSEL R150, R12, -INF , P0 ;  /* 0xff8000000c967808 */ /* 0x000fc40000000000 */
[----:B------:R-:W-:Y:S02]  /*4ce0*/  FMNMX.FTZ R2, R19, R2, !PT ;  /* 0x0000000213027209 */ /* 0x000fe40007810000 */
[----:B------:R-:W-:Y:S02]  /*4cf0*/  ISETP.GT.AND P0, PT, R0, 0x8, PT ;  /* 0x000000080000780c */ /* 0x000fe40003f04270 */
[----:B------:R-:W-:Y:S02]  /*4d00*/  FSEL R14, R92, -INF , P2 ;  /* 0xff8000005c0e7808 */ /* 0x000fe40001000000 */
[----:B------:R-:W-:Y:S02]  /*4d10*/  FSEL R17, R90, -INF , P1 ;  /* 0xff8000005a117808 */ /* 0x000fe40000800000 */
        /* <DEDUP_REMOVED lines=9> */
[C---:B------:R-:W-:Y:S02]  /*4db0*/  ISETP.GT.AND P1, PT, R0.reuse, 0x11, PT ;  /* 0x000000110000780c */ /* 0x040fe40003f24270 */
[----:B------:R-:W-:Y:S02]  /*4dc0*/  FSEL R26, R57, -INF , P0 ;  /* 0xff800000391a7808 */ /* 0x000fe40000000000 */
        /* <DEDUP_REMOVED lines=15> */
[----:B------:R-:W-:Y:S02]  /*4ec0*/  FSEL R143, R25, -INF , P0 ;  /* 0xff800000198f7808 */ /* 0x000fe40000000000 */
[----:B------:R-:W-:Y:S02]  /*4ed0*/  FMNMX.FTZ R2, R31, R5, !PT ;  /* 0x000000051f027209 */ /* 0x000fe40007810000 */
[----:B------:R-:W-:Y:S02]  /*4ee0*/  ISETP.GT.AND P0, PT, R0, 0x28, PT ;  /* 0x000000280000780c */ /* 0x000fe40003f04270 */
[----:B------:R-:W-:Y:S02]  /*4ef0*/  FSEL R142, R24, -INF , P1 ;  /* 0xff800000188e7808 */ /* 0x000fe40000800000 */
[----:B------:R-:W-:Y:S01]  /*4f00*/  FMNMX.FTZ R2, R143, R2, !PT ;  /* 0x000000028f027209 */ /* 0x000fe20007810000 */
[----:B------:R-:W1:Y:S01]  /*4f10*/  SHFL.BFLY PT, R6, R4, 0x2, 0x1f ;  /* 0x0c401f0004067f89 */ /* 0x000e6200000e0000 */
[----:B------:R-:W-:-:S02]  /*4f20*/  ISETP.GT.AND P1, PT, R0, 0x29, PT ;  /* 0x000000290000780c */ /* 0x000fc40003f24270 */
[----:B------:R-:W-:Y:S02]  /*4f30*/  FSEL R141, R23, -INF , P0 ;  /* 0xff800000178d7808 */ /* 0x000fe40000000000 */
[----:B------:R-:W-:Y:S02]  /*4f40*/  FMNMX.FTZ R2, R142, R2, !PT ;  /* 0x000000028e027209 */ /* 0x000fe40007810000 */
[----:B------:R-:W-:Y:S02]  /*4f50*/  FSEL R140, R21, -INF , P1 ;  /* 0xff800000158c7808 */ /* 0x000fe40000800000 */
[----:B------:R-:W-:-:S04]  /*4f60*/  FMNMX.FTZ R2, R141, R2, !PT ;  /* 0x000000028d027209 */ /* 0x000fc80007810000 */
[----:B------:R-:W-:-:S05]  /*4f70*/  FMNMX.FTZ R2, R140, R2, !PT ;  /* 0x000000028c027209 */ /* 0x000fca0007810000 */
[----:B------:R-:W2:Y:S01]  /*4f80*/  SHFL.BFLY PT, R5, R2, 0x2, 0x1f ;  /* 0x0c401f0002057f89 */ /* 0x000ea200000e0000 */
[----:B-1----:R-:W-:-:S05]  /*4f90*/  FMNMX.FTZ R0, R4, R6, !PT ;  /* 0x0000000604007209 */ /* 0x002fca0007810000 */
[----:B------:R-:W1:Y:S01]  /*4fa0*/  SHFL.BFLY PT, R4, R0, 0x1, 0x1f ;  /* 0x0c201f0000047f89 */ /* 0x000e6200000e0000 */
[----:B--2---:R-:W-:-:S05]  /*4fb0*/  FMNMX.FTZ R2, R2, R5, !PT ;  /* 0x0000000502027209 */ /* 0x004fca0007810000 */
[----:B------:R-:W2:Y:S01]  /*4fc0*/  SHFL.BFLY PT, R5, R2, 0x1, 0x1f ;  /* 0x0c201f0002057f89 */ /* 0x000ea200000e0000 */
[----:B-1----:R-:W-:-:S04]  /*4fd0*/  FMNMX.FTZ R106, R0, R4, !PT ;  /* 0x00000004006a7209 */ /* 0x002fc80007810000 */
[C---:B------:R-:W-:Y:S01]  /*4fe0*/  FSETP.NEU.FTZ.AND P0, PT, R106.reuse, -INF , PT ;  /* 0xff8000006a00780b */ /* 0x040fe20003f1d000 */
[----:B------:R-:W-:-:S05]  /*4ff0*/  FMUL.FTZ R0, R106, c[0x0][0x2d0] ;  /* 0x0000b4006a007a20 */ /* 0x000fca0000410000 */
[----:B------:R-:W-:Y:S02]  /*5000*/  FSEL R13, R0, RZ, P0 ;  /* 0x000000ff000d7208 */ /* 0x000fe40000000000 */
[----:B--2---:R-:W-:-:S03]  /*5010*/  FMNMX.FTZ R102, R2, R5, !PT ;  /* 0x0000000502667209 */ /* 0x004fc60007810000 */
[----:B------:R-:W-:-:S04]  /*5020*/  FFMA.FTZ R2, R11, c[0x0][0x2d0], -R13 ;  /* 0x0000b4000b027a23 */ /* 0x000fc8000001080d */
[----:B------:R1:W-:Y:S01]  /*5030*/  MUFU.EX2 R202, R2 ;  /* 0x0000000200ca7308 */ /* 0x0003e20000000800 */
[--C-:B------:R-:W-:Y:S01]  /*5040*/  FFMA.FTZ R0, R9, c[0x0][0x2d0], -R13.reuse ;  /* 0x0000b40009007a23 */ /* 0x100fe2000001080d */
[----:B-1----:R-:W1:Y:S06]  /*5050*/  SHFL.IDX PT, R2, R3, RZ, 0x1c1f ;  /* 0x001c1fff03027589 */ /* 0x002e6c00000e0000 */
[----:B------:R2:W-:Y:S01]  /*5060*/  MUFU.EX2 R200, R0 ;  /* 0x0000000000c87308 */ /* 0x0005e20000000800 */
[----:B------:R-:W-:Y:S01]  /*5070*/  FSETP.NEU.FTZ.AND P0, PT, R102, -INF , PT ;  /* 0xff8000006600780b */ /* 0x000fe20003f1d000 */
[----:B------:R-:W3:Y:S01]  /*5080*/  SHFL.IDX PT, R3, R3, 0x1, 0x1c1f ;  /* 0x003c1f0003037f89 */ /* 0x000ee200000e0000 */
[----:B--2---:R-:W-:-:S05]  /*5090*/  FFMA.FTZ R0, R10, c[0x0][0x2d0], -R13 ;  /* 0x0000b4000a007a23 */ /* 0x004fca000001080d */
[----:B------:R2:W-:Y:S01]  /*50a0*/  MUFU.EX2 R199, R0 ;  /* 0x0000000000c77308 */ /* 0x0005e20000000800 */
[----:B-1----:R-:W-:Y:S02]  /*50b0*/  IMAD.IADD R2, R7, 0x1, R2 ;  /* 0x0000000107027824 */ /* 0x002fe400078e0202 */
[----:B--2---:R-:W-:-:S05]  /*50c0*/  FMUL.FTZ R0, R102, c[0x0][0x2d0] ;  /* 0x0000b40066007a20 */ /* 0x004fca0000410000 */
[----:B------:R-:W-:Y:S01]  /*50d0*/  FSEL R12, R0, RZ, P0 ;  /* 0x000000ff000c7208 */ /* 0x000fe20000000000 */
[----:B------:R-:W-:Y:S01]  /*50e0*/  FFMA.FTZ R0, R18, c[0x0][0x2d0], -R13 ;  /* 0x0000b40012007a23 */ /* 0x000fe2000001080d */
[----:B------:R-:W-:-:S03]  /*50f0*/  IMNMX R2, R8, R2, PT ;  /* 0x0000000208027217 */ /* 0x000fc60003800200 */
[----:B------:R1:W2:Y:S01]  /*5100*/  MUFU.EX2 R201, R0 ;  /* 0x0000000000c97308 */ /* 0x0002a20000000800 */
[C---:B------:R-:W-:Y:S02]  /*5110*/  ISETP.GT.AND P2, PT, R2.reuse, RZ, PT ;  /* 0x000000ff0200720c */ /* 0x040fe40003f44270 */
[C---:B------:R-:W-:Y:S02]  /*5120*/  ISETP.GT.AND P1, PT, R2.reuse, 0x1, PT ;  /* 0x000000010200780c */ /* 0x040fe40003f24270 */
[----:B------:R-:W-:Y:S02]  /*5130*/  ISETP.GT.AND P0, PT, R2, 0x8, PT ;  /* 0x000000080200780c */ /* 0x000fe40003f04270 */
[----:B------:R-:W-:Y:S01]  /*5140*/  FSEL R18, R116, -INF , P2 ;  /* 0xff80000074127808 */ /* 0x000fe20001000000 */
[----:B-1----:R-:W-:-:S04]  /*5150*/  FFMA.FTZ R0, R14, c[0x0][0x2d0], -R12 ;  /* 0x0000b4000e007a23 */ /* 0x002fc8000001080c */
[----:B------:R1:W-:Y:S01]  /*5160*/  MUFU.EX2 R179, R0 ;  /* 0x0000000000b37308 */ /* 0x0003e20000000800 */
[----:B------:R-:W-:Y:S02]  /*5170*/  FSEL R21, R108, -INF , P1 ;  /* 0xff8000006c157808 */ /* 0x000fe40000800000 */
[----:B------:R-:W-:Y:S02]  /*5180*/  FSEL R23, R95, -INF , P0 ;  /* 0xff8000005f177808 */ /* 0x000fe40000000000 */
[C---:B------:R-:W-:Y:S02]  /*5190*/  ISETP.GT.AND P2, PT, R2.reuse, 0x9, PT ;  /* 0x000000090200780c */ /* 0x040fe40003f44270 */
[C---:B------:R-:W-:Y:S02]  /*51a0*/  ISETP.GT.AND P1, PT, R2.reuse, 0x10, PT ;  /* 0x000000100200780c */ /* 0x040fe40003f24270 */
[----:B------:R-:W-:Y:S01]  /*51b0*/  ISETP.GT.AND P0, PT, R2, 0x11, PT ;  /* 0x000000110200780c */ /* 0x000fe20003f04270 */
[----:B-1----:R-:W-:-:S04]  /*51c0*/  FFMA.FTZ R0, R17, c[0x0][0x2d0], -R12 ;  /* 0x0000b40011007a23 */ /* 0x002fc8000001080c */
[----:B------:R1:W4:Y:S01]  /*51d0*/  MUFU.EX2 R176, R0 ;  /* 0x0000000000b07308 */ /* 0x0003220000000800 */
[----:B------:R-:W-:Y:S02]  /*51e0*/  FSEL R24, R94, -INF , P2 ;  /* 0xff8000005e187808 */ /* 0x000fe40001000000 */
[----:B------:R-:W-:Y:S01]  /*51f0*/  FSEL R25, R91, -INF , P1 ;  /* 0xff8000005b197808 */ /* 0x000fe20000800000 */
[----:B---3--:R-:W-:Y:S01]  /*5200*/  IMAD.IADD R3, R7, 0x1, R3 ;  /* 0x0000000107037824 */ /* 0x008fe200078e0203 */
[----:B------:R-:W-:Y:S01]  /*5210*/  FSEL R27, R83, -INF , P0 ;  /* 0xff800000531b7808 */ /* 0x000fe20000000000 */
[----:B------:R-:W-:Y:S01]  /*5220*/  LDSM.16.MT88.4 R92, [R186+0x1000] ;  /* 0x00100000ba5c783b */ /* 0x000fe20000004200 */
[C---:B------:R-:W-:Y:S02]  /*5230*/  ISETP.GT.AND P2, PT, R2.reuse, 0x18, PT ;  /* 0x000000180200780c */ /* 0x040fe40003f44270 */
[----:B------:R-:W-:Y:S01]  /*5240*/  ISETP.GT.AND P1, PT, R2, 0x19, PT ;  /* 0x000000190200780c */ /* 0x000fe20003f24270 */
[--C-:B------:R-:W-:Y:S01]  /*5250*/  FFMA.FTZ R4, R30, c[0x0][0x2d0], -R12.reuse ;  /* 0x0000b4001e047a23 */ /* 0x100fe2000001080c */
[----:B------:R-:W-:Y:S01]  /*5260*/  ISETP.GT.AND P0, PT, R2, 0x20, PT ;  /* 0x000000200200780c */ /* 0x000fe20003f04270 */
[----:B------:R-:W-:Y:S01]  /*5270*/  LDSM.16.MT88.4 R88, [R186+0x400] ;  /* 0x00040000ba58783b */ /* 0x000fe20000004200 */
[----:B-1----:R-:W-:Y:S01]  /*5280*/  FFMA.FTZ R0, R16, c[0x0][0x2d0], -R12 ;  /* 0x0000b40010007a23 */ /* 0x002fe2000001080c */
[----:B--2---:R-:W-:-:S02]  /*5290*/  F2FP.BF16.PACK_AB R10, R201, R202 ;  /* 0x000000cac90a723e */ /* 0x004fc400000010ff */
[----:B------:R-:W-:Y:S01]  /*52a0*/  LDSM.16.MT88.4 R80, [R185+0x400] ;  /* 0x00040000b950783b */ /* 0x000fe20000004200 */
[----:B------:R1:W-:Y:S01]  /*52b0*/  MUFU.EX2 R183, R0 ;  /* 0x0000000000b77308 */ /* 0x0003e20000000800 */
[----:B------:R-:W-:Y:S02]  /*52c0*/  FSEL R33, R58, -INF , P2 ;  /* 0xff8000003a217808 */ /* 0x000fe40001000000 */
[----:B------:R-:W-:Y:S02]  /*52d0*/  FSEL R34, R54, -INF , P1 ;  /* 0xff80000036227808 */ /* 0x000fe40000800000 */
[----:B------:R-:W-:Y:S02]  /*52e0*/  FSEL R104, R104, -INF , P0 ;  /* 0xff80000068687808 */ /* 0x000fe40000000000 */
[C---:B------:R-:W-:Y:S02]  /*52f0*/  ISETP.GT.AND P2, PT, R2.reuse, 0x21, PT ;  /* 0x000000210200780c */ /* 0x040fe40003f44270 */
[----:B------:R-:W-:-:S02]  /*5300*/  ISETP.GT.AND P1, PT, R2, 0x28, PT ;  /* 0x000000280200780c */ /* 0x000fc40003f24270 */
[----:B------:R-:W-:Y:S01]  /*5310*/  ISETP.GT.AND P0, PT, R2, 0x29, PT ;  /* 0x000000290200780c */ /* 0x000fe20003f04270 */
[----:B-1----:R-:W-:Y:S02]  /*5320*/  FFMA.FTZ R0, R15, c[0x0][0x2d0], -R12 ;  /* 0x0000b4000f007a23 */ /* 0x002fe4000001080c */
[----:B------:R-:W-:Y:S02]  /*5330*/  FFMA.FTZ R2, R19, c[0x0][0x2d0], -R13 ;  /* 0x0000b40013027a23 */ /* 0x000fe4000001080d */
[----:B------:R1:W2:Y:S08]  /*5340*/  MUFU.EX2 R182, R0 ;  /* 0x0000000000b67308 */ /* 0x0002b00000000800 */
[----:B------:R3:W-:Y:S01]  /*5350*/  MUFU.EX2 R181, R2 ;  /* 0x0000000200b57308 */ /* 0x0007e20000000800 */
[----:B-1----:R-:W-:-:S02]  /*5360*/  IMNMX R0, R8, R3, PT ;  /* 0x0000000308007217 */ /* 0x002fc40003800200 */
[----:B------:R-:W-:-:S04]  /*5370*/  FMNMX.FTZ R3, R18, R21, !PT ;  /* 0x0000001512037209 */ /* 0x000fc80007810000 */
[----:B---3--:R-:W-:Y:S01]  /*5380*/  FMNMX.FTZ R2, R23, R3, !PT ;  /* 0x0000000317027209 */ /* 0x008fe20007810000 */
[----:B------:R-:W-:-:S03]  /*5390*/  FFMA.FTZ R3, R20, c[0x0][0x2d0], -R13 ;  /* 0x0000b40014037a23 */ /* 0x000fc6000001080d */
[----:B------:R-:W-:Y:S01]  /*53a0*/  FMNMX.FTZ R2, R24, R2, !PT ;  /* 0x0000000218027209 */ /* 0x000fe20007810000 */
[----:B------:R1:W3:Y:S03]  /*53b0*/  MUFU.EX2 R180, R3 ;  /* 0x0000000300b47308 */ /* 0x0002e60000000800 */
[----:B------:R-:W-:-:S04]  /*53c0*/  FMNMX.FTZ R2, R25, R2, !PT ;  /* 0x0000000219027209 */ /* 0x000fc80007810000 */
[----:B------:R-:W-:Y:S01]  /*53d0*/  FMNMX.FTZ R2, R27, R2, !PT ;  /* 0x000000021b027209 */ /* 0x000fe20007810000 */
[----:B-1----:R-:W-:-:S03]  /*53e0*/  FFMA.FTZ R3, R22, c[0x0][0x2d0], -R13 ;  /* 0x0000b40016037a23 */ /* 0x002fc6000001080d */
[----:B------:R-:W-:Y:S01]  /*53f0*/  FMNMX.FTZ R2, R33, R2, !PT ;  /* 0x0000000221027209 */ /* 0x000fe20007810000 */
[----:B------:R1:W-:Y:S03]  /*5400*/  MUFU.EX2 R178, R3 ;  /* 0x0000000300b27308 */ /* 0x0003e60000000800 */
[----:B------:R-:W-:Y:S02]  /*5410*/  FMNMX.FTZ R2, R34, R2, !PT ;  /* 0x0000000222027209 */ /* 0x000fe40007810000 */
[----:B------:R-:W-:Y:S02]  /*5420*/  FSEL R103, R103, -INF , P2 ;  /* 0xff80000067677808 */ /* 0x000fe40001000000 */
[----:B------:R-:W-:Y:S02]  /*5430*/  FSEL R101, R101, -INF , P1 ;  /* 0xff80000065657808 */ /* 0x000fe40000800000 */
[----:B------:R-:W-:-:S02]  /*5440*/  ISETP.GT.AND P2, PT, R0, RZ, PT ;  /* 0x000000ff0000720c */ /* 0x000fc40003f44270 */
[----:B------:R-:W-:Y:S01]  /*5450*/  ISETP.GT.AND P1, PT, R0, 0x1, PT ;  /* 0x000000010000780c */ /* 0x000fe20003f24270 */
[----:B-1----:R-:W-:-:S04]  /*5460*/  FFMA.FTZ R3, R29, c[0x0][0x2d0], -R13 ;  /* 0x0000b4001d037a23 */ /* 0x002fc8000001080d */
[----:B------:R1:W-:Y:S01]  /*5470*/  MUFU.EX2 R177, R3 ;  /* 0x0000000300b17308 */ /* 0x0003e20000000800 */
[----:B------:R-:W-:Y:S02]  /*5480*/  FMNMX.FTZ R2, R104, R2, !PT ;  /* 0x0000000268027209 */ /* 0x000fe40007810000 */
[----:B------:R-:W-:Y:S02]  /*5490*/  FSEL R100, R100, -INF , P0 ;  /* 0xff80000064647808 */ /* 0x000fe40000000000 */
[----:B------:R-:W-:Y:S02]  /*54a0*/  ISETP.GT.AND P0, PT, R0, 0x8, PT ;  /* 0x000000080000780c */ /* 0x000fe40003f04270 */
[----:B------:R-:W-:Y:S02]  /*54b0*/  FSEL R22, R117, -INF , P2 ;  /* 0xff80000075167808 */ /* 0x000fe40001000000 */
[----:B------:R-:W-:Y:S01]  /*54c0*/  FSEL R20, R146, -INF , P1 ;  /* 0xff80000092147808 */ /* 0x000fe20000800000 */
[----:B-1----:R-:W-:-:S04]  /*54d0*/  FFMA.FTZ R3, R26, c[0x0][0x2d0], -R12 ;  /* 0x0000b4001a037a23 */ /* 0x002fc8000001080c */
[----:B------:R1:W-:Y:S01]  /*54e0*/  MUFU.EX2 R173, R3 ;  /* 0x0000000300ad7308 */ /* 0x0003e20000000800 */
[----:B------:R-:W-:Y:S02]  /*54f0*/  FMNMX.FTZ R2, R103, R2, !PT ;  /* 0x0000000267027209 */ /* 0x000fe40007810000 */
[----:B------:R-:W-:Y:S02]  /*5500*/  ISETP.GT.AND P2, PT, R0, 0x9, PT ;  /* 0x000000090000780c */ /* 0x000fe40003f44270 */
[----:B------:R-:W-:Y:S02]  /*5510*/  FSEL R17, R145, -INF , P0 ;  /* 0xff80000091117808 */ /* 0x000fe40000000000 */
[----:B------:R-:W-:Y:S01]  /*5520*/  FMNMX.FTZ R2, R101, R2, !PT ;  /* 0x0000000265027209 */ /* 0x000fe20007810000 */
[----:B-1----:R-:W-:-:S04]  /*5530*/  FFMA.FTZ R3, R28, c[0x0][0x2d0], -R12 ;  /* 0x0000b4001c037a23 */ /* 0x002fc8000001080c */
[----:B------:R1:W5:Y:S01]  /*5540*/  MUFU.EX2 R172, R3 ;  /* 0x0000000300ac7308 */ /* 0x0003620000000800 */
[----:B------:R-:W-:Y:S02]  /*5550*/  ISETP.GT.AND P1, PT, R0, 0x10, PT ;  /* 0x000000100000780c */ /* 0x000fe40003f24270 */
[----:B------:R-:W-:Y:S02]  /*5560*/  FSEL R16, R144, -INF , P2 ;  /* 0xff80000090107808 */ /* 0x000fe40001000000 */
[----:B------:R-:W-:Y:S02]  /*5570*/  FMNMX.FTZ R2, R100, R2, !PT ;  /* 0x0000000264027209 */ /* 0x000fe40007810000 */
[----:B------:R-:W-:Y:S02]  /*5580*/  ISETP.GT.AND P0, PT, R0, 0x11, PT ;  /* 0x000000110000780c */ /* 0x000fe40003f04270 */
[----:B-1----:R-:W-:-:S04]  /*5590*/  FMNMX.FTZ R3, R22, R20, !PT ;  /* 0x0000001416037209 */ /* 0x002fc80007810000 */
[----:B------:R-:W-:Y:S02]  /*55a0*/  FMNMX.FTZ R3, R17, R3, !PT ;  /* 0x0000000311037209 */ /* 0x000fe40007810000 */
[----:B------:R-:W-:Y:S02]  /*55b0*/  FSEL R15, R105, -INF , P1 ;  /* 0xff800000690f7808 */ /* 0x000fe40000800000 */
[----:B------:R-:W-:Y:S01]  /*55c0*/  FMNMX.FTZ R3, R16, R3, !PT ;  /* 0x0000000310037209 */ /* 0x000fe20007810000 */
[----:B------:R-:W1:Y:S01]  /*55d0*/  SHFL.BFLY PT, R5, R2, 0x2, 0x1f ;  /* 0x0c401f0002057f89 */ /* 0x000e6200000e0000 */
[----:B------:R-:W-:Y:S02]  /*55e0*/  ISETP.GT.AND P2, PT, R0, 0x18, PT ;  /* 0x000000180000780c */ /* 0x000fe40003f44270 */
[----:B------:R-:W-:Y:S02]  /*55f0*/  FSEL R14, R107, -INF , P0 ;  /* 0xff8000006b0e7808 */ /* 0x000fe40000000000 */
[----:B------:R-:W-:-:S02]  /*5600*/  FMNMX.FTZ R3, R15, R3, !PT ;  /* 0x000000030f037209 */ /* 0x000fc40007810000 */
[----:B------:R-:W-:Y:S02]  /*5610*/  ISETP.GT.AND P1, PT, R0, 0x19, PT ;  /* 0x000000190000780c */ /* 0x000fe40003f24270 */
[----:B------:R-:W-:Y:S02]  /*5620*/  FSEL R19, R60, -INF , P2 ;  /* 0xff8000003c137808 */ /* 0x000fe40001000000 */
[----:B------:R-:W-:Y:S02]  /*5630*/  FMNMX.FTZ R3, R14, R3, !PT ;  /* 0x000000030e037209 */ /* 0x000fe40007810000 */
[----:B------:R-:W-:Y:S02]  /*5640*/  ISETP.GT.AND P0, PT, R0, 0x20, PT ;  /* 0x000000200000780c */ /* 0x000fe40003f04270 */
[----:B------:R-:W-:Y:S02]  /*5650*/  FSEL R32, R59, -INF , P1 ;  /* 0xff8000003b207808 */ /* 0x000fe40000800000 */
[----:B------:R-:W-:-:S02]  /*5660*/  FMNMX.FTZ R3, R19, R3, !PT ;  /* 0x0000000313037209 */ /* 0x000fc40007810000 */
[----:B----4-:R-:W-:Y:S01]  /*5670*/  F2FP.BF16.PACK_AB R9, R176, R179 ;  /* 0x000000b3b009723e */ /* 0x010fe200000010ff */
[----:B------:R4:W-:Y:S01]  /*5680*/  MUFU.EX2 R175, R4 ;  /* 0x0000000400af7308 */ /* 0x0009e20000000800 */
[----:B------:R-:W-:Y:S01]  /*5690*/  FSEL R63, R63, -INF , P0 ;  /* 0xff8000003f3f7808 */ /* 0x000fe20000000000 */
[----:B------:R-:W-:Y:S01]  /*56a0*/  LDSM.16.MT88.4 R56, [R186+0x1c00] ;  /* 0x001c0000ba38783b */ /* 0x000fe20000004200 */
[C---:B------:R-:W-:Y:S02]  /*56b0*/  ISETP.GT.AND P2, PT, R0.reuse, 0x21, PT ;  /* 0x000000210000780c */ /* 0x040fe40003f44270 */
[C---:B------:R-:W-:Y:S02]  /*56c0*/  ISETP.GT.AND P1, PT, R0.reuse, 0x28, PT ;  /* 0x000000280000780c */ /* 0x040fe40003f24270 */
[----:B------:R-:W-:Y:S02]  /*56d0*/  ISETP.GT.AND P0, PT, R0, 0x29, PT ;  /* 0x000000290000780c */ /* 0x000fe40003f04270 */
[----:B------:R-:W-:-:S02]  /*56e0*/  FMNMX.FTZ R0, R32, R3, !PT ;  /* 0x0000000320007209 */ /* 0x000fc40007810000 */
[----:B------:R-:W-:Y:S02]  /*56f0*/  FSEL R62, R62, -INF , P2 ;  /* 0xff8000003e3e7808 */ /* 0x000fe40001000000 */
[----:B------:R-:W-:Y:S02]  /*5700*/  FMNMX.FTZ R0, R63, R0, !PT ;  /* 0x000000003f007209 */ /* 0x000fe40007810000 */
[----:B------:R-:W-:Y:S02]  /*5710*/  F2FP.BF16.PACK_AB R8, R199, R200 ;  /* 0x000000c8c708723e */ /* 0x000fe400000010ff */
[----:B--2---:R-:W-:Y:S02]  /*5720*/  F2FP.BF16.PACK_AB R11, R182, R183 ;  /* 0x000000b7b60b723e */ /* 0x004fe400000010ff */
[----:B------:R-:W-:Y:S02]  /*5730*/  FSEL R61, R61, -INF , P1 ;  /* 0xff8000003d3d7808 */ /* 0x000fe40000800000 */
[----:B------:R-:W-:Y:S01]  /*5740*/  FMNMX.FTZ R0, R62, R0, !PT ;  /* 0x000000003e007209 */ /* 0x000fe20007810000 */
[----:B----4-:R-:W-:Y:S01]  /*5750*/  FFMA.FTZ R4, R31, c[0x0][0x2d0], -R12 ;  /* 0x0000b4001f047a23 */ /* 0x010fe2000001080c */
[----:B-1----:R-:W-:-:S02]  /*5760*/  FMNMX.FTZ R2, R2, R5, !PT ;  /* 0x0000000502027209 */ /* 0x002fc40007810000 */
[----:B------:R-:W-:Y:S02]  /*5770*/  FSEL R60, R35, -INF , P0 ;  /* 0xff800000233c7808 */ /* 0x000fe40000000000 */
[----:B------:R-:W-:Y:S01]  /*5780*/  FMNMX.FTZ R0, R61, R0, !PT ;  /* 0x000000003d007209 */ /* 0x000fe20007810000 */
[----:B------:R-:W-:Y:S01]  /*5790*/  HMMA.16816.F32.BF16 R108, R8, R72, RZ ;  /* 0x00000048086c723c */ /* 0x000fe200000418ff */
[----:B------:R3:W1:Y:S01]  /*57a0*/  MUFU.EX2 R174, R4 ;  /* 0x0000000400ae7308 */ /* 0x0006620000000800 */
[----:B------:R-:W2:Y:S01]  /*57b0*/  SHFL.BFLY PT, R3, R2, 0x1, 0x1f ;  /* 0x0c201f0002037f89 */ /* 0x000ea200000e0000 */
[----:B------:R-:W-:-:S05]  /*57c0*/  FMNMX.FTZ R0, R60, R0, !PT ;  /* 0x000000003c007209 */ /* 0x000fca0007810000 */
        /* <DEDUP_REMOVED lines=10> */
[----:B------:R-:W-:Y:S01]  /*5870*/  HMMA.16816.F32.BF16 R28, R8, R114, RZ ;  /* 0x00000072081c723c */ /* 0x000fe200000418ff */
[----:B------:R-:W4:Y:S01]  /*5880*/  SHFL.BFLY PT, R8, R0, 0x2, 0x1f ;  /* 0x0c401f0000087f89 */ /* 0x000f2200000e0000 */
[----:B---3--:R-:W-:-:S02]  /*5890*/  F2FP.BF16.PACK_AB R4, R180, R181 ;  /* 0x000000b5b404723e */ /* 0x008fc400000010ff */
[----:B-----5:R-:W-:Y:S02]  /*58a0*/  F2FP.BF16.PACK_AB R5, R172, R173 ;  /* 0x000000adac05723e */ /* 0x020fe400000010ff */
[----:B------:R-:W-:Y:S02]  /*58b0*/  F2FP.BF16.PACK_AB R6, R177, R178 ;  /* 0x000000b2b106723e */ /* 0x000fe400000010ff */
[----:B-1----:R-:W-:-:S07]  /*58c0*/  F2FP.BF16.PACK_AB R7, R174, R175 ;  /* 0x000000afae07723e */ /* 0x002fce00000010ff */
[----:B------:R-:W-:Y:S07]  /*58d0*/  HMMA.16816.F32.BF16 R244, R4, R92, R108 ;  /* 0x0000005c04f4723c */ /* 0x000fee000004186c */
[----:B--2---:R-:W-:Y:S02]  /*58e0*/  FMNMX.FTZ R108, R2, R3, !PT ;  /* 0x00000003026c7209 */ /* 0x004fe40007810000 */
[----:B----4-:R-:W-:-:S03]  /*58f0*/  FMNMX.FTZ R0, R0, R8, !PT ;  /* 0x0000000800007209 */ /* 0x010fc60007810000 */
[C---:B------:R-:W-:Y:S01]  /*5900*/  FMUL.FTZ R2, R108.reuse, c[0x0][0x2d0] ;  /* 0x0000b4006c027a20 */ /* 0x040fe20000410000 */
[----:B------:R-:W-:Y:S01]  /*5910*/  FSETP.NEU.FTZ.AND P0, PT, R108, -INF , PT ;  /* 0xff8000006c00780b */ /* 0x000fe20003f1d000 */
[----:B------:R-:W1:Y:S03]  /*5920*/  SHFL.BFLY PT, R8, R0, 0x1, 0x1f ;  /* 0x0c201f0000087f89 */ /* 0x000e6600000e0000 */
[----:B------:R-:W-:-:S05]  /*5930*/  FSEL R2, R2, RZ, P0 ;  /* 0x000000ff02027208 */ /* 0x000fca0000000000 */
[----:B------:R-:W-:-:S04]  /*5940*/  FFMA.FTZ R3, R18, c[0x0][0x2d0], -R2 ;  /* 0x0000b40012037a23 */ /* 0x000fc80000010802 */
[----:B------:R2:W-:Y:S02]  /*5950*/  MUFU.EX2 R171, R3 ;  /* 0x0000000300ab7308 */ /* 0x0005e40000000800 */
[----:B--2---:R-:W-:-:S06]  /*5960*/  FFMA.FTZ R3, R21, c[0x0][0x2d0], -R2 ;  /* 0x0000b40015037a23 */ /* 0x004fcc0000010802 */
[----:B------:R2:W3:Y:S01]  /*5970*/  MUFU.EX2 R168, R3 ;  /* 0x0000000300a87308 */ /* 0x0004e20000000800 */
[----:B-1----:R-:W-:Y:S01]  /*5980*/  FMNMX.FTZ R107, R0, R8, !PT ;  /* 0x00000008006b7209 */ /* 0x002fe20007810000 */
[--C-:B------:R-:W-:Y:S02]  /*5990*/  FFMA.FTZ R0, R27, c[0x0][0x2d0], -R2.reuse ;  /* 0x0000b4001b007a23 */ /* 0x100fe40000010802 */
[----:B--2---:R-:W-:-:S04]  /*59a0*/  FFMA.FTZ R3, R23, c[0x0][0x2d0], -R2 ;  /* 0x0000b40017037a23 */ /* 0x004fc80000010802 */
[----:B------:R1:W-:Y:S01]  /*59b0*/  MUFU.EX2 R167, R3 ;  /* 0x0000000300a77308 */ /* 0x0003e20000000800 */
[----:B------:R-:W-:Y:S01]  /*59c0*/  FSETP.NEU.FTZ.AND P0, PT, R107, -INF , PT ;  /* 0xff8000006b00780b */ /* 0x000fe20003f1d000 */
[----:B-1----:R-:W-:-:S06]  /*59d0*/  FFMA.FTZ R3, R24, c[0x0][0x2d0], -R2 ;  /* 0x0000b40018037a23 */ /* 0x002fcc0000010802 */
[----:B------:R1:W2:Y:S08]  /*59e0*/  MUFU.EX2 R169, R3 ;  /* 0x0000000300a97308 */ /* 0x0002b00000000800 */
[----:B------:R4:W-:Y:S01]  /*59f0*/  MUFU.EX2 R166, R0 ;  /* 0x0000000000a67308 */ /* 0x0009e20000000800 */
[----:B-1----:R-:W-:-:S07]  /*5a00*/  FFMA.FTZ R3, R25, c[0x0][0x2d0], -R2 ;  /* 0x0000b40019037a23 */ /* 0x002fce0000010802 */
[----:B------:R1:W-:Y:S01]  /*5a10*/  MUFU.EX2 R170, R3 ;  /* 0x0000000300aa7308 */ /* 0x0003e20000000800 */
[----:B----4-:R-:W-:-:S05]  /*5a20*/  FMUL.FTZ R0, R107, c[0x0][0x2d0] ;  /* 0x0000b4006b007a20 */ /* 0x010fca0000410000 */
[----:B------:R-:W-:Y:S01]  /*5a30*/  FSEL R0, R0, RZ, P0 ;  /* 0x000000ff00007208 */ /* 0x000fe20000000000 */
[----:B-1----:R-:W-:-:S04]  /*5a40*/  FFMA.FTZ R3, R33, c[0x0][0x2d0], -R2 ;  /* 0x0000b40021037a23 */ /* 0x002fc80000010802 */
[----:B------:R1:W-:Y:S02]  /*5a50*/  MUFU.EX2 R164, R3 ;  /* 0x0000000300a47308 */ /* 0x0003e40000000800 */
[----:B-1----:R-:W-:-:S06]  /*5a60*/  FFMA.FTZ R3, R34, c[0x0][0x2d0], -R2 ;  /* 0x0000b40022037a23 */ /* 0x002fcc0000010802 */
[----:B------:R1:W-:Y:S02]  /*5a70*/  MUFU.EX2 R165, R3 ;  /* 0x0000000300a57308 */ /* 0x0003e40000000800 */
[----:B-1----:R-:W-:-:S06]  /*5a80*/  FFMA.FTZ R3, R22, c[0x0][0x2d0], -R0 ;  /* 0x0000b40016037a23 */ /* 0x002fcc0000010800 */
[----:B------:R1:W-:Y:S02]  /*5a90*/  MUFU.EX2 R109, R3 ;  /* 0x00000003006d7308 */ /* 0x0003e40000000800 */
[----:B-1----:R-:W-:-:S06]  /*5aa0*/  FFMA.FTZ R3, R20, c[0x0][0x2d0], -R0 ;  /* 0x0000b40014037a23 */ /* 0x002fcc0000010800 */
[----:B------:R1:W4:Y:S02]  /*5ab0*/  MUFU.EX2 R105, R3 ;  /* 0x0000000300697308 */ /* 0x0003240000000800 */
[----:B-1----:R-:W-:-:S06]  /*5ac0*/  FFMA.FTZ R3, R17, c[0x0][0x2d0], -R0 ;  /* 0x0000b40011037a23 */ /* 0x002fcc0000010800 */
[----:B------:R1:W-:Y:S02]  /*5ad0*/  MUFU.EX2 R110, R3 ;  /* 0x00000003006e7308 */ /* 0x0003e40000000800 */
[----:B-1----:R-:W-:-:S06]  /*5ae0*/  FFMA.FTZ R3, R16, c[0x0][0x2d0], -R0 ;  /* 0x0000b40010037a23 */ /* 0x002fcc0000010800 */
[----:B------:R1:W5:Y:S01]  /*5af0*/  MUFU.EX2 R111, R3 ;  /* 0x00000003006f7308 */ /* 0x0003620000000800 */
[----:B---3--:R-:W-:Y:S02]  /*5b00*/  F2FP.BF16.PACK_AB R8, R168, R171 ;  /* 0x000000aba808723e */ /* 0x008fe400000010ff */
[----:B--2---:R-:W-:Y:S02]  /*5b10*/  F2FP.BF16.PACK_AB R10, R169, R167 ;  /* 0x000000a7a90a723e */ /* 0x004fe400000010ff */
[----:B----4-:R-:W-:Y:S01]  /*5b20*/  F2FP.BF16.PACK_AB R9, R105, R109 ;  /* 0x0000006d6909723e */ /* 0x010fe200000010ff */
[----:B-1----:R-:W-:-:S04]  /*5b30*/  FFMA.FTZ R3, R15, c[0x0][0x2d0], -R0 ;  /* 0x0000b4000f037a23 */ /* 0x002fc80000010800 */
[----:B------:R1:W-:Y:S01]  /*5b40*/  MUFU.EX2 R161, R3 ;  /* 0x0000000300a17308 */ /* 0x0003e20000000800 */
[----:B-----5:R-:W-:Y:S01]  /*5b50*/  F2FP.BF16.PACK_AB R11, R111, R110 ;  /* 0x0000006e6f0b723e */ /* 0x020fe200000010ff */
[----:B-1----:R-:W-:-:S06]  /*5b60*/  FFMA.FTZ R3, R14, c[0x0][0x2d0], -R0 ;  /* 0x0000b4000e037a23 */ /* 0x002fcc0000010800 */
[----:B------:R1:W2:Y:S01]  /*5b70*/  MUFU.EX2 R163, R3 ;  /* 0x0000000300a37308 */ /* 0x0002a20000000800 */
[----:B------:R-:W-:Y:S01]  /*5b80*/  HMMA.16816.F32.BF16 R20, R8, R76, RZ ;  /* 0x0000004c0814723c */ /* 0x000fe200000418ff */
[----:B-1----:R-:W-:-:S06]  /*5b90*/  FFMA.FTZ R3, R19, c[0x0][0x2d0], -R0 ;  /* 0x0000b40013037a23 */ /* 0x002fcc0000010800 */
[----:B------:R1:W-:Y:S02]  /*5ba0*/  MUFU.EX2 R162, R3 ;  /* 0x0000000300a27308 */ /* 0x0003e40000000800 */
[----:B-1----:R-:W-:-:S06]  /*5bb0*/  FFMA.FTZ R3, R32, c[0x0][0x2d0], -R0 ;  /* 0x0000b40020037a23 */ /* 0x002fcc0000010800 */
[----:B------:R-:W1:Y:S01]  /*5bc0*/  MUFU.EX2 R160, R3 ;  /* 0x0000000300a07308 */ /* 0x000e620000000800 */
[----:B------:R-:W-:Y:S08]  /*5bd0*/  HMMA.16816.F32.BF16 R24, R8, R68, RZ ;  /* 0x000000440818723c */ /* 0x000ff000000418ff */
        /* <DEDUP_REMOVED lines=10> */
[----:B------:R-:W-:Y:S07]  /*5c80*/  HMMA.16816.F32.BF16 R204, R4, R58, R28 ;  /* 0x0000003a04cc723c */ /* 0x000fee000004181c */
[----:B------:R-:W-:-:S02]  /*5c90*/  F2FP.BF16.PACK_AB R4, R166, R170 ;  /* 0x000000aaa604723e */ /* 0x000fc400000010ff */
[----:B--2---:R-:W-:Y:S02]  /*5ca0*/  F2FP.BF16.PACK_AB R5, R163, R161 ;  /* 0x000000a1a305723e */ /* 0x004fe400000010ff */
[----:B------:R-:W-:Y:S02]  /*5cb0*/  F2FP.BF16.PACK_AB R6, R165, R164 ;  /* 0x000000a4a506723e */ /* 0x000fe400000010ff */
[----:B-1----:R-:W-:Y:S01]  /*5cc0*/  F2FP.BF16.PACK_AB R7, R160, R162 ;  /* 0x000000a2a007723e */ /* 0x002fe200000010ff */
[----:B------:R-:W-:Y:S08]  /*5cd0*/  HMMA.16816.F32.BF16 R28, R8, R64, RZ ;  /* 0x00000040081c723c */ /* 0x000ff000000418ff */
[----:B------:R-:W-:Y:S08]  /*5ce0*/  HMMA.16816.F32.BF16 R144, R4, R96, R20 ;  /* 0x000000600490723c */ /* 0x000ff00000041814 */
[C---:B------:R-:W-:Y:S08]  /*5cf0*/  HMMA.16816.F32.BF16 R20, R8.reuse, R84, RZ ;  /* 0x000000540814723c */ /* 0x040ff000000418ff */
[----:B------:R-:W-:Y:S08]  /*5d00*/  HMMA.16816.F32.BF16 R16, R8, R72, RZ ;  /* 0x000000480810723c */ /* 0x000ff000000418ff */
[----:B------:R-:W-:Y:S08]  /*5d10*/  HMMA.16816.F32.BF16 R128, R4, R88, R24 ;  /* 0x000000580480723c */ /* 0x000ff00000041818 */
[----:B------:R-:W-:Y:S08]  /*5d20*/  HMMA.16816.F32.BF16 R24, R8, R78, RZ ;  /* 0x0000004e0818723c */ /* 0x000ff000000418ff */
[----:B------:R-:W-:Y:S08]  /*5d30*/  HMMA.16816.F32.BF16 R116, R4, R80, R28 ;  /* 0x000000500474723c */ /* 0x000ff0000004181c */
[----:B------:R-:W-:Y:S08]  /*5d40*/  HMMA.16816.F32.BF16 R28, R8, R70, RZ ;  /* 0x00000046081c723c */ /* 0x000ff000000418ff */
[----:B------:R-:W-:Y:S08]  /*5d50*/  HMMA.16816.F32.BF16 R68, R4, R124, R20 ;  /* 0x0000007c0444723c */ /* 0x000ff00000041814 */
[----:B------:R-:W-:Y:S01]  /*5d60*/  HMMA.16816.F32.BF16 R20, R8, R74, RZ ;  /* 0x0000004a0814723c */ /* 0x000fe200000418ff */
[----:B------:R-:W-:-:S07]  /*5d70*/  FFMA.FTZ R3, R104, c[0x0][0x2d0], -R2 ;  /* 0x0000b40068037a23 */ /* 0x000fce0000010802 */
[----:B------:R-:W-:Y:S08]  /*5d80*/  HMMA.16816.F32.BF16 R52, R4, R92, R16 ;  /* 0x0000005c0434723c */ /* 0x000ff00000041810 */
[----:B------:R-:W-:Y:S08]  /*5d90*/  HMMA.16816.F32.BF16 R16, R8, R112, RZ ;  /* 0x000000700810723c */ /* 0x000ff000000418ff */
[C---:B------:R-:W-:Y:S01]  /*5da0*/  HMMA.16816.F32.BF16 R48, R4.reuse, R98, R24 ;  /* 0x000000620430723c */ /* 0x040fe20000041818 */
[----:B------:R1:W-:Y:S07]  /*5db0*/  MUFU.EX2 R24, R3 ;  /* 0x0000000300187308 */ /* 0x0003ee0000000800 */
[----:B------:R-:W-:Y:S01]  /*5dc0*/  HMMA.16816.F32.BF16 R40, R4, R94, R20 ;  /* 0x0000005e0428723c */ /* 0x000fe20000041814 */
[----:B-1----:R-:W-:-:S04]  /*5dd0*/  FFMA.FTZ R3, R103, c[0x0][0x2d0], -R2 ;  /* 0x0000b40067037a23 */ /* 0x002fc80000010802 */
[----:B------:R1:W2:Y:S03]  /*5de0*/  MUFU.EX2 R25, R3 ;  /* 0x0000000300197308 */ /* 0x0002a60000000800 */
[----:B------:R-:W-:Y:S01]  /*5df0*/  HMMA.16816.F32.BF16 R36, R8, R86, RZ ;  /* 0x000000560824723c */ /* 0x000fe200000418ff */
[--C-:B-1----:R-:W-:Y:S02]  /*5e00*/  FFMA.FTZ R3, R101, c[0x0][0x2d0], -R2.reuse ;  /* 0x0000b40065037a23 */ /* 0x102fe40000010802 */
[----:B------:R-:W-:-:S04]  /*5e10*/  FFMA.FTZ R2, R100, c[0x0][0x2d0], -R2 ;  /* 0x0000b40064027a23 */ /* 0x000fc80000010802 */
[----:B------:R1:W-:Y:S01]  /*5e20*/  MUFU.EX2 R22, R2 ;  /* 0x0000000200167308 */ /* 0x0003e20000000800 */
[----:B------:R-:W-:Y:S08]  /*5e30*/  HMMA.16816.F32.BF16 R84, R4, R56, R16 ;  /* 0x000000380454723c */ /* 0x000ff00000041810 */
[----:B------:R-:W-:Y:S01]  /*5e40*/  HMMA.16816.F32.BF16 R32, R8, R66, RZ ;  /* 0x000000420820723c */ /* 0x000fe200000418ff */
[----:B------:R-:W-:Y:S07]  /*5e50*/  MUFU.EX2 R26, R3 ;  /* 0x00000003001a7308 */ /* 0x000fee0000000800 */
[----:B------:R-:W-:Y:S01]  /*5e60*/  HMMA.16816.F32.BF16 R28, R4, R90, R28 ;  /* 0x0000005a041c723c */ /* 0x000fe2000004181c */
[--C-:B-1----:R-:W-:Y:S01]  /*5e70*/  FFMA.FTZ R2, R63, c[0x0][0x2d0], -R0.reuse ;  /* 0x0000b4003f027a23 */ /* 0x102fe20000010800 */
[----:B--2---:R-:W-:Y:S01]  /*5e80*/  F2FP.BF16.PACK_AB R96, R25, R24 ;  /* 0x000000181960723e */ /* 0x004fe200000010ff */
[----:B------:R-:W-:Y:S02]  /*5e90*/  LDSM.16.MT88.4 R64, [R186+0x1400] ;  /* 0x00140000ba40783b */ /* 0x000fe40000004200 */
[----:B------:R1:W-:Y:S03]  /*5ea0*/  MUFU.EX2 R18, R2 ;  /* 0x0000000200127308 */ /* 0x0003e60000000800 */
[----:B------:R-:W-:Y:S01]  /*5eb0*/  HMMA.16816.F32.BF16 R8, R8, R114, RZ ;  /* 0x000000720808723c */ /* 0x000fe200000418ff */
[----:B-1----:R-:W-:-:S04]  /*5ec0*/  FFMA.FTZ R2, R62, c[0x0][0x2d0], -R0 ;  /* 0x0000b4003e027a23 */ /* 0x002fc80000010800 */
[----:B------:R1:W2:Y:S02]  /*5ed0*/  MUFU.EX2 R19, R2 ;  /* 0x0000000200137308 */ /* 0x0002a40000000800 */
[--C-:B-1----:R-:W-:Y:S02]  /*5ee0*/  FFMA.FTZ R2, R61, c[0x0][0x2d0], -R0.reuse ;  /* 0x0000b4003d027a23 */ /* 0x102fe40000010800 */
[----:B------:R-:W-:-:S04]  /*5ef0*/  FFMA.FTZ R0, R60, c[0x0][0x2d0], -R0 ;  /* 0x0000b4003c007a23 */ /* 0x000fc80000010800 */
[----:B------:R1:W-:Y:S02]  /*5f00*/  MUFU.EX2 R20, R0 ;  /* 0x0000000000147308 */ /* 0x0003e40000000800 */
[----:B-1----:R-:W-:-:S06]  /*5f10*/  FFMA.FTZ R0, R151, c[0x0][0x2d0], -R13 ;  /* 0x0000b40097007a23 */ /* 0x002fcc000001080d */
[----:B------:R1:W-:Y:S01]  /*5f20*/  MUFU.EX2 R15, R0 ;  /* 0x00000000000f7308 */ /* 0x0003e20000000800 */
[C---:B------:R-:W-:Y:S08]  /*5f30*/  HMMA.16816.F32.BF16 R32, R4.reuse, R82, R32 ;  /* 0x000000520420723c */ /* 0x040ff00000041820 */
[C---:B------:R-:W-:Y:S08]  /*5f40*/  HMMA.16816.F32.BF16 R36, R4.reuse, R126, R36 ;  /* 0x0000007e0424723c */ /* 0x040ff00000041824 */
[----:B------:R-:W-:Y:S01]  /*5f50*/  HMMA.16816.F32.BF16 R44, R4, R58, R8 ;  /* 0x0000003a042c723c */ /* 0x000fe20000041808 */
[----:B-1----:R-:W-:Y:S01]  /*5f60*/  FFMA.FTZ R0, R149, c[0x0][0x2d0], -R13 ;  /* 0x0000b40095007a23 */ /* 0x002fe2000001080d */
[----:B------:R-:W1:Y:S03]  /*5f70*/  LDSM.16.MT88.4 R4, [R186+0x2000] ;  /* 0x00200000ba04783b */ /* 0x000e660000004200 */
[----:B------:R3:W-:Y:S01]  /*5f80*/  MUFU.EX2 R16, R0 ;  /* 0x0000000000107308 */ /* 0x0007e20000000800 */
[----:B------:R-:W4:Y:S01]  /*5f90*/  LDSM.16.MT88.4 R124, [R185+0x800] ;  /* 0x00080000b97c783b */ /* 0x000f220000004200 */
[----:B--2---:R-:W-:-:S02]  /*5fa0*/  F2FP.BF16.PACK_AB R97, R19, R18 ;  /* 0x000000121361723e */ /* 0x004fc400000010ff */
[----:B------:R-:W-:Y:S01]  /*5fb0*/  F2FP.BF16.PACK_AB R98, R22, R26 ;  /* 0x0000001a1662723e */ /* 0x000fe200000010ff */
[----:B------:R-:W-:Y:S01]  /*5fc0*/  LDSM.16.MT88.4 R80, [R185+0x2000] ;  /* 0x00200000b950783b */ /* 0x000fe20000004200 */
[----:B---3--:R-:W-:-:S04]  /*5fd0*/  FFMA.FTZ R0, R148, c[0x0][0x2d0], -R13 ;  /* 0x0000b40094007a23 */ /* 0x008fc8000001080d */
[----:B------:R2:W-:Y:S02]  /*5fe0*/  MUFU.EX2 R17, R0 ;  /* 0x0000000000117308 */ /* 0x0005e40000000800 */
[----:B--2---:R-:W-:-:S06]  /*5ff0*/  FFMA.FTZ R0, R150, c[0x0][0x2d0], -R13 ;  /* 0x0000b40096007a23 */ /* 0x004fcc000001080d */
[----:B------:R2:W-:Y:S08]  /*6000*/  MUFU.EX2 R14, R0 ;  /* 0x00000000000e7308 */ /* 0x0005f00000000800 */
[----:B------:R3:W5:Y:S01]  /*6010*/  MUFU.EX2 R21, R2 ;  /* 0x0000000200157308 */ /* 0x0007620000000800 */
[----:B--2---:R-:W-:-:S07]  /*6020*/  FFMA.FTZ R0, R143, c[0x0][0x2d0], -R12 ;  /* 0x0000b4008f007a23 */ /* 0x004fce000001080c */
[----:B------:R2:W-:Y:S01]  /*6030*/  MUFU.EX2 R3, R0 ;  /* 0x0000000000037308 */ /* 0x0005e20000000800 */
[--C-:B---3--:R-:W-:Y:S02]  /*6040*/  FFMA.FTZ R2, R141, c[0x0][0x2d0], -R12.reuse ;  /* 0x0000b4008d027a23 */ /* 0x108fe4000001080c */
[----:B--2---:R-:W-:-:S05]  /*6050*/  FFMA.FTZ R0, R142, c[0x0][0x2d0], -R12 ;  /* 0x0000b4008e007a23 */ /* 0x004fca000001080c */
[----:B------:R2:W3:Y:S02]  /*6060*/  MUFU.EX2 R11, R0 ;  /* 0x00000000000b7308 */ /* 0x0004e40000000800 */
[----:B--2---:R-:W-:-:S06]  /*6070*/  FFMA.FTZ R0, R140, c[0x0][0x2d0], -R12 ;  /* 0x0000b4008c007a23 */ /* 0x004fcc000001080c */
[----:B------:R2:W-:Y:S01]  /*6080*/  MUFU.EX2 R12, R2 ;  /* 0x00000002000c7308 */ /* 0x0005e20000000800 */
[----:B-----5:R-:W-:Y:S01]  /*6090*/  F2FP.BF16.PACK_AB R99, R20, R21 ;  /* 0x000000151463723e */ /* 0x020fe200000010ff */
[----:B------:R-:W5:Y:S06]  /*60a0*/  LDSM.16.MT88.4 R140, [R186+0x800] ;  /* 0x00080000ba8c783b */ /* 0x000f6c0000004200 */
[----:B------:R1:W1:Y:S01]  /*60b0*/  MUFU.EX2 R13, R0 ;  /* 0x00000000000d7308 */ /* 0x0002620000000800 */
[----:B--2---:R-:W-:-:S04]  /*60c0*/  @P3 IMAD.HI.U32 R2, R237, c[0x0][0x2c8], RZ ;  /* 0x0000b200ed023a27 */ /* 0x004fc800078e00ff */
[----:B-1----:R-:W-:Y:S01]  /*60d0*/  IMAD.MOV.U32 R0, RZ, RZ, R237 ;  /* 0x000000ffff007224 */ /* 0x002fe200078e00ed */
[----:B------:R-:W-:-:S04]  /*60e0*/  @P3 SHF.R.U32.HI R0, RZ, c[0x0][0x2cc], R2 ;  /* 0x0000b300ff003a19 */ /* 0x000fc80000011602 */
[----:B------:R-:W-:-:S05]  /*60f0*/  IADD3 R0, R0, R249, -R251 ;  /* 0x000000f900007210 */ /* 0x000fca0007ffe8fb */
[----:B------:R-:W-:Y:S01]  /*6100*/  IMAD.HI R9, R0, 0x2aaaaaab, RZ ;  /* 0x2aaaaaab00097827 */ /* 0x000fe200078e02ff */
[----:B------:R-:W-:Y:S02]  /*6110*/  F2FP.BF16.PACK_AB R92, R16, R15 ;  /* 0x0000000f105c723e */ /* 0x000fe400000010ff */
[----:B---3--:R-:W-:Y:S02]  /*6120*/  F2FP.BF16.PACK_AB R93, R11, R3 ;  /* 0x000000030b5d723e */ /* 0x008fe400000010ff */
[----:B------:R-:W-:Y:S02]  /*6130*/  F2FP.BF16.PACK_AB R94, R14, R17 ;  /* 0x000000110e5e723e */ /* 0x000fe400000010ff */
[----:B------:R-:W-:Y:S02]  /*6140*/  F2FP.BF16.PACK_AB R95, R13, R12 ;  /* 0x0000000c0d5f723e */ /* 0x000fe400000010ff */
[----:B------:R-:W-:Y:S01]  /*6150*/  SHF.R.U32.HI R10, RZ, 0x1f, R9 ;  /* 0x0000001fff0a7819 */ /* 0x000fe20000011609 */
[----:B------:R-:W-:-:S02]  /*6160*/  FADD.FTZ R2, R171, R168 ;  /* 0x000000a8ab027221 */ /* 0x000fc40000010000 */
[----:B------:R-:W-:Y:S01]  /*6170*/  FADD.FTZ R0, R109, R105 ;  /* 0x000000696d007221 */ /* 0x000fe20000010000 */
[----:B------:R-:W-:Y:S01]  /*6180*/  LEA.HI.SX32 R23, R9, R10, 0x1d ;  /* 0x0000000a09177211 */ /* 0x000fe200078feaff */
[----:B------:R-:W-:Y:S01]  /*6190*/  FADD.FTZ R8, R200, R199 ;  /* 0x000000c7c8087221 */ /* 0x000fe20000010000 */
[----:B------:R-:W-:Y:S01]  /*61a0*/  HMMA.16816.F32.BF16 R88, R92, R4, R228 ;  /* 0x000000045c58723c */ /* 0x000fe200000418e4 */
[----:B------:R-:W-:Y:S02]  /*61b0*/  FADD.FTZ R10, R179, R176 ;  /* 0x000000b0b30a7221 */ /* 0x000fe40000010000 */
        /* <DEDUP_REMOVED lines=17> */
[----:B------:R-:W-:Y:S01]  /*62d0*/  FADD.FTZ R4, R178, R4 ;  /* 0x00000004b2047221 */ /* 0x000fe20000010000 */
[----:B------:R-:W-:Y:S01]  /*62e0*/  IADD3 R110, R203, -0x2, RZ ;  /* 0xfffffffecb6e7810 */ /* 0x000fe20007ffe0ff */
[----:B------:R-:W-:Y:S01]  /*62f0*/  FADD.FTZ R0, R164, R0 ;  /* 0x00000000a4007221 */ /* 0x000fe20000010000 */
[----:B------:R-:W-:Y:S01]  /*6300*/  IMNMX R251, R248, R23, !PT ;  /* 0x00000017f8fb7217 */ /* 0x000fe20007800200 */
[----:B------:R-:W-:Y:S02]  /*6310*/  FADD.FTZ R2, R162, R2 ;  /* 0x00000002a2027221 */ /* 0x000fe40000010000 */
[----:B------:R-:W-:Y:S02]  /*6320*/  FADD.FTZ R5, R175, R5 ;  /* 0x00000005af057221 */ /* 0x000fe40000010000 */
[----:B------:R-:W-:Y:S01]  /*6330*/  FADD.FTZ R4, R177, R4 ;  /* 0x00000004b1047221 */ /* 0x000fe20000010000 */
[----:B------:R-:W-:Y:S01]  /*6340*/  ISETP.GE.AND P0, PT, R110, R251, PT ;  /* 0x000000fb6e00720c */ /* 0x000fe20003f06270 */
        /* <DEDUP_REMOVED lines=11> */
[----:B----4-:R-:W-:Y:S01]  /*6400*/  HMMA.16816.F32.BF16 R112, R92, R124, R152 ;  /* 0x0000007c5c70723c */ /* 0x010fe20000041898 */
[----:B------:R-:W-:Y:S02]  /*6410*/  FADD.FTZ R0, R26, R0 ;  /* 0x000000001a007221 */ /* 0x000fe40000010000 */
[----:B------:R-:W-:-:S02]  /*6420*/  FADD.FTZ R2, R21, R2 ;  /* 0x0000000215027221 */ /* 0x000fc40000010000 */
[----:B------:R-:W-:Y:S02]  /*6430*/  FADD.FTZ R3, R17, R3 ;  /* 0x0000000311037221 */ /* 0x000fe40000010000 */
[----:B------:R-:W-:Y:S01]  /*6440*/  FADD.FTZ R4, R12, R4 ;  /* 0x000000040c047221 */ /* 0x000fe20000010000 */
[----:B------:R-:W-:Y:S08]  /*6450*/  HMMA.16816.F32.BF16 R116, R96, R124, R116 ;  /* 0x0000007c6074723c */ /* 0x000ff00000041874 */
[----:B------:R-:W-:Y:S08]  /*6460*/  HMMA.16816.F32.BF16 R120, R92, R126, R120 ;  /* 0x0000007e5c78723c */ /* 0x000ff00000041878 */
[-C--:B-----5:R-:W-:Y:S08]  /*6470*/  HMMA.16816.F32.BF16 R128, R96, R140.reuse, R128 ;  /* 0x0000008c6080723c */ /* 0x0a0ff00000041880 */
[C---:B------:R-:W-:Y:S08]  /*6480*/  HMMA.16816.F32.BF16 R132, R92.reuse, R140, R212 ;  /* 0x0000008c5c84723c */ /* 0x040ff000000418d4 */
[----:B------:R-:W-:Y:S08]  /*6490*/  HMMA.16816.F32.BF16 R136, R92, R142, R136 ;  /* 0x0000008e5c88723c */ /* 0x000ff00000041888 */
[-C--:B------:R-:W-:Y:S08]  /*64a0*/  HMMA.16816.F32.BF16 R144, R96, R156.reuse, R144 ;  /* 0x0000009c6090723c */ /* 0x080ff00000041890 */
[C---:B------:R-:W-:Y:S08]  /*64b0*/  HMMA.16816.F32.BF16 R148, R92.reuse, R156, R224 ;  /* 0x0000009c5c94723c */ /* 0x040ff000000418e0 */
[C---:B------:R-:W-:Y:S08]  /*64c0*/  HMMA.16816.F32.BF16 R56, R92.reuse, R64, R244 ;  /* 0x000000405c38723c */ /* 0x040ff000000418f4 */
[----:B------:R-:W-:Y:S01]  /*64d0*/  HMMA.16816.F32.BF16 R72, R92, R80, R232 ;  /* 0x000000505c48723c */ /* 0x000fe200000418e8 */
[----:B------:R-:W-:-:S02]  /*64e0*/  FADD.FTZ R244, R22, R0 ;  /* 0x0000000016f47221 */ /* 0x000fc40000010000 */
[----:B------:R-:W-:-:S05]  /*64f0*/  FADD.FTZ R246, R20, R2 ;  /* 0x0000000214f67221 */ /* 0x000fca0000010000 */
[----:B------:R-:W-:Y:S01]  /*6500*/  HMMA.16816.F32.BF16 R152, R92, R158, R220 ;  /* 0x0000009e5c98723c */ /* 0x000fe200000418dc */
[----:B------:R-:W-:Y:S02]  /*6510*/  FADD.FTZ R245, R14, R3 ;  /* 0x000000030ef57221 */ /* 0x000fe40000010000 */
[----:B------:R-:W-:-:S05]  /*6520*/  FADD.FTZ R247, R13, R4 ;  /* 0x000000040df77221 */ /* 0x000fca0000010000 */
        /* <DEDUP_REMOVED lines=8> */
[----:B------:R-:W-:Y:S08]  /*65b0*/  HMMA.16816.F32.BF16 R80, R96, R82, R36 ;  /* 0x000000526050723c */ /* 0x000ff00000041824 */
[-C--:B------:R-:W-:Y:S08]  /*65c0*/  HMMA.16816.F32.BF16 R92, R92, R6.reuse, R204 ;  /* 0x000000065c5c723c */ /* 0x080ff000000418cc */
[----:B------:R-:W-:Y:S01]  /*65d0*/  HMMA.16816.F32.BF16 R96, R96, R6, R44 ;  /* 0x000000066060723c */ /* 0x000fe2000004182c */
[----:B------:R-:W-:Y:S07]  /*65e0*/  @!P0 BRA `(.L_x_1077) ;  /* 0x000035d000008947 */ /* 0x000fee0003800000 */
[----:B------:R-:W-:Y:S01]  /*65f0*/  IMAD.IADD R249, R236, 0x1, R237 ;  /* 0x00000001ecf97824 */ /* 0x000fe200078e02ed */
[----:B------:R-:W-:Y:S01]  /*6600*/  MOV R3, R108 ;  /* 0x0000006c00037202 */ /* 0x000fe20000000f00 */
[----:B------:R-:W-:Y:S01]  /*6610*/  IMAD.MOV.U32 R100, RZ, RZ, R107 ;  /* 0x000000ffff647224 */ /* 0x000fe200078e006b */
[----:B------:R-:W-:Y:S01]  /*6620*/  MOV R104, R106 ;  /* 0x0000006a00687202 */ /* 0x000fe20000000f00 */
[----:B------:R-:W-:Y:S01]  /*6630*/  @P3 IMAD.HI.U32 R0, R249, c[0x0][0x2c8], RZ ;  /* 0x0000b200f9003a27 */ /* 0x000fe200078e00ff */
[----:B------:R-:W-:-:S03]  /*6640*/  MOV R180, R110 ;  /* 0x0000006e00b47202 */ /* 0x000fc60000000f00 */
[----:B------:R-:W-:Y:S01]  /*6650*/  IMAD.MOV.U32 R105, RZ, RZ, R102 ;  /* 0x000000ffff697224 */ /* 0x000fe200078e0066 */
[----:B------:R-:W-:-:S07]  /*6660*/  @P3 SHF.R.U32.HI R252, RZ, c[0x0][0x2cc], R0 ;  /* 0x0000b300fffc3a19 */ /* 0x000fce0000011600 */
.L_x_1082:
[----:B------:R-:W-:Y:S04]  /*6670*/  DEPBAR.LE SB0, 0x0 ;  /* 0x000080000000791a */ /* 0x000fe80000000000 */
[----:B------:R-:W-:Y:S01]  /*6680*/  WARPSYNC 0xffffffff ;  /* 0xffffffff00007948 */ /* 0x000fe20003800000 */
[----:B------:R-:W-:Y:S01]  /*6690*/  BAR.SYNC.DEFER_BLOCKING 0x0 ;  /* 0x0000000000007b1d */ /* 0x000fe20000010000 */
[----:B------:R-:W-:Y:S05]  /*66a0*/  ISETP.GT.AND P0, PT, R248, R180, PT ;  /* 0x000000b4f800720c */ /* 0x000fea0003f04270 */
[----:B------:R1:W2:Y:S01]  /*66b0*/  LDSM.16.M88.4 R48, [R187] ;  /* 0x00000000bb30783b */ /* 0x0002a20000000200 */
[----:B------:R-:W-:Y:S03]  /*66c0*/  BSSY B0, `(.L_x_1078) ;  /* 0x000002a000007945 */ /* 0x000fe60003800000 */
[----:B------:R1:W3:Y:S04]  /*66d0*/  LDSM.16.M88.4 R44, [R187+0x1000] ;  /* 0x00100000bb2c783b */ /* 0x0002e80000000200 */
[----:B------:R1:W4:Y:S04]  /*66e0*/  LDSM.16.M88.4 R16, [R184] ;  /* 0x00000000b810783b */ /* 0x0003280000000200 */
[----:B------:R1:W1:Y:S04]  /*66f0*/  LDSM.16.M88.4 R32, [R184+0x400] ;  /* 0x00040000b820783b */ /* 0x0002680000000200 */
[----:B------:R1:W1:Y:S04]  /*6700*/  LDSM.16.M88.4 R108, [R184+0x800] ;  /* 0x00080000b86c783b */ /* 0x0002680000000200 */
[----:B------:R1:W1:Y:S04]  /*6710*/  LDSM.16.M88.4 R160, [R188] ;  /* 0x00000000bca0783b */ /* 0x0002680000000200 */
[----:B------:R1:W1:Y:S04]  /*6720*/  LDSM.16.M88.4 R168, [R188+0x1000] ;  /* 0x00100000bca8783b */ /* 0x0002680000000200 */
[----:B------:R1:W1:Y:S04]  /*6730*/  LDSM.16.M88.4 R164, [R189] ;  /* 0x00000000bda4783b */ /* 0x0002680000000200 */
[----:B------:R1:W1:Y:S04]  /*6740*/  LDSM.16.M88.4 R172, [R197] ;  /* 0x00000000c5ac783b */ /* 0x0002680000000200 */
[----:B------:R1:W1:Y:S01]  /*6750*/  LDSM.16.M88.4 R176, [R196] ;  /* 0x00000000c4b0783b */ /* 0x0002620000000200 */
[----:B------:R-:W-:-:S05]  /*6760*/  @P0 BRA `(.L_x_1079) ;  /* 0x000001f000000947 */ /* 0x000fca0003800000 */
[----:B------:R-:W5:Y:S01]  /*6770*/  S2R R2, SR_TID.X ;  /* 0x0000000000027919 */ /* 0x000f620000002100 */
[----:B------:R-:W-:Y:S01]  /*6780*/  SHF.R.S32.HI R0, RZ, 0x1f, R180 ;  /* 0x0000001fff007819 */ /* 0x000fe200000114b4 */
[----:B------:R-:W-:Y:S04]  /*6790*/  IMAD.WIDE.U32 R4, R180, c[0x0][0x208], RZ ;  /* 0x00008200b4047a25 */ /* 0x000fe800078e00ff */
[----:B------:R-:W-:Y:S04]  /*67a0*/  IMAD R0, R0, c[0x0][0x208], RZ ;  /* 0x0000820000007a24 */ /* 0x000fe800078e02ff */
[----:B------:R-:W-:Y:S04]  /*67b0*/  IMAD R0, R180, c[0x0][0x20c], R0 ;  /* 0x00008300b4007a24 */ /* 0x000fe800078e0200 */
[----:B------:R-:W-:Y:S02]  /*67c0*/  IMAD.IADD R0, R5, 0x1, R0 ;  /* 0x0000000105007824 */ /* 0x000fe400078e0200 */
[----:B------:R-:W-:Y:S04]  /*67d0*/  IMAD.WIDE.U32 R4, R4, 0x30, RZ ;  /* 0x0000003004047825 */ /* 0x000fe800078e00ff */
[----:B------:R-:W-:Y:S01]  /*67e0*/  IMAD R0, R0, 0x30, RZ ;  /* 0x0000003000007824 */ /* 0x000fe200078e02ff */
[----:B-----5:R-:W-:Y:S02]  /*67f0*/  ISETP.GT.AND P0, PT, R2, 0x3f, PT ;  /* 0x0000003f0200780c */ /* 0x020fe40003f04270 */
[----:B------:R-:W-:Y:S02]  /*6800*/  IADD3 R2, P2, R238, R4, RZ ;  /* 0x00000004ee027210 */ /* 0x000fe40007f5e0ff */
[----:B------:R-:W-:Y:S09]  /*6810*/  IADD3 R0, R5, R0, RZ ;  /* 0x0000000005007210 */ /* 0x000ff20007ffe0ff */
[----:B------:R-:W-:Y:S02]  /*6820*/  @!P0 IMAD.MOV.U32 R7, RZ, RZ, c[0x0][0x208] ;  /* 0x00008200ff078624 */ /* 0x000fe400078e00ff */
[----:B------:R-:W-:Y:S03]  /*6830*/  @!P0 IMAD.MOV.U32 R8, RZ, RZ, c[0x0][0x20c] ;  /* 0x00008300ff088624 */ /* 0x000fe600078e00ff */
[C---:B------:R-:W-:Y:S04]  /*6840*/  @!P0 LEA R6, P1, R7.reuse, R4, 0x5 ;  /* 0x0000000407068211 */ /* 0x040fe800078228ff */
[----:B------:R-:W-:Y:S01]  /*6850*/  @!P0 LEA.HI.X R4, R7, R0, R8, 0x5, P1 ;  /* 0x0000000007048211 */ /* 0x000fe200008f2c08 */
[----:B------:R-:W-:Y:S01]  /*6860*/  IMAD.X R7, R0, 0x1, R240, P2 ;  /* 0x0000000100077824 */ /* 0x000fe200010e06f0 */
[----:B------:R-:W-:Y:S02]  /*6870*/  @!P0 IADD3 R5, P1, R6, R238, RZ ;  /* 0x000000ee06058210 */ /* 0x000fe40007f3e0ff */
[----:B------:R-:W-:Y:S02]  /*6880*/  LEA R6, P2, R2, c[0x0][0x1f8], 0x1 ;  /* 0x00007e0002067a11 */ /* 0x000fe400078408ff */
[----:B------:R-:W-:Y:S02]  /*6890*/  @!P0 IADD3.X R0, R4, R240, RZ, P1, !PT ;  /* 0x000000f004008210 */ /* 0x000fe40000ffe4ff */
[----:B------:R-:W-:Y:S02]  /*68a0*/  LEA.HI.X R7, R2, c[0x0][0x1fc], R7, 0x1, P2 ;  /* 0x00007f0002077a11 */ /* 0x000fe400010f0c07 */
[C---:B------:R-:W-:Y:S03]  /*68b0*/  @!P0 LEA R4, P1, R5.reuse, c[0x0][0x1f8], 0x1 ;  /* 0x00007e0005048a11 */ /* 0x040fe600078208ff */
[----:B------:R-:W-:Y:S01]  /*68c0*/  @!PT LDS RZ, [RZ] ;  /* 0x00000000fffff984 */ /* 0x000fe20000000800 */
[----:B------:R-:W-:Y:S01]  /*68d0*/  @!PT LDS RZ, [RZ] ;  /* 0x00000000fffff984 */ /* 0x000fe20000000800 */
[----:B------:R-:W-:Y:S01]  /*68e0*/  @!PT LDS RZ, [RZ] ;  /* 0x00000000fffff984 */ /* 0x000fe20000000800 */
[----:B------:R4:W-:Y:S01]  /*68f0*/  LDGSTS.E.BYPASS.LTC128B.128 [R198+0x1880], [R6.64], !P6 ;  /* 0x0188000006c67fae */ /* 0x0009e2000f101d46 */
[----:B------:R-:W-:Y:S03]  /*6900*/  @!P0 LEA.HI.X R5, R5, c[0x0][0x1fc], R0, 0x1, P1 ;  /* 0x00007f0005058a11 */ /* 0x000fe600008f0c00 */
[----:B------:R4:W-:Y:S04]  /*6910*/  LDGSTS.E.BYPASS.LTC128B.128 [R198+0x2480], [R6.64+0x40], !P5 ;  /* 0x0248004006c67fae */ /* 0x0009e8000e901d46 */
[----:B------:R4:W-:Y:S04]  /*6920*/  LDGSTS.E.BYPASS.LTC128B.128 [R198+0x3080], [R6.64+0x80], !P4 ;  /* 0x0308008006c67fae */ /* 0x0009e8000e101d46 */
[----:B------:R4:W-:Y:S04]  /*6930*/  @!P0 LDGSTS.E.BYPASS.LTC128B.128 [R198+0x2080], [R4.64], !P6 ;  /* 0x0208000004c68fae */ /* 0x0009e8000f101d46 */
[----:B------:R4:W-:Y:S04]  /*6940*/  @!P0 LDGSTS.E.BYPASS.LTC128B.128 [R198+0x2c80], [R4.64+0x40], !P5 ;  /* 0x02c8004004c68fae */ /* 0x0009e8000e901d46 */
[----:B------:R4:W-:Y:S02]  /*6950*/  @!P0 LDGSTS.E.BYPASS.LTC128B.128 [R198+0x3880], [R4.64+0x80], !P4 ;  /* 0x0388008004c68fae */ /* 0x0009e4000e101d46 */
.L_x_1079:
[----:B------:R-:W-:Y:S05]  /*6960*/  BSYNC B0 ;  /* 0x0000000000007941 */ /* 0x000fea0003800000 */
.L_x_1078:
[-C--:B--2-4-:R-:W-:Y:S01]  /*6970*/  HMMA.16816.F32.BF16 R4, R48, R16.reuse, RZ ;  /* 0x000000103004723c */ /* 0x094fe200000418ff */
[----:B------:R-:W0:Y:S01]  /*6980*/  LDGDEPBAR ;  /* 0x00000000000079af */ /* 0x000e220000000000 */
[----:B------:R-:W-:Y:S01]  /*6990*/  BSSY B0, `(.L_x_1080) ;  /* 0x00000eb000007945 */ /* 0x000fe20003800000 */
[----:B------:R-:W-:Y:S05]  /*69a0*/  ISETP.GT.AND P0, PT, R180, R248, PT ;  /* 0x000000f8b400720c */ /* 0x000fea0003f04270 */
[C---:B---3--:R-:W-:Y:S08]  /*69b0*/  HMMA.16816.F32.BF16 R8, R44.reuse, R16, RZ ;  /* 0x000000102c08723c */ /* 0x048ff000000418ff */
[-C--:B------:R-:W-:Y:S08]  /*69c0*/  HMMA.16816.F32.BF16 R12, R44, R18.reuse, RZ ;  /* 0x000000122c0c723c */ /* 0x080ff000000418ff */
[C---:B------:R-:W-:Y:S08]  /*69d0*/  HMMA.16816.F32.BF16 R16, R48.reuse, R18, RZ ;  /* 0x000000123010723c */ /* 0x040ff000000418ff */
[-C--:B-1----:R-:W-:Y:S08]  /*69e0*/  HMMA.16816.F32.BF16 R20, R48, R32.reuse, RZ ;  /* 0x000000203014723c */ /* 0x082ff000000418ff */
        /* <DEDUP_REMOVED lines=188> */
[----:B-1234-:R-:W-:Y:S04]  /*75b0*/  IADD3 R0, -R250, 0x30, RZ ;  /* 0x00000030fa007810 */ /* 0x01efe80007ffe1ff */
[C---:B------:R-:W-:Y:S02]  /*75c0*/  ISETP.GE.AND P0, PT, R0.reuse, 0x21, PT ;  /* 0x000000210000780c */ /* 0x040fe40003f06270 */
[----:B------:R-:W-:Y:S11]  /*75d0*/  ISETP.GE.AND P1, PT, R0, 0x1, PT ;  /* 0x000000010000780c */ /* 0x000ff60003f26270 */
[----:B------:R-:W-:Y:S01]  /*75e0*/  @P0 IMAD.MOV.U32 R6, RZ, RZ, c[0x0][0x1e0] ;  /* 0x00007800ff060624 */ /* 0x000fe200078e00ff */
[C---:B------:R-:W-:Y:S01]  /*75f0*/  @P0 IADD3 R0, R180.reuse, -0x1, RZ ;  /* 0xffffffffb4000810 */ /* 0x040fe20007ffe0ff */
[----:B------:R-:W-:Y:S01]  /*7600*/  @P0 IMAD.MOV.U32 R7, RZ, RZ, 0x5 ;  /* 0x00000005ff070424 */ /* 0x000fe200078e00ff */
[----:B------:R-:W-:Y:S02]  /*7610*/  @P1 IADD3 R2, R180, -0x1, RZ ;  /* 0xffffffffb4021810 */ /* 0x000fe40007ffe0ff */
[----:B------:R-:W-:Y:S02]  /*7620*/  @P0 SHF.R.S32.HI R4, RZ, 0x1f, R0 ;  /* 0x0000001fff040819 */ /* 0x000fe40000011400 */
[----:B------:R-:W-:Y:S02]  /*7630*/  @P1 SHF.R.S32.HI R5, RZ, 0x1f, R2 ;  /* 0x0000001fff051819 */ /* 0x000fe40000011402 */
[----:B------:R-:W-:Y:S01]  /*7640*/  @P0 SHF.L.U64.HI R7, R6, R7, c[0x0][0x1e4] ;  /* 0x0000790006070619 */ /* 0x000fe20000010207 */
[----:B------:R-:W-:Y:S01]  /*7650*/  @P0 IMAD R4, R4, c[0x0][0x1e0], RZ ;  /* 0x0000780004040a24 */ /* 0x000fe200078e02ff */
[----:B------:R-:W-:Y:S01]  /*7660*/  @P0 SHF.L.U32 R6, R6, 0x5, RZ ;  /* 0x0000000506060819 */ /* 0x000fe200000006ff */
[----:B------:R-:W-:Y:S02]  /*7670*/  @P1 IMAD R8, R5, c[0x0][0x1e0], RZ ;  /* 0x0000780005081a24 */ /* 0x000fe400078e02ff */
[C---:B------:R-:W-:Y:S02]  /*7680*/  @P0 IMAD R10, R0.reuse, c[0x0][0x1e4], R4 ;  /* 0x00007900000a0a24 */ /* 0x040fe400078e0204 */
[----:B------:R-:W-:Y:S04]  /*7690*/  @P0 IMAD.WIDE.U32 R4, R0, c[0x0][0x1e0], RZ ;  /* 0x0000780000040a25 */ /* 0x000fe800078e00ff */
[C---:B------:R-:W-:Y:S02]  /*76a0*/  @P1 IMAD R0, R2.reuse, c[0x0][0x1e4], R8 ;  /* 0x0000790002001a24 */ /* 0x040fe400078e0208 */
[----:B------:R-:W-:Y:S04]  /*76b0*/  @P1 IMAD.WIDE.U32 R8, R2, c[0x0][0x1e0], RZ ;  /* 0x0000780002081a25 */ /* 0x000fe800078e00ff */
[----:B------:R-:W-:Y:S01]  /*76c0*/  @P0 IMAD.WIDE.U32 R6, R4, 0x30, R6 ;  /* 0x0000003004060825 */ /* 0x000fe200078e0006 */
[----:B------:R-:W-:Y:S03]  /*76d0*/  @P1 MOV R4, R242 ;  /* 0x000000f200041202 */ /* 0x000fe60000000f00 */
[----:B------:R-:W-:Y:S01]  /*76e0*/  @P1 IMAD.IADD R9, R9, 0x1, R0 ;  /* 0x0000000109091824 */ /* 0x000fe200078e0200 */
[----:B------:R-:W-:Y:S01]  /*76f0*/  @P0 IADD3 R0, P2, R242, R6, RZ ;  /* 0x00000006f2000210 */ /* 0x000fe20007f5e0ff */
[----:B------:R-:W-:Y:S02]  /*7700*/  @P0 IMAD.IADD R2, R5, 0x1, R10 ;  /* 0x0000000105020824 */ /* 0x000fe400078e020a */
[----:B------:R-:W-:Y:S02]  /*7710*/  @P1 IMAD.MOV.U32 R5, RZ, RZ, R241 ;  /* 0x000000ffff051224 */ /* 0x000fe400078e00f1 */
[----:B------:R-:W-:Y:S02]  /*7720*/  @P0 IMAD R2, R2, 0x30, RZ ;  /* 0x0000003002020824 */ /* 0x000fe400078e02ff */
[----:B------:R-:W-:Y:S04]  /*7730*/  @P1 IMAD.WIDE.U32 R4, R8, 0x30, R4 ;  /* 0x0000003008041825 */ /* 0x000fe800078e0004 */
[----:B------:R-:W-:Y:S01]  /*7740*/  @P1 IMAD R8, R9, 0x30, RZ ;  /* 0x0000003009081824 */ /* 0x000fe200078e02ff */
[----:B------:R-:W-:Y:S02]  /*7750*/  @P0 IADD3.X R9, R241, R2, R7, P2, !PT ;  /* 0x00000002f1090210 */ /* 0x000fe400017fe407 */
[C---:B------:R-:W-:Y:S02]  /*7760*/  @P1 LEA R6, P2, R4.reuse, c[0x0][0x1c8], 0x1 ;  /* 0x0000720004061a11 */ /* 0x040fe400078408ff */
[----:B------:R-:W-:Y:S04]  /*7770*/  @P1 IADD3 R2, R5, R8, RZ ;  /* 0x0000000805021210 */ /* 0x000fe80007ffe0ff */
[----:B------:R-:W-:Y:S02]  /*7780*/  @P1 LEA.HI.X R7, R4, c[0x0][0x1cc], R2, 0x1, P2 ;  /* 0x0000730004071a11 */ /* 0x000fe400010f0c02 */
[C---:B------:R-:W-:Y:S03]  /*7790*/  @P0 LEA R4, P2, R0.reuse, c[0x0][0x1c8], 0x1 ;  /* 0x0000720000040a11 */ /* 0x040fe600078408ff */
[----:B------:R-:W-:Y:S01]  /*77a0*/  @!PT LDS RZ, [RZ] ;  /* 0x00000000fffff984 */ /* 0x000fe20000000800 */
[----:B------:R-:W-:Y:S01]  /*77b0*/  @!PT LDS RZ, [RZ] ;  /* 0x00000000fffff984 */ /* 0x000fe20000000800 */
[----:B------:R-:W-:Y:S01]  /*77c0*/  @!PT LDS RZ, [RZ] ;  /* 0x00000000fffff984 */ /* 0x000fe20000000800 */
[----:B------:R1:W-:Y:S01]  /*77d0*/  @P1 LDGSTS.E.BYPASS.LTC128B.128 [R198+0x3c80], [R6.64], !P6 ;  /* 0x03c8000006c61fae */ /* 0x0003e2000f101d46 */
[----:B------:R-:W-:Y:S04]  /*77e0*/  @P0 LEA.HI.X R5, R0, c[0x0][0x1cc], R9, 0x1, P2 ;  /* 0x0000730000050a11 */ /* 0x000fe800010f0c09 */
[----:B------:R1:W-:Y:S05]  /*77f0*/  @P1 LDGSTS.E.BYPASS.LTC128B.128 [R198+0x4880], [R6.64+0x40], !P5 ;  /* 0x0488004006c61fae */ /* 0x0003ea000e901d46 */
[----:B------:R1:W-:Y:S05]  /*7800*/  @P1 LDGSTS.E.BYPASS.LTC128B.128 [R198+0x5480], [R6.64+0x80], !P4 ;  /* 0x0548008006c61fae */ /* 0x0003ea000e101d46 */
[----:B------:R1:W-:Y:S05]  /*7810*/  @P0 LDGSTS.E.BYPASS.LTC128B.128 [R198+0x4480], [R4.64], !P6 ;  /* 0x0448000004c60fae */ /* 0x0003ea000f101d46 */
[----:B------:R1:W-:Y:S05]  /*7820*/  @P0 LDGSTS.E.BYPASS.LTC128B.128 [R198+0x5080], [R4.64+0x40], !P5 ;  /* 0x0508004004c60fae */ /* 0x0003ea000e901d46 */
[----:B------:R1:W-:Y:S02]  /*7830*/  @P0 LDGSTS.E.BYPASS.LTC128B.128 [R198+0x5c80], [R4.64+0x80], !P4 ;  /* 0x05c8008004c60fae */ /* 0x0003e4000e101d46 */
.L_x_1081:
[----:B--234-:R-:W-:Y:S05]  /*7840*/  BSYNC B0 ;  /* 0x0000000000007941 */ /* 0x01cfea0003800000 */
.L_x_1080:
[----:B-1----:R-:W2:Y:S01]  /*7850*/  LDL R7, [R1+0x24] ;  /* 0x0000240001077983 */ /* 0x002ea20000100800 */
[----:B------:R-:W-:Y:S01]  /*7860*/  MOV R4, R249 ;  /* 0x000000f900047202 */ /* 0x000fe20000000f00 */
[----:B------:R-:W-:Y:S01]  /*7870*/  IMAD R0, R180, -0x30, RZ ;  /* 0xffffffd0b4007824 */ /* 0x000fe200078e02ff */
[----:B------:R-:W-:Y:S01]  /*7880*/  @P3 MOV R4, R252 ;  /* 0x000000fc00043202 */ /* 0x000fe20000000f00 */
[----:B------:R-:W3:Y:S04]  /*7890*/  LDL R6, [R1+0x4] ;  /* 0x0000040001067983 */ /* 0x000ee80000100800 */
[----:B------:R-:W3:Y:S04]  /*78a0*/  LDL R5, [R1+0x10] ;  /* 0x0000100001057983 */ /* 0x000ee80000100800 */
[----:B------:R-:W1:Y:S08]  /*78b0*/  SHFL.IDX PT, R2, R4, RZ, 0x1c1f ;  /* 0x001c1fff04027589 */ /* 0x000e7000000e0000 */
[----:B------:R-:W-:Y:S08]  /*78c0*/  LDSM.16.MT88.4 R36, [R186] ;  /* 0x00000000ba24783b */ /* 0x000ff00000004200 */
[----:B------:R-:W0:Y:S01]  /*78d0*/  LDGDEPBAR ;  /* 0x00000000000079af */ /* 0x000e220000000000 */
[----:B--2---:R-:W-:Y:S04]  /*78e0*/  IADD3 R0, -R7, 0x1, R0 ;  /* 0x0000000107007810 */ /* 0x004fe80007ffe100 */
[----:B---3--:R-:W-:Y:S03]  /*78f0*/  IADD3 R5, -R5, R0, R6 ;  /* 0x0000000005057210 */ /* 0x008fe60007ffe106 */
[----:B------:R-:W2:Y:S01]  /*7900*/  SHFL.IDX PT, R6, R4, 0x1, 0x1c1f ;  /* 0x003c1f0004067f89 */ /* 0x000ea200000e0000 */
[----:B-1----:R-:W-:Y:S04]  /*7910*/  IADD3 R0, R5, R2, RZ ;  /* 0x0000000205007210 */ /* 0x002fe80007ffe0ff */
[C---:B------:R-:W-:Y:S02]  /*7920*/  ISETP.GT.AND P0, PT, R0.reuse, RZ, PT ;  /* 0x000000ff0000720c */ /* 0x040fe40003f04270 */
[C---:B------:R-:W-:Y:S02]  /*7930*/  ISETP.GT.AND P1, PT, R0.reuse, 0x1, PT ;  /* 0x000000010000780c */ /* 0x040fe40003f24270 */
[----:B------:R-:W-:Y:S02]  /*7940*/  FSEL R7, R173, -INF , P0 ;  /* 0xff800000ad077808 */ /* 0x000fe40000000000 */
[----:B------:R-:W-:Y:S02]  /*7950*/  ISETP.GT.AND P0, PT, R0, 0x8, PT ;  /* 0x000000080000780c */ /* 0x000fe40003f04270 */
[----:B------:R-:W-:Y:S02]  /*7960*/  FMNMX.FTZ R2, R7, R3, !PT ;  /* 0x0000000307027209 */ /* 0x000fe40007810000 */
[----:B------:R-:W-:Y:S02]  /*7970*/  FSEL R8, R172, -INF , P1 ;  /* 0xff800000ac087808 */ /* 0x000fe40000800000 */
[----:B------:R-:W-:Y:S02]  /*7980*/  FSEL R10, R103, -INF , P0 ;  /* 0xff800000670a7808 */ /* 0x000fe40000000000 */
[----:B------:R-:W-:Y:S02]  /*7990*/  FMNMX.FTZ R2, R8, R2, !PT ;  /* 0x0000000208027209 */ /* 0x000fe40007810000 */
[----:B------:R-:W-:Y:S02]  /*79a0*/  ISETP.GT.AND P1, PT, R0, 0x9, PT ;  /* 0x000000090000780c */ /* 0x000fe40003f24270 */
[----:B------:R-:W-:Y:S02]  /*79b0*/  FMNMX.FTZ R2, R10, R2, !PT ;  /* 0x000000020a027209 */ /* 0x000fe40007810000 */
[----:B------:R-:W-:Y:S02]  /*79c0*/  FSEL R15, R15, -INF , P1 ;  /* 0xff8000000f0f7808 */ /* 0x000fe40000800000 */
[C---:B------:R-:W-:Y:S02]  /*79d0*/  ISETP.GT.AND P0, PT, R0.reuse, 0x10, PT ;  /* 0x000000100000780c */ /* 0x040fe40003f04270 */
[----:B------:R-:W-:Y:S02]  /*79e0*/  FMNMX.FTZ R2, R15, R2, !PT ;  /* 0x000000020f027209 */ /* 0x000fe40007810000 */
[----:B------:R-:W-:Y:S02]  /*79f0*/  ISETP.GT.AND P1, PT, R0, 0x11, PT ;  /* 0x000000110000780c */ /* 0x000fe40003f24270 */
[----:B------:R-:W-:Y:S02]  /*7a00*/  FSEL R182, R102, -INF , P0 ;  /* 0xff80000066b67808 */ /* 0x000fe40000000000 */
[----:B------:R-:W-:Y:S02]  /*7a10*/  FSEL R181, R101, -INF , P1 ;  /* 0xff80000065b57808 */ /* 0x000fe40000800000 */
[----:B------:R-:W-:Y:S02]  /*7a20*/  ISETP.GT.AND P0, PT, R0, 0x18, PT ;  /* 0x000000180000780c */ /* 0x000fe40003f04270 */
[----:B------:R-:W-:Y:S02]  /*7a30*/  FMNMX.FTZ R2, R182, R2, !PT ;  /* 0x00000002b6027209 */ /* 0x000fe40007810000 */
[----:B------:R-:W-:Y:S02]  /*7a40*/  FSEL R199, R18, -INF , P0 ;  /* 0xff80000012c77808 */ /* 0x000fe40000000000 */
[----:B------:R-:W-:Y:S02]  /*7a50*/  ISETP.GT.AND P1, PT, R0, 0x19, PT ;  /* 0x000000190000780c */ /* 0x000fe40003f24270 */
[----:B------:R-:W-:Y:S02]  /*7a60*/  FMNMX.FTZ R2, R181, R2, !PT ;  /* 0x00000002b5027209 */ /* 0x000fe40007810000 */
[----:B------:R-:W-:Y:S02]  /*7a70*/  FSEL R183, R16, -INF , P1 ;  /* 0xff80000010b77808 */ /* 0x000fe40000800000 */
[----:B------:R-:W-:Y:S01]  /*7a80*/  FMNMX.FTZ R2, R199, R2, !PT ;  /* 0x00000002c7027209 */ /* 0x000fe20007810000 */
[----:B------:R-:W-:Y:S01]  /*7a90*/  SHFL.IDX PT, R16, R4, 0x3, 0x1c1f ;  /* 0x007c1f0004107f89 */ /* 0x000fe200000e0000 */
[C---:B------:R-:W-:Y:S02]  /*7aa0*/  ISETP.GT.AND P2, PT, R0.reuse, 0x20, PT ;  /* 0x000000200000780c */ /* 0x040fe40003f44270 */
[C---:B------:R-:W-:Y:S02]  /*7ab0*/  ISETP.GT.AND P1, PT, R0.reuse, 0x28, PT ;  /* 0x000000280000780c */ /* 0x040fe40003f24270 */
[----:B------:R-:W-:Y:S02]  /*7ac0*/  ISETP.GT.AND P0, PT, R0, 0x21, PT ;  /* 0x000000210000780c */ /* 0x000fe40003f04270 */
[----:B------:R-:W-:Y:S02]  /*7ad0*/  FSEL R226, R12, -INF , P2 ;  /* 0xff8000000ce27808 */ /* 0x000fe40001000000 */
[----:B------:R-:W-:Y:S01]  /*7ae0*/  ISETP.GT.AND P2, PT, R0, 0x29, PT ;  /* 0x000000290000780c */ /* 0x000fe20003f44270 */
[----:B------:R1:W3:Y:S01]  /*7af0*/  SHFL.IDX PT, R12, R4, 0x2, 0x1c1f ;  /* 0x005c1f00040c7f89 */ /* 0x0002e200000e0000 */
[----:B------:R-:W-:Y:S02]  /*7b00*/  FMNMX.FTZ R0, R183, R2, !PT ;  /* 0x00000002b7007209 */ /* 0x000fe40007810000 */
[----:B------:R-:W-:Y:S02]  /*7b10*/  FSEL R225, R14, -INF , P0 ;  /* 0xff8000000ee17808 */ /* 0x000fe40000000000 */
[----:B------:R-:W-:Y:S02]  /*7b20*/  FMNMX.FTZ R0, R226, R0, !PT ;  /* 0x00000000e2007209 */ /* 0x000fe40007810000 */
[----:B------:R-:W-:Y:S02]  /*7b30*/  FSEL R224, R11, -INF , P1 ;  /* 0xff8000000be07808 */ /* 0x000fe40000800000 */
[----:B------:R-:W-:Y:S02]  /*7b40*/  FMNMX.FTZ R0, R225, R0, !PT ;  /* 0x00000000e1007209 */ /* 0x000fe40007810000 */
[----:B------:R-:W-:Y:S02]  /*7b50*/  FSEL R223, R13, -INF , P2 ;  /* 0xff8000000ddf7808 */ /* 0x000fe40001000000 */
[----:B------:R-:W-:Y:S02]  /*7b60*/  FMNMX.FTZ R0, R224, R0, !PT ;  /* 0x00000000e0007209 */ /* 0x000fe40007810000 */
[----:B--2---:R-:W-:Y:S02]  /*7b70*/  IADD3 R2, R5, R6, RZ ;  /* 0x0000000605027210 */ /* 0x004fe40007ffe0ff */
[----:B------:R-:W-:Y:S02]  /*7b80*/  FMNMX.FTZ R6, R223, R0, !PT ;  /* 0x00000000df067209 */ /* 0x000fe40007810000 */
[C---:B------:R-:W-:Y:S02]  /*7b90*/  ISETP.GT.AND P0, PT, R2.reuse, RZ, PT ;  /* 0x000000ff0200720c */ /* 0x040fe40003f04270 */
[----:B------:R-:W-:Y:S01]  /*7ba0*/  ISETP.GT.AND P1, PT, R2, 0x1, PT ;  /* 0x000000010200780c */ /* 0x000fe20003f24270 */
[----:B------:R-:W2:Y:S01]  /*7bb0*/  SHFL.BFLY PT, R13, R6, 0x2, 0x1f ;  /* 0x0c401f00060d7f89 */ /* 0x000ea200000e0000 */
[----:B------:R-:W-:Y:S02]  /*7bc0*/  FSEL R9, R177, -INF , P0 ;  /* 0xff800000b1097808 */ /* 0x000fe40000000000 */
[----:B------:R-:W-:Y:S02]  /*7bd0*/  FSEL R11, R176, -INF , P1 ;  /* 0xff800000b00b7808 */ /* 0x000fe40000800000 */
[----:B-1----:R-:W-:Y:S02]  /*7be0*/  FMNMX.FTZ R4, R9, R100, !PT ;  /* 0x0000006409047209 */ /* 0x002fe40007810000 */
[C---:B------:R-:W-:Y:S02]  /*7bf0*/  ISETP.GT.AND P0, PT, R2.reuse, 0x8, PT ;  /* 0x000000080200780c */ /* 0x040fe40003f04270 */
[----:B------:R-:W-:Y:S02]  /*7c00*/  FMNMX.FTZ R0, R11, R4, !PT ;  /* 0x000000040b007209 */ /* 0x000fe40007810000 */
[C---:B------:R-:W-:Y:S02]  /*7c10*/  ISETP.GT.AND P1, PT, R2.reuse, 0x9, PT ;  /* 0x000000090200780c */ /* 0x040fe40003f24270 */
[----:B------:R-:W-:Y:S02]  /*7c20*/  FSEL R14, R109, -INF , P0 ;  /* 0xff8000006d0e7808 */ /* 0x000fe40000000000 */
[----:B------:R-:W-:Y:S02]  /*7c30*/  ISETP.GT.AND P0, PT, R2, 0x10, PT ;  /* 0x000000100200780c */ /* 0x000fe40003f04270 */
[----:B------:R-:W-:Y:S02]  /*7c40*/  FSEL R18, R111, -INF , P1 ;  /* 0xff8000006f127808 */ /* 0x000fe40000800000 */
[----:B------:R-:W-:Y:S02]  /*7c50*/  FMNMX.FTZ R0, R14, R0, !PT ;  /* 0x000000000e007209 */ /* 0x000fe40007810000 */
[C---:B------:R-:W-:Y:S02]  /*7c60*/  ISETP.GT.AND P1, PT, R2.reuse, 0x11, PT ;  /* 0x000000110200780c */ /* 0x040fe40003f24270 */
[----:B------:R-:W-:Y:S02]  /*7c70*/  FSEL R179, R107, -INF , P0 ;  /* 0xff8000006bb37808 */ /* 0x000fe40000000000 */
[----:B------:R-:W-:Y:S02]  /*7c80*/  ISETP.GT.AND P0, PT, R2, 0x18, PT ;  /* 0x000000180200780c */ /* 0x000fe40003f04270 */
[----:B------:R-:W-:Y:S02]  /*7c90*/  FMNMX.FTZ R4, R18, R0, !PT ;  /* 0x0000000012047209 */ /* 0x000fe40007810000 */
[----:B---3--:R-:W-:Y:S02]  /*7ca0*/  IADD3 R0, R5, R12, RZ ;  /* 0x0000000c05007210 */ /* 0x008fe40007ffe0ff */
[----:B------:R-:W-:Y:S02]  /*7cb0*/  FSEL R178, R106, -INF , P1 ;  /* 0xff8000006ab27808 */ /* 0x000fe40000800000 */
[C---:B------:R-:W-:Y:S02]  /*7cc0*/  ISETP.GT.AND P2, PT, R2.reuse, 0x21, PT ;  /* 0x000000210200780c */ /* 0x040fe40003f44270 */
[C---:B------:R-:W-:Y:S02]  /*7cd0*/  ISETP.GT.AND P1, PT, R2.reuse, 0x19, PT ;  /* 0x000000190200780c */ /* 0x040fe40003f24270 */
[----:B------:R-:W-:Y:S02]  /*7ce0*/  FSEL R177, R23, -INF , P0 ;  /* 0xff80000017b17808 */ /* 0x000fe40000000000 */
[----:B------:R-:W-:Y:S02]  /*7cf0*/  ISETP.GT.AND P0, PT, R2, 0x20, PT ;  /* 0x000000200200780c */ /* 0x000fe40003f04270 */
[----:B------:R-:W-:Y:S02]  /*7d00*/  FSEL R221, R21, -INF , P2 ;  /* 0xff80000015dd7808 */ /* 0x000fe40001000000 */
[----:B------:R-:W-:Y:S02]  /*7d10*/  FSEL R176, R22, -INF , P1 ;  /* 0xff80000016b07808 */ /* 0x000fe40000800000 */
[----:B------:R-:W-:Y:S02]  /*7d20*/  ISETP.GT.AND P1, PT, R2, 0x28, PT ;  /* 0x000000280200780c */ /* 0x000fe40003f24270 */
[----:B------:R-:W-:Y:S02]  /*7d30*/  ISETP.GT.AND P2, PT, R0, RZ, PT ;  /* 0x000000ff0000720c */ /* 0x000fe40003f44270 */
[----:B------:R-:W-:Y:S02]  /*7d40*/  FSEL R222, R20, -INF , P0 ;  /* 0xff80000014de7808 */ /* 0x000fe40000000000 */
[----:B------:R-:W-:Y:S02]  /*7d50*/  ISETP.GT.AND P0, PT, R2, 0x29, PT ;  /* 0x000000290200780c */ /* 0x000fe40003f04270 */
[----:B--2---:R-:W-:Y:S02]  /*7d60*/  FMNMX.FTZ R2, R6, R13, !PT ;  /* 0x0000000d06027209 */ /* 0x004fe40007810000 */
[----:B------:R-:W-:Y:S02]  /*7d70*/  FSEL R220, R19, -INF , P1 ;  /* 0xff80000013dc7808 */ /* 0x000fe40000800000 */
[C---:B------:R-:W-:Y:S01]  /*7d80*/  ISETP.GT.AND P1, PT, R0.reuse, 0x1, PT ;  /* 0x000000010000780c */ /* 0x040fe20003f24270 */
[----:B------:R-:W1:Y:S01]  /*7d90*/  SHFL.BFLY PT, R23, R2, 0x1, 0x1f ;  /* 0x0c201f0002177f89 */ /* 0x000e6200000e0000 */
[----:B------:R-:W-:Y:S02]  /*7da0*/  FSEL R6, R205, -INF , P2 ;  /* 0xff800000cd067808 */ /* 0x000fe40001000000 */
[----:B------:R-:W-:Y:S02]  /*7db0*/  FSEL R219, R17, -INF , P0 ;  /* 0xff80000011db7808 */ /* 0x000fe40000000000 */
[----:B------:R-:W-:Y:S02]  /*7dc0*/  ISETP.GT.AND P0, PT, R0, 0x8, PT ;  /* 0x000000080000780c */ /* 0x000fe40003f04270 */
[----:B------:R-:W-:Y:S02]  /*7dd0*/  FSEL R13, R204, -INF , P1 ;  /* 0xff800000cc0d7808 */ /* 0x000fe40000800000 */
[----:B------:R-:W-:Y:S02]  /*7de0*/  FMNMX.FTZ R19, R6, R104, !PT ;  /* 0x0000006806137209 */ /* 0x000fe40007810000 */
[----:B------:R-:W-:Y:S02]  /*7df0*/  ISETP.GT.AND P2, PT, R0, 0x9, PT ;  /* 0x000000090000780c */ /* 0x000fe40003f44270 */
[----:B------:R-:W-:Y:S02]  /*7e00*/  FMNMX.FTZ R19, R13, R19, !PT ;  /* 0x000000130d137209 */ /* 0x000fe40007810000 */
[----:B------:R-:W-:Y:S02]  /*7e10*/  FMNMX.FTZ R12, R179, R4, !PT ;  /* 0x00000004b30c7209 */ /* 0x000fe40007810000 */
[----:B------:R-:W-:Y:S02]  /*7e20*/  IADD3 R4, R5, R16, RZ ;  /* 0x0000001005047210 */ /* 0x000fe40007ffe0ff */
[----:B------:R-:W-:Y:S02]  /*7e30*/  FSEL R16, R201, -INF , P0 ;  /* 0xff800000c9107808 */ /* 0x000fe40000000000 */
[----:B------:R-:W-:Y:S02]  /*7e40*/  FSEL R17, R200, -INF , P2 ;  /* 0xff800000c8117808 */ /* 0x000fe40001000000 */
[----:B------:R-:W-:Y:S02]  /*7e50*/  FMNMX.FTZ R21, R16, R19, !PT ;  /* 0x0000001310157209 */ /* 0x000fe40007810000 */
[C---:B------:R-:W-:Y:S02]  /*7e60*/  ISETP.GT.AND P1, PT, R0.reuse, 0x10, PT ;  /* 0x000000100000780c */ /* 0x040fe40003f24270 */
[----:B------:R-:W-:Y:S02]  /*7e70*/  ISETP.GT.AND P0, PT, R0, 0x11, PT ;  /* 0x000000110000780c */ /* 0x000fe40003f04270 */
[----:B------:R-:W-:Y:S02]  /*7e80*/  ISETP.GT.AND P2, PT, R4, RZ, PT ;  /* 0x000000ff0400720c */ /* 0x000fe40003f44270 */
[----:B------:R-:W-:Y:S02]  /*7e90*/  FMNMX.FTZ R5, R178, R12, !PT ;  /* 0x0000000cb2057209 */ /* 0x000fe40007810000 */
[----:B------:R-:W-:Y:S02]  /*7ea0*/  FMNMX.FTZ R21, R17, R21, !PT ;  /* 0x0000001511157209 */ /* 0x000fe40007810000 */
[----:B------:R-:W-:Y:S02]  /*7eb0*/  FSEL R169, R165, -INF , P1 ;  /* 0xff800000a5a97808 */ /* 0x000fe40000800000 */
[----:B------:R-:W-:Y:S02]  /*7ec0*/  ISETP.GT.AND P1, PT, R0, 0x18, PT ;  /* 0x000000180000780c */ /* 0x000fe40003f24270 */
[----:B------:R-:W-:Y:S02]  /*7ed0*/  FSEL R171, R164, -INF , P0 ;  /* 0xff800000a4ab7808 */ /* 0x000fe40000000000 */
[----:B------:R-:W-:Y:S02]  /*7ee0*/  ISETP.GT.AND P0, PT, R4, 0x1, PT ;  /* 0x000000010400780c */ /* 0x000fe40003f04270 */
[----:B------:R-:W-:Y:S02]  /*7ef0*/  FSEL R12, R206, -INF , P2 ;  /* 0xff800000ce0c7808 */ /* 0x000fe40001000000 */
[----:B------:R-:W-:Y:S02]  /*7f00*/  ISETP.GT.AND P2, PT, R0, 0x19, PT ;  /* 0x000000190000780c */ /* 0x000fe40003f44270 */
[----:B------:R-:W-:Y:S02]  /*7f10*/  FMNMX.FTZ R5, R177, R5, !PT ;  /* 0x00000005b1057209 */ /* 0x000fe40007810000 */
[----:B------:R-:W-:Y:S02]  /*7f20*/  FSEL R20, R207, -INF , P0 ;  /* 0xff800000cf147808 */ /* 0x000fe40000000000 */
[----:B------:R-:W-:Y:S02]  /*7f30*/  FSEL R172, R108, -INF , P2 ;  /* 0xff8000006cac7808 */ /* 0x000fe40001000000 */
[----:B------:R-:W-:Y:S02]  /*7f40*/  FSEL R173, R110, -INF , P1 ;  /* 0xff8000006ead7808 */ /* 0x000fe40000800000 */
[----:B------:R-:W-:Y:S02]  /*7f50*/  ISETP.GT.AND P1, PT, R4, 0x8, PT ;  /* 0x000000080400780c */ /* 0x000fe40003f24270 */
[----:B------:R-:W-:Y:S02]  /*7f60*/  ISETP.GT.AND P0, PT, R0, 0x20, PT ;  /* 0x000000200000780c */ /* 0x000fe40003f04270 */
[----:B------:R-:W-:Y:S02]  /*7f70*/  ISETP.GT.AND P2, PT, R4, 0x9, PT ;  /* 0x000000090400780c */ /* 0x000fe40003f44270 */
[----:B------:R-:W-:Y:S02]  /*7f80*/  FMNMX.FTZ R21, R169, R21, !PT ;  /* 0x00000015a9157209 */ /* 0x000fe40007810000 */
[----:B------:R-:W-:Y:S02]  /*7f90*/  FMNMX.FTZ R5, R176, R5, !PT ;  /* 0x00000005b0057209 */ /* 0x000fe40007810000 */
[----:B------:R-:W-:Y:S02]  /*7fa0*/  FSEL R19, R202, -INF , P1 ;  /* 0xff800000ca137808 */ /* 0x000fe40000800000 */
[----:B------:R-:W-:Y:S02]  /*7fb0*/  ISETP.GT.AND P1, PT, R0, 0x21, PT ;  /* 0x000000210000780c */ /* 0x000fe40003f24270 */
[----:B------:R-:W-:Y:S02]  /*7fc0*/  FSEL R218, R24, -INF , P0 ;  /* 0xff80000018da7808 */ /* 0x000fe40000000000 */
[C---:B------:R-:W-:Y:S02]  /*7fd0*/  ISETP.GT.AND P0, PT, R0.reuse, 0x28, PT ;  /* 0x000000280000780c */ /* 0x040fe40003f04270 */
[----:B------:R-:W-:Y:S02]  /*7fe0*/  FSEL R24, R203, -INF , P2 ;  /* 0xff800000cb187808 */ /* 0x000fe40001000000 */
[----:B------:R-:W-:Y:S02]  /*7ff0*/  ISETP.GT.AND P2, PT, R0, 0x29, PT ;  /* 0x000000290000780c */ /* 0x000fe40003f44270 */
[----:B------:R-:W-:Y:S02]  /*8000*/  FMNMX.FTZ R0, R171, R21, !PT ;  /* 0x00000015ab007209 */ /* 0x000fe40007810000 */
[----:B------:R-:W-:Y:S02]  /*8010*/  FMNMX.FTZ R21, R12, R105, !PT ;  /* 0x000000690c157209 */ /* 0x000fe40007810000 */
[----:B------:R-:W-:Y:S02]  /*8020*/  FMNMX.FTZ R5, R222, R5, !PT ;  /* 0x00000005de057209 */ /* 0x000fe40007810000 */
[----:B-1----:R-:W-:Y:S02]  /*8030*/  FMNMX.FTZ R108, R2, R23, !PT ;  /* 0x00000017026c7209 */ /* 0x002fe40007810000 */
[----:B------:R-:W-:Y:S02]  /*8040*/  FMNMX.FTZ R2, R173, R0, !PT ;  /* 0x00000000ad027209 */ /* 0x000fe40007810000 */
[----:B------:R-:W-:Y:S02]  /*8050*/  FMNMX.FTZ R0, R20, R21, !PT ;  /* 0x0000001514007209 */ /* 0x000fe40007810000 */
[----:B------:R-:W-:Y:S02]  /*8060*/  FMNMX.FTZ R5, R221, R5, !PT ;  /* 0x00000005dd057209 */ /* 0x000fe40007810000 */
[----:B------:R-:W-:Y:S02]  /*8070*/  FMNMX.FTZ R0, R19, R0, !PT ;  /* 0x0000000013007209 */ /* 0x000fe40007810000 */
[----:B------:R-:W-:Y:S02]  /*8080*/  FSEL R217, R27, -INF , P1 ;  /* 0xff8000001bd97808 */ /* 0x000fe40000800000 */
[----:B------:R-:W-:Y:S02]  /*8090*/  ISETP.GT.AND P1, PT, R4, 0x10, PT ;  /* 0x000000100400780c */ /* 0x000fe40003f24270 */
[----:B------:R-:W-:Y:S02]  /*80a0*/  FMNMX.FTZ R5, R220, R5, !PT ;  /* 0x00000005dc057209 */ /* 0x000fe40007810000 */
[----:B------:R-:W-:Y:S02]  /*80b0*/  FSEL R167, R167, -INF , P1 ;  /* 0xff800000a7a77808 */ /* 0x000fe40000800000 */
[----:B------:R-:W-:Y:S02]  /*80c0*/  FMNMX.FTZ R0, R24, R0, !PT ;  /* 0x0000000018007209 */ /* 0x000fe40007810000 */
[----:B------:R-:W-:Y:S02]  /*80d0*/  ISETP.GT.AND P1, PT, R4, 0x11, PT ;  /* 0x000000110400780c */ /* 0x000fe40003f24270 */
[----:B------:R-:W-:Y:S02]  /*80e0*/  FSEL R215, R26, -INF , P0 ;  /* 0xff8000001ad77808 */ /* 0x000fe40000000000 */
[----:B------:R-:W-:Y:S02]  /*80f0*/  ISETP.GT.AND P0, PT, R4, 0x18, PT ;  /* 0x000000180400780c */ /* 0x000fe40003f04270 */
[----:B------:R-:W-:Y:S02]  /*8100*/  FMNMX.FTZ R5, R219, R5, !PT ;  /* 0x00000005db057209 */ /* 0x000fe40007810000 */
[----:B------:R-:W-:Y:S01]  /*8110*/  FMNMX.FTZ R21, R167, R0, !PT ;  /* 0x00000000a7157209 */ /* 0x000fe20007810000 */
[----:B------:R-:W-:Y:S01]  /*8120*/  FMUL.FTZ R0, R108, c[0x0][0x2d0] ;  /* 0x0000b4006c007a20 */ /* 0x000fe20000410000 */
[----:B------:R-:W-:Y:S01]  /*8130*/  FSEL R168, R174, -INF , P1 ;  /* 0xff800000aea87808 */ /* 0x000fe20000800000 */
[----:B------:R-:W1:Y:S01]  /*8140*/  SHFL.BFLY PT, R22, R5, 0x2, 0x1f ;  /* 0x0c401f0005167f89 */ /* 0x000e6200000e0000 */
[----:B------:R-:W-:Y:S02]  /*8150*/  FSEL R174, R166, -INF , P0 ;  /* 0xff800000a6ae7808 */ /* 0x000fe40000000000 */
[----:B------:R-:W-:Y:S02]  /*8160*/  FSETP.NEU.FTZ.AND P0, PT, R108, -INF , PT ;  /* 0xff8000006c00780b */ /* 0x000fe40003f1d000 */
[----:B------:R-:W-:Y:S02]  /*8170*/  FMNMX.FTZ R2, R172, R2, !PT ;  /* 0x00000002ac027209 */ /* 0x000fe40007810000 */
[----:B------:R-:W-:Y:S02]  /*8180*/  FSEL R111, R0, RZ, P0 ;  /* 0x000000ff006f7208 */ /* 0x000fe40000000000 */
[----:B------:R-:W-:Y:S02]  /*8190*/  FMNMX.FTZ R21, R168, R21, !PT ;  /* 0x00000015a8157209 */ /* 0x000fe40007810000 */
[----:B------:R-:W-:Y:S01]  /*81a0*/  ISETP.GT.AND P1, PT, R4, 0x19, PT ;  /* 0x000000190400780c */ /* 0x000fe20003f24270 */
[--C-:B------:R-:W-:Y:S01]  /*81b0*/  FFMA.FTZ R0, R7, c[0x0][0x2d0], -R111.reuse ;  /* 0x0000b40007007a23 */ /* 0x100fe2000001086f */
[----:B------:R-:W-:Y:S02]  /*81c0*/  FMNMX.FTZ R2, R218, R2, !PT ;  /* 0x00000002da027209 */ /* 0x000fe40007810000 */
[----:B------:R-:W-:Y:S01]  /*81d0*/  FMNMX.FTZ R21, R174, R21, !PT ;  /* 0x00000015ae157209 */ /* 0x000fe20007810000 */
[----:B------:R2:W-:Y:S01]  /*81e0*/  MUFU.EX2 R201, R0 ;  /* 0x0000000000c97308 */ /* 0x0005e20000000800 */
[----:B------:R-:W-:Y:S02]  /*81f0*/  FSEL R175, R175, -INF , P1 ;  /* 0xff800000afaf7808 */ /* 0x000fe40000800000 */
[----:B------:R-:W-:Y:S02]  /*8200*/  FSEL R212, R25, -INF , P2 ;  /* 0xff80000019d47808 */ /* 0x000fe40001000000 */
[C---:B------:R-:W-:Y:S02]  /*8210*/  ISETP.GT.AND P2, PT, R4.reuse, 0x20, PT ;  /* 0x000000200400780c */ /* 0x040fe40003f44270 */
[----:B------:R-:W-:Y:S02]  /*8220*/  FMNMX.FTZ R2, R217, R2, !PT ;  /* 0x00000002d9027209 */ /* 0x000fe40007810000 */
[----:B-1----:R-:W-:Y:S02]  /*8230*/  FMNMX.FTZ R5, R5, R22, !PT ;  /* 0x0000001605057209 */ /* 0x002fe40007810000 */
[----:B------:R-:W-:Y:S02]  /*8240*/  FMNMX.FTZ R7, R175, R21, !PT ;  /* 0x00000015af077209 */ /* 0x000fe40007810000 */
[----:B------:R-:W-:Y:S01]  /*8250*/  ISETP.GT.AND P1, PT, R4, 0x21, PT ;  /* 0x000000210400780c */ /* 0x000fe20003f24270 */
[----:B------:R-:W1:Y:S01]  /*8260*/  SHFL.BFLY PT, R23, R5, 0x1, 0x1f ;  /* 0x0c201f0005177f89 */ /* 0x000e6200000e0000 */
[----:B------:R-:W-:Y:S02]  /*8270*/  FSEL R211, R31, -INF , P2 ;  /* 0xff8000001fd37808 */ /* 0x000fe40001000000 */
[----:B------:R-:W-:Y:S02]  /*8280*/  FMNMX.FTZ R2, R215, R2, !PT ;  /* 0x00000002d7027209 */ /* 0x000fe40007810000 */
[----:B------:R-:W-:Y:S02]  /*8290*/  FSEL R207, R30, -INF , P1 ;  /* 0xff8000001ecf7808 */ /* 0x000fe40000800000 */
[----:B------:R-:W-:Y:S02]  /*82a0*/  FMNMX.FTZ R7, R211, R7, !PT ;  /* 0x00000007d3077209 */ /* 0x000fe40007810000 */
[----:B------:R-:W-:Y:S01]  /*82b0*/  FMNMX.FTZ R2, R212, R2, !PT ;  /* 0x00000002d4027209 */ /* 0x000fe20007810000 */
[--C-:B--2---:R-:W-:Y:S01]  /*82c0*/  FFMA.FTZ R0, R8, c[0x0][0x2d0], -R111.reuse ;  /* 0x0000b40008007a23 */ /* 0x104fe2000001086f */
[C---:B------:R-:W-:Y:S02]  /*82d0*/  ISETP.GT.AND P2, PT, R4.reuse, 0x28, PT ;  /* 0x000000280400780c */ /* 0x040fe40003f44270 */
[----:B------:R-:W-:Y:S01]  /*82e0*/  ISETP.GT.AND P1, PT, R4, 0x29, PT ;  /* 0x000000290400780c */ /* 0x000fe20003f24270 */
[----:B------:R2:W3:Y:S01]  /*82f0*/  MUFU.EX2 R209, R0 ;  /* 0x0000000000d17308 */ /* 0x0004e20000000800 */
[----:B------:R-:W-:Y:S01]  /*8300*/  FMNMX.FTZ R4, R207, R7, !PT ;  /* 0x00000007cf047209 */ /* 0x000fe20007810000 */
[--C-:B------:R-:W-:Y:S01]  /*8310*/  FFMA.FTZ R7, R10, c[0x0][0x2d0], -R111.reuse ;  /* 0x0000b4000a077a23 */ /* 0x100fe2000001086f */
[----:B------:R-:W4:Y:S01]  /*8320*/  SHFL.BFLY PT, R22, R2, 0x2, 0x1f ;  /* 0x0c401f0002167f89 */ /* 0x000f2200000e0000 */
[----:B------:R-:W-:Y:S02]  /*8330*/  FSEL R205, R29, -INF , P2 ;  /* 0xff8000001dcd7808 */ /* 0x000fe40001000000 */
[----:B------:R-:W-:Y:S04]  /*8340*/  FSEL R103, R28, -INF , P1 ;  /* 0xff8000001c677808 */ /* 0x000fe80000800000 */
[----:B------:R5:W-:Y:S01]  /*8350*/  MUFU.EX2 R234, R7 ;  /* 0x0000000700ea7308 */ /* 0x000be20000000800 */
[----:B-1----:R-:W-:Y:S01]  /*8360*/  FMNMX.FTZ R107, R5, R23, !PT ;  /* 0x00000017056b7209 */ /* 0x002fe20007810000 */
[----:B------:R-:W-:Y:S03]  /*8370*/  FFMA.FTZ R5, R15, c[0x0][0x2d0], -R111 ;  /* 0x0000b4000f057a23 */ /* 0x000fe6000001086f */
[----:B------:R-:W-:Y:S05]  /*8380*/  FSETP.NEU.FTZ.AND P2, PT, R107, -INF , PT ;  /* 0xff8000006b00780b */ /* 0x000fea0003f5d000 */
[----:B------:R1:W1:Y:S01]  /*8390*/  MUFU.EX2 R235, R5 ;  /* 0x0000000500eb7308 */ /* 0x0002620000000800 */
[----:B--2---:R-:W-:Y:S02]  /*83a0*/  FMNMX.FTZ R0, R205, R4, !PT ;  /* 0x00000004cd007209 */ /* 0x004fe40007810000 */
[----:B---3--:R-:W-:Y:S02]  /*83b0*/  F2FP.BF16.PACK_AB R160, R209, R201 ;  /* 0x000000c9d1a0723e */ /* 0x008fe400000010ff */
[----:B------:R-:W-:Y:S02]  /*83c0*/  FMNMX.FTZ R0, R103, R0, !PT ;  /* 0x0000000067007209 */ /* 0x000fe40007810000 */
[----:B----4-:R-:W-:Y:S03]  /*83d0*/  FMNMX.FTZ R4, R2, R22, !PT ;  /* 0x0000001602047209 */ /* 0x010fe60007810000 */
[----:B------:R-:W2:Y:S01]  /*83e0*/  SHFL.BFLY PT, R2, R0, 0x2, 0x1f ;  /* 0x0c401f0000027f89 */ /* 0x000ea200000e0000 */
[----:B-----5:R-:W-:Y:S05]  /*83f0*/  FMUL.FTZ R7, R107, c[0x0][0x2d0] ;  /* 0x0000b4006b077a20 */ /* 0x020fea0000410000 */
[----:B------:R-:W-:Y:S02]  /*8400*/  FSEL R109, R7, RZ, P2 ;  /* 0x000000ff076d7208 */ /* 0x000fe40001000000 */
[----:B------:R-:W3:Y:S03]  /*8410*/  SHFL.BFLY PT, R8, R4, 0x1, 0x1f ;  /* 0x0c201f0004087f89 */ /* 0x000ee600000e0000 */
[--C-:B-1----:R-:W-:Y:S01]  /*8420*/  FFMA.FTZ R5, R9, c[0x0][0x2d0], -R109.reuse ;  /* 0x0000b40009057a23 */ /* 0x102fe2000001086d */
[----:B------:R-:W-:Y:S03]  /*8430*/  F2FP.BF16.PACK_AB R162, R235, R234 ;  /* 0x000000eaeba2723e */ /* 0x000fe600000010ff */
[----:B------:R1:W-:Y:S01]  /*8440*/  MUFU.EX2 R170, R5 ;  /* 0x0000000500aa7308 */ /* 0x0003e20000000800 */
[----:B--2---:R-:W-:Y:S01]  /*8450*/  FMNMX.FTZ R0, R0, R2, !PT ;  /* 0x0000000200007209 */ /* 0x004fe20007810000 */
[--C-:B------:R-:W-:Y:S08]  /*8460*/  FFMA.FTZ R2, R14, c[0x0][0x2d0], -R109.reuse ;  /* 0x0000b4000e027a23 */ /* 0x100ff0000001086d */
[----:B------:R2:W-:Y:S01]  /*8470*/  MUFU.EX2 R232, R2 ;  /* 0x0000000200e87308 */ /* 0x0005e20000000800 */
[----:B---3--:R-:W-:Y:S01]  /*8480*/  FMNMX.FTZ R106, R4, R8, !PT ;  /* 0x00000008046a7209 */ /* 0x008fe20007810000 */
[--C-:B------:R-:W-:Y:S03]  /*8490*/  FFMA.FTZ R4, R18, c[0x0][0x2d0], -R109.reuse ;  /* 0x0000b40012047a23 */ /* 0x100fe6000001086d */
[C---:B------:R-:W-:Y:S01]  /*84a0*/  FSETP.NEU.FTZ.AND P1, PT, R106.reuse, -INF , PT ;  /* 0xff8000006a00780b */ /* 0x040fe20003f3d000 */
[----:B-1----:R-:W-:Y:S04]  /*84b0*/  FFMA.FTZ R5, R11, c[0x0][0x2d0], -R109 ;  /* 0x0000b4000b057a23 */ /* 0x002fe8000001086d */
[----:B------:R-:W1:Y:S10]  /*84c0*/  MUFU.EX2 R237, R4 ;  /* 0x0000000400ed7308 */ /* 0x000e740000000800 */
[----:B------:R3:W4:Y:S01]  /*84d0*/  MUFU.EX2 R233, R5 ;  /* 0x0000000500e97308 */ /* 0x0007220000000800 */
[----:B--2---:R-:W2:Y:S01]  /*84e0*/  SHFL.BFLY PT, R2, R0, 0x1, 0x1f ;  /* 0x0c201f0000027f89 */ /* 0x004ea200000e0000 */
[----:B-1----:R-:W-:Y:S01]  /*84f0*/  F2FP.BF16.PACK_AB R163, R237, R232 ;  /* 0x000000e8eda3723e */ /* 0x002fe200000010ff */
[----:B---3--:R-:W-:Y:S01]  /*8500*/  FMUL.FTZ R5, R106, c[0x0][0x2d0] ;  /* 0x0000b4006a057a20 */ /* 0x008fe20000410000 */
[----:B----4-:R-:W-:Y:S02]  /*8510*/  F2FP.BF16.PACK_AB R161, R233, R170 ;  /* 0x000000aae9a1723e */ /* 0x010fe400000010ff */
[----:B--2---:R-:W-:Y:S02]  /*8520*/  FMNMX.FTZ R102, R0, R2, !PT ;  /* 0x0000000200667209 */ /* 0x004fe40007810000 */
[----:B------:R-:W-:Y:S05]  /*8530*/  FSEL R110, R5, RZ, P1 ;  /* 0x000000ff056e7208 */ /* 0x000fea0000800000 */
[--C-:B------:R-:W-:Y:S02]  /*8540*/  FFMA.FTZ R4, R13, c[0x0][0x2d0], -R110.reuse ;  /* 0x0000b4000d047a23 */ /* 0x100fe4000001086e */
[--C-:B------:R-:W-:Y:S02]  /*8550*/  FFMA.FTZ R0, R16, c[0x0][0x2d0], -R110.reuse ;  /* 0x0000b40010007a23 */ /* 0x100fe4000001086e */
[----:B------:R1:W-:Y:S01]  /*8560*/  MUFU.EX2 R230, R4 ;  /* 0x0000000400e67308 */ /* 0x0003e20000000800 */
[--C-:B------:R-:W-:Y:S02]  /*8570*/  FFMA.FTZ R2, R17, c[0x0][0x2d0], -R110.reuse ;  /* 0x0000b40011027a23 */ /* 0x100fe4000001086e */
[----:B------:R-:W-:Y:S07]  /*8580*/  FFMA.FTZ R6, R6, c[0x0][0x2d0], -R110 ;  /* 0x0000b40006067a23 */ /* 0x000fee000001086e */
[----:B------:R2:W-:Y:S10]  /*8590*/  MUFU.EX2 R229, R0 ;  /* 0x0000000000e57308 */ /* 0x0005f40000000800 */
[----:B------:R3:W-:Y:S01]  /*85a0*/  MUFU.EX2 R236, R2 ;  /* 0x0000000200ec7308 */ /* 0x0007e20000000800 */
[----:B-1----:R-:W-:Y:S09]  /*85b0*/  FMUL.FTZ R4, R102, c[0x0][0x2d0] ;  /* 0x0000b40066047a20 */ /* 0x002ff20000410000 */
[----:B------:R-:W-:Y:S01]  /*85c0*/  MUFU.EX2 R166, R6 ;  /* 0x0000000600a67308 */ /* 0x000fe20000000800 */
[----:B--2---:R-:W-:Y:S02]  /*85d0*/  FSEL R0, R108, RZ, P0 ;  /* 0x000000ff6c007208 */ /* 0x004fe40000000000 */
[----:B------:R-:W-:Y:S03]  /*85e0*/  FSETP.NEU.FTZ.AND P0, PT, R102, -INF , PT ;  /* 0xff8000006600780b */ /* 0x000fe60003f1d000 */
[----:B------:R-:W-:Y:S01]  /*85f0*/  FADD.FTZ R0, -R0, R3 ;  /* 0x0000000300007221 */ /* 0x000fe20000010100 */
[----:B------:R-:W-:Y:S03]  /*8600*/  FSEL R164, R4, RZ, P0 ;  /* 0x000000ff04a47208 */ /* 0x000fe60000000000 */
[----:B------:R-:W-:Y:S02]  /*8610*/  FMUL.FTZ R0, R0, c[0x0][0x2d0] ;  /* 0x0000b40000007a20 */ /* 0x000fe40000410000 */
[--C-:B---3--:R-:W-:Y:S02]  /*8620*/  FFMA.FTZ R2, R12, c[0x0][0x2d0], -R164.reuse ;  /* 0x0000b4000c027a23 */ /* 0x108fe400000108a4 */
[----:B------:R-:W1:Y:S10]  /*8630*/  MUFU.EX2 R101, R0 ;  /* 0x0000000000657308 */ /* 0x000e740000000800 */
[----:B------:R2:W-:Y:S01]  /*8640*/  MUFU.EX2 R165, R2 ;  /* 0x0000000200a57308 */ /* 0x0005e20000000800 */
[C---:B-1----:R-:W-:Y:S01]  /*8650*/  FMUL.FTZ R4, R101.reuse, R116 ;  /* 0x0000007465047220 */ /* 0x042fe20000410000 */
[----:B------:R-:W-:Y:S01]  /*8660*/  F2FP.BF16.PACK_AB R116, R230, R166 ;  /* 0x000000a6e674723e */ /* 0x000fe200000010ff */
[C---:B------:R-:W-:Y:S02]  /*8670*/  FMUL.FTZ R5, R101.reuse, R117 ;  /* 0x0000007565057220 */ /* 0x040fe40000410000 */
[C---:B------:R-:W-:Y:S02]  /*8680*/  FMUL.FTZ R16, R101.reuse, R124 ;  /* 0x0000007c65107220 */ /* 0x040fe40000410000 */
[C---:B------:R-:W-:Y:S02]  /*8690*/  FMUL.FTZ R17, R101.reuse, R125 ;  /* 0x0000007d65117220 */ /* 0x040fe40000410000 */
[C---:B------:R-:W-:Y:S02]  /*86a0*/  FMUL.FTZ R33, R101.reuse, R141 ;  /* 0x0000008d65217220 */ /* 0x040fe40000410000 */
[--C-:B--2---:R-:W-:Y:S02]  /*86b0*/  FFMA.FTZ R2, R20, c[0x0][0x2d0], -R164.reuse ;  /* 0x0000b40014027a23 */ /* 0x104fe400000108a4 */
[----:B------:R-:W1:Y:S01]  /*86c0*/  LDSM.16.MT88.4 R20, [R185] ;  /* 0x00000000b914783b */ /* 0x000e620000004200 */
[C---:B------:R-:W-:Y:S01]  /*86d0*/  FMUL.FTZ R32, R101.reuse, R140 ;  /* 0x0000008c65207220 */ /* 0x040fe20000410000 */
[----:B------:R-:W2:Y:S01]  /*86e0*/  MUFU.EX2 R227, R2 ;  /* 0x0000000200e37308 */ /* 0x000ea20000000800 */
[C---:B------:R-:W-:Y:S02]  /*86f0*/  FMUL.FTZ R48, R101.reuse, R156 ;  /* 0x0000009c65307220 */ /* 0x040fe40000410000 */
        /* <DEDUP_REMOVED lines=10> */
[----:B------:R-:W-:Y:S01]  /*87a0*/  FMUL.FTZ R85, R101, R85 ;  /* 0x0000005565557220 */ /* 0x000fe20000410000 */
[----:B--2---:R-:W-:Y:S01]  /*87b0*/  F2FP.BF16.PACK_AB R117, R227, R165 ;  /* 0x000000a5e375723e */ /* 0x004fe200000010ff */
[----:B------:R-:W-:Y:S02]  /*87c0*/  FFMA.FTZ R2, R19, c[0x0][0x2d0], -R164 ;  /* 0x0000b40013027a23 */ /* 0x000fe400000108a4 */
[C---:B------:R-:W-:Y:S02]  /*87d0*/  FMUL.FTZ R96, R101.reuse, R96 ;  /* 0x0000006065607220 */ /* 0x040fe40000410000 */
[----:B------:R2:W-:Y:S01]  /*87e0*/  MUFU.EX2 R228, R2 ;  /* 0x0000000200e47308 */ /* 0x0005e20000000800 */
[----:B------:R-:W-:Y:S01]  /*87f0*/  FMUL.FTZ R97, R101, R97 ;  /* 0x0000006165617220 */ /* 0x000fe20000410000 */
[----:B--2---:R-:W-:Y:S05]  /*8800*/  FSEL R2, R107, RZ, P2 ;  /* 0x000000ff6b027208 */ /* 0x004fea0001000000 */
[----:B------:R-:W-:Y:S01]  /*8810*/  FADD.FTZ R0, -R2, R100 ;  /* 0x0000006402007221 */ /* 0x000fe20000010100 */
[----:B------:R-:W-:Y:S03]  /*8820*/  FSEL R2, R106, RZ, P1 ;  /* 0x000000ff6a027208 */ /* 0x000fe60000800000 */
[----:B------:R-:W-:Y:S04]  /*8830*/  FMUL.FTZ R0, R0, c[0x0][0x2d0] ;  /* 0x0000b40000007a20 */ /* 0x000fe80000410000 */
[----:B------:R2:W3:Y:S02]  /*8840*/  MUFU.EX2 R100, R0 ;  /* 0x0000000000647308 */ /* 0x0004e40000000800 */
[----:B--2---:R-:W-:Y:S01]  /*8850*/  FADD.FTZ R0, -R2, R104 ;  /* 0x0000006802007221 */ /* 0x004fe20000010100 */
[----:B------:R-:W-:Y:S01]  /*8860*/  FSEL R2, R102, RZ, P0 ;  /* 0x000000ff66027208 */ /* 0x000fe20000000000 */
[----:B---3--:R-:W-:Y:S01]  /*8870*/  FMUL.FTZ R6, R100, R118 ;  /* 0x0000007664067220 */ /* 0x008fe20000410000 */
[----:B------:R-:W-:Y:S01]  /*8880*/  F2FP.BF16.PACK_AB R118, R236, R229 ;  /* 0x000000e5ec76723e */ /* 0x000fe200000010ff */
[----:B------:R-:W-:Y:S01]  /*8890*/  FMUL.FTZ R0, R0, c[0x0][0x2d0] ;  /* 0x0000b40000007a20 */ /* 0x000fe20000410000 */
[----:B------:R-:W-:Y:S01]  /*88a0*/  ISETP.GT.AND P0, PT, R180, R251, PT ;  /* 0x000000fbb400720c */ /* 0x000fe20003f04270 */
[C---:B------:R-:W-:Y:S02]  /*88b0*/  FMUL.FTZ R7, R100.reuse, R119 ;  /* 0x0000007764077220 */ /* 0x040fe40000410000 */
[----:B------:R2:W3:Y:S01]  /*88c0*/  MUFU.EX2 R3, R0 ;  /* 0x0000000000037308 */ /* 0x0004e20000000800 */
[C---:B------:R-:W-:Y:S02]  /*88d0*/  FMUL.FTZ R18, R100.reuse, R126 ;  /* 0x0000007e64127220 */ /* 0x040fe40000410000 */
[C---:B------:R-:W-:Y:S02]  /*88e0*/  FMUL.FTZ R19, R100.reuse, R127 ;  /* 0x0000007f64137220 */ /* 0x040fe40000410000 */
[-C--:B-1----:R-:W-:Y:S01]  /*88f0*/  HMMA.16816.F32.BF16 R4, R160, R20.reuse, R4 ;  /* 0x00000014a004723c */ /* 0x082fe20000041804 */
[C---:B------:R-:W-:Y:S01]  /*8900*/  FMUL.FTZ R34, R100.reuse, R142 ;  /* 0x0000008e64227220 */ /* 0x040fe20000410000 */
[----:B------:R-:W-:Y:S01]  /*8910*/  LDSM.16.MT88.4 R124, [R186+0x400] ;  /* 0x00040000ba7c783b */ /* 0x000fe20000004200 */
[C---:B------:R-:W-:Y:S02]  /*8920*/  FMUL.FTZ R35, R100.reuse, R143 ;  /* 0x0000008f64237220 */ /* 0x040fe40000410000 */
[C---:B------:R-:W-:Y:S02]  /*8930*/  FMUL.FTZ R50, R100.reuse, R158 ;  /* 0x0000009e64327220 */ /* 0x040fe40000410000 */
[C---:B------:R-:W-:Y:S02]  /*8940*/  FMUL.FTZ R51, R100.reuse, R159 ;  /* 0x0000009f64337220 */ /* 0x040fe40000410000 */
[----:B------:R-:W-:Y:S01]  /*8950*/  FFMA.FTZ R104, R183, c[0x0][0x2d0], -R111 ;  /* 0x0000b400b7687a23 */ /* 0x000fe2000001086f */
[----:B------:R-:W-:Y:S02]  /*8960*/  LDSM.16.MT88.4 R156, [R185+0x1400] ;  /* 0x00140000b99c783b */ /* 0x000fe40000004200 */
[C---:B------:R-:W-:Y:S01]  /*8970*/  FMUL.FTZ R54, R100.reuse, R54 ;  /* 0x0000003664367220 */ /* 0x040fe20000410000 */
[----:B------:R-:W-:Y:S01]  /*8980*/  MUFU.EX2 R216, R104 ;  /* 0x0000006800d87308 */ /* 0x000fe20000000800 */
[C---:B------:R-:W-:Y:S02]  /*8990*/  FMUL.FTZ R55, R100.reuse, R55 ;  /* 0x0000003764377220 */ /* 0x040fe40000410000 */
[C---:B------:R-:W-:Y:S02]  /*89a0*/  FFMA.FTZ R140, R100.reuse, R246, R170 ;  /* 0x000000f6648c7223 */ /* 0x040fe400000100aa */
[----:B------:R-:W-:Y:S02]  /*89b0*/  FMUL.FTZ R66, R100, R66 ;  /* 0x0000004264427220 */ /* 0x000fe40000410000 */
[----:B--2---:R-:W-:Y:S02]  /*89c0*/  FADD.FTZ R0, -R2, R105 ;  /* 0x0000006902007221 */ /* 0x004fe40000010100 */
[----:B------:R-:W-:Y:S02]  /*89d0*/  FFMA.FTZ R2, R24, c[0x0][0x2d0], -R164 ;  /* 0x0000b40018027a23 */ /* 0x000fe400000108a4 */
[----:B------:R-:W-:Y:S02]  /*89e0*/  FMUL.FTZ R0, R0, c[0x0][0x2d0] ;  /* 0x0000b40000007a20 */ /* 0x000fe40000410000 */
[----:B------:R-:W1:Y:S01]  /*89f0*/  MUFU.EX2 R231, R2 ;  /* 0x0000000200e77308 */ /* 0x000e620000000800 */
[C---:B---3--:R-:W-:Y:S02]  /*8a00*/  FMUL.FTZ R8, R3.reuse, R112 ;  /* 0x0000007003087220 */ /* 0x048fe40000410000 */
[C---:B------:R-:W-:Y:S02]  /*8a10*/  FMUL.FTZ R9, R3.reuse, R113 ;  /* 0x0000007103097220 */ /* 0x040fe40000410000 */
[C---:B------:R-:W-:Y:S02]  /*8a20*/  FMUL.FTZ R12, R3.reuse, R120 ;  /* 0x00000078030c7220 */ /* 0x040fe40000410000 */
[C---:B------:R-:W-:Y:S02]  /*8a30*/  FMUL.FTZ R13, R3.reuse, R121 ;  /* 0x00000079030d7220 */ /* 0x040fe40000410000 */
        /* <DEDUP_REMOVED lines=10> */
[--C-:B------:R-:W-:Y:S02]  /*8ae0*/  FFMA.FTZ R2, R182, c[0x0][0x2d0], -R111.reuse ;  /* 0x0000b400b6027a23 */ /* 0x100fe4000001086f */
[----:B------:R-:W-:Y:S02]  /*8af0*/  FFMA.FTZ R105, R199, c[0x0][0x2d0], -R111 ;  /* 0x0000b400c7697a23 */ /* 0x000fe4000001086f */
[----:B------:R1:W-:Y:S01]  /*8b00*/  MUFU.EX2 R202, R2 ;  /* 0x0000000200ca7308 */ /* 0x0003e20000000800 */
[C---:B------:R-:W-:Y:S02]  /*8b10*/  FMUL.FTZ R56, R3.reuse, R56 ;  /* 0x0000003803387220 */ /* 0x040fe40000410000 */
[----:B------:R-:W-:Y:S02]  /*8b20*/  FMUL.FTZ R57, R3, R57 ;  /* 0x0000003903397220 */ /* 0x000fe40000410000 */
[C---:B--2---:R-:W-:Y:S02]  /*8b30*/  FMUL.FTZ R10, R0.reuse, R114 ;  /* 0x00000072000a7220 */ /* 0x044fe40000410000 */
[----:B------:R-:W-:Y:S02]  /*8b40*/  FMUL.FTZ R11, R0, R115 ;  /* 0x00000073000b7220 */ /* 0x000fe40000410000 */
[----:B------:R-:W2:Y:S01]  /*8b50*/  LDSM.16.MT88.4 R112, [R185+0xc00] ;  /* 0x000c0000b970783b */ /* 0x000ea20000004200 */
[--C-:B------:R-:W-:Y:S01]  /*8b60*/  FFMA.FTZ R133, R221, c[0x0][0x2d0], -R109.reuse ;  /* 0x0000b400dd857a23 */ /* 0x100fe2000001086d */
[----:B------:R-:W-:Y:S01]  /*8b70*/  MUFU.EX2 R208, R105 ;  /* 0x0000006900d07308 */ /* 0x000fe20000000800 */
[----:B------:R-:W-:Y:S02]  /*8b80*/  FFMA.FTZ R132, R220, c[0x0][0x2d0], -R109 ;  /* 0x0000b400dc847a23 */ /* 0x000fe4000001086d */
[C---:B------:R-:W-:Y:S01]  /*8b90*/  HMMA.16816.F32.BF16 R8, R116.reuse, R20, R8 ;  /* 0x000000147408723c */ /* 0x040fe20000041808 */
[C---:B------:R-:W-:Y:S02]  /*8ba0*/  FMUL.FTZ R14, R0.reuse, R122 ;  /* 0x0000007a000e7220 */ /* 0x040fe40000410000 */
[C---:B------:R-:W-:Y:S02]  /*8bb0*/  FMUL.FTZ R15, R0.reuse, R123 ;  /* 0x0000007b000f7220 */ /* 0x040fe40000410000 */
[----:B------:R-:W-:Y:S02]  /*8bc0*/  FMUL.FTZ R26, R0, R134 ;  /* 0x00000086001a7220 */ /* 0x000fe40000410000 */
[C---:B------:R-:W-:Y:S02]  /*8bd0*/  FMUL.FTZ R20, R101.reuse, R128 ;  /* 0x0000008065147220 */ /* 0x040fe40000410000 */
[----:B------:R-:W-:Y:S01]  /*8be0*/  FMUL.FTZ R21, R101, R129 ;  /* 0x0000008165157220 */ /* 0x000fe20000410000 */
[-C--:B------:R-:W-:Y:S02]  /*8bf0*/  HMMA.16816.F32.BF16 R12, R116, R22.reuse, R12 ;  /* 0x00000016740c723c */ /* 0x080fe4000004180c */
[----:B-1----:R-:W-:Y:S02]  /*8c00*/  FFMA.FTZ R2, R181, c[0x0][0x2d0], -R111 ;  /* 0x0000b400b5027a23 */ /* 0x002fe4000001086f */
[----:B------:R-:W-:Y:S02]  /*8c10*/  FFMA.FTZ R134, R222, c[0x0][0x2d0], -R109 ;  /* 0x0000b400de867a23 */ /* 0x000fe4000001086d */
[----:B------:R1:W-:Y:S01]  /*8c20*/  MUFU.EX2 R210, R2 ;  /* 0x0000000200d27308 */ /* 0x0003e20000000800 */
[C---:B------:R-:W-:Y:S01]  /*8c30*/  FMUL.FTZ R27, R0.reuse, R135 ;  /* 0x00000087001b7220 */ /* 0x040fe20000410000 */
[C---:B------:R-:W-:Y:S01]  /*8c40*/  HMMA.16816.F32.BF16 R16, R160.reuse, R22, R16 ;  /* 0x00000016a010723c */ /* 0x040fe20000041810 */
[C---:B------:R-:W-:Y:S03]  /*8c50*/  FMUL.FTZ R30, R0.reuse, R138 ;  /* 0x0000008a001e7220 */ /* 0x040fe60000410000 */
[C---:B------:R-:W-:Y:S02]  /*8c60*/  FMUL.FTZ R31, R0.reuse, R139 ;  /* 0x0000008b001f7220 */ /* 0x040fe40000410000 */
[----:B------:R-:W-:Y:S02]  /*8c70*/  FMUL.FTZ R42, R0, R150 ;  /* 0x00000096002a7220 */ /* 0x000fe40000410000 */
[C---:B------:R-:W-:Y:S01]  /*8c80*/  FMUL.FTZ R22, R100.reuse, R130 ;  /* 0x0000008264167220 */ /* 0x040fe20000410000 */
[----:B------:R-:W-:Y:S03]  /*8c90*/  MUFU.EX2 R170, R134 ;  /* 0x0000008600aa7308 */ /* 0x000fe60000000800 */
[----:B------:R-:W-:Y:S02]  /*8ca0*/  FMUL.FTZ R23, R100, R131 ;  /* 0x0000008364177220 */ /* 0x000fe40000410000 */
[----:B------:R-:W-:Y:S01]  /*8cb0*/  LDSM.16.MT88.4 R128, [R185+0x1000] ;  /* 0x00100000b980783b */ /* 0x000fe20000004200 */
[----:B------:R-:W-:Y:S02]  /*8cc0*/  FFMA.FTZ R135, R224, c[0x0][0x2d0], -R111 ;  /* 0x0000b400e0877a23 */ /* 0x000fe4000001086f */
[C---:B------:R-:W-:Y:S02]  /*8cd0*/  FMUL.FTZ R43, R0.reuse, R151 ;  /* 0x00000097002b7220 */ /* 0x040fe40000410000 */
[-C--:B------:R-:W-:Y:S01]  /*8ce0*/  HMMA.16816.F32.BF16 R20, R160, R36.reuse, R20 ;  /* 0x00000024a014723c */ /* 0x080fe20000041814 */
[C---:B------:R-:W-:Y:S02]  /*8cf0*/  FMUL.FTZ R46, R0.reuse, R154 ;  /* 0x0000009a002e7220 */ /* 0x040fe40000410000 */
[--C-:B-1----:R-:W-:Y:S02]  /*8d00*/  FFMA.FTZ R2, R179, c[0x0][0x2d0], -R109.reuse ;  /* 0x0000b400b3027a23 */ /* 0x102fe4000001086d */
[C---:B------:R-:W-:Y:S02]  /*8d10*/  FMUL.FTZ R47, R0.reuse, R155 ;  /* 0x0000009b002f7220 */ /* 0x040fe40000410000 */
[----:B------:R1:W-:Y:S01]  /*8d20*/  MUFU.EX2 R200, R2 ;  /* 0x0000000200c87308 */ /* 0x0003e20000000800 */
[C---:B------:R-:W-:Y:S01]  /*8d30*/  HMMA.16816.F32.BF16 R24, R116.reuse, R36, R24 ;  /* 0x000000247418723c */ /* 0x040fe20000041818 */
[C---:B------:R-:W-:Y:S03]  /*8d40*/  FMUL.FTZ R58, R0.reuse, R58 ;  /* 0x0000003a003a7220 */ /* 0x040fe60000410000 */
[C---:B------:R-:W-:Y:S02]  /*8d50*/  FMUL.FTZ R59, R0.reuse, R59 ;  /* 0x0000003b003b7220 */ /* 0x040fe40000410000 */
[----:B------:R-:W-:Y:S02]  /*8d60*/  FMUL.FTZ R60, R3, R60 ;  /* 0x0000003c033c7220 */ /* 0x000fe40000410000 */
[-C--:B------:R-:W-:Y:S01]  /*8d70*/  HMMA.16816.F32.BF16 R28, R116, R38.reuse, R28 ;  /* 0x00000026741c723c */ /* 0x080fe2000004181c */
[C---:B------:R-:W-:Y:S03]  /*8d80*/  FMUL.FTZ R36, R101.reuse, R144 ;  /* 0x0000009065247220 */ /* 0x040fe60000410000 */
[----:B------:R-:W-:Y:S02]  /*8d90*/  FMUL.FTZ R37, R101, R145 ;  /* 0x0000009165257220 */ /* 0x000fe40000410000 */
[C---:B------:R-:W-:Y:S02]  /*8da0*/  FMUL.FTZ R61, R3.reuse, R61 ;  /* 0x0000003d033d7220 */ /* 0x040fe40000410000 */
[C---:B------:R-:W-:Y:S01]  /*8db0*/  HMMA.16816.F32.BF16 R32, R160.reuse, R38, R32 ;  /* 0x00000026a020723c */ /* 0x040fe20000041820 */
[C---:B------:R-:W-:Y:S03]  /*8dc0*/  FMUL.FTZ R62, R0.reuse, R62 ;  /* 0x0000003e003e7220 */ /* 0x040fe60000410000 */
[----:B------:R-:W-:Y:S02]  /*8dd0*/  FMUL.FTZ R63, R0, R63 ;  /* 0x0000003f003f7220 */ /* 0x000fe40000410000 */
[----:B------:R-:W-:Y:S02]  /*8de0*/  FMUL.FTZ R67, R100, R67 ;  /* 0x0000004364437220 */ /* 0x000fe40000410000 */
[--C-:B-1----:R-:W-:Y:S04]  /*8df0*/  FFMA.FTZ R2, R178, c[0x0][0x2d0], -R109.reuse ;  /* 0x0000b400b2027a23 */ /* 0x102fe8000001086d */
[----:B------:R1:W-:Y:S01]  /*8e00*/  MUFU.EX2 R206, R2 ;  /* 0x0000000200ce7308 */ /* 0x0003e20000000800 */
[C---:B------:R-:W-:Y:S02]  /*8e10*/  FMUL.FTZ R38, R100.reuse, R146 ;  /* 0x0000009264267220 */ /* 0x040fe40000410000 */
[C---:B------:R-:W-:Y:S02]  /*8e20*/  FMUL.FTZ R39, R100.reuse, R147 ;  /* 0x0000009364277220 */ /* 0x040fe40000410000 */
[C---:B------:R-:W-:Y:S02]  /*8e30*/  FMUL.FTZ R70, R100.reuse, R70 ;  /* 0x0000004664467220 */ /* 0x040fe40000410000 */
[----:B------:R-:W-:Y:S02]  /*8e40*/  FMUL.FTZ R71, R100, R71 ;  /* 0x0000004764477220 */ /* 0x000fe40000410000 */
[C---:B------:R-:W-:Y:S01]  /*8e50*/  FMUL.FTZ R72, R3.reuse, R72 ;  /* 0x0000004803487220 */ /* 0x040fe20000410000 */
[-C--:B--2---:R-:W-:Y:S01]  /*8e60*/  HMMA.16816.F32.BF16 R36, R160, R112.reuse, R36 ;  /* 0x00000070a024723c */ /* 0x084fe20000041824 */
[C---:B------:R-:W-:Y:S02]  /*8e70*/  FMUL.FTZ R73, R3.reuse, R73 ;  /* 0x0000004903497220 */ /* 0x040fe40000410000 */
[C---:B------:R-:W-:Y:S02]  /*8e80*/  FMUL.FTZ R74, R0.reuse, R74 ;  /* 0x0000004a004a7220 */ /* 0x040fe40000410000 */
[C---:B------:R-:W-:Y:S02]  /*8e90*/  FMUL.FTZ R75, R0.reuse, R75 ;  /* 0x0000004b004b7220 */ /* 0x040fe40000410000 */
[C---:B------:R-:W-:Y:S01]  /*8ea0*/  FMUL.FTZ R76, R3.reuse, R76 ;  /* 0x0000004c034c7220 */ /* 0x040fe20000410000 */
[C---:B------:R-:W-:Y:S01]  /*8eb0*/  HMMA.16816.F32.BF16 R40, R116.reuse, R112, R40 ;  /* 0x000000707428723c */ /* 0x040fe20000041828 */
[----:B------:R-:W-:Y:S03]  /*8ec0*/  FMUL.FTZ R77, R3, R77 ;  /* 0x0000004d034d7220 */ /* 0x000fe60000410000 */
[C---:B------:R-:W-:Y:S02]  /*8ed0*/  FMUL.FTZ R78, R0.reuse, R78 ;  /* 0x0000004e004e7220 */ /* 0x040fe40000410000 */
[--C-:B-1----:R-:W-:Y:S02]  /*8ee0*/  FFMA.FTZ R2, R177, c[0x0][0x2d0], -R109.reuse ;  /* 0x0000b400b1027a23 */ /* 0x102fe4000001086d */
[-C--:B------:R-:W-:Y:S01]  /*8ef0*/  HMMA.16816.F32.BF16 R44, R116, R114.reuse, R44 ;  /* 0x00000072742c723c */ /* 0x080fe2000004182c */
[----:B------:R-:W-:Y:S01]  /*8f00*/  FMUL.FTZ R79, R0, R79 ;  /* 0x0000004f004f7220 */ /* 0x000fe20000410000 */
[----:B------:R1:W-:Y:S02]  /*8f10*/  MUFU.EX2 R213, R2 ;  /* 0x0000000200d57308 */ /* 0x0003e40000000800 */
[C---:B------:R-:W-:Y:S02]  /*8f20*/  FMUL.FTZ R82, R100.reuse, R82 ;  /* 0x0000005264527220 */ /* 0x040fe40000410000 */
[----:B------:R-:W-:Y:S02]  /*8f30*/  FMUL.FTZ R83, R100, R83 ;  /* 0x0000005364537220 */ /* 0x000fe40000410000 */
[C---:B------:R-:W-:Y:S01]  /*8f40*/  HMMA.16816.F32.BF16 R48, R160.reuse, R114, R48 ;  /* 0x00000072a030723c */ /* 0x040fe20000041830 */
[----:B------:R-:W2:Y:S03]  /*8f50*/  LDSM.16.MT88.4 R112, [R186+0xc00] ;  /* 0x000c0000ba70783b */ /* 0x000ea60000004200 */
[C---:B------:R-:W-:Y:S02]  /*8f60*/  FMUL.FTZ R88, R3.reuse, R88 ;  /* 0x0000005803587220 */ /* 0x040fe40000410000 */
[C---:B------:R-:W-:Y:S02]  /*8f70*/  FMUL.FTZ R89, R3.reuse, R89 ;  /* 0x0000005903597220 */ /* 0x040fe40000410000 */
[C---:B------:R-:W-:Y:S04]  /*8f80*/  FMUL.FTZ R90, R0.reuse, R90 ;  /* 0x0000005a005a7220 */ /* 0x040fe80000410000 */
[----:B------:R-:W-:Y:S02]  /*8f90*/  FMUL.FTZ R91, R0, R91 ;  /* 0x0000005b005b7220 */ /* 0x000fe40000410000 */
[C---:B------:R-:W-:Y:S02]  /*8fa0*/  FMUL.FTZ R92, R3.reuse, R92 ;  /* 0x0000005c035c7220 */ /* 0x040fe40000410000 */
[C---:B------:R-:W-:Y:S02]  /*8fb0*/  FMUL.FTZ R93, R3.reuse, R93 ;  /* 0x0000005d035d7220 */ /* 0x040fe40000410000 */
[----:B-1----:R-:W-:Y:S02]  /*8fc0*/  FFMA.FTZ R2, R176, c[0x0][0x2d0], -R109 ;  /* 0x0000b400b0027a23 */ /* 0x002fe4000001086d */
[C---:B------:R-:W-:Y:S02]  /*8fd0*/  FMUL.FTZ R94, R0.reuse, R94 ;  /* 0x0000005e005e7220 */ /* 0x040fe40000410000 */
[----:B------:R1:W-:Y:S01]  /*8fe0*/  MUFU.EX2 R214, R2 ;  /* 0x0000000200d67308 */ /* 0x0003e20000000800 */
[----:B------:R-:W-:Y:S02]  /*8ff0*/  FMUL.FTZ R95, R0, R95 ;  /* 0x0000005f005f7220 */ /* 0x000fe40000410000 */
[C---:B------:R-:W-:Y:S02]  /*9000*/  FMUL.FTZ R86, R100.reuse, R86 ;  /* 0x0000005664567220 */ /* 0x040fe40000410000 */
[C---:B------:R-:W-:Y:S02]  /*9010*/  FMUL.FTZ R87, R100.reuse, R87 ;  /* 0x0000005764577220 */ /* 0x040fe40000410000 */
[C---:B------:R-:W-:Y:S02]  /*9020*/  FMUL.FTZ R98, R100.reuse, R98 ;  /* 0x0000006264627220 */ /* 0x040fe40000410000 */
[----:B------:R-:W-:Y:S02]  /*9030*/  FMUL.FTZ R99, R100, R99 ;  /* 0x0000006364637220 */ /* 0x000fe40000410000 */
[----:B------:R-:W-:Y:S02]  /*9040*/  FFMA.FTZ R166, R3, R245, R166 ;  /* 0x000000f503a67223 */ /* 0x000fe400000100a6 */
[----:B------:R-:W-:Y:S02]  /*9050*/  FFMA.FTZ R3, R211, c[0x0][0x2d0], -R164 ;  /* 0x0000b400d3037a23 */ /* 0x000fe400000108a4 */
[----:B------:R-:W-:Y:S02]  /*9060*/  FFMA.FTZ R165, R0, R247, R165 ;  /* 0x000000f700a57223 */ /* 0x000fe400000100a5 */
[----:B------:R-:W-:Y:S01]  /*9070*/  FFMA.FTZ R137, R226, c[0x0][0x2d0], -R111 ;  /* 0x0000b400e2897a23 */ /* 0x000fe2000001086f */
[-C--:B--2---:R-:W-:Y:S01]  /*9080*/  HMMA.16816.F32.BF16 R52, R160, R112.reuse, R52 ;  /* 0x00000070a034723c */ /* 0x084fe20000041834 */
[----:B------:R-:W-:Y:S02]  /*9090*/  FADD.FTZ R0, R227, R165 ;  /* 0x000000a5e3007221 */ /* 0x000fe40000010000 */
[--C-:B------:R-:W-:Y:S02]  /*90a0*/  FFMA.FTZ R136, R225, c[0x0][0x2d0], -R111.reuse ;  /* 0x0000b400e1887a23 */ /* 0x100fe4000001086f */
[--C-:B-1----:R-:W-:Y:S02]  /*90b0*/  FFMA.FTZ R2, R169, c[0x0][0x2d0], -R110.reuse ;  /* 0x0000b400a9027a23 */ /* 0x102fe4000001086e */
[----:B------:R-:W-:Y:S01]  /*90c0*/  FFMA.FTZ R111, R223, c[0x0][0x2d0], -R111 ;  /* 0x0000b400df6f7a23 */ /* 0x000fe2000001086f */
[C---:B------:R-:W-:Y:S01]  /*90d0*/  HMMA.16816.F32.BF16 R56, R116.reuse, R112, R56 ;  /* 0x000000707438723c */ /* 0x040fe20000041838 */
[----:B------:R1:W-:Y:S03]  /*90e0*/  MUFU.EX2 R183, R2 ;  /* 0x0000000200b77308 */ /* 0x0003e60000000800 */
[----:B------:R-:W-:Y:S02]  /*90f0*/  FFMA.FTZ R109, R219, c[0x0][0x2d0], -R109 ;  /* 0x0000b400db6d7a23 */ /* 0x000fe4000001086d */
[--C-:B------:R-:W-:Y:S02]  /*9100*/  FFMA.FTZ R105, R218, c[0x0][0x2d0], -R110.reuse ;  /* 0x0000b400da697a23 */ /* 0x100fe4000001086e */
[-C--:B------:R-:W-:Y:S01]  /*9110*/  HMMA.16816.F32.BF16 R60, R116, R114.reuse, R60 ;  /* 0x00000072743c723c */ /* 0x080fe2000004183c */
[--C-:B------:R-:W-:Y:S02]  /*9120*/  FFMA.FTZ R104, R217, c[0x0][0x2d0], -R110.reuse ;  /* 0x0000b400d9687a23 */ /* 0x100fe4000001086e */
[----:B------:R-:W-:Y:S01]  /*9130*/  MUFU.EX2 R177, R111 ;  /* 0x0000006f00b17308 */ /* 0x000fe20000000800 */
[----:B------:R-:W-:Y:S02]  /*9140*/  FFMA.FTZ R138, R215, c[0x0][0x2d0], -R110 ;  /* 0x0000b400d78a7a23 */ /* 0x000fe4000001086e */
[----:B------:R-:W-:Y:S02]  /*9150*/  FFMA.FTZ R100, R207, c[0x0][0x2d0], -R164 ;  /* 0x0000b400cf647a23 */ /* 0x000fe400000108a4 */
[C---:B------:R-:W-:Y:S01]  /*9160*/  HMMA.16816.F32.BF16 R64, R160.reuse, R114, R64 ;  /* 0x00000072a040723c */ /* 0x040fe20000041840 */
[----:B------:R-:W2:Y:S04]  /*9170*/  LDSM.16.MT88.4 R112, [R185+0x1800] ;  /* 0x00180000b970783b */ /* 0x000ea80000004200 */
[----:B------:R3:W-:Y:S01]  /*9180*/  MUFU.EX2 R111, R3 ;  /* 0x00000003006f7308 */ /* 0x0007e20000000800 */
[----:B-1----:R-:W-:Y:S09]  /*9190*/  FFMA.FTZ R2, R171, c[0x0][0x2d0], -R110 ;  /* 0x0000b400ab027a23 */ /* 0x002ff2000001086e */
[----:B------:R1:W4:Y:S10]  /*91a0*/  MUFU.EX2 R199, R2 ;  /* 0x0000000200c77308 */ /* 0x0003340000000800 */
[----:B------:R-:W-:Y:S01]  /*91b0*/  MUFU.EX2 R171, R137 ;  /* 0x0000008900ab7308 */ /* 0x000fe20000000800 */
[----:B---3--:R-:W-:Y:S02]  /*91c0*/  FADD.FTZ R3, R233, R140 ;  /* 0x0000008ce9037221 */ /* 0x008fe40000010000 */
[----:B------:R-:W-:Y:S07]  /*91d0*/  LDSM.16.MT88.4 R140, [R186+0x800] ;  /* 0x00080000ba8c783b */ /* 0x000fee0000004200 */
[----:B------:R-:W-:Y:S01]  /*91e0*/  MUFU.EX2 R176, R109 ;  /* 0x0000006d00b07308 */ /* 0x000fe20000000800 */
[--C-:B-1----:R-:W-:Y:S01]  /*91f0*/  FFMA.FTZ R2, R173, c[0x0][0x2d0], -R110.reuse ;  /* 0x0000b400ad027a23 */ /* 0x102fe2000001086e */
[----:B----4-:R-:W-:Y:S01]  /*9200*/  F2FP.BF16.PACK_AB R120, R199, R183 ;  /* 0x000000b7c778723e */ /* 0x010fe200000010ff */
[-C--:B--2---:R-:W-:Y:S07]  /*9210*/  HMMA.16816.F32.BF16 R68, R160, R112.reuse, R68 ;  /* 0x00000070a044723c */ /* 0x084fee0000041844 */
[----:B------:R1:W-:Y:S01]  /*9220*/  MUFU.EX2 R203, R2 ;  /* 0x0000000200cb7308 */ /* 0x0003e20000000800 */
[C---:B------:R-:W-:Y:S09]  /*9230*/  HMMA.16816.F32.BF16 R72, R116.reuse, R112, R72 ;  /* 0x000000707448723c */ /* 0x040ff20000041848 */
[----:B------:R-:W-:Y:S01]  /*9240*/  MUFU.EX2 R173, R136 ;  /* 0x0000008800ad7308 */ /* 0x000fe20000000800 */
[-C--:B------:R-:W-:Y:S08]  /*9250*/  HMMA.16816.F32.BF16 R76, R116, R114.reuse, R76 ;  /* 0x00000072744c723c */ /* 0x080ff0000004184c */
[C---:B------:R-:W-:Y:S01]  /*9260*/  HMMA.16816.F32.BF16 R80, R160.reuse, R114, R80 ;  /* 0x00000072a050723c */ /* 0x040fe20000041850 */
[----:B------:R-:W2:Y:S01]  /*9270*/  LDSM.16.MT88.4 R112, [R186+0x1800] ;  /* 0x00180000ba70783b */ /* 0x000ea20000004200 */
[----:B------:R-:W-:Y:S02]  /*9280*/  MUFU.EX2 R169, R104 ;  /* 0x0000006800a97308 */ /* 0x000fe40000000800 */
[--C-:B-1----:R-:W-:Y:S02]  /*9290*/  FFMA.FTZ R2, R172, c[0x0][0x2d0], -R110.reuse ;  /* 0x0000b400ac027a23 */ /* 0x102fe4000001086e */
[----:B------:R-:W-:Y:S06]  /*92a0*/  FFMA.FTZ R110, R212, c[0x0][0x2d0], -R110 ;  /* 0x0000b400d46e7a23 */ /* 0x000fec000001086e */
[----:B------:R1:W3:Y:S10]  /*92b0*/  MUFU.EX2 R204, R2 ;  /* 0x0000000200cc7308 */ /* 0x0002f40000000800 */
[----:B------:R-:W-:Y:S10]  /*92c0*/  MUFU.EX2 R172, R133 ;  /* 0x0000008500ac7308 */ /* 0x000ff40000000800 */
[----:B------:R-:W4:Y:S01]  /*92d0*/  MUFU.EX2 R109, R100 ;  /* 0x00000064006d7308 */ /* 0x000f220000000800 */
[--C-:B-1----:R-:W-:Y:S01]  /*92e0*/  FFMA.FTZ R2, R167, c[0x0][0x2d0], -R164.reuse ;  /* 0x0000b400a7027a23 */ /* 0x102fe200000108a4 */
[----:B---3--:R-:W-:Y:S01]  /*92f0*/  F2FP.BF16.PACK_AB R122, R204, R203 ;  /* 0x000000cbcc7a723e */ /* 0x008fe200000010ff */
[-C--:B--2---:R-:W-:Y:S07]  /*9300*/  HMMA.16816.F32.BF16 R84, R160, R112.reuse, R84 ;  /* 0x00000070a054723c */ /* 0x084fee0000041854 */
[----:B------:R1:W-:Y:S01]  /*9310*/  MUFU.EX2 R182, R2 ;  /* 0x0000000200b67308 */ /* 0x0003e20000000800 */
[C---:B------:R-:W-:Y:S09]  /*9320*/  HMMA.16816.F32.BF16 R88, R116.reuse, R112, R88 ;  /* 0x000000707458723c */ /* 0x040ff20000041858 */
[----:B------:R2:W-:Y:S03]  /*9330*/  MUFU.EX2 R104, R110 ;  /* 0x0000006e00687308 */ /* 0x0005e60000000800 */
[----:B------:R-:W-:Y:S01]  /*9340*/  F2FP.BF16.PACK_AB R112, R210, R202 ;  /* 0x000000cad270723e */ /* 0x000fe200000010ff */
[-C--:B------:R-:W-:Y:S01]  /*9350*/  HMMA.16816.F32.BF16 R92, R116, R114.reuse, R92 ;  /* 0x00000072745c723c */ /* 0x080fe2000004185c */
[----:B------:R-:W3:Y:S01]  /*9360*/  LDSM.16.MT88.4 R116, [R185+0x400] ;  /* 0x00040000b974783b */ /* 0x000ee20000004200 */
[----:B------:R-:W-:Y:S02]  /*9370*/  F2FP.BF16.PACK_AB R113, R206, R200 ;  /* 0x000000c8ce71723e */ /* 0x000fe400000010ff */
[----:B----4-:R-:W-:Y:S04]  /*9380*/  F2FP.BF16.PACK_AB R165, R109, R111 ;  /* 0x0000006f6da5723e */ /* 0x010fe800000010ff */
[----:B------:R-:W-:Y:S01]  /*9390*/  HMMA.16816.F32.BF16 R96, R160, R114, R96 ;  /* 0x00000072a060723c */ /* 0x000fe20000041860 */
[--C-:B-1----:R-:W-:Y:S02]  /*93a0*/  FFMA.FTZ R2, R168, c[0x0][0x2d0], -R164.reuse ;  /* 0x0000b400a8027a23 */ /* 0x102fe400000108a4 */
[----:B------:R-:W-:Y:S04]  /*93b0*/  MUFU.EX2 R168, R105 ;  /* 0x0000006900a87308 */ /* 0x000fe80000000800 */
[----:B------:R-:W-:Y:S02]  /*93c0*/  F2FP.BF16.PACK_AB R114, R216, R208 ;  /* 0x000000d0d872723e */ /* 0x000fe400000010ff */
[----:B------:R-:W-:Y:S03]  /*93d0*/  F2FP.BF16.PACK_AB R115, R214, R213 ;  /* 0x000000d5d673723e */ /* 0x000fe600000010ff */
[----:B------:R-:W-:Y:S01]  /*93e0*/  F2FP.BF16.PACK_AB R160, R173, R171 ;  /* 0x000000abada0723e */ /* 0x000fe200000010ff */
[----:B------:R1:W4:Y:S01]  /*93f0*/  MUFU.EX2 R181, R2 ;  /* 0x0000000200b57308 */ /* 0x0003220000000800 */
[----:B------:R-:W-:Y:S01]  /*9400*/  F2FP.BF16.PACK_AB R161, R172, R170 ;  /* 0x000000aaaca1723e */ /* 0x000fe200000010ff */
[----:B--2---:R-:W-:Y:S08]  /*9410*/  FADD.FTZ R110, R232, R3 ;  /* 0x00000003e86e7221 */ /* 0x004ff00000010000 */
[----:B------:R-:W-:Y:S01]  /*9420*/  MUFU.EX2 R105, R138 ;  /* 0x0000008a00697308 */ /* 0x000fe20000000800 */
[-C--:B---3--:R-:W-:Y:S01]  /*9430*/  HMMA.16816.F32.BF16 R4, R112, R116.reuse, R4 ;  /* 0x000000747004723c */ /* 0x088fe20000041804 */
[--C-:B-1----:R-:W-:Y:S01]  /*9440*/  FFMA.FTZ R2, R174, c[0x0][0x2d0], -R164.reuse ;  /* 0x0000b400ae027a23 */ /* 0x102fe200000108a4 */
[----:B----4-:R-:W-:Y:S07]  /*9450*/  F2FP.BF16.PACK_AB R121, R181, R182 ;  /* 0x000000b6b579723e */ /* 0x010fee00000010ff */
[----:B------:R-:W1:Y:S10]  /*9460*/  MUFU.EX2 R174, R132 ;  /* 0x0000008400ae7308 */ /* 0x000e740000000800 */
[----:B------:R2:W-:Y:S01]  /*9470*/  MUFU.EX2 R178, R2 ;  /* 0x0000000200b27308 */ /* 0x0005e20000000800 */
[----:B-1----:R-:W-:Y:S01]  /*9480*/  F2FP.BF16.PACK_AB R163, R176, R174 ;  /* 0x000000aeb0a3723e */ /* 0x002fe200000010ff */
[--C-:B--2---:R-:W-:Y:S08]  /*9490*/  FFMA.FTZ R2, R175, c[0x0][0x2d0], -R164.reuse ;  /* 0x0000b400af027a23 */ /* 0x104ff000000108a4 */
[----:B------:R1:W2:Y:S10]  /*94a0*/  MUFU.EX2 R175, R135 ;  /* 0x0000008700af7308 */ /* 0x0002b40000000800 */
[----:B------:R-:W3:Y:S01]  /*94b0*/  MUFU.EX2 R179, R2 ;  /* 0x0000000200b37308 */ /* 0x000ee20000000800 */
[----:B-1----:R-:W-:Y:S01]  /*94c0*/  LDSM.16.MT88.4 R132, [R185+0x800] ;  /* 0x00080000b984783b */ /* 0x002fe20000004200 */
[----:B--2---:R-:W-:Y:S02]  /*94d0*/  F2FP.BF16.PACK_AB R162, R177, R175 ;  /* 0x000000afb1a2723e */ /* 0x004fe400000010ff */
[----:B---3--:R-:W-:Y:S01]  /*94e0*/  F2FP.BF16.PACK_AB R123, R179, R178 ;  /* 0x000000b2b37b723e */ /* 0x008fe200000010ff */
[----:B------:R-:W-:Y:S02]  /*94f0*/  FFMA.FTZ R2, R101, R244, R201 ;  /* 0x000000f465027223 */ /* 0x000fe400000100c9 */
[--C-:B------:R-:W-:Y:S02]  /*9500*/  FFMA.FTZ R101, R205, c[0x0][0x2d0], -R164.reuse ;  /* 0x0000b400cd657a23 */ /* 0x100fe400000108a4 */
[----:B------:R-:W-:Y:S02]  /*9510*/  FFMA.FTZ R164, R103, c[0x0][0x2d0], -R164 ;  /* 0x0000b40067a47a23 */ /* 0x000fe400000108a4 */
[C---:B------:R-:W-:Y:S01]  /*9520*/  HMMA.16816.F32.BF16 R8, R120.reuse, R116, R8 ;  /* 0x000000747808723c */ /* 0x040fe20000041808 */
[----:B------:R-:W-:Y:S01]  /*9530*/  MUFU.EX2 R103, R101 ;  /* 0x0000006500677308 */ /* 0x000fe20000000800 */
[----:B------:R-:W-:Y:S02]  /*9540*/  FADD.FTZ R139, R209, R2 ;  /* 0x00000002d18b7221 */ /* 0x000fe40000010000 */
[----:B------:R-:W-:Y:S01]  /*9550*/  FADD.FTZ R2, R230, R166 ;  /* 0x000000a6e6027221 */ /* 0x000fe20000010000 */
[----:B------:R-:W-:Y:S01]  /*9560*/  F2FP.BF16.PACK_AB R166, R104, R105 ;  /* 0x0000006968a6723e */ /* 0x000fe200000010ff */
[----:B------:R-:W-:Y:S02]  /*9570*/  FADD.FTZ R100, R234, R139 ;  /* 0x0000008bea647221 */ /* 0x000fe40000010000 */
[-C--:B------:R-:W-:Y:S01]  /*9580*/  HMMA.16816.F32.BF16 R12, R120, R118.reuse, R12 ;  /* 0x00000076780c723c */ /* 0x080fe2000004180c */
[----:B------:R-:W-:Y:S02]  /*9590*/  FADD.FTZ R3, R229, R2 ;  /* 0x00000002e5037221 */ /* 0x000fe40000010000 */
[----:B------:R1:W2:Y:S01]  /*95a0*/  MUFU.EX2 R101, R164 ;  /* 0x000000a400657308 */ /* 0x0002a20000000800 */
[----:B------:R-:W-:Y:S02]  /*95b0*/  FADD.FTZ R2, R228, R0 ;  /* 0x00000000e4027221 */ /* 0x000fe40000010000 */
[----:B------:R-:W-:Y:S02]  /*95c0*/  FADD.FTZ R100, R235, R100 ;  /* 0x00000064eb647221 */ /* 0x000fe40000010000 */
[C---:B------:R-:W-:Y:S01]  /*95d0*/  HMMA.16816.F32.BF16 R16, R112.reuse, R118, R16 ;  /* 0x000000767010723c */ /* 0x040fe20000041810 */
[----:B------:R-:W3:Y:S03]  /*95e0*/  LDSM.16.MT88.4 R116, [R186+0x1000] ;  /* 0x00100000ba74783b */ /* 0x000ee60000004200 */
[----:B------:R-:W-:Y:S01]  /*95f0*/  FADD.FTZ R0, R237, R110 ;  /* 0x0000006eed007221 */ /* 0x000fe20000010000 */
[----:B------:R-:W-:Y:S01]  /*9600*/  IADD3 R110, R180, -0x1, RZ ;  /* 0xffffffffb46e7810 */ /* 0x000fe20007ffe0ff */
[----:B------:R-:W-:Y:S02]  /*9610*/  FADD.FTZ R3, R236, R3 ;  /* 0x00000003ec037221 */ /* 0x000fe40000010000 */
[-C--:B------:R-:W-:Y:S01]  /*9620*/  HMMA.16816.F32.BF16 R20, R112, R124.reuse, R20 ;  /* 0x0000007c7014723c */ /* 0x080fe20000041814 */
[----:B------:R-:W-:Y:S03]  /*9630*/  FADD.FTZ R2, R231, R2 ;  /* 0x00000002e7027221 */ /* 0x000fe60000010000 */
[----:B------:R-:W-:Y:S01]  /*9640*/  FADD.FTZ R3, R183, R3 ;  /* 0x00000003b7037221 */ /* 0x000fe20000010000 */
[----:B------:R-:W-:Y:S01]  /*9650*/  MOV R180, R110 ;  /* 0x0000006e00b47202 */ /* 0x000fe20000000f00 */
[----:B------:R-:W-:Y:S02]  /*9660*/  FADD.FTZ R2, R182, R2 ;  /* 0x00000002b6027221 */ /* 0x000fe40000010000 */
[C---:B------:R-:W-:Y:S01]  /*9670*/  HMMA.16816.F32.BF16 R24, R120.reuse, R124, R24 ;  /* 0x0000007c7818723c */ /* 0x040fe20000041818 */
[----:B-1----:R-:W-:Y:S03]  /*9680*/  F2FP.BF16.PACK_AB R164, R169, R168 ;  /* 0x000000a8a9a4723e */ /* 0x002fe600000010ff */
[----:B--2---:R-:W-:Y:S04]  /*9690*/  F2FP.BF16.PACK_AB R167, R101, R103 ;  /* 0x0000006765a7723e */ /* 0x004fe800000010ff */
        /* <DEDUP_REMOVED lines=8> */
[-C--:B---3--:R-:W-:Y:S08]  /*9720*/  HMMA.16816.F32.BF16 R52, R112, R116.reuse, R52 ;  /* 0x000000747034723c */ /* 0x088ff00000041834 */
[C---:B------:R-:W-:Y:S08]  /*9730*/  HMMA.16816.F32.BF16 R56, R120.reuse, R116, R56 ;  /* 0x000000747838723c */ /* 0x040ff00000041838 */
[-C--:B------:R-:W-:Y:S08]  /*9740*/  HMMA.16816.F32.BF16 R60, R120, R118.reuse, R60 ;  /* 0x00000076783c723c */ /* 0x080ff0000004183c */
[C---:B------:R-:W-:Y:S08]  /*9750*/  HMMA.16816.F32.BF16 R64, R112.reuse, R118, R64 ;  /* 0x000000767040723c */ /* 0x040ff00000041840 */
        /* <DEDUP_REMOVED lines=31> */
[----:B------:R-:W-:Y:S06]  /*9950*/  FADD.FTZ R5, R181, R2 ;  /* 0x00000002b5057221 */ /* 0x000fec0000010000 */
        /* <DEDUP_REMOVED lines=28> */
[----:B------:R-:W-:Y:S01]  /*9b20*/  MOV R105, R102 ;  /* 0x0000006600697202 */ /* 0x000fe20000000f00 */
[----:B------:R-:W-:Y:S02]  /*9b30*/  FADD.FTZ R0, R103, R0 ;  /* 0x0000000067007221 */ /* 0x000fe40000010000 */
[----:B------:R-:W-:Y:S01]  /*9b40*/  HMMA.16816.F32.BF16 R96, R160, R14, R96 ;  /* 0x0000000ea060723c */ /* 0x000fe20000041860 */
[----:B------:R-:W-:Y:S03]  /*9b50*/  FADD.FTZ R244, R177, R4 ;  /* 0x00000004b1f47221 */ /* 0x000fe60000010000 */
[----:B------:R-:W-:Y:S01]  /*9b60*/  FADD.FTZ R246, R176, R3 ;  /* 0x00000003b0f67221 */ /* 0x000fe20000010000 */
[----:B------:R-:W-:Y:S01]  /*9b70*/  MOV R3, R108 ;  /* 0x0000006c00037202 */ /* 0x000fe20000000f00 */
[----:B------:R-:W-:Y:S01]  /*9b80*/  FADD.FTZ R245, R104, R2 ;  /* 0x0000000268f57221 */ /* 0x000fe20000010000 */
[----:B------:R-:W-:Y:S01]  /*9b90*/  MOV R104, R106 ;  /* 0x0000006a00687202 */ /* 0x000fe20000000f00 */
[----:B------:R-:W-:Y:S01]  /*9ba0*/  FADD.FTZ R247, R101, R0 ;  /* 0x0000000065f77221 */ /* 0x000fe20000010000 */
[----:B------:R-:W-:-:S05]  /*9bb0*/  @P0 BRA `(.L_x_1082) ;  /* 0xffffcab000000947 */ /* 0x000fca000383ffff */
.L_x_1077:
[----:B------:R-:W-:-:S13]  /*9bc0*/  ISETP.GE.AND P0, PT, R110, R248, PT ;  /* 0x000000f86e00720c */ /* 0x000fda0003f06270 */
[----:B------:R-:W-:Y:S05]  /*9bd0*/  @!P0 BRA `(.L_x_1083) ;  /* 0x00002f9000008947 */ /* 0x000fea0003800000 */
.L_x_1086:
[----:B------:R-:W-:Y:S04]  /*9be0*/  DEPBAR.LE SB0, 0x0 ;  /* 0x000080000000791a */ /* 0x000fe80000000000 */
[----:B------:R-:W-:Y:S01]  /*9bf0*/  WARPSYNC 0xffffffff ;  /* 0xffffffff00007948 */ /* 0x000fe20003800000 */
[----:B------:R-:W-:Y:S01]  /*9c00*/  BAR.SYNC.DEFER_BLOCKING 0x0 ;  /* 0x0000000000007b1d */ /* 0x000fe20000010000 */
[----:B------:R-:W-:Y:S05]  /*9c10*/  SHF.R.S32.HI R0, RZ, 0x1f, R110 ;  /* 0x0000001fff007819 */ /* 0x000fea000001146e */
[----:B------:R-:W-:Y:S04]  /*9c20*/  IMAD R0, R0, c[0x0][0x208], RZ ;  /* 0x0000820000007a24 */ /* 0x000fe800078e02ff */
[----:B------:R-:W-:Y:S01]  /*9c30*/  IMAD R0, R110, c[0x0][0x20c], R0 ;  /* 0x000083006e007a24 */ /* 0x000fe200078e0200 */
[----:B------:R-:W-:Y:S01]  /*9c40*/  LDSM.16.M88.4 R48, [R187] ;  /* 0x00000000bb30783b */ /* 0x000fe20000000200 */
[----:B------:R-:W-:Y:S07]  /*9c50*/  BSSY B0, `(.L_x_1084) ;  /* 0x000013b000007945 */ /* 0x000fee0003800000 */
[----:B------:R-:W1:Y:S08]  /*9c60*/  S2R R2, SR_TID.X ;  /* 0x0000000000027919 */ /* 0x000e700000002100 */
[----:B------:R-:W2:Y:S08]  /*9c70*/  LDSM.16.M88.4 R16, [R184] ;  /* 0x00000000b810783b */ /* 0x000eb00000000200 */
[----:B------:R-:W3:Y:S08]  /*9c80*/  LDSM.16.M88.4 R44, [R187+0x1000] ;  /* 0x00100000bb2c783b */ /* 0x000ef00000000200 */
[----:B------:R-:W4:Y:S08]  /*9c90*/  LDSM.16.M88.4 R32, [R184+0x400] ;  /* 0x00040000b820783b */ /* 0x000f300000000200 */
[----:B------:R-:W5:Y:S08]  /*9ca0*/  LDSM.16.M88.4 R160, [R184+0x800] ;  /* 0x00080000b8a0783b */ /* 0x000f700000000200 */
[----:B------:R-:W-:Y:S08]  /*9cb0*/  LDSM.16.M88.4 R164, [R188] ;  /* 0x00000000bca4783b */ /* 0x000ff00000000200 */
[----:B------:R-:W2:Y:S08]  /*9cc0*/  LDSM.16.M88.4 R168, [R189] ;  /* 0x00000000bda8783b */ /* 0x000eb00000000200 */
[----:B------:R-:W2:Y:S08]  /*9cd0*/  LDSM.16.M88.4 R172, [R188+0x1000] ;  /* 0x00100000bcac783b */ /* 0x000eb00000000200 */
[----:B------:R-:W3:Y:S08]  /*9ce0*/  LDSM.16.M88.4 R176, [R197] ;  /* 0x00000000c5b0783b */ /* 0x000ef00000000200 */
[----:B------:R-:W4:Y:S01]  /*9cf0*/  LDSM.16.M88.4 R180, [R196] ;  /* 0x00000000c4b4783b */ /* 0x000f220000000200 */
[----:B-1----:R-:W-:Y:S01]  /*9d00*/  ISETP.GT.AND P0, PT, R2, 0x3f, PT ;  /* 0x0000003f0200780c */ /* 0x002fe20003f04270 */
[----:B------:R-:W-:Y:S05]  /*9d10*/  IMAD.WIDE.U32 R2, R110, c[0x0][0x208], RZ ;  /* 0x000082006e027a25 */ /* 0x000fea00078e00ff */
[----:B------:R-:W-:Y:S01]  /*9d20*/  IADD3 R0, R3, R0, RZ ;  /* 0x0000000003007210 */ /* 0x000fe20007ffe0ff */
[----:B------:R-:W-:Y:S04]  /*9d30*/  IMAD.WIDE.U32 R2, R2, 0x30, RZ ;  /* 0x0000003002027825 */ /* 0x000fe800078e00ff */
[----:B------:R-:W-:Y:S01]  /*9d40*/  IMAD R0, R0, 0x30, RZ ;  /* 0x0000003000007824 */ /* 0x000fe200078e02ff */
[----:B------:R-:W-:Y:S02]  /*9d50*/  IADD3 R8, P1, R238, R2, RZ ;  /* 0x00000002ee087210 */ /* 0x000fe40007f3e0ff */
[----:B------:R-:W-:Y:S02]  /*9d60*/  @!P0 MOV R4, c[0x0][0x208] ;  /* 0x0000820000048a02 */ /* 0x000fe40000000f00 */
[----:B------:R-:W-:Y:S02]  /*9d70*/  IADD3 R0, R3, R0, RZ ;  /* 0x0000000003007210 */ /* 0x000fe40007ffe0ff */
[----:B------:R-:W-:Y:S02]  /*9d80*/  @!P0 MOV R5, c[0x0][0x20c] ;  /* 0x0000830000058a02 */ /* 0x000fe40000000f00 */
[----:B------:R-:W-:Y:S02]  /*9d90*/  IADD3.X R9, R0, R240, RZ, P1, !PT ;  /* 0x000000f000097210 */ /* 0x000fe40000ffe4ff */
[----:B------:R-:W-:Y:S02]  /*9da0*/  LEA R26, P1, R8, c[0x0][0x1f8], 0x1 ;  /* 0x00007e00081a7a11 */ /* 0x000fe400078208ff */
[----:B------:R-:W-:Y:S02]  /*9db0*/  @!P0 LEA R20, P2, R4, R2, 0x5 ;  /* 0x0000000204148211 */ /* 0x000fe400078428ff */
[----:B------:R-:W-:Y:S02]  /*9dc0*/  LEA.HI.X R27, R8, c[0x0][0x1fc], R9, 0x1, P1 ;  /* 0x00007f00081b7a11 */ /* 0x000fe400008f0c09 */
[----:B------:R-:W-:Y:S02]  /*9dd0*/  @!P0 LEA.HI.X R3, R4, R0, R5, 0x5, P2 ;  /* 0x0000000004038211 */ /* 0x000fe400010f2c05 */
[-C--:B--2---:R-:W-:Y:S01]  /*9de0*/  HMMA.16816.F32.BF16 R4, R48, R16.reuse, RZ ;  /* 0x000000103004723c */ /* 0x084fe200000418ff */
[----:B------:R-:W-:Y:S01]  /*9df0*/  @!PT LDS RZ, [RZ] ;  /* 0x00000000fffff984 */ /* 0x000fe20000000800 */
[----:B------:R-:W-:Y:S01]  /*9e00*/  @!PT LDS RZ, [RZ] ;  /* 0x00000000fffff984 */ /* 0x000fe20000000800 */
[----:B------:R-:W-:Y:S01]  /*9e10*/  @!PT LDS RZ, [RZ] ;  /* 0x00000000fffff984 */ /* 0x000fe20000000800 */
[----:B------:R1:W-:Y:S02]  /*9e20*/  LDGSTS.E.BYPASS.LTC128B.128 [R198+0x1880], [R26.64], !P6 ;  /* 0x018800001ac67fae */ /* 0x0003e4000f101d46 */
[----:B------:R-:W-:Y:S04]  /*9e30*/  IADD3 R12, P3, P2, R2, 0x20, R238 ;  /* 0x00000020020c7810 */ /* 0x000fe80007a7e0ee */
[----:B------:R-:W-:Y:S01]  /*9e40*/  IADD3.X R13, R0, RZ, R240, P3, P2 ;  /* 0x000000ff000d7210 */ /* 0x000fe20001fe44f0 */
[C---:B---3--:R-:W-:Y:S04]  /*9e50*/  HMMA.16816.F32.BF16 R8, R44.reuse, R16, RZ ;  /* 0x000000102c08723c */ /* 0x048fe800000418ff */
[----:B------:R-:W-:Y:S02]  /*9e60*/  LEA R30, P3, R12, c[0x0][0x1f8], 0x1 ;  /* 0x00007e000c1e7a11 */ /* 0x000fe400078608ff */
[----:B------:R-:W-:Y:S02]  /*9e70*/  IADD3 R2, P2, P1, R2, 0x40, R238 ;  /* 0x0000004002027810 */ /* 0x000fe4000795e0ee */
[----:B------:R-:W-:Y:S02]  /*9e80*/  LEA.HI.X R31, R12, c[0x0][0x1fc], R13, 0x1, P3 ;  /* 0x00007f000c1f7a11 */ /* 0x000fe400018f0c0d */
[-C--:B------:R-:W-:Y:S02]  /*9e90*/  HMMA.16816.F32.BF16 R12, R44, R18.reuse, RZ ;  /* 0x000000122c0c723c */ /* 0x080fe400000418ff */
[----:B------:R-:W-:Y:S01]  /*9ea0*/  LEA R28, P3, R2, c[0x0][0x1f8], 0x1 ;  /* 0x00007e00021c7a11 */ /* 0x000fe200078608ff */
[----:B------:R2:W-:Y:S01]  /*9eb0*/  LDGSTS.E.BYPASS.LTC128B.128 [R198+0x2480], [R30.64], !P5 ;  /* 0x024800001ec67fae */ /* 0x0005e2000e901d46 */
[----:B------:R-:W-:Y:S02]  /*9ec0*/  IADD3.X R0, R0, RZ, R240, P2, P1 ;  /* 0x000000ff00007210 */ /* 0x000fe400017e24f0 */
[----:B------:R-:W-:Y:S02]  /*9ed0*/  @!P0 IADD3 R24, P2, P1, R20, 0x20, R238 ;  /* 0x0000002014188810 */ /* 0x000fe4000795e0ee */
[C---:B------:R-:W-:Y:S04]  /*9ee0*/  HMMA.16816.F32.BF16 R16, R48.reuse, R18, RZ ;  /* 0x000000123010723c */ /* 0x040fe800000418ff */
[----:B------:R-:W-:Y:S02]  /*9ef0*/  LEA.HI.X R29, R2, c[0x0][0x1fc], R0, 0x1, P3 ;  /* 0x00007f00021d7a11 */ /* 0x000fe400018f0c00 */
[C---:B------:R-:W-:Y:S02]  /*9f00*/  @!P0 IADD3.X R39, R3.reuse, RZ, R240, P2, P1 ;  /* 0x000000ff03278210 */ /* 0x040fe400017e24f0 */
[C---:B------:R-:W-:Y:S01]  /*9f10*/  @!P0 IADD3 R2, P3, P2, R20.reuse, 0x40, R238 ;  /* 0x0000004014028810 */ /* 0x040fe20007a7e0ee */
[----:B------:R2:W-:Y:S03]  /*9f20*/  LDGSTS.E.BYPASS.LTC128B.128 [R198+0x3080], [R28.64], !P4 ;  /* 0x030800001cc67fae */ /* 0x0005e6000e101d46 */
[----:B------:R-:W-:Y:S02]  /*9f30*/  @!P0 IADD3 R0, P1, R20, R238, RZ ;  /* 0x000000ee14008210 */ /* 0x000fe40007f3e0ff */
[-C--:B----4-:R-:W-:Y:S01]  /*9f40*/  HMMA.16816.F32.BF16 R20, R48, R32.reuse, RZ ;  /* 0x000000203014723c */ /* 0x090fe200000418ff */
[C---:B------:R-:W-:Y:S02]  /*9f50*/  @!P0 IADD3.X R25, R3.reuse, RZ, R240, P3, P2 ;  /* 0x000000ff03198210 */ /* 0x040fe40001fe44f0 */
[----:B------:R-:W-:Y:S02]  /*9f60*/  @!P0 LEA R36, P3, R0, c[0x0][0x1f8], 0x1 ;  /* 0x00007e0000248a11 */ /* 0x000fe400078608ff */
[----:B------:R-:W-:Y:S02]  /*9f70*/  @!P0 IADD3.X R3, R3, R240, RZ, P1, !PT ;  /* 0x000000f003038210 */ /* 0x000fe40000ffe4ff */
[----:B------:R-:W-:Y:S02]  /*9f80*/  @!P0 LEA R40, P2, R24, c[0x0][0x1f8], 0x1 ;  /* 0x00007e0018288a11 */ /* 0x000fe400078408ff */
[----:B------:R-:W-:Y:S03]  /*9f90*/  @!P0 LEA.HI.X R37, R0, c[0x0][0x1fc], R3, 0x1, P3 ;  /* 0x00007f0000258a11 */ /* 0x000fe600018f0c03 */
[----:B------:R-:W-:Y:S02]  /*9fa0*/  @!P0 LEA.HI.X R41, R24, c[0x0][0x1fc], R39, 0x1, P2 ;  /* 0x00007f0018298a11 */ /* 0x000fe400010f0c27 */
[----:B------:R5:W-:Y:S01]  /*9fb0*/  @!P0 LDGSTS.E.BYPASS.LTC128B.128 [R198+0x2080], [R36.64], !P6 ;  /* 0x0208000024c68fae */ /* 0x000be2000f101d46 */
[----:B------:R-:W-:Y:S02]  /*9fc0*/  @!P0 LEA R38, P1, R2, c[0x0][0x1f8], 0x1 ;  /* 0x00007e0002268a11 */ /* 0x000fe400078208ff */
[----:B------:R-:W-:Y:S02]  /*9fd0*/  ISETP.GT.AND P2, PT, R110, R248, PT ;  /* 0x000000f86e00720c */ /* 0x000fe40003f44270 */
[----:B------:R-:W-:Y:S02]  /*9fe0*/  @!P0 LEA.HI.X R39, R2, c[0x0][0x1fc], R25, 0x1, P1 ;  /* 0x00007f0002278a11 */ /* 0x000fe400008f0c19 */
[C---:B-1----:R-:W-:Y:S01]  /*9ff0*/  HMMA.16816.F32.BF16 R24, R44.reuse, R32, RZ ;  /* 0x000000202c18723c */ /* 0x042fe200000418ff */
[----:B------:R1:W-:Y:S07]  /*a000*/  @!P0 LDGSTS.E.BYPASS.LTC128B.128 [R198+0x2c80], [R40.64], !P5 ;  /* 0x02c8000028c68fae */ /* 0x0003ee000e901d46 */
[-C--:B--2---:R-:W-:Y:S01]  /*a010*/  HMMA.16816.F32.BF16 R28, R44, R34.reuse, RZ ;  /* 0x000000222c1c723c */ /* 0x084fe200000418ff */
[----:B------:R5:W-:Y:S07]  /*a020*/  @!P0 LDGSTS.E.BYPASS.LTC128B.128 [R198+0x3880], [R38.64], !P4 ;  /* 0x0388000026c68fae */ /* 0x000bee000e101d46 */
[C---:B------:R-:W-:Y:S01]  /*a030*/  HMMA.16816.F32.BF16 R32, R48.reuse, R34, RZ ;  /* 0x000000223020723c */ /* 0x040fe200000418ff */
[----:B------:R-:W0:Y:S07]  /*a040*/  LDGDEPBAR ;  /* 0x00000000000079af */ /* 0x000e2e0000000000 */
[-C--:B-----5:R-:W-:Y:S08]  /*a050*/  HMMA.16816.F32.BF16 R36, R48, R160.reuse, RZ ;  /* 0x000000a03024723c */ /* 0x0a0ff000000418ff */
[C---:B-1----:R-:W-:Y:S08]  /*a060*/  HMMA.16816.F32.BF16 R40, R44.reuse, R160, RZ ;  /* 0x000000a02c28723c */ /* 0x042ff000000418ff */
        /* <DEDUP_REMOVED lines=107> */
[----:B------:R-:W2:Y:S01]  /*a720*/  MUFU.TANH R209, R2 ;  /* 0x0000000200d17308 */ /* 0x000ea20000002400 */
[----:B-1----:R-:W-:Y:S09]  /*a730*/  FMUL.FTZ R0, R12, c[0x0][0x320] ;  /* 0x0000c8000c007a20 */ /* 0x002ff20000410000 */
[----:B------:R1:W1:Y:S10]  /*a740*/  MUFU.TANH R163, R0 ;  /* 0x0000000000a37308 */ /* 0x0002740000002400 */
[----:B------:R-:W3:Y:S01]  /*a750*/  MUFU.TANH R210, R3 ;  /* 0x0000000300d27308 */ /* 0x000ee20000002400 */
[-C--:B--2---:R-:W-:Y:S05]  /*a760*/  HMMA.16816.F32.BF16 R36, R168, R8.reuse, R36 ;  /* 0x00000008a824723c */ /* 0x084fea0000041824 */
[----:B-1----:R-:W-:Y:S03]  /*a770*/  FMUL.FTZ R0, R13, c[0x0][0x320] ;  /* 0x0000c8000d007a20 */ /* 0x002fe60000410000 */
[C---:B------:R-:W-:Y:S01]  /*a780*/  HMMA.16816.F32.BF16 R40, R172.reuse, R8, R40 ;  /* 0x00000008ac28723c */ /* 0x040fe20000041828 */
[----:B------:R1:W2:Y:S07]  /*a790*/  MUFU.TANH R162, R0 ;  /* 0x0000000000a27308 */ /* 0x0002ae0000002400 */
[-C--:B------:R-:W-:Y:S08]  /*a7a0*/  HMMA.16816.F32.BF16 R44, R172, R10.reuse, R44 ;  /* 0x0000000aac2c723c */ /* 0x080ff0000004182c */
[----:B------:R-:W-:Y:S04]  /*a7b0*/  HMMA.16816.F32.BF16 R48, R168, R10, R48 ;  /* 0x0000000aa830723c */ /* 0x000fe80000041830 */
[----:B-1----:R-:W-:Y:S04]  /*a7c0*/  FMUL.FTZ R0, R14, c[0x0][0x320] ;  /* 0x0000c8000e007a20 */ /* 0x002fe80000410000 */
[----:B------:R1:W1:Y:S11]  /*a7d0*/  MUFU.TANH R167, R0 ;  /* 0x0000000000a77308 */ /* 0x0002760000002400 */
[----:B------:R-:W-:Y:S05]  /*a7e0*/  @!UPT UIADD3 URZ, URZ, URZ, URZ ;  /* 0x0000003f3f3ff290 */ /* 0x000fea000fffe03f */
[----:B------:R-:W-:Y:S04]  /*a7f0*/  FMUL.FTZ R2, R48, c[0x0][0x320] ;  /* 0x0000c80030027a20 */ /* 0x000fe80000410000 */
[----:B------:R5:W2:Y:S01]  /*a800*/  MUFU.TANH R170, R2 ;  /* 0x0000000200aa7308 */ /* 0x000aa20000002400 */
[----:B-1----:R-:W-:Y:S09]  /*a810*/  FMUL.FTZ R0, R15, c[0x0][0x320] ;  /* 0x0000c8000f007a20 */ /* 0x002ff20000410000 */
[----:B------:R1:W1:Y:S01]  /*a820*/  MUFU.TANH R166, R0 ;  /* 0x0000000000a67308 */ /* 0x0002620000002400 */
[----:B-----5:R-:W-:Y:S01]  /*a830*/  MOV R2, R107 ;  /* 0x0000006b00027202 */ /* 0x020fe20000000f00 */
        /* <DEDUP_REMOVED lines=62> */
[----:B--234-:R-:W-:Y:S02]  /*ac20*/  IADD3 R3, -R250, 0x30, RZ ;  /* 0x00000030fa037810 */ /* 0x01cfe40007ffe1ff */
[----:B------:R-:W-:Y:S02]  /*ac30*/  P2R R12, PR, RZ, 0x4 ;  /* 0x00000004ff0c7803 */ /* 0x000fe40000000000 */
[----:B------:R-:W-:Y:S11]  /*ac40*/  ISETP.GE.AND P0, PT, R3, 0x21, PT ;  /* 0x000000210300780c */ /* 0x000ff60003f06270 */
[----:B------:R-:W-:Y:S02]  /*ac50*/  @!UPT UIADD3 URZ, URZ, URZ, URZ ;  /* 0x0000003f3f3ff290 */ /* 0x000fe4000fffe03f */
[----:B------:R-:W-:Y:S01]  /*ac60*/  @P0 IADD3 R5, R110, -0x1, RZ ;  /* 0xffffffff6e050810 */ /* 0x000fe20007ffe0ff */
[----:B------:R-:W-:Y:S02]  /*ac70*/  @P0 IMAD.MOV.U32 R11, RZ, RZ, c[0x0][0x1e0] ;  /* 0x00007800ff0b0624 */ /* 0x000fe400078e00ff */
[----:B------:R-:W-:Y:S01]  /*ac80*/  @P0 IMAD.MOV.U32 R7, RZ, RZ, 0x5 ;  /* 0x00000005ff070424 */ /* 0x000fe200078e00ff */
[----:B------:R-:W-:Y:S01]  /*ac90*/  @P0 SHF.R.S32.HI R6, RZ, 0x1f, R5 ;  /* 0x0000001fff060819 */ /* 0x000fe20000011405 */
[----:B------:R-:W-:Y:S03]  /*aca0*/  @P0 IMAD.WIDE.U32 R8, R5, c[0x0][0x1e0], RZ ;  /* 0x0000780005080a25 */ /* 0x000fe600078e00ff */
[----:B------:R-:W-:Y:S01]  /*acb0*/  @P0 SHF.L.U64.HI R7, R11, R7, c[0x0][0x1e4] ;  /* 0x000079000b070619 */ /* 0x000fe20000010207 */
[----:B------:R-:W-:Y:S04]  /*acc0*/  @P0 IMAD R6, R6, c[0x0][0x1e0], RZ ;  /* 0x0000780006060a24 */ /* 0x000fe800078e02ff */
[----:B------:R-:W-:Y:S02]  /*acd0*/  @P0 IMAD R10, R5, c[0x0][0x1e4], R6 ;  /* 0x00007900050a0a24 */ /* 0x000fe400078e0206 */
[----:B------:R-:W-:Y:S02]  /*ace0*/  @P0 IMAD.SHL.U32 R6, R11, 0x20, RZ ;  /* 0x000000200b060824 */ /* 0x000fe400078e00ff */
[----:B------:R-:W-:Y:S02]  /*acf0*/  @P0 IMAD.IADD R5, R9, 0x1, R10 ;  /* 0x0000000109050824 */ /* 0x000fe400078e020a */
[----:B------:R-:W-:Y:S04]  /*ad00*/  @P0 IMAD.WIDE.U32 R6, R8, 0x30, R6 ;  /* 0x0000003008060825 */ /* 0x000fe800078e0006 */
[----:B------:R-:W-:Y:S01]  /*ad10*/  @P0 IMAD R5, R5, 0x30, RZ ;  /* 0x0000003005050824 */ /* 0x000fe200078e02ff */
[C-C-:B------:R-:W-:Y:S03]  /*ad20*/  @P0 IADD3 R18, P3, P1, R6.reuse, 0x20, R242.reuse ;  /* 0x0000002006120810 */ /* 0x140fe6000797e0f2 */
[----:B------:R-:W-:Y:S05]  /*ad30*/  @P0 IMAD.IADD R7, R5, 0x1, R7 ;  /* 0x0000000105070824 */ /* 0x000fea00078e0207 */
[C-C-:B------:R-:W-:Y:S02]  /*ad40*/  @P0 IADD3.X R20, R7.reuse, RZ, R241.reuse, P3, P1 ;  /* 0x000000ff07140210 */ /* 0x140fe40001fe24f1 */
[--C-:B------:R-:W-:Y:S04]  /*ad50*/  @P0 IADD3 R19, P3, P1, R6, 0x40, R242.reuse ;  /* 0x0000004006130810 */ /* 0x100fe8000797e0f2 */
[--C-:B------:R-:W-:Y:S02]  /*ad60*/  @P0 IADD3.X R21, R7, RZ, R241.reuse, P3, P1 ;  /* 0x000000ff07150210 */ /* 0x100fe40001fe24f1 */
        /* <DEDUP_REMOVED lines=11> */
[C---:B------:R-:W-:Y:S02]  /*ae20*/  @P1 IMAD.SHL.U32 R5, R8.reuse, 0x2, RZ ;  /* 0x0000000208051824 */ /* 0x040fe400078e00ff */
[----:B------:R-:W-:Y:S04]  /*ae30*/  @P1 IMAD R3, R3, 0x30, RZ ;  /* 0x0000003003031824 */ /* 0x000fe800078e02ff */
[----:B------:R-:W-:Y:S01]  /*ae40*/  @P1 IMAD.IADD R3, R9, 0x1, R3 ;  /* 0x0000000109031824 */ /* 0x000fe200078e0203 */
[----:B------:R-:W-:Y:S04]  /*ae50*/  @P1 IADD3 R9, P2, R5, 0x40, RZ ;  /* 0x0000004005091810 */ /* 0x000fe80007f5e0ff */
[----:B------:R-:W-:Y:S02]  /*ae60*/  @P1 IADD3 R16, P3, R9, c[0x0][0x1c8], RZ ;  /* 0x0000720009101a10 */ /* 0x000fe40007f7e0ff */
[----:B------:R-:W-:Y:S04]  /*ae70*/  @P1 SHF.L.U64.HI R3, R8, 0x1, R3 ;  /* 0x0000000108031819 */ /* 0x000fe80000010203 */
[--C-:B------:R-:W-:Y:S02]  /*ae80*/  @P1 IADD3.X R17, RZ, c[0x0][0x1cc], R3.reuse, P3, P2 ;  /* 0x00007300ff111a10 */ /* 0x100fe40001fe4403 */
[----:B------:R-:W-:Y:S04]  /*ae90*/  @P1 IADD3 R8, P2, R5, 0x80, RZ ;  /* 0x0000008005081810 */ /* 0x000fe80007f5e0ff */
[----:B------:R-:W-:Y:S04]  /*aea0*/  @P1 IADD3 R14, P3, R8, c[0x0][0x1c8], RZ ;  /* 0x00007200080e1a10 */ /* 0x000fe80007f7e0ff */
[----:B------:R-:W-:Y:S02]  /*aeb0*/  @P1 IADD3.X R15, RZ, c[0x0][0x1cc], R3, P3, P2 ;  /* 0x00007300ff0f1a10 */ /* 0x000fe40001fe4403 */
[----:B------:R-:W-:Y:S02]  /*aec0*/  @P0 IADD3 R6, P3, R242, R6, RZ ;  /* 0x00000006f2060210 */ /* 0x000fe40007f7e0ff */
[----:B------:R-:W-:Y:S03]  /*aed0*/  ISETP.NE.AND P2, PT, R12, RZ, PT ;  /* 0x000000ff0c00720c */ /* 0x000fe60003f45270 */
        /* <DEDUP_REMOVED lines=18> */
.L_x_1085:
[----:B--234-:R-:W-:Y:S05]  /*b000*/  BSYNC B0 ;  /* 0x0000000000007941 */ /* 0x01cfea0003800000 */
.L_x_1084:
        /* <DEDUP_REMOVED lines=14> */
[----:B-1----:R-:W-:Y:S02]  /*b0f0*/  FMNMX.FTZ R6, R180, R106, !PT ;  /* 0x0000006ab4067209 */ /* 0x002fe40007810000 */
        /* <DEDUP_REMOVED lines=14> */
[----:B------:R-:W-:Y:S01]  /*b1e0*/  SHFL.BFLY PT, R8, R5, 0x2, 0x1f ;  /* 0x0c401f0005087f89 */ /* 0x000fe200000e0000 */
[----:B------:R-:W-:Y:S02]  /*b1f0*/  FMNMX.FTZ R3, R207, R3, !PT ;  /* 0x00000003cf037209 */ /* 0x000fe40007810000 */
[----:B------:R-:W-:Y:S02]  /*b200*/  FMNMX.FTZ R6, R211, R6, !PT ;  /* 0x00000006d3067209 */ /* 0x000fe40007810000 */
[----:B------:R-:W-:Y:S02]  /*b210*/  FMNMX.FTZ R3, R170, R3, !PT ;  /* 0x00000003aa037209 */ /* 0x000fe40007810000 */
[----:B------:R-:W-:Y:S02]  /*b220*/  FMNMX.FTZ R6, R216, R6, !PT ;  /* 0x00000006d8067209 */ /* 0x000fe40007810000 */
[----:B------:R-:W-:Y:S02]  /*b230*/  FMNMX.FTZ R3, R169, R3, !PT ;  /* 0x00000003a9037209 */ /* 0x000fe40007810000 */
[----:B------:R-:W-:Y:S02]  /*b240*/  FMNMX.FTZ R6, R217, R6, !PT ;  /* 0x00000006d9067209 */ /* 0x000fe40007810000 */
[----:B------:R-:W-:Y:S01]  /*b250*/  IADD3 R110, R110, -0x1, RZ ;  /* 0xffffffff6e6e7810 */ /* 0x000fe20007ffe0ff */
[----:B------:R-:W-:Y:S01]  /*b260*/  SHFL.BFLY PT, R7, R3, 0x2, 0x1f ;  /* 0x0c401f0003077f89 */ /* 0x000fe200000e0000 */
[----:B------:R-:W-:Y:S04]  /*b270*/  FMNMX.FTZ R6, R205, R6, !PT ;  /* 0x00000006cd067209 */ /* 0x000fe80007810000 */
[----:B------:R-:W-:Y:S04]  /*b280*/  FMNMX.FTZ R6, R175, R6, !PT ;  /* 0x00000006af067209 */ /* 0x000fe80007810000 */
[----:B------:R-:W-:Y:S04]  /*b290*/  FMNMX.FTZ R6, R174, R6, !PT ;  /* 0x00000006ae067209 */ /* 0x000fe80007810000 */
[----:B------:R-:W-:Y:S05]  /*b2a0*/  FMNMX.FTZ R6, R173, R6, !PT ;  /* 0x00000006ad067209 */ /* 0x000fea0007810000 */
[----:B------:R-:W1:Y:S02]  /*b2b0*/  SHFL.BFLY PT, R9, R6, 0x2, 0x1f ;  /* 0x0c401f0006097f89 */ /* 0x000e6400000e0000 */
[----:B-1----:R-:W-:Y:S02]  /*b2c0*/  FMNMX.FTZ R6, R6, R9, !PT ;  /* 0x0000000906067209 */ /* 0x002fe40007810000 */
[----:B------:R-:W-:Y:S02]  /*b2d0*/  FMNMX.FTZ R5, R5, R8, !PT ;  /* 0x0000000805057209 */ /* 0x000fe40007810000 */
[----:B------:R-:W-:Y:S02]  /*b2e0*/  FMNMX.FTZ R3, R3, R7, !PT ;  /* 0x0000000703037209 */ /* 0x000fe40007810000 */
[----:B------:R-:W1:Y:S01]  /*b2f0*/  SHFL.BFLY PT, R9, R6, 0x1, 0x1f ;  /* 0x0c201f0006097f89 */ /* 0x000e6200000e0000 */
[----:B------:R-:W-:Y:S04]  /*b300*/  FMNMX.FTZ R7, R176, R102, !PT ;  /* 0x00000066b0077209 */ /* 0x000fe80007810000 */
[----:B------:R-:W-:Y:S03]  /*b310*/  FMNMX.FTZ R7, R181, R7, !PT ;  /* 0x00000007b5077209 */ /* 0x000fe60007810000 */
[----:B------:R-:W2:Y:S01]  /*b320*/  SHFL.BFLY PT, R8, R5, 0x1, 0x1f ;  /* 0x0c201f0005087f89 */ /* 0x000ea200000e0000 */
[----:B------:R-:W-:Y:S04]  /*b330*/  FMNMX.FTZ R7, R167, R7, !PT ;  /* 0x00000007a7077209 */ /* 0x000fe80007810000 */
[----:B------:R-:W-:Y:S03]  /*b340*/  FMNMX.FTZ R7, R166, R7, !PT ;  /* 0x00000007a6077209 */ /* 0x000fe60007810000 */
[----:B------:R-:W3:Y:S01]  /*b350*/  SHFL.BFLY PT, R10, R3, 0x1, 0x1f ;  /* 0x0c201f00030a7f89 */ /* 0x000ee200000e0000 */
[----:B------:R-:W-:Y:S04]  /*b360*/  FMNMX.FTZ R7, R210, R7, !PT ;  /* 0x00000007d2077209 */ /* 0x000fe80007810000 */
[----:B------:R-:W-:Y:S02]  /*b370*/  FMNMX.FTZ R7, R209, R7, !PT ;  /* 0x00000007d1077209 */ /* 0x000fe40007810000 */
[----:B-1----:R-:W-:Y:S02]  /*b380*/  FMNMX.FTZ R106, R6, R9, !PT ;  /* 0x00000009066a7209 */ /* 0x002fe40007810000 */
[----:B--2---:R-:W-:Y:S05]  /*b390*/  FMNMX.FTZ R107, R5, R8, !PT ;  /* 0x00000008056b7209 */ /* 0x004fea0007810000 */
[----:B------:R-:W-:Y:S01]  /*b3a0*/  FADD.FTZ R2, -R107, R2 ;  /* 0x000000026b027221 */ /* 0x000fe20000010100 */
[----:B---3--:R-:W-:Y:S03]  /*b3b0*/  FMNMX.FTZ R108, R3, R10, !PT ;  /* 0x0000000a036c7209 */ /* 0x008fe60007810000 */
[----:B------:R-:W-:Y:S01]  /*b3c0*/  FMUL.FTZ R2, R2, c[0x0][0x2d0] ;  /* 0x0000b40002027a20 */ /* 0x000fe20000410000 */
[----:B------:R-:W-:Y:S03]  /*b3d0*/  FMNMX.FTZ R3, R219, R7, !PT ;  /* 0x00000007db037209 */ /* 0x000fe60007810000 */
[----:B------:R1:W2:Y:S01]  /*b3e0*/  MUFU.EX2 R101, R2 ;  /* 0x0000000200657308 */ /* 0x0002a20000000800 */
[----:B------:R-:W-:Y:S01]  /*b3f0*/  FMNMX.FTZ R3, R218, R3, !PT ;  /* 0x00000003da037209 */ /* 0x000fe20007810000 */
[C---:B------:R-:W-:Y:S02]  /*b400*/  FADD.FTZ R0, -R108.reuse, R0 ;  /* 0x000000006c007221 */ /* 0x040fe40000010100 */
[----:B------:R-:W-:Y:S01]  /*b410*/  FMUL.FTZ R168, R108, c[0x0][0x2d0] ;  /* 0x0000b4006ca87a20 */ /* 0x000fe20000410000 */
[----:B------:R-:W-:Y:S01]  /*b420*/  FMNMX.FTZ R5, R212, R3, !PT ;  /* 0x00000003d4057209 */ /* 0x000fe20007810000 */
[----:B------:R-:W-:Y:S03]  /*b430*/  FMUL.FTZ R3, R0, c[0x0][0x2d0] ;  /* 0x0000b40000037a20 */ /* 0x000fe60000410000 */
[----:B------:R-:W-:Y:S01]  /*b440*/  FMNMX.FTZ R0, R214, R5, !PT ;  /* 0x00000005d6007209 */ /* 0x000fe20007810000 */
[----:B------:R3:W4:Y:S03]  /*b450*/  MUFU.EX2 R103, R3 ;  /* 0x0000000300677308 */ /* 0x0007260000000800 */
[----:B------:R-:W-:Y:S04]  /*b460*/  FMNMX.FTZ R0, R105, R0, !PT ;  /* 0x0000000069007209 */ /* 0x000fe80007810000 */
[----:B------:R-:W-:Y:S01]  /*b470*/  FMNMX.FTZ R0, R104, R0, !PT ;  /* 0x0000000068007209 */ /* 0x000fe20007810000 */
[----:B-1----:R-:W-:Y:S02]  /*b480*/  FADD.FTZ R2, -R106, R4 ;  /* 0x000000046a027221 */ /* 0x002fe40000010100 */
[--C-:B------:R-:W-:Y:S02]  /*b490*/  FFMA.FTZ R4, R165, c[0x0][0x2d0], -R168.reuse ;  /* 0x0000b400a5047a23 */ /* 0x100fe400000108a8 */
[----:B------:R-:W-:Y:S02]  /*b4a0*/  FMUL.FTZ R2, R2, c[0x0][0x2d0] ;  /* 0x0000b40002027a20 */ /* 0x000fe40000410000 */
[----:B------:R-:W-:Y:S01]  /*b4b0*/  MUFU.EX2 R227, R4 ;  /* 0x0000000400e37308 */ /* 0x000fe20000000800 */
[C---:B--2---:R-:W-:Y:S02]  /*b4c0*/  FMUL.FTZ R6, R101.reuse, R118 ;  /* 0x0000007665067220 */ /* 0x044fe40000410000 */
[----:B------:R-:W-:Y:S01]  /*b4d0*/  FMUL.FTZ R7, R101, R119 ;  /* 0x0000007765077220 */ /* 0x000fe20000410000 */
[----:B---3--:R-:W1:Y:S01]  /*b4e0*/  SHFL.BFLY PT, R3, R0, 0x2, 0x1f ;  /* 0x0c401f0000037f89 */ /* 0x008e6200000e0000 */
[C---:B----4-:R-:W-:Y:S02]  /*b4f0*/  FMUL.FTZ R5, R103.reuse, R117 ;  /* 0x0000007567057220 */ /* 0x050fe40000410000 */
[C---:B------:R-:W-:Y:S02]  /*b500*/  FMUL.FTZ R16, R103.reuse, R124 ;  /* 0x0000007c67107220 */ /* 0x040fe40000410000 */
[----:B------:R-:W-:Y:S01]  /*b510*/  FMUL.FTZ R17, R103, R125 ;  /* 0x0000007d67117220 */ /* 0x000fe20000410000 */
[----:B------:R2:W3:Y:S01]  /*b520*/  MUFU.EX2 R100, R2 ;  /* 0x0000000200647308 */ /* 0x0004e20000000800 */
[C---:B------:R-:W-:Y:S02]  /*b530*/  FMUL.FTZ R18, R101.reuse, R126 ;  /* 0x0000007e65127220 */ /* 0x040fe40000410000 */
[----:B------:R-:W-:Y:S02]  /*b540*/  FMUL.FTZ R19, R101, R127 ;  /* 0x0000007f65137220 */ /* 0x000fe40000410000 */
[C---:B------:R-:W-:Y:S01]  /*b550*/  FMUL.FTZ R32, R103.reuse, R140 ;  /* 0x0000008c67207220 */ /* 0x040fe20000410000 */
[----:B------:R-:W-:Y:S01]  /*b560*/  LDSM.16.MT88.4 R124, [R185+0x400] ;  /* 0x00040000b97c783b */ /* 0x000fe20000004200 */
[----:B------:R-:W-:Y:S02]  /*b570*/  FMUL.FTZ R33, R103, R141 ;  /* 0x0000008d67217220 */ /* 0x000fe40000410000 */
[C---:B------:R-:W-:Y:S02]  /*b580*/  FMUL.FTZ R34, R101.reuse, R142 ;  /* 0x0000008e65227220 */ /* 0x040fe40000410000 */
[----:B------:R-:W-:Y:S02]  /*b590*/  FMUL.FTZ R35, R101, R143 ;  /* 0x0000008f65237220 */ /* 0x000fe40000410000 */
[C---:B------:R-:W-:Y:S01]  /*b5a0*/  FMUL.FTZ R48, R103.reuse, R156 ;  /* 0x0000009c67307220 */ /* 0x040fe20000410000 */
[----:B------:R-:W-:Y:S01]  /*b5b0*/  LDSM.16.MT88.4 R140, [R186+0x800] ;  /* 0x00080000ba8c783b */ /* 0x000fe20000004200 */
[----:B------:R-:W-:Y:S02]  /*b5c0*/  FMUL.FTZ R49, R103, R157 ;  /* 0x0000009d67317220 */ /* 0x000fe40000410000 */
[C---:B------:R-:W-:Y:S01]  /*b5d0*/  FMUL.FTZ R50, R101.reuse, R158 ;  /* 0x0000009e65327220 */ /* 0x040fe20000410000 */
[----:B-1----:R-:W-:Y:S01]  /*b5e0*/  FMNMX.FTZ R0, R0, R3, !PT ;  /* 0x0000000300007209 */ /* 0x002fe20007810000 */
[----:B------:R-:W-:Y:S02]  /*b5f0*/  FMUL.FTZ R51, R101, R159 ;  /* 0x0000009f65337220 */ /* 0x000fe40000410000 */
[C---:B------:R-:W-:Y:S01]  /*b600*/  FMUL.FTZ R52, R103.reuse, R52 ;  /* 0x0000003467347220 */ /* 0x040fe20000410000 */
[----:B------:R-:W-:Y:S01]  /*b610*/  LDSM.16.MT88.4 R156, [R185+0x1400] ;  /* 0x00140000b99c783b */ /* 0x000fe20000004200 */
[----:B------:R-:W-:Y:S02]  /*b620*/  FMUL.FTZ R53, R103, R53 ;  /* 0x0000003567357220 */ /* 0x000fe40000410000 */
[----:B--2---:R-:W-:Y:S02]  /*b630*/  FFMA.FTZ R2, R164, c[0x0][0x2d0], -R168 ;  /* 0x0000b400a4027a23 */ /* 0x004fe400000108a8 */
[----:B------:R-:W-:Y:S02]  /*b640*/  FMUL.FTZ R164, R107, c[0x0][0x2d0] ;  /* 0x0000b4006ba47a20 */ /* 0x000fe40000410000 */
[----:B------:R1:W-:Y:S01]  /*b650*/  MUFU.EX2 R228, R2 ;  /* 0x0000000200e47308 */ /* 0x0003e20000000800 */
[----:B---3--:R-:W-:Y:S02]  /*b660*/  FMUL.FTZ R8, R100, R112 ;  /* 0x0000007064087220 */ /* 0x008fe40000410000 */
[--C-:B------:R-:W-:Y:S02]  /*b670*/  FFMA.FTZ R3, R178, c[0x0][0x2d0], -R164.reuse ;  /* 0x0000b400b2037a23 */ /* 0x100fe400000108a4 */
        /* <DEDUP_REMOVED lines=10> */
[C---:B------:R-:W-:Y:S02]  /*b720*/  FMUL.FTZ R44, R100.reuse, R152 ;  /* 0x00000098642c7220 */ /* 0x040fe40000410000 */
[----:B-1----:R-:W-:Y:S02]  /*b730*/  FFMA.FTZ R2, R177, c[0x0][0x2d0], -R164 ;  /* 0x0000b400b1027a23 */ /* 0x002fe400000108a4 */
[C---:B------:R-:W-:Y:S02]  /*b740*/  FMUL.FTZ R45, R100.reuse, R153 ;  /* 0x00000099642d7220 */ /* 0x040fe40000410000 */
[----:B------:R1:W3:Y:S01]  /*b750*/  MUFU.EX2 R226, R2 ;  /* 0x0000000200e27308 */ /* 0x0002e20000000800 */
[C---:B------:R-:W-:Y:S02]  /*b760*/  FMUL.FTZ R54, R101.reuse, R54 ;  /* 0x0000003665367220 */ /* 0x040fe40000410000 */
[----:B------:R-:W-:Y:S02]  /*b770*/  FMUL.FTZ R55, R101, R55 ;  /* 0x0000003765377220 */ /* 0x000fe40000410000 */
[--C-:B--2---:R-:W-:Y:S02]  /*b780*/  FFMA.FTZ R3, R161, c[0x0][0x2d0], -R168.reuse ;  /* 0x0000b400a1037a23 */ /* 0x104fe400000108a8 */
[C---:B------:R-:W-:Y:S02]  /*b790*/  FMUL.FTZ R56, R100.reuse, R56 ;  /* 0x0000003864387220 */ /* 0x040fe40000410000 */
[C---:B------:R-:W-:Y:S01]  /*b7a0*/  FMUL.FTZ R57, R100.reuse, R57 ;  /* 0x0000003964397220 */ /* 0x040fe20000410000 */
[----:B------:R2:W-:Y:S01]  /*b7b0*/  MUFU.EX2 R236, R3 ;  /* 0x0000000300ec7308 */ /* 0x0005e20000000800 */
[C---:B------:R-:W-:Y:S02]  /*b7c0*/  FMUL.FTZ R60, R100.reuse, R60 ;  /* 0x0000003c643c7220 */ /* 0x040fe40000410000 */
[C---:B------:R-:W-:Y:S02]  /*b7d0*/  FMUL.FTZ R61, R100.reuse, R61 ;  /* 0x0000003d643d7220 */ /* 0x040fe40000410000 */
[C---:B------:R-:W-:Y:S02]  /*b7e0*/  FMUL.FTZ R64, R103.reuse, R64 ;  /* 0x0000004067407220 */ /* 0x040fe40000410000 */
[----:B------:R-:W-:Y:S02]  /*b7f0*/  FMUL.FTZ R65, R103, R65 ;  /* 0x0000004167417220 */ /* 0x000fe40000410000 */
[C---:B------:R-:W-:Y:S02]  /*b800*/  FMUL.FTZ R66, R101.reuse, R66 ;  /* 0x0000004265427220 */ /* 0x040fe40000410000 */
[----:B------:R-:W-:Y:S02]  /*b810*/  FMUL.FTZ R67, R101, R67 ;  /* 0x0000004365437220 */ /* 0x000fe40000410000 */
[----:B------:R-:W-:Y:S01]  /*b820*/  FMUL.FTZ R68, R103, R68 ;  /* 0x0000004467447220 */ /* 0x000fe20000410000 */
[----:B-1----:R-:W1:Y:S01]  /*b830*/  SHFL.BFLY PT, R2, R0, 0x1, 0x1f ;  /* 0x0c201f0000027f89 */ /* 0x002e6200000e0000 */
[----:B---3--:R-:W-:Y:S01]  /*b840*/  F2FP.BF16.PACK_AB R117, R229, R226 ;  /* 0x000000e2e575723e */ /* 0x008fe200000010ff */
[----:B------:R-:W-:Y:S02]  /*b850*/  FMUL.FTZ R69, R103, R69 ;  /* 0x0000004567457220 */ /* 0x000fe40000410000 */
[C---:B------:R-:W-:Y:S02]  /*b860*/  FMUL.FTZ R70, R101.reuse, R70 ;  /* 0x0000004665467220 */ /* 0x040fe40000410000 */
[----:B------:R-:W-:Y:S02]  /*b870*/  FMUL.FTZ R71, R101, R71 ;  /* 0x0000004765477220 */ /* 0x000fe40000410000 */
[C---:B------:R-:W-:Y:S02]  /*b880*/  FMUL.FTZ R72, R100.reuse, R72 ;  /* 0x0000004864487220 */ /* 0x040fe40000410000 */
[----:B--2---:R-:W-:Y:S02]  /*b890*/  FFMA.FTZ R3, R111, c[0x0][0x2d0], -R168 ;  /* 0x0000b4006f037a23 */ /* 0x004fe400000108a8 */
[C---:B------:R-:W-:Y:S02]  /*b8a0*/  FMUL.FTZ R73, R100.reuse, R73 ;  /* 0x0000004964497220 */ /* 0x040fe40000410000 */
[----:B------:R2:W3:Y:S01]  /*b8b0*/  MUFU.EX2 R237, R3 ;  /* 0x0000000300ed7308 */ /* 0x0004e20000000800 */
[C---:B------:R-:W-:Y:S02]  /*b8c0*/  FMUL.FTZ R76, R100.reuse, R76 ;  /* 0x0000004c644c7220 */ /* 0x040fe40000410000 */
[----:B------:R-:W-:Y:S02]  /*b8d0*/  FMUL.FTZ R77, R100, R77 ;  /* 0x0000004d644d7220 */ /* 0x000fe40000410000 */
[C---:B------:R-:W-:Y:S02]  /*b8e0*/  FMUL.FTZ R80, R103.reuse, R80 ;  /* 0x0000005067507220 */ /* 0x040fe40000410000 */
[----:B------:R-:W-:Y:S02]  /*b8f0*/  FMUL.FTZ R81, R103, R81 ;  /* 0x0000005167517220 */ /* 0x000fe40000410000 */
[C---:B------:R-:W-:Y:S01]  /*b900*/  FMUL.FTZ R82, R101.reuse, R82 ;  /* 0x0000005265527220 */ /* 0x040fe20000410000 */
[----:B-1----:R-:W-:Y:S01]  /*b910*/  FMNMX.FTZ R2, R0, R2, !PT ;  /* 0x0000000200027209 */ /* 0x002fe20007810000 */
[--C-:B------:R-:W-:Y:S02]  /*b920*/  FFMA.FTZ R0, R160, c[0x0][0x2d0], -R164.reuse ;  /* 0x0000b400a0007a23 */ /* 0x100fe400000108a4 */
[----:B------:R-:W-:Y:S02]  /*b930*/  FMUL.FTZ R160, R106, c[0x0][0x2d0] ;  /* 0x0000b4006aa07a20 */ /* 0x000fe40000410000 */
[----:B------:R1:W-:Y:S01]  /*b940*/  MUFU.EX2 R234, R0 ;  /* 0x0000000000ea7308 */ /* 0x0003e20000000800 */
[----:B------:R-:W-:Y:S02]  /*b950*/  FMUL.FTZ R83, R101, R83 ;  /* 0x0000005365537220 */ /* 0x000fe40000410000 */
[C---:B------:R-:W-:Y:S02]  /*b960*/  FMUL.FTZ R84, R103.reuse, R84 ;  /* 0x0000005467547220 */ /* 0x040fe40000410000 */
[----:B------:R-:W-:Y:S02]  /*b970*/  FMUL.FTZ R85, R103, R85 ;  /* 0x0000005567557220 */ /* 0x000fe40000410000 */
[----:B------:R-:W-:Y:S02]  /*b980*/  FMUL.FTZ R86, R101, R86 ;  /* 0x0000005665567220 */ /* 0x000fe40000410000 */
[--C-:B--2---:R-:W-:Y:S01]  /*b990*/  FFMA.FTZ R3, R109, c[0x0][0x2d0], -R164.reuse ;  /* 0x0000b4006d037a23 */ /* 0x104fe200000108a4 */
[----:B---3--:R-:W-:Y:S01]  /*b9a0*/  F2FP.BF16.PACK_AB R118, R237, R236 ;  /* 0x000000eced76723e */ /* 0x008fe200000010ff */
[----:B------:R-:W-:Y:S02]  /*b9b0*/  FFMA.FTZ R109, R202, c[0x0][0x2d0], -R164 ;  /* 0x0000b400ca6d7a23 */ /* 0x000fe400000108a4 */
[----:B------:R2:W3:Y:S01]  /*b9c0*/  MUFU.EX2 R235, R3 ;  /* 0x0000000300eb7308 */ /* 0x0004e20000000800 */
[----:B------:R-:W-:Y:S02]  /*b9d0*/  FMUL.FTZ R87, R101, R87 ;  /* 0x0000005765577220 */ /* 0x000fe40000410000 */
[C---:B------:R-:W-:Y:S02]  /*b9e0*/  FMUL.FTZ R88, R100.reuse, R88 ;  /* 0x0000005864587220 */ /* 0x040fe40000410000 */
[C---:B------:R-:W-:Y:S02]  /*b9f0*/  FMUL.FTZ R89, R100.reuse, R89 ;  /* 0x0000005964597220 */ /* 0x040fe40000410000 */
[C---:B------:R-:W-:Y:S02]  /*ba00*/  FMUL.FTZ R92, R100.reuse, R92 ;  /* 0x0000005c645c7220 */ /* 0x040fe40000410000 */
[----:B------:R-:W-:Y:S02]  /*ba10*/  FMUL.FTZ R93, R100, R93 ;  /* 0x0000005d645d7220 */ /* 0x000fe40000410000 */
[----:B-1----:R-:W-:Y:S02]  /*ba20*/  FADD.FTZ R0, -R2, R102 ;  /* 0x0000006602007221 */ /* 0x002fe40000010100 */
[----:B------:R-:W-:Y:S02]  /*ba30*/  FFMA.FTZ R102, R203, c[0x0][0x2d0], -R168 ;  /* 0x0000b400cb667a23 */ /* 0x000fe400000108a8 */
[----:B------:R-:W-:Y:S02]  /*ba40*/  FMUL.FTZ R0, R0, c[0x0][0x2d0] ;  /* 0x0000b40000007a20 */ /* 0x000fe40000410000 */
[----:B------:R1:W-:Y:S01]  /*ba50*/  MUFU.EX2 R222, R102 ;  /* 0x0000006600de7308 */ /* 0x0003e20000000800 */
[C---:B------:R-:W-:Y:S02]  /*ba60*/  FMUL.FTZ R96, R103.reuse, R96 ;  /* 0x0000006067607220 */ /* 0x040fe40000410000 */
[----:B------:R-:W-:Y:S02]  /*ba70*/  FMUL.FTZ R97, R103, R97 ;  /* 0x0000006167617220 */ /* 0x000fe40000410000 */
[C---:B------:R-:W-:Y:S02]  /*ba80*/  FMUL.FTZ R98, R101.reuse, R98 ;  /* 0x0000006265627220 */ /* 0x040fe40000410000 */
[--C-:B--2---:R-:W-:Y:S01]  /*ba90*/  FFMA.FTZ R3, R180, c[0x0][0x2d0], -R160.reuse ;  /* 0x0000b400b4037a23 */ /* 0x104fe200000108a0 */
[----:B---3--:R-:W-:Y:S01]  /*baa0*/  F2FP.BF16.PACK_AB R119, R234, R235 ;  /* 0x000000ebea77723e */ /* 0x008fe200000010ff */
[----:B------:R-:W-:Y:S01]  /*bab0*/  FMUL.FTZ R99, R101, R99 ;  /* 0x0000006365637220 */ /* 0x000fe20000410000 */
[----:B------:R-:W2:Y:S01]  /*bac0*/  MUFU.EX2 R0, R0 ;  /* 0x0000000000007308 */ /* 0x000ea20000000800 */
[--C-:B------:R-:W-:Y:S02]  /*bad0*/  FFMA.FTZ R137, R174, c[0x0][0x2d0], -R160.reuse ;  /* 0x0000b400ae897a23 */ /* 0x100fe400000108a0 */
[----:B------:R-:W-:Y:S02]  /*bae0*/  FFMA.FTZ R136, R173, c[0x0][0x2d0], -R160 ;  /* 0x0000b400ad887a23 */ /* 0x000fe400000108a0 */
[--C-:B------:R-:W-:Y:S02]  /*baf0*/  FFMA.FTZ R111, R208, c[0x0][0x2d0], -R164.reuse ;  /* 0x0000b400d06f7a23 */ /* 0x100fe400000108a4 */
[----:B------:R-:W-:Y:S03]  /*bb00*/  FFMA.FTZ R132, R171, c[0x0][0x2d0], -R164 ;  /* 0x0000b400ab847a23 */ /* 0x000fe600000108a4 */
[----:B------:R3:W-:Y:S01]  /*bb10*/  MUFU.EX2 R224, R3 ;  /* 0x0000000300e07308 */ /* 0x0007e20000000800 */
[----:B-1----:R-:W-:Y:S09]  /*bb20*/  FFMA.FTZ R102, R201, c[0x0][0x2d0], -R168 ;  /* 0x0000b400c9667a23 */ /* 0x002ff200000108a8 */
[----:B------:R1:W-:Y:S01]  /*bb30*/  MUFU.EX2 R223, R102 ;  /* 0x0000006600df7308 */ /* 0x0003e20000000800 */
[C---:B--2---:R-:W-:Y:S02]  /*bb40*/  FMUL.FTZ R10, R0.reuse, R114 ;  /* 0x00000072000a7220 */ /* 0x044fe40000410000 */
[C---:B------:R-:W-:Y:S02]  /*bb50*/  FMUL.FTZ R11, R0.reuse, R115 ;  /* 0x00000073000b7220 */ /* 0x040fe40000410000 */
[C---:B------:R-:W-:Y:S02]  /*bb60*/  FMUL.FTZ R14, R0.reuse, R122 ;  /* 0x0000007a000e7220 */ /* 0x040fe40000410000 */
[C---:B------:R-:W-:Y:S03]  /*bb70*/  FMUL.FTZ R15, R0.reuse, R123 ;  /* 0x0000007b000f7220 */ /* 0x040fe60000410000 */
[----:B------:R-:W-:Y:S01]  /*bb80*/  MUFU.EX2 R201, R109 ;  /* 0x0000006d00c97308 */ /* 0x000fe20000000800 */
[----:B------:R-:W2:Y:S01]  /*bb90*/  LDSM.16.MT88.4 R120, [R185+0xc00] ;  /* 0x000c0000b978783b */ /* 0x000ea20000004200 */
[C---:B------:R-:W-:Y:S02]  /*bba0*/  FMUL.FTZ R26, R0.reuse, R134 ;  /* 0x00000086001a7220 */ /* 0x040fe40000410000 */
[----:B---3--:R-:W-:Y:S02]  /*bbb0*/  FFMA.FTZ R3, R179, c[0x0][0x2d0], -R160 ;  /* 0x0000b400b3037a23 */ /* 0x008fe400000108a0 */
[C---:B------:R-:W-:Y:S02]  /*bbc0*/  FMUL.FTZ R27, R0.reuse, R135 ;  /* 0x00000087001b7220 */ /* 0x040fe40000410000 */
[C---:B------:R-:W-:Y:S02]  /*bbd0*/  FMUL.FTZ R30, R0.reuse, R138 ;  /* 0x0000008a001e7220 */ /* 0x040fe40000410000 */
[----:B------:R-:W3:Y:S01]  /*bbe0*/  MUFU.EX2 R225, R3 ;  /* 0x0000000300e17308 */ /* 0x000ee20000000800 */
[C---:B------:R-:W-:Y:S02]  /*bbf0*/  FMUL.FTZ R31, R0.reuse, R139 ;  /* 0x0000008b001f7220 */ /* 0x040fe40000410000 */
[----:B-1----:R-:W-:Y:S02]  /*bc00*/  FFMA.FTZ R102, R199, c[0x0][0x2d0], -R164 ;  /* 0x0000b400c7667a23 */ /* 0x002fe400000108a4 */
        /* <DEDUP_REMOVED lines=10> */
[C---:B------:R-:W-:Y:S01]  /*bcb0*/  FMUL.FTZ R75, R0.reuse, R75 ;  /* 0x0000004b004b7220 */ /* 0x040fe20000410000 */
[----:B---3--:R-:W-:Y:S01]  /*bcc0*/  F2FP.BF16.PACK_AB R112, R225, R224 ;  /* 0x000000e0e170723e */ /* 0x008fe200000010ff */
[----:B------:R-:W-:Y:S02]  /*bcd0*/  FFMA.FTZ R3, R163, c[0x0][0x2d0], -R160 ;  /* 0x0000b400a3037a23 */ /* 0x000fe400000108a0 */
[C---:B------:R-:W-:Y:S02]  /*bce0*/  FMUL.FTZ R78, R0.reuse, R78 ;  /* 0x0000004e004e7220 */ /* 0x040fe40000410000 */
[----:B------:R3:W-:Y:S01]  /*bcf0*/  MUFU.EX2 R232, R3 ;  /* 0x0000000300e87308 */ /* 0x0007e20000000800 */
[C---:B------:R-:W-:Y:S02]  /*bd00*/  FMUL.FTZ R79, R0.reuse, R79 ;  /* 0x0000004f004f7220 */ /* 0x040fe40000410000 */
[----:B------:R-:W-:Y:S02]  /*bd10*/  FMUL.FTZ R90, R0, R90 ;  /* 0x0000005a005a7220 */ /* 0x000fe40000410000 */
[----:B-1----:R-:W-:Y:S02]  /*bd20*/  FFMA.FTZ R102, R204, c[0x0][0x2d0], -R164 ;  /* 0x0000b400cc667a23 */ /* 0x002fe400000108a4 */
[C---:B------:R-:W-:Y:S02]  /*bd30*/  FMUL.FTZ R91, R0.reuse, R91 ;  /* 0x0000005b005b7220 */ /* 0x040fe40000410000 */
[C---:B------:R-:W-:Y:S01]  /*bd40*/  FMUL.FTZ R94, R0.reuse, R94 ;  /* 0x0000005e005e7220 */ /* 0x040fe20000410000 */
[----:B------:R1:W-:Y:S01]  /*bd50*/  MUFU.EX2 R220, R102 ;  /* 0x0000006600dc7308 */ /* 0x0003e20000000800 */
[----:B------:R-:W-:Y:S02]  /*bd60*/  FMUL.FTZ R95, R0, R95 ;  /* 0x0000005f005f7220 */ /* 0x000fe40000410000 */
[--C-:B------:R-:W-:Y:S02]  /*bd70*/  FFMA.FTZ R138, R175, c[0x0][0x2d0], -R160.reuse ;  /* 0x0000b400af8a7a23 */ /* 0x100fe400000108a0 */
[----:B------:R-:W-:Y:S02]  /*bd80*/  FFMA.FTZ R135, R205, c[0x0][0x2d0], -R160 ;  /* 0x0000b400cd877a23 */ /* 0x000fe400000108a0 */
[----:B------:R-:W-:Y:S04]  /*bd90*/  FFMA.FTZ R109, R206, c[0x0][0x2d0], -R164 ;  /* 0x0000b400ce6d7a23 */ /* 0x000fe800000108a4 */
[----:B------:R-:W-:Y:S01]  /*bda0*/  MUFU.EX2 R173, R109 ;  /* 0x0000006d00ad7308 */ /* 0x000fe20000000800 */
[----:B---3--:R-:W-:Y:S09]  /*bdb0*/  FFMA.FTZ R3, R162, c[0x0][0x2d0], -R160 ;  /* 0x0000b400a2037a23 */ /* 0x008ff200000108a0 */
[----:B------:R3:W4:Y:S01]  /*bdc0*/  MUFU.EX2 R233, R3 ;  /* 0x0000000300e97308 */ /* 0x0007220000000800 */
[--C-:B-1----:R-:W-:Y:S09]  /*bdd0*/  FFMA.FTZ R102, R182, c[0x0][0x2d0], -R168.reuse ;  /* 0x0000b400b6667a23 */ /* 0x102ff200000108a8 */
[----:B------:R1:W-:Y:S01]  /*bde0*/  MUFU.EX2 R204, R102 ;  /* 0x0000006600cc7308 */ /* 0x0003e20000000800 */
[----:B---3--:R-:W-:Y:S01]  /*bdf0*/  FMUL.FTZ R3, R2, c[0x0][0x2d0] ;  /* 0x0000b40002037a20 */ /* 0x008fe20000410000 */
[----:B----4-:R-:W-:Y:S03]  /*be00*/  F2FP.BF16.PACK_AB R114, R233, R232 ;  /* 0x000000e8e972723e */ /* 0x010fe600000010ff */
[--C-:B------:R-:W-:Y:S02]  /*be10*/  FFMA.FTZ R4, R176, c[0x0][0x2d0], -R3.reuse ;  /* 0x0000b400b0047a23 */ /* 0x100fe40000010803 */
[--C-:B------:R-:W-:Y:S03]  /*be20*/  FFMA.FTZ R134, R212, c[0x0][0x2d0], -R3.reuse ;  /* 0x0000b400d4867a23 */ /* 0x100fe60000010803 */
[----:B------:R3:W4:Y:S01]  /*be30*/  MUFU.EX2 R161, R4 ;  /* 0x0000000400a17308 */ /* 0x0007220000000800 */
[--C-:B------:R-:W-:Y:S02]  /*be40*/  FFMA.FTZ R133, R214, c[0x0][0x2d0], -R3.reuse ;  /* 0x0000b400d6857a23 */ /* 0x100fe40000010803 */
[----:B-1----:R-:W-:Y:S02]  /*be50*/  FFMA.FTZ R102, R183, c[0x0][0x2d0], -R168 ;  /* 0x0000b400b7667a23 */ /* 0x002fe400000108a8 */
[--C-:B------:R-:W-:Y:S05]  /*be60*/  FFMA.FTZ R105, R105, c[0x0][0x2d0], -R3.reuse ;  /* 0x0000b40069697a23 */ /* 0x100fea0000010803 */
[----:B------:R1:W-:Y:S10]  /*be70*/  MUFU.EX2 R203, R102 ;  /* 0x0000006600cb7308 */ /* 0x0003f40000000800 */
[----:B------:R-:W-:Y:S01]  /*be80*/  MUFU.EX2 R165, R133 ;  /* 0x0000008500a57308 */ /* 0x000fe20000000800 */
[----:B---3--:R-:W-:Y:S02]  /*be90*/  FFMA.FTZ R4, R181, c[0x0][0x2d0], -R3 ;  /* 0x0000b400b5047a23 */ /* 0x008fe40000010803 */
[----:B----4-:R-:W-:Y:S07]  /*bea0*/  FFMA.FTZ R0, R0, R247, R161 ;  /* 0x000000f700007223 */ /* 0x010fee00000100a1 */
[----:B------:R3:W4:Y:S01]  /*beb0*/  MUFU.EX2 R162, R4 ;  /* 0x0000000400a27308 */ /* 0x0007220000000800 */
[----:B-1----:R-:W-:Y:S09]  /*bec0*/  FFMA.FTZ R102, R200, c[0x0][0x2d0], -R164 ;  /* 0x0000b400c8667a23 */ /* 0x002ff200000108a4 */
[----:B------:R1:W-:Y:S01]  /*bed0*/  MUFU.EX2 R202, R102 ;  /* 0x0000006600ca7308 */ /* 0x0003e20000000800 */
[--C-:B---3--:R-:W-:Y:S01]  /*bee0*/  FFMA.FTZ R4, R167, c[0x0][0x2d0], -R3.reuse ;  /* 0x0000b400a7047a23 */ /* 0x108fe20000010803 */
[C---:B----4-:R-:W-:Y:S08]  /*bef0*/  F2FP.BF16.PACK_AB R113, R162.reuse, R161 ;  /* 0x000000a1a271723e */ /* 0x050ff000000010ff */
[----:B------:R-:W-:Y:S01]  /*bf00*/  MUFU.EX2 R167, R138 ;  /* 0x0000008a00a77308 */ /* 0x000fe20000000800 */
[----:B------:R-:W-:Y:S02]  /*bf10*/  FADD.FTZ R0, R162, R0 ;  /* 0x00000000a2007221 */ /* 0x000fe40000010000 */
[----:B-1----:R-:W-:Y:S07]  /*bf20*/  FFMA.FTZ R102, R215, c[0x0][0x2d0], -R160 ;  /* 0x0000b400d7667a23 */ /* 0x002fee00000108a0 */
[----:B------:R1:W3:Y:S10]  /*bf30*/  MUFU.EX2 R230, R4 ;  /* 0x0000000400e67308 */ /* 0x0002f40000000800 */
[----:B------:R4:W-:Y:S01]  /*bf40*/  MUFU.EX2 R199, R102 ;  /* 0x0000006600c77308 */ /* 0x0009e20000000800 */
[----:B-1----:R-:W-:Y:S09]  /*bf50*/  FFMA.FTZ R4, R166, c[0x0][0x2d0], -R3 ;  /* 0x0000b400a6047a23 */ /* 0x002ff20000010803 */
[----:B------:R1:W-:Y:S01]  /*bf60*/  MUFU.EX2 R166, R105 ;  /* 0x0000006900a67308 */ /* 0x0003e20000000800 */
[----:B---3--:R-:W-:Y:S02]  /*bf70*/  FADD.FTZ R0, R230, R0 ;  /* 0x00000000e6007221 */ /* 0x008fe40000010000 */
[----:B----4-:R-:W-:Y:S07]  /*bf80*/  FFMA.FTZ R102, R211, c[0x0][0x2d0], -R160 ;  /* 0x0000b400d3667a23 */ /* 0x010fee00000108a0 */
[----:B------:R3:W4:Y:S10]  /*bf90*/  MUFU.EX2 R231, R4 ;  /* 0x0000000400e77308 */ /* 0x0007340000000800 */
[----:B------:R5:W-:Y:S01]  /*bfa0*/  MUFU.EX2 R200, R102 ;  /* 0x0000006600c87308 */ /* 0x000be20000000800 */
[----:B-1----:R-:W-:Y:S04]  /*bfb0*/  FFMA.FTZ R105, R101, R246, R226 ;  /* 0x000000f665697223 */ /* 0x002fe800000100e2 */
[----:B------:R-:W-:Y:S02]  /*bfc0*/  FADD.FTZ R105, R229, R105 ;  /* 0x00000069e5697221 */ /* 0x000fe40000010000 */
[----:B---3--:R-:W-:Y:S01]  /*bfd0*/  FMUL.FTZ R4, R103, R116 ;  /* 0x0000007467047220 */ /* 0x008fe20000410000 */
[----:B------:R-:W-:Y:S01]  /*bfe0*/  F2FP.BF16.PACK_AB R116, R228, R227 ;  /* 0x000000e3e474723e */ /* 0x000fe200000010ff */
[C---:B----4-:R-:W-:Y:S01]  /*bff0*/  FADD.FTZ R0, R231.reuse, R0 ;  /* 0x00000000e7007221 */ /* 0x050fe20000010000 */
[----:B------:R-:W-:Y:S05]  /*c000*/  F2FP.BF16.PACK_AB R115, R231, R230 ;  /* 0x000000e6e773723e */ /* 0x000fea00000010ff */
[-C--:B------:R-:W-:Y:S05]  /*c010*/  HMMA.16816.F32.BF16 R4, R116, R20.reuse, R4 ;  /* 0x000000147404723c */ /* 0x080fea0000041804 */
[--C-:B-----5:R-:W-:Y:S03]  /*c020*/  FFMA.FTZ R102, R210, c[0x0][0x2d0], -R3.reuse ;  /* 0x0000b400d2667a23 */ /* 0x120fe60000010803 */
[C---:B------:R-:W-:Y:S01]  /*c030*/  HMMA.16816.F32.BF16 R8, R112.reuse, R20, R8 ;  /* 0x000000147008723c */ /* 0x040fe20000041808 */
[----:B------:R1:W-:Y:S06]  /*c040*/  MUFU.EX2 R182, R102 ;  /* 0x0000006600b67308 */ /* 0x0003ec0000000800 */
[C---:B------:R-:W-:Y:S01]  /*c050*/  FMUL.FTZ R20, R103.reuse, R128 ;  /* 0x0000008067147220 */ /* 0x040fe20000410000 */
[-C--:B------:R-:W-:Y:S04]  /*c060*/  HMMA.16816.F32.BF16 R12, R112, R22.reuse, R12 ;  /* 0x00000016700c723c */ /* 0x080fe8000004180c */
[----:B------:R-:W-:Y:S02]  /*c070*/  FMUL.FTZ R21, R103, R129 ;  /* 0x0000008167157220 */ /* 0x000fe40000410000 */
[--C-:B------:R-:W-:Y:S02]  /*c080*/  FFMA.FTZ R129, R170, c[0x0][0x2d0], -R168.reuse ;  /* 0x0000b400aa817a23 */ /* 0x100fe400000108a8 */
[C---:B------:R-:W-:Y:S01]  /*c090*/  HMMA.16816.F32.BF16 R16, R116.reuse, R22, R16 ;  /* 0x000000167410723c */ /* 0x040fe20000041810 */
[----:B------:R-:W-:Y:S03]  /*c0a0*/  MUFU.EX2 R170, R132 ;  /* 0x0000008400aa7308 */ /* 0x000fe60000000800 */
[--C-:B------:R-:W-:Y:S03]  /*c0b0*/  FFMA.FTZ R128, R169, c[0x0][0x2d0], -R168.reuse ;  /* 0x0000b400a9807a23 */ /* 0x100fe600000108a8 */
[C---:B------:R-:W-:Y:S02]  /*c0c0*/  FMUL.FTZ R22, R101.reuse, R130 ;  /* 0x0000008265167220 */ /* 0x040fe40000410000 */
[----:B------:R-:W-:Y:S02]  /*c0d0*/  FMUL.FTZ R23, R101, R131 ;  /* 0x0000008365177220 */ /* 0x000fe40000410000 */
[----:B------:R-:W-:Y:S01]  /*c0e0*/  MUFU.EX2 R176, R129 ;  /* 0x0000008100b07308 */ /* 0x000fe20000000800 */
[--C-:B-1----:R-:W-:Y:S02]  /*c0f0*/  FFMA.FTZ R102, R209, c[0x0][0x2d0], -R3.reuse ;  /* 0x0000b400d1667a23 */ /* 0x102fe40000010803 */
[--C-:B------:R-:W-:Y:S02]  /*c100*/  FFMA.FTZ R131, R213, c[0x0][0x2d0], -R168.reuse ;  /* 0x0000b400d5837a23 */ /* 0x100fe400000108a8 */
[-C--:B------:R-:W-:Y:S03]  /*c110*/  HMMA.16816.F32.BF16 R20, R116, R36.reuse, R20 ;  /* 0x000000247414723c */ /* 0x080fe60000041814 */
[----:B------:R-:W-:Y:S02]  /*c120*/  FFMA.FTZ R130, R207, c[0x0][0x2d0], -R168 ;  /* 0x0000b400cf827a23 */ /* 0x000fe400000108a8 */
[----:B------:R1:W-:Y:S03]  /*c130*/  MUFU.EX2 R183, R102 ;  /* 0x0000006600b77308 */ /* 0x0003e60000000800 */
[C---:B------:R-:W-:Y:S07]  /*c140*/  HMMA.16816.F32.BF16 R24, R112.reuse, R36, R24 ;  /* 0x000000247018723c */ /* 0x040fee0000041818 */
[C---:B------:R-:W-:Y:S01]  /*c150*/  FMUL.FTZ R36, R103.reuse, R144 ;  /* 0x0000009067247220 */ /* 0x040fe20000410000 */
[-C--:B------:R-:W-:Y:S01]  /*c160*/  HMMA.16816.F32.BF16 R28, R112, R38.reuse, R28 ;  /* 0x00000026701c723c */ /* 0x080fe2000004181c */
[----:B------:R-:W-:Y:S03]  /*c170*/  MUFU.EX2 R171, R131 ;  /* 0x0000008300ab7308 */ /* 0x000fe60000000800 */
[----:B------:R-:W-:Y:S04]  /*c180*/  FMUL.FTZ R37, R103, R145 ;  /* 0x0000009167257220 */ /* 0x000fe80000410000 */
[C---:B------:R-:W-:Y:S03]  /*c190*/  HMMA.16816.F32.BF16 R32, R116.reuse, R38, R32 ;  /* 0x000000267420723c */ /* 0x040fe60000041820 */
[----:B------:R-:W-:Y:S01]  /*c1a0*/  MUFU.EX2 R175, R130 ;  /* 0x0000008200af7308 */ /* 0x000fe20000000800 */
[--C-:B-1----:R-:W-:Y:S03]  /*c1b0*/  FFMA.FTZ R102, R216, c[0x0][0x2d0], -R160.reuse ;  /* 0x0000b400d8667a23 */ /* 0x102fe600000108a0 */
[C---:B------:R-:W-:Y:S02]  /*c1c0*/  FMUL.FTZ R38, R101.reuse, R146 ;  /* 0x0000009265267220 */ /* 0x040fe40000410000 */
[----:B------:R-:W-:Y:S04]  /*c1d0*/  FMUL.FTZ R39, R101, R147 ;  /* 0x0000009365277220 */ /* 0x000fe80000410000 */
[----:B------:R1:W-:Y:S03]  /*c1e0*/  MUFU.EX2 R180, R102 ;  /* 0x0000006600b47308 */ /* 0x0003e60000000800 */
[-C--:B--2---:R-:W-:Y:S07]  /*c1f0*/  HMMA.16816.F32.BF16 R36, R116, R120.reuse, R36 ;  /* 0x000000787424723c */ /* 0x084fee0000041824 */
[----:B------:R-:W-:Y:S01]  /*c200*/  MUFU.EX2 R177, R128 ;  /* 0x0000008000b17308 */ /* 0x000fe20000000800 */
[C---:B------:R-:W-:Y:S08]  /*c210*/  HMMA.16816.F32.BF16 R40, R112.reuse, R120, R40 ;  /* 0x000000787028723c */ /* 0x040ff00000041828 */
[-C--:B------:R-:W-:Y:S01]  /*c220*/  HMMA.16816.F32.BF16 R44, R112, R122.reuse, R44 ;  /* 0x0000007a702c723c */ /* 0x080fe2000004182c */
[----:B------:R-:W-:Y:S03]  /*c230*/  MUFU.EX2 R168, R137 ;  /* 0x0000008900a87308 */ /* 0x000fe60000000800 */
[----:B-1----:R-:W-:Y:S04]  /*c240*/  FFMA.FTZ R102, R217, c[0x0][0x2d0], -R160 ;  /* 0x0000b400d9667a23 */ /* 0x002fe800000108a0 */
[C---:B------:R-:W-:Y:S01]  /*c250*/  HMMA.16816.F32.BF16 R48, R116.reuse, R122, R48 ;  /* 0x0000007a7430723c */ /* 0x040fe20000041830 */
[----:B------:R-:W1:Y:S02]  /*c260*/  LDSM.16.MT88.4 R120, [R186+0xc00] ;  /* 0x000c0000ba78783b */ /* 0x000e640000004200 */
[----:B------:R2:W-:Y:S10]  /*c270*/  MUFU.EX2 R181, R102 ;  /* 0x0000006600b57308 */ /* 0x0005f40000000800 */
[----:B------:R-:W3:Y:S01]  /*c280*/  MUFU.EX2 R169, R136 ;  /* 0x0000008800a97308 */ /* 0x000ee20000000800 */
[--C-:B--2---:R-:W-:Y:S09]  /*c290*/  FFMA.FTZ R102, R219, c[0x0][0x2d0], -R3.reuse ;  /* 0x0000b400db667a23 */ /* 0x104ff20000010803 */
[----:B------:R2:W-:Y:S01]  /*c2a0*/  MUFU.EX2 R179, R102 ;  /* 0x0000006600b37308 */ /* 0x0005e20000000800 */
[----:B---3--:R-:W-:Y:S01]  /*c2b0*/  F2FP.BF16.PACK_AB R162, R169, R168 ;  /* 0x000000a8a9a2723e */ /* 0x008fe200000010ff */
[-C--:B-1----:R-:W-:Y:S08]  /*c2c0*/  HMMA.16816.F32.BF16 R52, R116, R120.reuse, R52 ;  /* 0x000000787434723c */ /* 0x082ff00000041834 */
[C---:B------:R-:W-:Y:S04]  /*c2d0*/  HMMA.16816.F32.BF16 R56, R112.reuse, R120, R56 ;  /* 0x000000787038723c */ /* 0x040fe80000041838 */
[--C-:B--2---:R-:W-:Y:S04]  /*c2e0*/  FFMA.FTZ R102, R218, c[0x0][0x2d0], -R3.reuse ;  /* 0x0000b400da667a23 */ /* 0x104fe80000010803 */
[-C--:B------:R-:W-:Y:S01]  /*c2f0*/  HMMA.16816.F32.BF16 R60, R112, R122.reuse, R60 ;  /* 0x0000007a703c723c */ /* 0x080fe2000004183c */
[----:B------:R1:W-:Y:S03]  /*c300*/  MUFU.EX2 R178, R102 ;  /* 0x0000006600b27308 */ /* 0x0003e60000000800 */
[----:B------:R-:W-:Y:S02]  /*c310*/  FFMA.FTZ R3, R104, c[0x0][0x2d0], -R3 ;  /* 0x0000b40068037a23 */ /* 0x000fe40000010803 */
[----:B------:R-:W-:Y:S01]  /*c320*/  FFMA.FTZ R104, R100, R245, R224 ;  /* 0x000000f564687223 */ /* 0x000fe200000100e0 */
[----:B------:R-:W-:Y:S01]  /*c330*/  F2FP.BF16.PACK_AB R100, R175, R171 ;  /* 0x000000abaf64723e */ /* 0x000fe200000010ff */
[C---:B------:R-:W-:Y:S01]  /*c340*/  HMMA.16816.F32.BF16 R64, R116.reuse, R122, R64 ;  /* 0x0000007a7440723c */ /* 0x040fe20000041840 */
[----:B------:R-:W2:Y:S02]  /*c350*/  LDSM.16.MT88.4 R120, [R185+0x1800] ;  /* 0x00180000b978783b */ /* 0x000ea40000004200 */
[----:B------:R-:W3:Y:S01]  /*c360*/  MUFU.EX2 R109, R3 ;  /* 0x00000003006d7308 */ /* 0x000ee20000000800 */
[----:B------:R-:W-:Y:S02]  /*c370*/  FADD.FTZ R104, R225, R104 ;  /* 0x00000068e1687221 */ /* 0x000fe40000010000 */
[----:B-1----:R-:W-:Y:S07]  /*c380*/  FFMA.FTZ R102, R172, c[0x0][0x2d0], -R164 ;  /* 0x0000b400ac667a23 */ /* 0x002fee00000108a4 */
[----:B------:R-:W1:Y:S01]  /*c390*/  MUFU.EX2 R172, R111 ;  /* 0x0000006f00ac7308 */ /* 0x000e620000000800 */
[----:B---3--:R-:W-:Y:S01]  /*c3a0*/  F2FP.BF16.PACK_AB R163, R109, R166 ;  /* 0x000000a66da3723e */ /* 0x008fe200000010ff */
[----:B------:R-:W-:Y:S08]  /*c3b0*/  FFMA.FTZ R3, R103, R244, R227 ;  /* 0x000000f467037223 */ /* 0x000ff000000100e3 */
[----:B------:R3:W4:Y:S01]  /*c3c0*/  MUFU.EX2 R174, R102 ;  /* 0x0000006600ae7308 */ /* 0x0007220000000800 */
[----:B------:R-:W-:Y:S04]  /*c3d0*/  FADD.FTZ R3, R228, R3 ;  /* 0x00000003e4037221 */ /* 0x000fe80000010000 */
[----:B------:R-:W-:Y:S05]  /*c3e0*/  FADD.FTZ R3, R236, R3 ;  /* 0x00000003ec037221 */ /* 0x000fea0000010000 */
[----:B------:R-:W5:Y:S01]  /*c3f0*/  MUFU.EX2 R164, R135 ;  /* 0x0000008700a47308 */ /* 0x000f620000000800 */
[-C--:B--2---:R-:W-:Y:S03]  /*c400*/  HMMA.16816.F32.BF16 R68, R116, R120.reuse, R68 ;  /* 0x000000787444723c */ /* 0x084fe60000041844 */
[----:B-1----:R-:W-:Y:S01]  /*c410*/  F2FP.BF16.PACK_AB R101, R173, R172 ;  /* 0x000000acad65723e */ /* 0x002fe200000010ff */
[----:B------:R-:W-:Y:S04]  /*c420*/  FADD.FTZ R3, R237, R3 ;  /* 0x00000003ed037221 */ /* 0x000fe80000010000 */
[C---:B------:R-:W-:Y:S01]  /*c430*/  HMMA.16816.F32.BF16 R72, R112.reuse, R120, R72 ;  /* 0x000000787048723c */ /* 0x040fe20000041848 */
[----:B------:R-:W1:Y:S03]  /*c440*/  MUFU.EX2 R111, R134 ;  /* 0x00000086006f7308 */ /* 0x000e660000000800 */
[----:B------:R-:W-:Y:S01]  /*c450*/  FADD.FTZ R3, R222, R3 ;  /* 0x00000003de037221 */ /* 0x000fe20000010000 */
[----:B---3--:R-:W-:Y:S02]  /*c460*/  F2FP.BF16.PACK_AB R102, R177, R176 ;  /* 0x000000b0b166723e */ /* 0x008fe400000010ff */
[----:B----4-:R-:W-:Y:S01]  /*c470*/  F2FP.BF16.PACK_AB R103, R170, R174 ;  /* 0x000000aeaa67723e */ /* 0x010fe200000010ff */
[-C--:B------:R-:W-:Y:S04]  /*c480*/  HMMA.16816.F32.BF16 R76, R112, R122.reuse, R76 ;  /* 0x0000007a704c723c */ /* 0x080fe8000004184c */
[----:B------:R-:W-:Y:S01]  /*c490*/  FADD.FTZ R3, R223, R3 ;  /* 0x00000003df037221 */ /* 0x000fe20000010000 */
[----:B-----5:R-:W-:Y:S03]  /*c4a0*/  F2FP.BF16.PACK_AB R160, R167, R164 ;  /* 0x000000a4a7a0723e */ /* 0x020fe600000010ff */
[C---:B------:R-:W-:Y:S01]  /*c4b0*/  HMMA.16816.F32.BF16 R80, R116.reuse, R122, R80 ;  /* 0x0000007a7450723c */ /* 0x040fe20000041850 */
[----:B------:R-:W2:Y:S03]  /*c4c0*/  LDSM.16.MT88.4 R120, [R186+0x1800] ;  /* 0x00180000ba78783b */ /* 0x000ea60000004200 */
[----:B-1----:R-:W-:Y:S04]  /*c4d0*/  F2FP.BF16.PACK_AB R161, R165, R111 ;  /* 0x0000006fa5a1723e */ /* 0x002fe800000010ff */
[-C--:B--2---:R-:W-:Y:S08]  /*c4e0*/  HMMA.16816.F32.BF16 R84, R116, R120.reuse, R84 ;  /* 0x000000787454723c */ /* 0x084ff00000041854 */
[C---:B------:R-:W-:Y:S08]  /*c4f0*/  HMMA.16816.F32.BF16 R88, R112.reuse, R120, R88 ;  /* 0x000000787058723c */ /* 0x040ff00000041858 */
[-C--:B------:R-:W-:Y:S07]  /*c500*/  HMMA.16816.F32.BF16 R92, R112, R122.reuse, R92 ;  /* 0x0000007a705c723c */ /* 0x080fee000004185c */
[----:B------:R-:W-:Y:S01]  /*c510*/  F2FP.BF16.PACK_AB R112, R223, R222 ;  /* 0x000000dedf70723e */ /* 0x000fe200000010ff */
[----:B------:R-:W-:Y:S01]  /*c520*/  HMMA.16816.F32.BF16 R96, R116, R122, R96 ;  /* 0x0000007a7460723c */ /* 0x000fe20000041860 */
[----:B------:R-:W1:Y:S03]  /*c530*/  LDSM.16.MT88.4 R120, [R186+0x400] ;  /* 0x00040000ba78783b */ /* 0x000e660000004200 */
[----:B------:R-:W-:Y:S02]  /*c540*/  F2FP.BF16.PACK_AB R113, R220, R221 ;  /* 0x000000dddc71723e */ /* 0x000fe400000010ff */
[----:B------:R-:W-:Y:S02]  /*c550*/  F2FP.BF16.PACK_AB R114, R203, R204 ;  /* 0x000000cccb72723e */ /* 0x000fe400000010ff */
[----:B------:R-:W-:Y:S04]  /*c560*/  F2FP.BF16.PACK_AB R115, R202, R201 ;  /* 0x000000c9ca73723e */ /* 0x000fe800000010ff */
[----:B------:R-:W-:Y:S02]  /*c570*/  F2FP.BF16.PACK_AB R116, R200, R199 ;  /* 0x000000c7c874723e */ /* 0x000fe400000010ff */
        /* <DEDUP_REMOVED lines=95> */
.L_x_1083:
[----:B------:R-:W-:Y:S02]  /*cb70*/  MOV R9, 0x1f ;  /* 0x0000001f00097802 */ /* 0x000fe40000000f00 */
[----:B------:R-:W-:Y:S01]  /*cb80*/  MOV R8, 0xffffffff ;  /* 0xffffffff00087802 */ /* 0x000fe20000000f00 */
[----:B------:R-:W-:Y:S05]  /*cb90*/  BRA.DIV ~URZ, `(.L_x_1087) ;  /* 0x00005d027f007947 */ /* 0x000fea000b800000 */
[----:B------:R1:W2:Y:S02]  /*cba0*/  SHFL.BFLY PT, R0, R244, 0x2, 0x1f ;  /* 0x0c401f00f4007f89 */ /* 0x0002a400000e0000 */
.L_x_1167:
        /* <DEDUP_REMOVED lines=15> */
.L_x_1168:
        /* <DEDUP_REMOVED lines=58> */
[----:B------:R-:W-:Y:S01]  /*d040*/  FMUL.FTZ R49, R2, R57 ;  /* 0x0000003902317220 */ /* 0x000fe20000410000 */
        /* <DEDUP_REMOVED lines=75> */
.L_x_1062:
[----:B------:R2:W5:Y:S04]  /*d500*/  LDL R6, [R1] ;  /* 0x0000000001067983 */ /* 0x0005680000100800 */
        /* <DEDUP_REMOVED lines=17> */
[----:B------:R1:W-:Y:S02]  /*d620*/  STL [R1], R6 ;  /* 0x0000000601007387 */ /* 0x0003e40000100800 */
.L_x_1090:
[----:B--2---:R-:W-:Y:S05]  /*d630*/  BSYNC B0 ;  /* 0x0000000000007941 */ /* 0x004fea0003800000 */
.L_x_1089:
        /* <DEDUP_REMOVED lines=130> */
.L_x_1093:
        /* <DEDUP_REMOVED lines=24> */
[----:B--2---:R-:W-:Y:S01]  /*dfe0*/  IMAD.IADD R10, R4, 0x1, R75 ;  /* 0x00000001040a7824 */ /* 0x004fe200078e024b */
        /* <DEDUP_REMOVED lines=37> */
[----:B------:R-:W3:Y:S04]  /*e240*/  SHFL.IDX PT, R9, R3, 0x2, 0x1c1f ;  /* 0x005c1f0003097f89 */ /* 0x000ee800000e0000 */
[----:B------:R4:W-:Y:S01]  /*e250*/  SHFL.IDX PT, R7, R3, 0x3, 0x1c1f ;  /* 0x007c1f0003077f89 */ /* 0x0009e200000e0000 */
[----:B------:R-:W-:-:S03]  /*e260*/  IMAD R4, R11, c[0x0][0x4e8], RZ ;  /* 0x00013a000b047a24 */ /* 0x000fc600078e02ff */
[----:B------:R1:W1:Y:S01]  /*e270*/  SHFL.IDX PT, R6, R5, 0x3, 0x1c1f ;  /* 0x007c1f0005067f89 */ /* 0x00026200000e0000 */
[----:B------:R-:W-:Y:S01]  /*e280*/  LOP3.LUT P0, RZ, R16, 0x3, RZ, 0xc0, !PT ;  /* 0x0000000310ff7812 */ /* 0x000fe2000780c0ff */
[----:B----4-:R-:W-:-:S05]  /*e290*/  IMAD.IADD R3, R77, 0x1, R75 ;  /* 0x000000014d037824 */ /* 0x010fca00078e024b */
[C---:B------:R-:W-:Y:S02]  /*e2a0*/  IADD3 R16, R3.reuse, 0x8, RZ ;  /* 0x0000000803107810 */ /* 0x040fe40007ffe0ff */
[C---:B------:R-:W-:Y:S02]  /*e2b0*/  IADD3 R11, R3.reuse, 0x40, RZ ;  /* 0x00000040030b7810 */ /* 0x040fe40007ffe0ff */
[C---:B-1----:R-:W-:Y:S02]  /*e2c0*/  IADD3 R5, R3.reuse, 0x48, RZ ;  /* 0x0000004803057810 */ /* 0x042fe40007ffe0ff */
[-C--:B------:R-:W-:Y:S02]  /*e2d0*/  ISETP.GE.OR P5, PT, R3, R4.reuse, P0 ;  /* 0x000000040300720c */ /* 0x080fe400007a6670 */
[-C--:B------:R-:W-:Y:S02]  /*e2e0*/  ISETP.GE.OR P4, PT, R16, R4.reuse, P0 ;  /* 0x000000041000720c */ /* 0x080fe40000786670 */
[----:B------:R-:W-:-:S02]  /*e2f0*/  ISETP.GE.OR P1, PT, R11, R4, P0 ;  /* 0x000000040b00720c */ /* 0x000fc40000726670 */
[----:B------:R-:W-:-:S07]  /*e300*/  ISETP.GE.OR P0, PT, R5, R4, P0 ;  /* 0x000000040500720c */ /* 0x000fce0000706670 */
[----:B------:R1:W-:Y:S01]  /*e310*/  @!P5 ST.E [R14.64], R23 ;  /* 0x000000170e00d985 */ /* 0x0003e2000c101906 */
[----:B------:R-:W-:-:S03]  /*e320*/  ISETP.GE.AND P5, PT, R5, R4, PT ;  /* 0x000000040500720c */ /* 0x000fc60003fa6270 */
[----:B--2---:R1:W-:Y:S01]  /*e330*/  @!P4 ST.E [R12.64], R24 ;  /* 0x000000180c00c985 */ /* 0x0043e2000c101906 */
[----:B------:R-:W-:-:S03]  /*e340*/  ISETP.GE.AND P4, PT, R11, R4, PT ;  /* 0x000000040b00720c */ /* 0x000fc60003f86270 */
[----:B---3--:R1:W-:Y:S01]  /*e350*/  @!P1 ST.E [R8.64], R25 ;  /* 0x0000001908009985 */ /* 0x0083e2000c101906 */
[----:B------:R-:W-:-:S03]  /*e360*/  ISETP.GE.AND P1, PT, R3, R4, PT ;  /* 0x000000040300720c */ /* 0x000fc60003f26270 */
        /* <DEDUP_REMOVED lines=8> */
[----:B---3--:R-:W-:-:S04]  /*e3f0*/  SHF.R.S32.HI R77, RZ, 0x1f, R78 ;  /* 0x0000001fff4d7819 */ /* 0x008fc8000001144e */
[----:B------:R-:W-:-:S04]  /*e400*/  LEA.HI R77, R77, R78, RZ, 0x2 ;  /* 0x0000004e4d4d7211 */ /* 0x000fc800078f10ff */
[----:B------:R-:W-:-:S04]  /*e410*/  LOP3.LUT R77, R77, 0xfffffffc, RZ, 0xc0, !PT ;  /* 0xfffffffc4d4d7812 */ /* 0x000fc800078ec0ff */
[----:B------:R-:W-:Y:S02]  /*e420*/  IADD3 R77, -R77, R78, RZ ;  /* 0x0000004e4d4d7210 */ /* 0x000fe40007ffe1ff */
[----:B------:R-:W-:Y:S02]  /*e430*/  IADD3 R3, R7, R2, RZ ;  /* 0x0000000207037210 */ /* 0x000fe40007ffe0ff */
[----:B------:R-:W-:Y:S02]  /*e440*/  LEA R5, R77, R250, 0x5 ;  /* 0x000000fa4d057211 */ /* 0x000fe400078e28ff */
[----:B------:R-:W-:Y:S02]  /*e450*/  MOV R2, R6 ;  /* 0x0000000600027202 */ /* 0x000fe40000000f00 */
[----:B------:R-:W-:-:S03]  /*e460*/  IADD3 R5, R75, R5, RZ ;  /* 0x000000054b057210 */ /* 0x000fc60007ffe0ff */
[----:B------:R-:W-:Y:S01]  /*e470*/  IMAD.WIDE.U32 R6, R76, c[0x0][0x3e8], R2 ;  /* 0x0000fa004c067a25 */ /* 0x000fe200078e0002 */
[----:B------:R-:W-:-:S03]  /*e480*/  SHF.R.S32.HI R3, RZ, 0x1f, R0 ;  /* 0x0000001fff037819 */ /* 0x000fc60000011400 */
[----:B------:R-:W-:-:S04]  /*e490*/  @P2 IMAD.HI.U32 R9, R5, c[0x0][0x4ec], RZ ;  /* 0x00013b0005092a27 */ /* 0x000fc800078e00ff */
[----:B------:R-:W-:Y:S01]  /*e4a0*/  IMAD.MOV.U32 R2, RZ, RZ, R5 ;  /* 0x000000ffff027224 */ /* 0x000fe200078e0005 */
[----:B------:R-:W-:Y:S01]  /*e4b0*/  @P2 SHF.R.U32.HI R2, RZ, c[0x0][0x4f0], R9 ;  /* 0x00013c00ff022a19 */ /* 0x000fe20000011609 */
[----:B------:R-:W-:Y:S02]  /*e4c0*/  IMAD R8, R3, c[0x0][0x3f0], RZ ;  /* 0x0000fc0003087a24 */ /* 0x000fe400078e02ff */
[----:B------:R-:W-:Y:S02]  /*e4d0*/  IMAD R7, R76, c[0x0][0x3ec], R7 ;  /* 0x0000fb004c077a24 */ /* 0x000fe400078e0207 */
[C---:B------:R-:W-:Y:S01]  /*e4e0*/  IMAD R9, R0.reuse, c[0x0][0x3f4], R8 ;  /* 0x0000fd0000097a24 */ /* 0x040fe200078e0208 */
[----:B------:R-:W-:Y:S01]  /*e4f0*/  SHF.R.S32.HI R8, RZ, 0x1f, R2 ;  /* 0x0000001fff087819 */ /* 0x000fe20000011402 */
[----:B------:R-:W-:Y:S01]  /*e500*/  IMAD.WIDE.U32 R6, R0, c[0x0][0x3f0], R6 ;  /* 0x0000fc0000067a25 */ /* 0x000fe200078e0006 */
[----:B------:R-:W-:-:S03]  /*e510*/  IADD3 R0, -R2, RZ, RZ ;  /* 0x000000ff02007210 */ /* 0x000fc60007ffe1ff */
[----:B------:R-:W-:Y:S02]  /*e520*/  IMAD.IADD R7, R7, 0x1, R9 ;  /* 0x0000000107077824 */ /* 0x000fe400078e0209 */
[----:B------:R-:W-:-:S05]  /*e530*/  IMAD R0, R0, c[0x0][0x4e8], R5 ;  /* 0x00013a0000007a24 */ /* 0x000fca00078e0205 */
[----:B------:R-:W-:-:S05]  /*e540*/  SHF.R.S32.HI R5, RZ, 0x1f, R0 ;  /* 0x0000001fff057819 */ /* 0x000fca0000011400 */
[----:B------:R-:W-:Y:S01]  /*e550*/  IMAD R5, R5, c[0x0][0x3d8], RZ ;  /* 0x0000f60005057a24 */ /* 0x000fe200078e02ff */
[----:B------:R-:W-:Y:S02]  /*e560*/  IADD3 R11, R250, R75, RZ ;  /* 0x0000004bfa0b7210 */ /* 0x000fe40007ffe0ff */
[----:B--2---:R-:W-:-:S05]  /*e570*/  SHF.L.U32 R3, R18, 0x1, RZ ;  /* 0x0000000112037819 */ /* 0x004fca00000006ff */
        /* <DEDUP_REMOVED lines=23> */
.L_x_1169:
[----:B------:R-:W-:Y:S05]  /*e6f0*/  BRA.DIV ~URZ, `(.L_x_1096) ;  /* 0x000044a27f007947 */ /* 0x000fea000b800000 */
[----:B------:R3:W4:Y:S02]  /*e700*/  SHFL.IDX PT, R0, R13, RZ, 0x1c1f ;  /* 0x001c1fff0d007589 */ /* 0x00072400000e0000 */
.L_x_1170:
        /* <DEDUP_REMOVED lines=20> */
.L_x_1098:
[----:B------:R-:W-:Y:S05]  /*e850*/  BSYNC B0 ;  /* 0x0000000000007941 */ /* 0x000fea0003800000 */
.L_x_1097:
[----:B------:R-:W-:Y:S05]  /*e860*/  BRA.DIV ~URZ, `(.L_x_1099) ;  /* 0x000043927f007947 */ /* 0x000fea000b800000 */
[----:B--2---:R2:W1:Y:S04]  /*e870*/  SHFL.IDX PT, R10, R12, 0x1, 0x1c1f ;  /* 0x003c1f000c0a7f89 */ /* 0x00446800000e0000 */
[----:B----4-:R2:W4:Y:S02]  /*e880*/  SHFL.IDX PT, R0, R13, 0x1, 0x1c1f ;  /* 0x003c1f000d007f89 */ /* 0x01052400000e0000 */
.L_x_1171:
        /* <DEDUP_REMOVED lines=21> */
.L_x_1101:
[----:B------:R-:W-:Y:S05]  /*e9e0*/  BSYNC B0 ;  /* 0x0000000000007941 */ /* 0x000fea0003800000 */
.L_x_1100:
[----:B------:R-:W-:Y:S05]  /*e9f0*/  BRA.DIV ~URZ, `(.L_x_1102) ;  /* 0x000042c27f007947 */ /* 0x000fea000b800000 */
[----:B-1----:R1:W2:Y:S02]  /*ea00*/  SHFL.IDX PT, R10, R12, 0x2, 0x1c1f ;  /* 0x005c1f000c0a7f89 */ /* 0x0022a400000e0000 */
.L_x_1172:
[----:B------:R-:W-:Y:S05]  /*ea10*/  BRA.DIV ~URZ, `(.L_x_1103) ;  /* 0x000043127f007947 */ /* 0x000fea000b800000 */
[----:B----4-:R4:W1:Y:S02]  /*ea20*/  SHFL.IDX PT, R0, R13, 0x2, 0x1c1f ;  /* 0x005c1f000d007f89 */ /* 0x01086400000e0000 */
.L_x_1173:
        /* <DEDUP_REMOVED lines=21> */
.L_x_1105:
[----:B------:R-:W-:Y:S05]  /*eb80*/  BSYNC B0 ;  /* 0x0000000000007941 */ /* 0x000fea0003800000 */
.L_x_1104:
[----:B------:R-:W-:Y:S05]  /*eb90*/  BRA.DIV ~URZ, `(.L_x_1106) ;  /* 0x000041f27f007947 */ /* 0x000fea000b800000 */
[----:B-1----:R1:W3:Y:S04]  /*eba0*/  SHFL.IDX PT, R6, R12, 0x3, 0x1c1f ;  /* 0x007c1f000c067f89 */ /* 0x0022e800000e0000 */
[----:B------:R1:W4:Y:S02]  /*ebb0*/  SHFL.IDX PT, R0, R13, 0x3, 0x1c1f ;  /* 0x007c1f000d007f89 */ /* 0x00032400000e0000 */
.L_x_1174:
        /* <DEDUP_REMOVED lines=22> */
.L_x_1094:
        /* <DEDUP_REMOVED lines=35> */
.L_x_1175:
[----:B------:R-:W-:Y:S05]  /*ef50*/  BRA.DIV ~URZ, `(.L_x_1109) ;  /* 0x00003f627f007947 */ /* 0x000fea000b800000 */
[----:B------:R3:W4:Y:S02]  /*ef60*/  SHFL.IDX PT, R0, R13, RZ, 0x1c1f ;  /* 0x001c1fff0d007589 */ /* 0x00072400000e0000 */
.L_x_1176:
        /* <DEDUP_REMOVED lines=23> */
[----:B------:R-:W-:-:S04]  /*f0e0*/  @!P6 LEA R2, P2, R5, R0, 0x2 ;  /* 0x000000000502e211 */ /* 0x000fc800078410ff */
[----:B----4-:R-:W-:Y:S02]  /*f0f0*/  @!P6 LEA.HI.X R3, R5, R4, R6, 0x2, P2 ;  /* 0x000000040503e211 */ /* 0x010fe400010f1406 */
[C---:B------:R-:W-:Y:S01]  /*f100*/  @!P3 LEA R6, P2, R9.reuse, R0, 0x2 ;  /* 0x000000000906b211 */ /* 0x040fe200078410ff */
[----:B------:R-:W3:Y:S01]  /*f110*/  LDL R5, [R1+0x44] ;  /* 0x0000440001057983 */ /* 0x000ee20000100800 */
[C---:B--2---:R-:W-:Y:S02]  /*f120*/  ISETP.GE.AND P1, PT, R10.reuse, c[0x0][0x3c8], PT ;  /* 0x0000f2000a007a0c */ /* 0x044fe40003f26270 */
[----:B------:R-:W-:Y:S02]  /*f130*/  @!P3 LEA.HI.X R7, R9, R4, R16, 0x2, P2 ;  /* 0x000000040907b211 */ /* 0x000fe400010f1410 */
        /* <DEDUP_REMOVED lines=9> */
[----:B------:R-:W-:-:S03]  /*f1d0*/  ISETP.GE.AND P3, PT, R23, c[0x0][0x3c8], PT ;  /* 0x0000f20017007a0c */ /* 0x000fc60003f66270 */
[----:B------:R1:W-:Y:S01]  /*f1e0*/  @!P1 ST.E.64 [R2.64], R128 ;  /* 0x0000008002009985 */ /* 0x0003e2000c101b06 */
[----:B------:R-:W-:-:S05]  /*f1f0*/  ISETP.GE.AND P1, PT, R21, c[0x0][0x3c8], PT ;  /* 0x0000f20015007a0c */ /* 0x000fca0003f26270 */
[----:B-1----:R-:W-:-:S04]  /*f200*/  @!P6 LEA R6, P2, R25, R0, 0x2 ;  /* 0x000000001906e211 */ /* 0x002fc800078410ff */
[----:B------:R-:W-:Y:S02]  /*f210*/  @!P6 LEA.HI.X R7, R25, R4, R75, 0x2, P2 ;  /* 0x000000041907e211 */ /* 0x000fe400010f144b */
[----:B------:R-:W-:-:S03]  /*f220*/  @!P3 LEA R2, P2, R23, R0, 0x2 ;  /* 0x000000001702b211 */ /* 0x000fc600078410ff */
[----:B------:R1:W-:Y:S01]  /*f230*/  @!P6 ST.E.64 [R6.64], R140 ;  /* 0x0000008c0600e985 */ /* 0x0003e2000c101b06 */
[----:B------:R-:W-:Y:S02]  /*f240*/  @!P3 LEA.HI.X R3, R23, R4, R24, 0x2, P2 ;  /* 0x000000041703b211 */ /* 0x000fe400010f1418 */
[----:B------:R-:W-:-:S03]  /*f250*/  ISETP.GE.AND P6, PT, R19, c[0x0][0x3c8], PT ;  /* 0x0000f20013007a0c */ /* 0x000fc60003fc6270 */
[----:B------:R1:W-:Y:S01]  /*f260*/  @!P3 ST.E.64 [R2.64], R144 ;  /* 0x000000900200b985 */ /* 0x0003e2000c101b06 */
[----:B------:R-:W-:Y:S02]  /*f270*/  ISETP.GE.AND P3, PT, R17, c[0x0][0x3c8], PT ;  /* 0x0000f20011007a0c */ /* 0x000fe40003f66270 */
[----:B-1----:R-:W-:-:S04]  /*f280*/  @!P1 LEA R6, P2, R21, R0, 0x2 ;  /* 0x0000000015069211 */ /* 0x002fc800078410ff */
[----:B------:R-:W-:-:S03]  /*f290*/  @!P1 LEA.HI.X R7, R21, R4, R22, 0x2, P2 ;  /* 0x0000000415079211 */ /* 0x000fc600010f1416 */
[C---:B------:R-:W-:Y:S02]  /*f2a0*/  @!P6 LEA R2, P2, R19.reuse, R0, 0x2 ;  /* 0x000000001302e211 */ /* 0x040fe400078410ff */
[----:B------:R1:W-:Y:S01]  /*f2b0*/  @!P1 ST.E.64 [R6.64], R156 ;  /* 0x0000009c06009985 */ /* 0x0003e2000c101b06 */
[----:B------:R-:W-:Y:S02]  /*f2c0*/  ISETP.GE.AND P1, PT, R8, c[0x0][0x3c8], PT ;  /* 0x0000f20008007a0c */ /* 0x000fe40003f26270 */
[----:B------:R-:W-:-:S05]  /*f2d0*/  @!P6 LEA.HI.X R3, R19, R4, R20, 0x2, P2 ;  /* 0x000000041303e211 */ /* 0x000fca00010f1414 */
[----:B------:R1:W-:Y:S01]  /*f2e0*/  @!P6 ST.E.64 [R2.64], R164 ;  /* 0x000000a40200e985 */ /* 0x0003e2000c101b06 */
[----:B------:R-:W-:Y:S02]  /*f2f0*/  ISETP.GE.AND P6, PT, R15, c[0x0][0x3c8], PT ;  /* 0x0000f2000f007a0c */ /* 0x000fe40003fc6270 */
[----:B-1----:R-:W-:-:S04]  /*f300*/  @!P3 LEA R6, P2, R17, R0, 0x2 ;  /* 0x000000001106b211 */ /* 0x002fc800078410ff */
[----:B------:R-:W-:Y:S02]  /*f310*/  @!P3 LEA.HI.X R7, R17, R4, R18, 0x2, P2 ;  /* 0x000000041107b211 */ /* 0x000fe400010f1412 */
[----:B------:R-:W-:-:S03]  /*f320*/  @!P1 LEA R2, P2, R8, R0, 0x2 ;  /* 0x0000000008029211 */ /* 0x000fc600078410ff */
[----:B------:R1:W-:Y:S01]  /*f330*/  @!P3 ST.E.64 [R6.64], R166 ;  /* 0x000000a60600b985 */ /* 0x0003e2000c101b06 */
[----:B------:R-:W-:Y:S02]  /*f340*/  ISETP.GE.AND P3, PT, R11, c[0x0][0x3c8], PT ;  /* 0x0000f2000b007a0c */ /* 0x000fe40003f66270 */
[----:B--2---:R-:W-:Y:S02]  /*f350*/  @!P1 LEA.HI.X R3, R8, R4, R9, 0x2, P2 ;  /* 0x0000000408039211 */ /* 0x004fe400010f1409 */
[----:B---3--:R-:W-:-:S03]  /*f360*/  ISETP.GE.AND P2, PT, R5, c[0x0][0x3c8], PT ;  /* 0x0000f20005007a0c */ /* 0x008fc60003f46270 */
[----:B------:R2:W-:Y:S01]  /*f370*/  @!P1 ST.E.64 [R2.64], R100 ;  /* 0x0000006402009985 */ /* 0x0005e2000c101b06 */
[----:B------:R-:W-:-:S04]  /*f380*/  @!P6 LEA R8, P1, R15, R0, 0x2 ;  /* 0x000000000f08e211 */ /* 0x000fc800078210ff */
[----:B-----5:R-:W-:Y:S02]  /*f390*/  @!P6 LEA.HI.X R9, R15, R4, R16, 0x2, P1 ;  /* 0x000000040f09e211 */ /* 0x020fe400008f1410 */
[----:B-1----:R-:W-:-:S03]  /*f3a0*/  @!P3 LEA R6, P1, R11, R0, 0x2 ;  /* 0x000000000b06b211 */ /* 0x002fc600078210ff */
[----:B------:R1:W-:Y:S01]  /*f3b0*/  @!P6 ST.E.64 [R8.64], R170 ;  /* 0x000000aa0800e985 */ /* 0x0003e2000c101b06 */
[----:B----4-:R-:W-:Y:S02]  /*f3c0*/  @!P3 LEA.HI.X R7, R11, R4, R14, 0x2, P1 ;  /* 0x000000040b07b211 */ /* 0x010fe400008f140e */
[----:B--2---:R-:W-:-:S04]  /*f3d0*/  @!P2 LEA R2, P1, R5, R0, 0x2 ;  /* 0x000000000502a211 */ /* 0x004fc800078210ff */
[----:B------:R-:W-:Y:S01]  /*f3e0*/  @!P2 LEA.HI.X R3, R5, R4, R10, 0x2, P1 ;  /* 0x000000040503a211 */ /* 0x000fe200008f140a */
[----:B------:R1:W-:Y:S04]  /*f3f0*/  @!P3 ST.E.64 [R6.64], R168 ;  /* 0x000000a80600b985 */ /* 0x0003e8000c101b06 */
[----:B------:R1:W-:Y:S04]  /*f400*/  @!P2 ST.E.64 [R2.64], R84 ;  /* 0x000000540200a985 */ /* 0x0003e8000c101b06 */
.L_x_1111:
[----:B------:R-:W-:Y:S05]  /*f410*/  BSYNC B0 ;  /* 0x0000000000007941 */ /* 0x000fea0003800000 */
.L_x_1110:
[----:B------:R-:W-:Y:S05]  /*f420*/  BRA.DIV ~URZ, `(.L_x_1112) ;  /* 0x00003af27f007947 */ /* 0x000fea000b800000 */
[----:B--2---:R2:W1:Y:S04]  /*f430*/  SHFL.IDX PT, R4, R12, 0x1, 0x1c1f ;  /* 0x003c1f000c047f89 */ /* 0x00446800000e0000 */
[----:B----4-:R2:W4:Y:S02]  /*f440*/  SHFL.IDX PT, R0, R13, 0x1, 0x1c1f ;  /* 0x003c1f000d007f89 */ /* 0x01052400000e0000 */
.L_x_1177:
[----:B------:R-:W-:Y:S01]  /*f450*/  BSSY B0, `(.L_x_1113) ;  /* 0x000004a000007945 */ /* 0x000fe20003800000 */
[----:B------:R-:W-:Y:S05]  /*f460*/  @P0 BRA `(.L_x_1114) ;  /* 0x0000048000000947 */ /* 0x000fea0003800000 */
[----:B------:R-:W5:Y:S04]  /*f470*/  LDL R5, [R1+0x24] ;  /* 0x0000240001057983 */ /* 0x000f680000100800 */
[----:B--2---:R-:W2:Y:S04]  /*f480*/  LDL R14, [R1+0x6c] ;  /* 0x00006c00010e7983 */ /* 0x004ea80000100800 */
[----:B-1-3--:R-:W3:Y:S04]  /*f490*/  LDL R6, [R1+0xb4] ;  /* 0x0000b40001067983 */ /* 0x00aee80000100800 */
[----:B----4-:R-:W4:Y:S04]  /*f4a0*/  LDL R16, [R1+0xb0] ;  /* 0x0000b00001107983 */ /* 0x010f280000100800 */
        /* <DEDUP_REMOVED lines=19> */
[----:B------:R-:W-:-:S04]  /*f5e0*/  @!P2 LEA R2, P3, R5, R0, 0x2 ;  /* 0x000000000502a211 */ /* 0x000fc800078610ff */
[----:B---3--:R-:W-:Y:S02]  /*f5f0*/  @!P2 LEA.HI.X R3, R5, R4, R6, 0x2, P3 ;  /* 0x000000040503a211 */ /* 0x008fe400018f1406 */
[----:B------:R-:W2:Y:S01]  /*f600*/  LDL R5, [R1+0x44] ;  /* 0x0000440001057983 */ /* 0x000ea20000100800 */
[----:B------:R-:W-:-:S04]  /*f610*/  @!P6 LEA R6, P3, R14, R0, 0x2 ;  /* 0x000000000e06e211 */ /* 0x000fc800078610ff */
[----:B----4-:R-:W-:Y:S02]  /*f620*/  @!P6 LEA.HI.X R7, R14, R4, R16, 0x2, P3 ;  /* 0x000000040e07e211 */ /* 0x010fe400018f1410 */
[----:B------:R-:W3:Y:S04]  /*f630*/  LDL R16, [R1+0x8c] ;  /* 0x00008c0001107983 */ /* 0x000ee80000100800 */
[----:B------:R-:W4:Y:S01]  /*f640*/  LDL R14, [R1+0x88] ;  /* 0x00008800010e7983 */ /* 0x000f220000100800 */
[----:B------:R-:W-:Y:S02]  /*f650*/  ISETP.GE.AND P1, PT, R76, c[0x0][0x3c8], PT ;  /* 0x0000f2004c007a0c */ /* 0x000fe40003f26270 */
[----:B------:R-:W-:Y:S01]  /*f660*/  ISETP.GE.AND P0, PT, R25, c[0x0][0x3c8], PT ;  /* 0x0000f20019007a0c */ /* 0x000fe20003f06270 */
[----:B------:R1:W-:Y:S01]  /*f670*/  @!P2 ST.E.64 [R2.64], R124 ;  /* 0x0000007c0200a985 */ /* 0x0003e2000c101b06 */
[----:B------:R-:W-:-:S03]  /*f680*/  ISETP.GE.AND P2, PT, R8, c[0x0][0x3c8], PT ;  /* 0x0000f20008007a0c */ /* 0x000fc60003f46270 */
[----:B------:R5:W-:Y:S01]  /*f690*/  @!P6 ST.E.64 [R6.64], R126 ;  /* 0x0000007e0600e985 */ /* 0x000be2000c101b06 */
[----:B------:R-:W-:-:S05]  /*f6a0*/  ISETP.GE.AND P6, PT, R23, c[0x0][0x3c8], PT ;  /* 0x0000f20017007a0c */ /* 0x000fca0003fc6270 */
[----:B-1----:R-:W-:-:S04]  /*f6b0*/  @!P1 LEA R2, P3, R76, R0, 0x2 ;  /* 0x000000004c029211 */ /* 0x002fc800078610ff */
[----:B------:R-:W-:Y:S02]  /*f6c0*/  @!P1 LEA.HI.X R3, R76, R4, R77, 0x2, P3 ;  /* 0x000000044c039211 */ /* 0x000fe400018f144d */
[----:B-----5:R-:W-:-:S03]  /*f6d0*/  @!P0 LEA R6, P3, R25, R0, 0x2 ;  /* 0x0000000019068211 */ /* 0x020fc600078610ff */
[----:B------:R1:W-:Y:S01]  /*f6e0*/  @!P1 ST.E.64 [R2.64], R130 ;  /* 0x0000008202009985 */ /* 0x0003e2000c101b06 */
[----:B------:R-:W-:Y:S02]  /*f6f0*/  @!P0 LEA.HI.X R7, R25, R4, R75, 0x2, P3 ;  /* 0x0000000419078211 */ /* 0x000fe400018f144b */
[----:B------:R-:W-:-:S03]  /*f700*/  ISETP.GE.AND P1, PT, R21, c[0x0][0x3c8], PT ;  /* 0x0000f20015007a0c */ /* 0x000fc60003f26270 */
[----:B------:R5:W-:Y:S01]  /*f710*/  @!P0 ST.E.64 [R6.64], R96 ;  /* 0x0000006006008985 */ /* 0x000be2000c101b06 */
[----:B------:R-:W-:Y:S02]  /*f720*/  ISETP.GE.AND P0, PT, R10, c[0x0][0x3c8], PT ;  /* 0x0000f2000a007a0c */ /* 0x000fe40003f06270 */
[----:B-1----:R-:W-:-:S04]  /*f730*/  @!P2 LEA R2, P3, R8, R0, 0x2 ;  /* 0x000000000802a211 */ /* 0x002fc800078610ff */
[----:B------:R-:W-:Y:S02]  /*f740*/  @!P2 LEA.HI.X R3, R8, R4, R9, 0x2, P3 ;  /* 0x000000040803a211 */ /* 0x000fe400018f1409 */
[----:B------:R-:W-:-:S03]  /*f750*/  @!P6 LEA R8, P3, R23, R0, 0x2 ;  /* 0x000000001708e211 */ /* 0x000fc600078610ff */
[----:B------:R1:W-:Y:S01]  /*f760*/  @!P2 ST.E.64 [R2.64], R104 ;  /* 0x000000680200a985 */ /* 0x0003e2000c101b06 */
[----:B------:R-:W-:Y:S02]  /*f770*/  @!P6 LEA.HI.X R9, R23, R4, R24, 0x2, P3 ;  /* 0x000000041709e211 */ /* 0x000fe400018f1418 */
[----:B------:R-:W-:Y:S02]  /*f780*/  ISETP.GE.AND P3, PT, R19, c[0x0][0x3c8], PT ;  /* 0x0000f20013007a0c */ /* 0x000fe40003f66270 */
[C---:B-----5:R-:W-:Y:S01]  /*f790*/  @!P1 LEA R6, P2, R21.reuse, R0, 0x2 ;  /* 0x0000000015069211 */ /* 0x060fe200078410ff */
[----:B------:R5:W-:Y:S03]  /*f7a0*/  @!P6 ST.E.64 [R8.64], R110 ;  /* 0x0000006e0800e985 */ /* 0x000be6000c101b06 */
        /* <DEDUP_REMOVED lines=9> */
[----:B-----5:R-:W-:-:S04]  /*f840*/  @!P2 LEA R8, P6, R17, R0, 0x2 ;  /* 0x000000001108a211 */ /* 0x020fc800078c10ff */
[----:B------:R-:W-:Y:S02]  /*f850*/  @!P2 LEA.HI.X R9, R17, R4, R18, 0x2, P6 ;  /* 0x000000041109a211 */ /* 0x000fe400030f1412 */
[----:B------:R-:W-:Y:S01]  /*f860*/  @!P1 LEA R6, P6, R15, R0, 0x2 ;  /* 0x000000000f069211 */ /* 0x000fe200078c10ff */
[----:B------:R1:W-:Y:S04]  /*f870*/  @!P3 ST.E.64 [R10.64], R146 ;  /* 0x000000920a00b985 */ /* 0x0003e8000c101b06 */
[----:B------:R1:W-:Y:S01]  /*f880*/  @!P2 ST.E.64 [R8.64], R142 ;  /* 0x0000008e0800a985 */ /* 0x0003e2000c101b06 */
[----:B--2---:R-:W-:Y:S02]  /*f890*/  ISETP.GE.AND P0, PT, R5, c[0x0][0x3c8], PT ;  /* 0x0000f20005007a0c */ /* 0x004fe40003f06270 */
[----:B---3--:R-:W-:-:S11]  /*f8a0*/  @!P1 LEA.HI.X R7, R15, R4, R16, 0x2, P6 ;  /* 0x000000040f079211 */ /* 0x008fd600030f1410 */
[----:B-1----:R-:W-:-:S04]  /*f8b0*/  @!P0 LEA R2, P6, R5, R0, 0x2 ;  /* 0x0000000005028211 */ /* 0x002fc800078c10ff */
[----:B----4-:R-:W-:Y:S01]  /*f8c0*/  @!P0 LEA.HI.X R3, R5, R4, R14, 0x2, P6 ;  /* 0x0000000405038211 */ /* 0x010fe200030f140e */
[----:B------:R1:W-:Y:S04]  /*f8d0*/  @!P1 ST.E.64 [R6.64], R82 ;  /* 0x0000005206009985 */ /* 0x0003e8000c101b06 */
[----:B------:R1:W-:Y:S04]  /*f8e0*/  @!P0 ST.E.64 [R2.64], R80 ;  /* 0x0000005002008985 */ /* 0x0003e8000c101b06 */
.L_x_1114:
[----:B------:R-:W-:Y:S05]  /*f8f0*/  BSYNC B0 ;  /* 0x0000000000007941 */ /* 0x000fea0003800000 */
.L_x_1113:
[----:B------:R-:W-:Y:S05]  /*f900*/  BRA.DIV ~URZ, `(.L_x_1115) ;  /* 0x000036d27f007947 */ /* 0x000fea000b800000 */
[----:B-1----:R1:W2:Y:S02]  /*f910*/  SHFL.IDX PT, R4, R12, 0x2, 0x1c1f ;  /* 0x005c1f000c047f89 */ /* 0x0022a400000e0000 */
.L_x_1178:
[----:B------:R-:W-:Y:S05]  /*f920*/  BRA.DIV ~URZ, `(.L_x_1116) ;  /* 0x000037227f007947 */ /* 0x000fea000b800000 */
[----:B----4-:R4:W1:Y:S02]  /*f930*/  SHFL.IDX PT, R0, R13, 0x2, 0x1c1f ;  /* 0x005c1f000d007f89 */ /* 0x01086400000e0000 */
.L_x_1179:
        /* <DEDUP_REMOVED lines=24> */
[----:B-----5:R-:W-:-:S13]  /*fac0*/  ISETP.GE.AND P0, PT, R11, c[0x0][0x3c8], PT ;  /* 0x0000f2000b007a0c */ /* 0x020fda0003f06270 */
[----:B-1----:R-:W-:-:S04]  /*fad0*/  @!P0 LEA R2, P6, R11, R0, 0x2 ;  /* 0x000000000b028211 */ /* 0x002fc800078c10ff */
[----:B---3--:R-:W-:Y:S02]  /*fae0*/  @!P0 LEA.HI.X R3, R11, R4, R14, 0x2, P6 ;  /* 0x000000040b038211 */ /* 0x008fe400030f140e */
[----:B------:R-:W3:Y:S04]  /*faf0*/  LDL R11, [R1+0x98] ;  /* 0x00009800010b7983 */ /* 0x000ee80000100800 */
[----:B------:R-:W5:Y:S01]  /*fb00*/  LDL R14, [R1+0x88] ;  /* 0x00008800010e7983 */ /* 0x000f620000100800 */
[----:B----4-:R-:W-:Y:S02]  /*fb10*/  ISETP.GE.AND P1, PT, R6, c[0x0][0x3c8], PT ;  /* 0x0000f20006007a0c */ /* 0x010fe40003f26270 */
[----:B--2---:R-:W-:Y:S02]  /*fb20*/  ISETP.GE.AND P2, PT, R78, c[0x0][0x3c8], PT ;  /* 0x0000f2004e007a0c */ /* 0x004fe40003f46270 */
[----:B------:R-:W-:Y:S01]  /*fb30*/  ISETP.GE.AND P4, PT, R76, c[0x0][0x3c8], PT ;  /* 0x0000f2004c007a0c */ /* 0x000fe20003f86270 */
[----:B------:R1:W-:Y:S08]  /*fb40*/  @!P0 ST.E.64 [R2.64], R36 ;  /* 0x0000002402008985 */ /* 0x0003f0000c101b06 */
[----:B------:R-:W-:-:S04]  /*fb50*/  @!P1 LEA R8, P3, R6, R0, 0x2 ;  /* 0x0000000006089211 */ /* 0x000fc800078610ff */
[----:B------:R-:W-:Y:S02]  /*fb60*/  @!P1 LEA.HI.X R9, R6, R4, R7, 0x2, P3 ;  /* 0x0000000406099211 */ /* 0x000fe400018f1407 */
[----:B------:R-:W-:Y:S02]  /*fb70*/  ISETP.GE.AND P3, PT, R25, c[0x0][0x3c8], PT ;  /* 0x0000f20019007a0c */ /* 0x000fe40003f66270 */
[C---:B------:R-:W-:Y:S01]  /*fb80*/  @!P2 LEA R6, P0, R78.reuse, R0, 0x2 ;  /* 0x000000004e06a211 */ /* 0x040fe200078010ff */
[----:B------:R2:W-:Y:S01]  /*fb90*/  @!P1 ST.E.64 [R8.64], R38 ;  /* 0x0000002608009985 */ /* 0x0005e2000c101b06 */
[----:B------:R-:W-:Y:S02]  /*fba0*/  ISETP.GE.AND P1, PT, R23, c[0x0][0x3c8], PT ;  /* 0x0000f20017007a0c */ /* 0x000fe40003f26270 */
[----:B------:R-:W-:Y:S02]  /*fbb0*/  @!P2 LEA.HI.X R7, R78, R4, R79, 0x2, P0 ;  /* 0x000000044e07a211 */ /* 0x000fe400000f144f */
[----:B------:R-:W-:-:S02]  /*fbc0*/  ISETP.GE.AND P0, PT, R21, c[0x0][0x3c8], PT ;  /* 0x0000f20015007a0c */ /* 0x000fc40003f06270 */
[----:B-1----:R-:W-:-:S04]  /*fbd0*/  @!P4 LEA R2, P6, R76, R0, 0x2 ;  /* 0x000000004c02c211 */ /* 0x002fc800078c10ff */
[----:B------:R-:W-:Y:S01]  /*fbe0*/  @!P4 LEA.HI.X R3, R76, R4, R77, 0x2, P6 ;  /* 0x000000044c03c211 */ /* 0x000fe200030f144d */
[----:B------:R1:W-:Y:S04]  /*fbf0*/  @!P2 ST.E.64 [R6.64], R40 ;  /* 0x000000280600a985 */ /* 0x0003e8000c101b06 */
[----:B------:R4:W-:Y:S01]  /*fc00*/  @!P4 ST.E.64 [R2.64], R42 ;  /* 0x0000002a0200c985 */ /* 0x0009e2000c101b06 */
[----:B------:R-:W-:Y:S02]  /*fc10*/  ISETP.GE.AND P4, PT, R10, c[0x0][0x3c8], PT ;  /* 0x0000f2000a007a0c */ /* 0x000fe40003f86270 */
[----:B--2---:R-:W-:-:S04]  /*fc20*/  @!P3 LEA R8, P2, R25, R0, 0x2 ;  /* 0x000000001908b211 */ /* 0x004fc800078410ff */
[----:B------:R-:W-:-:S05]  /*fc30*/  @!P3 LEA.HI.X R9, R25, R4, R75, 0x2, P2 ;  /* 0x000000041909b211 */ /* 0x000fca00010f144b */
[----:B------:R-:W-:Y:S01]  /*fc40*/  @!P3 ST.E.64 [R8.64], R66 ;  /* 0x000000420800b985 */ /* 0x000fe2000c101b06 */
[----:B------:R-:W-:Y:S02]  /*fc50*/  ISETP.GE.AND P3, PT, R19, c[0x0][0x3c8], PT ;  /* 0x0000f20013007a0c */ /* 0x000fe40003f66270 */
[-C--:B-1----:R-:W-:Y:S02]  /*fc60*/  @!P0 LEA R6, P2, R21, R0.reuse, 0x2 ;  /* 0x0000000015068211 */ /* 0x082fe400078410ff */
[----:B----4-:R-:W-:Y:S02]  /*fc70*/  @!P1 LEA R2, P6, R23, R0, 0x2 ;  /* 0x0000000017029211 */ /* 0x010fe400078c10ff */
[-C--:B------:R-:W-:Y:S02]  /*fc80*/  @!P0 LEA.HI.X R7, R21, R4.reuse, R22, 0x2, P2 ;  /* 0x0000000415078211 */ /* 0x080fe400010f1416 */
[----:B------:R-:W-:Y:S02]  /*fc90*/  @!P1 LEA.HI.X R3, R23, R4, R24, 0x2, P6 ;  /* 0x0000000417039211 */ /* 0x000fe400030f1418 */
[----:B------:R-:W-:-:S03]  /*fca0*/  ISETP.GE.AND P2, PT, R17, c[0x0][0x3c8], PT ;  /* 0x0000f20011007a0c */ /* 0x000fc60003f46270 */
[----:B------:R1:W-:Y:S01]  /*fcb0*/  @!P1 ST.E.64 [R2.64], R44 ;  /* 0x0000002c02009985 */ /* 0x0003e2000c101b06 */
[----:B------:R-:W-:-:S03]  /*fcc0*/  ISETP.GE.AND P1, PT, R15, c[0x0][0x3c8], PT ;  /* 0x0000f2000f007a0c */ /* 0x000fc60003f26270 */
[----:B------:R2:W-:Y:S01]  /*fcd0*/  @!P0 ST.E.64 [R6.64], R48 ;  /* 0x0000003006008985 */ /* 0x0005e2000c101b06 */
[----:B------:R-:W-:Y:S02]  /*fce0*/  ISETP.GE.AND P0, PT, R5, c[0x0][0x3c8], PT ;  /* 0x0000f20005007a0c */ /* 0x000fe40003f06270 */
        /* <DEDUP_REMOVED lines=8> */
[----:B------:R-:W-:Y:S01]  /*fd70*/  @!P1 LEA.HI.X R7, R15, R4, R16, 0x2, P6 ;  /* 0x000000040f079211 */ /* 0x000fe200030f1410 */
[----:B------:R2:W-:Y:S04]  /*fd80*/  @!P3 ST.E.64 [R10.64], R72 ;  /* 0x000000480a00b985 */ /* 0x0005e8000c101b06 */
[----:B------:R2:W-:Y:S04]  /*fd90*/  @!P2 ST.E.64 [R8.64], R68 ;  /* 0x000000440800a985 */ /* 0x0005e8000c101b06 */
[----:B------:R2:W-:Y:S01]  /*fda0*/  @!P1 ST.E.64 [R6.64], R56 ;  /* 0x0000003806009985 */ /* 0x0005e2000c101b06 */
[----:B-1----:R-:W-:-:S04]  /*fdb0*/  @!P0 LEA R2, P4, R5, R0, 0x2 ;  /* 0x0000000005028211 */ /* 0x002fc800078810ff */
[----:B-----5:R-:W-:-:S05]  /*fdc0*/  @!P0 LEA.HI.X R3, R5, R4, R14, 0x2, P4 ;  /* 0x0000000405038211 */ /* 0x020fca00020f140e */
[----:B------:R2:W-:Y:S04]  /*fdd0*/  @!P0 ST.E.64 [R2.64], R28 ;  /* 0x0000001c02008985 */ /* 0x0005e8000c101b06 */
.L_x_1118:
[----:B------:R-:W-:Y:S05]  /*fde0*/  BSYNC B0 ;  /* 0x0000000000007941 */ /* 0x000fea0003800000 */
.L_x_1117:
[----:B------:R-:W-:Y:S05]  /*fdf0*/  BRA.DIV ~URZ, `(.L_x_1119) ;  /* 0x000032b27f007947 */ /* 0x000fea000b800000 */
[----:B--2---:R2:W3:Y:S04]  /*fe00*/  SHFL.IDX PT, R4, R12, 0x3, 0x1c1f ;  /* 0x007c1f000c047f89 */ /* 0x0044e800000e0000 */
[----:B-1----:R2:W1:Y:S02]  /*fe10*/  SHFL.IDX PT, R0, R13, 0x3, 0x1c1f ;  /* 0x007c1f000d007f89 */ /* 0x00246400000e0000 */
.L_x_1180:
[----:B------:R-:W-:Y:S05]  /*fe20*/  @P5 BRA `(.L_x_1107) ;  /* 0x0000128000005947 */ /* 0x000fea0003800000 */
[----:B------:R-:W5:Y:S04]  /*fe30*/  LDL R9, [R1+0x24] ;  /* 0x0000240001097983 */ /* 0x000f680000100800 */
[----:B--2---:R-:W2:Y:S04]  /*fe40*/  LDL R5, [R1+0x6c] ;  /* 0x00006c0001057983 */ /* 0x004ea80000100800 */
[----:B---34-:R-:W3:Y:S04]  /*fe50*/  LDL R13, [R1+0xb4] ;  /* 0x0000b400010d7983 */ /* 0x018ee80000100800 */
[----:B------:R-:W4:Y:S04]  /*fe60*/  LDL R8, [R1+0xb0] ;  /* 0x0000b00001087983 */ /* 0x000f280000100800 */
        /* <DEDUP_REMOVED lines=19> */
[----:B-1----:R-:W-:-:S04]  /*ffa0*/  @!P4 LEA R6, P6, R9, R0, 0x2 ;  /* 0x000000000906c211 */ /* 0x002fc800078c10ff */
[----:B---3--:R-:W-:Y:S02]  /*ffb0*/  @!P4 LEA.HI.X R7, R9, R4, R13, 0x2, P6 ;  /* 0x000000040907c211 */ /* 0x008fe400030f140d */
[----:B------:R-:W2:Y:S01]  /*ffc0*/  LDL R13, [R1+0x8c] ;  /* 0x00008c00010d7983 */ /* 0x000ea20000100800 */
[----:B------:R-:W-:-:S04]  /*ffd0*/  @!P3 LEA R2, P5, R5, R0, 0x2 ;  /* 0x000000000502b211 */ /* 0x000fc800078a10ff */
[----:B----4-:R-:W-:Y:S02]  /*ffe0*/  @!P3 LEA.HI.X R3, R5, R4, R8, 0x2, P5 ;  /* 0x000000040503b211 */ /* 0x010fe400028f1408 */
[----:B------:R-:W3:Y:S01]  /*fff0*/  LDL R5, [R1+0x44] ;  /* 0x0000440001057983 */ /* 0x000ee20000100800 */
[----:B------:R-:W-:Y:S02]  /*10000*/  ISETP.GE.AND P2, PT, R28, c[0x0][0x3c8], PT ;  /* 0x0000f2001c007a0c */ /* 0x000fe40003f46270 */
[----:B------:R-:W-:Y:S02]  /*10010*/  ISETP.GE.AND P1, PT, R24, c[0x0][0x3c8], PT ;  /* 0x0000f20018007a0c */ /* 0x000fe40003f26270 */
[----:B------:R-:W-:Y:S01]  /*10020*/  ISETP.GE.AND P0, PT, R22, c[0x0][0x3c8], PT ;  /* 0x0000f20016007a0c */ /* 0x000fe20003f06270 */
[----:B------:R1:W-:Y:S01]  /*10030*/  @!P4 ST.E.64 [R6.64], R60 ;  /* 0x0000003c0600c985 */ /* 0x0003e2000c101b06 */
[----:B------:R-:W-:-:S03]  /*10040*/  ISETP.GE.AND P4, PT, R20, c[0x0][0x3c8], PT ;  /* 0x0000f20014007a0c */ /* 0x000fc60003f86270 */
[----:B------:R4:W-:Y:S04]  /*10050*/  @!P3 ST.E.64 [R2.64], R34 ;  /* 0x000000220200b985 */ /* 0x0009e8000c101b06 */
[----:B------:R-:W-:-:S04]  /*10060*/  @!P2 LEA R8, P5, R28, R0, 0x2 ;  /* 0x000000001c08a211 */ /* 0x000fc800078a10ff */
[----:B------:R-:W-:Y:S02]  /*10070*/  @!P2 LEA.HI.X R9, R28, R4, R29, 0x2, P5 ;  /* 0x000000041c09a211 */ /* 0x000fe400028f141d */
[----:B------:R-:W-:-:S03]  /*10080*/  ISETP.GE.AND P5, PT, R10, c[0x0][0x3c8], PT ;  /* 0x0000f2000a007a0c */ /* 0x000fc60003fa6270 */
[----:B------:R-:W-:Y:S01]  /*10090*/  @!P2 ST.E.64 [R8.64], R70 ;  /* 0x000000460800a985 */ /* 0x000fe2000c101b06 */
[-C--:B-1----:R-:W-:Y:S02]  /*100a0*/  @!P1 LEA R6, P6, R24, R0.reuse, 0x2 ;  /* 0x0000000018069211 */ /* 0x082fe400078c10ff */
[----:B----4-:R-:W-:Y:S02]  /*100b0*/  @!P0 LEA R2, P3, R22, R0, 0x2 ;  /* 0x0000000016028211 */ /* 0x010fe400078610ff */
[-C--:B------:R-:W-:Y:S02]  /*100c0*/  @!P1 LEA.HI.X R7, R24, R4.reuse, R25, 0x2, P6 ;  /* 0x0000000418079211 */ /* 0x080fe400030f1419 */
[----:B------:R-:W-:-:S03]  /*100d0*/  @!P0 LEA.HI.X R3, R22, R4, R23, 0x2, P3 ;  /* 0x0000000416038211 */ /* 0x000fc600018f1417 */
[----:B------:R1:W-:Y:S01]  /*100e0*/  @!P1 ST.E.64 [R6.64], R64 ;  /* 0x0000004006009985 */ /* 0x0003e2000c101b06 */
[----:B------:R-:W-:-:S03]  /*100f0*/  ISETP.GE.AND P3, PT, R18, c[0x0][0x3c8], PT ;  /* 0x0000f20012007a0c */ /* 0x000fc60003f66270 */
[----:B------:R4:W-:Y:S01]  /*10100*/  @!P0 ST.E.64 [R2.64], R30 ;  /* 0x0000001e02008985 */ /* 0x0009e2000c101b06 */
[----:B------:R-:W-:Y:S02]  /*10110*/  ISETP.GE.AND P2, PT, R16, c[0x0][0x3c8], PT ;  /* 0x0000f20010007a0c */ /* 0x000fe40003f46270 */
[----:B------:R-:W-:Y:S02]  /*10120*/  ISETP.GE.AND P1, PT, R14, c[0x0][0x3c8], PT ;  /* 0x0000f2000e007a0c */ /* 0x000fe40003f26270 */
[----:B-1----:R-:W-:-:S04]  /*10130*/  @!P4 LEA R6, P0, R20, R0, 0x2 ;  /* 0x000000001406c211 */ /* 0x002fc800078010ff */
[----:B------:R-:W-:Y:S02]  /*10140*/  @!P4 LEA.HI.X R7, R20, R4, R21, 0x2, P0 ;  /* 0x000000041407c211 */ /* 0x000fe400000f1415 */
[----:B------:R-:W-:Y:S02]  /*10150*/  ISETP.GE.AND P0, PT, R12, c[0x0][0x3c8], PT ;  /* 0x0000f2000c007a0c */ /* 0x000fe40003f06270 */
[C---:B----4-:R-:W-:Y:S01]  /*10160*/  @!P5 LEA R2, P6, R10.reuse, R0, 0x2 ;  /* 0x000000000a02d211 */ /* 0x050fe200078c10ff */
[----:B------:R1:W-:Y:S03]  /*10170*/  @!P4 ST.E.64 [R6.64], R46 ;  /* 0x0000002e0600c985 */ /* 0x0003e6000c101b06 */
[----:B------:R-:W-:Y:S02]  /*10180*/  @!P5 LEA.HI.X R3, R10, R4, R11, 0x2, P6 ;  /* 0x000000040a03d211 */ /* 0x000fe400030f140b */
[----:B------:R-:W-:-:S02]  /*10190*/  @!P3 LEA R10, P4, R18, R0, 0x2 ;  /* 0x00000000120ab211 */ /* 0x000fc400078810ff */
[----:B------:R-:W-:Y:S01]  /*101a0*/  @!P2 LEA R8, P6, R16, R0, 0x2 ;  /* 0x000000001008a211 */ /* 0x000fe200078c10ff */
[----:B------:R4:W-:Y:S01]  /*101b0*/  @!P5 ST.E.64 [R2.64], R50 ;  /* 0x000000320200d985 */ /* 0x0009e2000c101b06 */
[-C--:B------:R-:W-:Y:S02]  /*101c0*/  @!P3 LEA.HI.X R11, R18, R4.reuse, R19, 0x2, P4 ;  /* 0x00000004120bb211 */ /* 0x080fe400020f1413 */
[----:B------:R-:W-:-:S03]  /*101d0*/  @!P2 LEA.HI.X R9, R16, R4, R17, 0x2, P6 ;  /* 0x000000041009a211 */ /* 0x000fc600030f1411 */
[----:B------:R2:W-:Y:S04]  /*101e0*/  @!P3 ST.E.64 [R10.64], R62 ;  /* 0x0000003e0a00b985 */ /* 0x0005e8000c101b06 */
[----:B------:R2:W-:Y:S01]  /*101f0*/  @!P2 ST.E.64 [R8.64], R58 ;  /* 0x0000003a0800a985 */ /* 0x0005e2000c101b06 */
[----:B-1----:R-:W-:-:S04]  /*10200*/  @!P1 LEA R6, P5, R14, R0, 0x2 ;  /* 0x000000000e069211 */ /* 0x002fc800078a10ff */
[----:B------:R-:W-:Y:S02]  /*10210*/  @!P1 LEA.HI.X R7, R14, R4, R15, 0x2, P5 ;  /* 0x000000040e079211 */ /* 0x000fe400028f140f */
[----:B----4-:R-:W-:-:S03]  /*10220*/  @!P0 LEA R2, P4, R12, R0, 0x2 ;  /* 0x000000000c028211 */ /* 0x010fc600078810ff */
[----:B------:R1:W-:Y:S01]  /*10230*/  @!P1 ST.E.64 [R6.64], R54 ;  /* 0x0000003606009985 */ /* 0x0003e2000c101b06 */
[----:B--2---:R-:W-:-:S05]  /*10240*/  @!P0 LEA.HI.X R3, R12, R4, R13, 0x2, P4 ;  /* 0x000000040c038211 */ /* 0x004fca00020f140d */
[----:B------:R1:W-:Y:S01]  /*10250*/  @!P0 ST.E.64 [R2.64], R32 ;  /* 0x0000002002008985 */ /* 0x0003e2000c101b06 */
[----:B---3--:R-:W-:-:S13]  /*10260*/  ISETP.GE.AND P0, PT, R5, c[0x0][0x3c8], PT ;  /* 0x0000f20005007a0c */ /* 0x008fda0003f06270 */
[----:B------:R-:W-:Y:S05]  /*10270*/  @P0 BRA `(.L_x_1107) ;  /* 0x00000e3000000947 */ /* 0x000fea0003800000 */
[----:B------:R-:W2:Y:S01]  /*10280*/  LDL R12, [R1+0x88] ;  /* 0x00008800010c7983 */ /* 0x000ea20000100800 */
[----:B-1----:R-:W-:-:S04]  /*10290*/  LEA R2, P0, R5, R0, 0x2 ;  /* 0x0000000005027211 */ /* 0x002fc800078010ff */
[----:B--2---:R-:W-:-:S05]  /*102a0*/  LEA.HI.X R3, R5, R4, R12, 0x2, P0 ;  /* 0x0000000405037211 */ /* 0x004fca00000f140c */
[----:B------:R1:W-:Y:S01]  /*102b0*/  ST.E.64 [R2.64], R26 ;  /* 0x0000001a02007985 */ /* 0x0003e2000c101b06 */
[----:B------:R-:W-:Y:S05]  /*102c0*/  BRA `(.L_x_1107) ;  /* 0x00000de000007947 */ /* 0x000fea0003800000 */
.L_x_1092:
        /* <DEDUP_REMOVED lines=22> */
.L_x_1120:
        /* <DEDUP_REMOVED lines=57> */
.L_x_1122:
[----:B------:R-:W-:Y:S05]  /*107c0*/  BSYNC B0 ;  /* 0x0000000000007941 */ /* 0x000fea0003800000 */
.L_x_1121:
        /* <DEDUP_REMOVED lines=12> */
[----:B------:R-:W-:Y:S02]  /*10890*/  IADD3 R11, R250, R8, RZ ;  /* 0x00000008fa0b7210 */ /* 0x000fe40007ffe0ff */
[----:B------:R-:W-:Y:S01]  /*108a0*/  ISETP.NE.AND P0, PT, R2, 0x1, PT ;  /* 0x000000010200780c */ /* 0x000fe20003f05270 */
[----:B------:R-:W-:-:S04]  /*108b0*/  IMAD.WIDE.U32 R2, R0, c[0x0][0x3a0], RZ ;  /* 0x0000e80000027a25 */ /* 0x000fc800078e00ff */
[----:B------:R-:W-:Y:S01]  /*108c0*/  IMAD R0, R0, c[0x0][0x3a4], R4 ;  /* 0x0000e90000007a24 */ /* 0x000fe200078e0204 */
[----:B------:R-:W-:Y:S01]  /*108d0*/  LEA R4, R5, R250, 0x5 ;  /* 0x000000fa05047211 */ /* 0x000fe200078e28ff */
[----:B------:R-:W-:Y:S02]  /*108e0*/  IMAD R5, R20, c[0x0][0x3f0], RZ ;  /* 0x0000fc0014057a24 */ /* 0x000fe400078e02ff */
[----:B------:R-:W-:Y:S01]  /*108f0*/  IMAD.IADD R3, R3, 0x1, R0 ;  /* 0x0000000103037824 */ /* 0x000fe200078e0200 */
[----:B------:R-:W-:-:S03]  /*10900*/  IADD3 R4, R8, R4, RZ ;  /* 0x0000000408047210 */ /* 0x000fc60007ffe0ff */
        /* <DEDUP_REMOVED lines=24> */
.L_x_1181:
[----:B------:R-:W-:Y:S05]  /*10a90*/  BRA.DIV ~URZ, `(.L_x_1124) ;  /* 0x000027427f007947 */ /* 0x000fea000b800000 */
[----:B------:R3:W4:Y:S02]  /*10aa0*/  SHFL.IDX PT, R0, R12, RZ, 0x1c1f ;  /* 0x001c1fff0c007589 */ /* 0x00072400000e0000 */
.L_x_1182:
        /* <DEDUP_REMOVED lines=21> */
.L_x_1126:
[----:B------:R-:W-:Y:S05]  /*10c00*/  BSYNC B0 ;  /* 0x0000000000007941 */ /* 0x000fea0003800000 */
.L_x_1125:
[----:B------:R-:W-:Y:S05]  /*10c10*/  BRA.DIV ~URZ, `(.L_x_1127) ;  /* 0x000026227f007947 */ /* 0x000fea000b800000 */
[----:B--2---:R2:W1:Y:S04]  /*10c20*/  SHFL.IDX PT, R8, R9, 0x1, 0x1c1f ;  /* 0x003c1f0009087f89 */ /* 0x00446800000e0000 */
[----:B----4-:R2:W4:Y:S02]  /*10c30*/  SHFL.IDX PT, R0, R12, 0x1, 0x1c1f ;  /* 0x003c1f000c007f89 */ /* 0x01052400000e0000 */
.L_x_1183:
        /* <DEDUP_REMOVED lines=21> */
.L_x_1129:
[----:B------:R-:W-:Y:S05]  /*10d90*/  BSYNC B0 ;  /* 0x0000000000007941 */ /* 0x000fea0003800000 */
.L_x_1128:
[----:B------:R-:W-:Y:S05]  /*10da0*/  BRA.DIV ~URZ, `(.L_x_1130) ;  /* 0x000025527f007947 */ /* 0x000fea000b800000 */
[----:B-1----:R1:W2:Y:S02]  /*10db0*/  SHFL.IDX PT, R8, R9, 0x2, 0x1c1f ;  /* 0x005c1f0009087f89 */ /* 0x0022a400000e0000 */
.L_x_1184:
[----:B------:R-:W-:Y:S05]  /*10dc0*/  BRA.DIV ~URZ, `(.L_x_1131) ;  /* 0x000025a27f007947 */ /* 0x000fea000b800000 */
[----:B----4-:R4:W1:Y:S02]  /*10dd0*/  SHFL.IDX PT, R0, R12, 0x2, 0x1c1f ;  /* 0x005c1f000c007f89 */ /* 0x01086400000e0000 */
.L_x_1185:
        /* <DEDUP_REMOVED lines=21> */
.L_x_1133:
[----:B------:R-:W-:Y:S05]  /*10f30*/  BSYNC B0 ;  /* 0x0000000000007941 */ /* 0x000fea0003800000 */
.L_x_1132:
[----:B------:R-:W-:Y:S05]  /*10f40*/  BRA.DIV ~URZ, `(.L_x_1134) ;  /* 0x000024827f007947 */ /* 0x000fea000b800000 */
[----:B--2---:R2:W3:Y:S04]  /*10f50*/  SHFL.IDX PT, R8, R9, 0x3, 0x1c1f ;  /* 0x007c1f0009087f89 */ /* 0x0044e800000e0000 */
[----:B-1----:R2:W1:Y:S02]  /*10f60*/  SHFL.IDX PT, R0, R12, 0x3, 0x1c1f ;  /* 0x007c1f000c007f89 */ /* 0x00246400000e0000 */
.L_x_1186:
        /* <DEDUP_REMOVED lines=20> */
.L_x_1107:
[----:B------:R-:W-:Y:S05]  /*110b0*/  BSYNC B1 ;  /* 0x0000000000017941 */ /* 0x000fea0003800000 */
.L_x_1091:
[----:B-1--4-:R-:W4:Y:S02]  /*110c0*/  LDL R0, [R1+0xbc] ;  /* 0x0000bc0001007983 */ /* 0x012f240000100800 */
[----:B----4-:R-:W-:-:S13]  /*110d0*/  ISETP.NE.AND P0, PT, R0, RZ, PT ;  /* 0x000000ff0000720c */ /* 0x010fda0003f05270 */
[----:B------:R-:W-:Y:S01]  /*110e0*/  @P0 WARPSYNC 0xffffffff ;  /* 0xffffffff00000948 */ /* 0x000fe20003800000 */
[----:B------:R-:W-:Y:S06]  /*110f0*/  @P0 BAR.SYNC.DEFER_BLOCKING 0x5, 0x80 ;  /* 0x0142000000000b1d */ /* 0x000fec0000010000 */
[----:B---3--:R-:W1:Y:S04]  /*11100*/  @P0 LDS.128 R4, [0xc080] ;  /* 0x00c08000ff040984 */ /* 0x008e680000000c00 */
[----:B-1----:R1:W-:Y:S04]  /*11110*/  @P0 STL.64 [R1], R4 ;  /* 0x0000000401000387 */ /* 0x0023e80000100a00 */
        /* <DEDUP_REMOVED lines=9> */
.L_x_1187:
[----:B------:R-:W-:Y:S05]  /*111b0*/  BRA.DIV ~URZ, `(.L_x_1137) ;  /* 0x000023427f007947 */ /* 0x000fea000b800000 */
[----:B------:R3:W4:Y:S02]  /*111c0*/  SHFL.IDX PT, R8, R74, 0x1, 0x1f ;  /* 0x00201f004a087f89 */ /* 0x00072400000e0000 */
.L_x_1188:
        /* <DEDUP_REMOVED lines=19> */
.L_x_1189:
        /* <DEDUP_REMOVED lines=16> */
.L_x_1190:
[----:B---3--:R-:W-:Y:S01]  /*11400*/  IMAD R0, R0, c[0x0][0x538], RZ ;  /* 0x00014e0000007a24 */ /* 0x008fe200078e02ff */
[----:B------:R-:W-:Y:S04]  /*11410*/  BSSY B1, `(.L_x_1140) ;  /* 0x00000ce000017945 */ /* 0x000fe80003800000 */
[----:B----4-:R-:W-:-:S04]  /*11420*/  IADD3 R8, R0, R8, RZ ;  /* 0x0000000800087210 */ /* 0x010fc80007ffe0ff */
[----:B--2---:R-:W-:-:S13]  /*11430*/  ISETP.GT.AND P6, PT, R8, R9, PT ;  /* 0x000000090800720c */ /* 0x004fda0003fc4270 */
[----:B------:R-:W-:Y:S05]  /*11440*/  @P6 BRA `(.L_x_1141) ;  /* 0x0000025000006947 */ /* 0x000fea0003800000 */
.L_x_1145:
        /* <DEDUP_REMOVED lines=17> */
.L_x_1191:
        /* <DEDUP_REMOVED lines=16> */
.L_x_1192:
[----:B--2---:R-:W-:-:S05]  /*11660*/  IMAD R0, R0, c[0x0][0x538], RZ ;  /* 0x00014e0000007a24 */ /* 0x004fca00078e02ff */
[----:B------:R-:W-:-:S04]  /*11670*/  IADD3 R8, R0, R8, RZ ;  /* 0x0000000800087210 */ /* 0x000fc80007ffe0ff */
[----:B------:R-:W-:-:S13]  /*11680*/  ISETP.GT.AND P6, PT, R8, R9, PT ;  /* 0x000000090800720c */ /* 0x000fda0003fc4270 */
[----:B-1----:R-:W-:Y:S05]  /*11690*/  @!P6 BRA `(.L_x_1145) ;  /* 0xfffffdb00000e947 */ /* 0x002fea000383ffff */
.L_x_1141:
[----:B------:R-:W-:-:S05]  /*116a0*/  IADD3 R11, -R0, R8, RZ ;  /* 0x00000008000b7210 */ /* 0x000fca0007ffe1ff */
[----:B------:R-:W-:-:S05]  /*116b0*/  IMAD R0, R4, c[0x0][0x538], R11 ;  /* 0x00014e0004007a24 */ /* 0x000fca00078e020b */
[----:B------:R-:W-:Y:S01]  /*116c0*/  ISETP.GT.AND P0, PT, R0, R9, PT ;  /* 0x000000090000720c */ /* 0x000fe20003f04270 */
[----:B------:R-:W-:-:S12]  /*116d0*/  BRA.DIV ~URZ, `(.L_x_1146) ;  /* 0x000022627f007947 */ /* 0x000fd8000b800000 */
[----:B------:R-:W-:-:S03]  /*116e0*/  VOTE.ANY R10, PT, !P0 ;  /* 0x00000000000a7806 */ /* 0x000fc600040e0100 */
.L_x_1193:
[----:B------:R-:W2:Y:S01]  /*116f0*/  LDL.LU R0, [R1+0xc] ;  /* 0x00000c0001007983 */ /* 0x000ea20000300800 */
[----:B------:R-:W2:Y:S02]  /*11700*/  POPC R8, R10 ;  /* 0x0000000a00087309 */ /* 0x000ea40000000000 */
[----:B--2---:R-:W-:-:S05]  /*11710*/  IADD3 R0, R8, R0, RZ ;  /* 0x0000000008007210 */ /* 0x004fca0007ffe0ff */
[----:B------:R2:W-:Y:S01]  /*11720*/  STL [R1+0xc], R0 ;  /* 0x00000c0001007387 */ /* 0x0005e20000100800 */
[----:B------:R-:W-:Y:S05]  /*11730*/  BRA.DIV ~URZ, `(.L_x_1147) ;  /* 0x000022527f007947 */ /* 0x000fea000b800000 */
[----:B------:R3:W4:Y:S04]  /*11740*/  SHFL.IDX PT, R12, R6, R8, 0x1f ;  /* 0x00001f08060c7589 */ /* 0x00072800000e0000 */
[----:B------:R3:W1:Y:S02]  /*11750*/  SHFL.IDX PT, R7, R7, R8, 0x1f ;  /* 0x00001f0807077589 */ /* 0x00066400000e0000 */
.L_x_1194:
[----:B------:R-:W-:Y:S01]  /*11760*/  ISETP.NE.AND P0, PT, R10, RZ, PT ;  /* 0x000000ff0a00720c */ /* 0x000fe20003f05270 */
[----:B------:R-:W-:-:S12]  /*11770*/  BSSY B0, `(.L_x_1148) ;  /* 0x0000005000007945 */ /* 0x000fd80003800000 */
[----:B------:R-:W-:Y:S05]  /*11780*/  @!P0 BRA `(.L_x_1149) ;  /* 0x0000003000008947 */ /* 0x000fea0003800000 */
[----:B------:R-:W-:Y:S01]  /*11790*/  IADD3 R3, R8, -0x1, RZ ;  /* 0xffffffff08037810 */ /* 0x000fe20007ffe0ff */
[----:B------:R-:W-:Y:S05]  /*117a0*/  BRA.DIV ~URZ, `(.L_x_1150) ;  /* 0x000022b27f007947 */ /* 0x000fea000b800000 */
[----:B------:R2:W3:Y:S02]  /*117b0*/  SHFL.IDX PT, R13, R4, R3, 0x1f ;  /* 0x00001f03040d7589 */ /* 0x0004e400000e0000 */
.L_x_1149:
[----:B------:R-:W-:Y:S05]  /*117c0*/  BSYNC B0 ;  /* 0x0000000000007941 */ /* 0x000fea0003800000 */
.L_x_1148:
[----:B--23--:R-:W-:Y:S01]  /*117d0*/  IMAD R0, R13, c[0x0][0x538], R11 ;  /* 0x00014e000d007a24 */ /* 0x00cfe200078e020b */
[----:B-1----:R-:W-:Y:S01]  /*117e0*/  ISETP.NE.AND P0, PT, R7, 0x1, PT ;  /* 0x000000010700780c */ /* 0x002fe20003f05270 */
[----:B------:R-:W-:Y:S03]  /*117f0*/  BSSY B0, `(.L_x_1151) ;  /* 0x0000086000007945 */ /* 0x000fe60003800000 */
[----:B------:R1:W-:Y:S01]  /*11800*/  STL [R1], R0 ;  /* 0x0000000001007387 */ /* 0x0003e20000100800 */
        /* <DEDUP_REMOVED lines=64> */
.L_x_1152:
        /* <DEDUP_REMOVED lines=68> */
.L_x_1153:
[----:B------:R-:W-:Y:S05]  /*12050*/  BSYNC B0 ;  /* 0x0000000000007941 */ /* 0x000fea0003800000 */
.L_x_1151:
[----:B------:R-:W-:-:S04]  /*12060*/  LOP3.LUT R2, RZ, R2, RZ, 0x33, !PT ;  /* 0x00000002ff027212 */ /* 0x000fc800078e33ff */
[----:B-1----:R-:W-:-:S05]  /*12070*/  IADD3 R0, R2, R12, RZ ;  /* 0x0000000c02007210 */ /* 0x002fca0007ffe0ff */
[----:B------:R1:W-:Y:S01]  /*12080*/  STL [R1+0x4], R0 ;  /* 0x0000040001007387 */ /* 0x0003e20000100800 */
[----:B------:R-:W-:Y:S05]  /*12090*/  BRA `(.L_x_1154) ;  /* 0x0000005000007947 */ /* 0x000fea0003800000 */
.L_x_1142:
[----:B------:R-:W-:Y:S01]  /*120a0*/  MOV R0, c[0x0][0x53c] ;  /* 0x00014f0000007a02 */ /* 0x000fe20000000f00 */
[----:B------:R2:W-:Y:S04]  /*120b0*/  STL [R1], R9 ;  /* 0x0000000901007387 */ /* 0x0005e80000100800 */
[----:B------:R2:W-:Y:S04]  /*120c0*/  STL [R1+0x4], RZ ;  /* 0x000004ff01007387 */ /* 0x0005e80000100800 */
[----:B------:R2:W-:Y:S04]  /*120d0*/  STL [R1+0x8], RZ ;  /* 0x000008ff01007387 */ /* 0x0005e80000100800 */
[----:B------:R2:W-:Y:S02]  /*120e0*/  STL [R1+0xc], R0 ;  /* 0x00000c0001007387 */ /* 0x0005e40000100800 */
.L_x_1154:
[----:B------:R-:W-:Y:S05]  /*120f0*/  BSYNC B1 ;  /* 0x0000000000017941 */ /* 0x000fea0003800000 */
.L_x_1140:
[----:B-1----:R-:W3:Y:S04]  /*12100*/  LDL R4, [R1] ;  /* 0x0000000001047983 */ /* 0x002ee80000100800 */
        /* <DEDUP_REMOVED lines=8> */
.L_x_1135:
[----:B--2---:R-:W2:Y:S02]  /*12190*/  LDL R0, [R1+0xc] ;  /* 0x00000c0001007983 */ /* 0x004ea40000100800 */
[----:B--2---:R-:W-:-:S13]  /*121a0*/  ISETP.GE.AND P0, PT, R0, c[0x0][0x53c], PT ;  /* 0x00014f0000007a0c */ /* 0x004fda0003f06270 */
[----:B-1----:R-:W-:Y:S01]  /*121b0*/  @P0 CALL.REL.NOINC `(.L_x_1155) ;  /* 0x0000001000000944 */ /* 0x002fe20003c00000 */
[----:B------:R-:W-:Y:S05]  /*121c0*/  BRA `(.L_x_1156) ;  /* 0xfffefb1000007947 */ /* 0x000fea000383ffff */
.L_x_1155:
[----:B------:R-:W-:Y:S05]  /*121d0*/  EXIT ;  /* 0x000000000000794d */ /* 0x000fea0003800000 */
.L_x_1045:
[----:B------:R-:W-:Y:S01]  /*121e0*/  IMAD.MOV.U32 R0, RZ, RZ, R5 ;  /* 0x000000ffff007224 */ /* 0x000fe200078e0005 */
[----:B------:R-:W-:Y:S02]  /*121f0*/  MOV R2, 0x1 ;  /* 0x0000000100027802 */ /* 0x000fe40000000f00 */
[----:B------:R-:W-:Y:S02]  /*12200*/  MOV R3, 0x12220 ;  /* 0x0001222000037802 */ /* 0x000fe40000000f00 */
[----:B------:R-:W-:Y:S05]  /*12210*/  CALL.REL.NOINC `($__internal_20_$__cuda_sm70_shflsync_up_p) ;  /* 0x0000193000007944 */ /* 0x000fea0003c00000 */
[----:B------:R-:W-:Y:S01]  /*12220*/  MOV R0, R4 ;  /* 0x0000000400007202 */ /* 0x000fe20000000f00 */
[----:B------:R-:W-:Y:S05]  /*12230*/  BRA `(.L_x_1157) ;  /* 0xfffee22000007947 */ /* 0x000fea000383ffff */
.L_x_1046:
[----:B------:R-:W-:Y:S01]  /*12240*/  IMAD.MOV.U32 R0, RZ, RZ, R5 ;  /* 0x000000ffff007224 */ /* 0x000fe200078e0005 */
[----:B------:R-:W-:Y:S02]  /*12250*/  MOV R2, 0x2 ;  /* 0x0000000200027802 */ /* 0x000fe40000000f00 */
[----:B------:R-:W-:Y:S02]  /*12260*/  MOV R3, 0x12280 ;  /* 0x0001228000037802 */ /* 0x000fe40000000f00 */
[----:B------:R-:W-:Y:S05]  /*12270*/  CALL.REL.NOINC `($__internal_20_$__cuda_sm70_shflsync_up_p) ;  /* 0x000018d000007944 */ /* 0x000fea0003c00000 */
[----:B------:R-:W-:Y:S01]  /*12280*/  SEL R0, R4, RZ, P4 ;  /* 0x000000ff04007207 */ /* 0x000fe20002000000 */
[----:B------:R-:W-:Y:S01]  /*12290*/  IMAD.MOV.U32 R2, RZ, RZ, 0x4 ;  /* 0x00000004ff027424 */ /* 0x000fe200078e00ff */
[----:B------:R-:W-:-:S03]  /*122a0*/  MOV R3, 0x122d0 ;  /* 0x000122d000037802 */ /* 0x000fc60000000f00 */
[----:B------:R-:W-:Y:S02]  /*122b0*/  IMAD.IADD R0, R5, 0x1, R0 ;  /* 0x0000000105007824 */ /* 0x000fe400078e0200 */
        /* <DEDUP_REMOVED lines=14> */
[----:B------:R-:W-:Y:S01]  /*123a0*/  IMAD.IADD R4, R0, 0x1, R4 ;  /* 0x0000000100047824 */ /* 0x000fe200078e0204 */
[----:B------:R-:W-:-:S03]  /*123b0*/  MOV R0, 0x1f ;  /* 0x0000001f00007802 */ /* 0x000fc60000000f00 */
[----:B------:R-:W-:Y:S02]  /*123c0*/  IMAD.MOV.U32 R5, RZ, RZ, R4 ;  /* 0x000000ffff057224 */ /* 0x000fe400078e0004 */
[----:B------:R-:W-:Y:S05]  /*123d0*/  CALL.REL.NOINC `($__internal_19_$__cuda_sm70_shflsync_idx_p) ;  /* 0x0000172000007944 */ /* 0x000fea0003c00000 */
[----:B------:R-:W-:Y:S05]  /*123e0*/  BRA `(.L_x_1158) ;  /* 0xfffee17000007947 */ /* 0x000fea000383ffff */
.L_x_1048:
[----:B------:R-:W-:Y:S02]  /*123f0*/  SEL R0, RZ, 0x1, P0 ;  /* 0x00000001ff007807 */ /* 0x000fe40000000000 */
[----:B------:R-:W-:Y:S02]  /*12400*/  MOV R2, 0x12420 ;  /* 0x0001242000027802 */ /* 0x000fe40000000f00 */
[----:B------:R-:W-:Y:S05]  /*12410*/  CALL.REL.NOINC `($__internal_21_$__cuda_sm70_votesync_ballot) ;  /* 0x000017a000007944 */ /* 0x000fea0003c00000 */
[----:B------:R-:W-:Y:S01]  /*12420*/  MOV R10, R0 ;  /* 0x00000000000a7202 */ /* 0x000fe20000000f00 */
[----:B------:R-:W-:Y:S05]  /*12430*/  BRA `(.L_x_1159) ;  /* 0xfffee1b000007947 */ /* 0x000fea000383ffff */
.L_x_1049:
[----:B------:R-:W-:Y:S01]  /*12440*/  IMAD.MOV.U32 R5, RZ, RZ, R9 ;  /* 0x000000ffff057224 */ /* 0x000fe200078e0009 */
[----:B------:R-:W-:Y:S01]  /*12450*/  MOV R3, R6 ;  /* 0x0000000600037202 */ /* 0x000fe20000000f00 */
[----:B-1----:R-:W-:Y:S01]  /*12460*/  IMAD.MOV.U32 R0, RZ, RZ, 0x1f ;  /* 0x0000001fff007424 */ /* 0x002fe200078e00ff */
[----:B------:R-:W-:Y:S02]  /*12470*/  MOV R2, 0x12490 ;  /* 0x0001249000027802 */ /* 0x000fe40000000f00 */
[----:B------:R-:W-:Y:S05]  /*12480*/  CALL.REL.NOINC `($__internal_19_$__cuda_sm70_shflsync_idx_p) ;  /* 0x0000167000007944 */ /* 0x000fea0003c00000 */
[----:B------:R-:W-:Y:S01]  /*12490*/  IMAD.MOV.U32 R12, RZ, RZ, R0 ;  /* 0x000000ffff0c7224 */ /* 0x000fe200078e0000 */
[----:B------:R-:W-:Y:S01]  /*124a0*/  MOV R5, R8 ;  /* 0x0000000800057202 */ /* 0x000fe20000000f00 */
[----:B------:R-:W-:Y:S01]  /*124b0*/  IMAD.MOV.U32 R7, RZ, RZ, RZ ;  /* 0x000000ffff077224 */ /* 0x000fe200078e00ff */
[----:B------:R-:W-:Y:S01]  /*124c0*/  MOV R3, R6 ;  /* 0x0000000600037202 */ /* 0x000fe20000000f00 */
[----:B------:R-:W-:Y:S01]  /*124d0*/  IMAD.MOV.U32 R0, RZ, RZ, 0x1f ;  /* 0x0000001fff007424 */ /* 0x000fe200078e00ff */
[----:B------:R-:W-:-:S02]  /*124e0*/  MOV R2, 0x12500 ;  /* 0x0001250000027802 */ /* 0x000fc40000000f00 */
[----:B------:R-:W-:Y:S05]  /*124f0*/  CALL.REL.NOINC `($__internal_19_$__cuda_sm70_shflsync_idx_p) ;  /* 0x0000160000007944 */ /* 0x000fea0003c00000 */
[----:B------:R-:W-:Y:S01]  /*12500*/  MOV R9, R0 ;  /* 0x0000000000097202 */ /* 0x000fe20000000f00 */
[----:B------:R-:W-:Y:S05]  /*12510*/  BRA `(.L_x_1160) ;  /* 0xfffee14000007947 */ /* 0x000fea000383ffff */
.L_x_1052:
[----:B------:R-:W-:Y:S01]  /*12520*/  IMAD.MOV.U32 R5, RZ, RZ, R4 ;  /* 0x000000ffff057224 */ /* 0x000fe200078e0004 */
[----:B-1----:R-:W-:-:S02]  /*12530*/  MOV R0, 0x1f ;  /* 0x0000001f00007802 */ /* 0x002fc40000000f00 */
[----:B------:R-:W-:Y:S02]  /*12540*/  MOV R2, 0x12560 ;  /* 0x0001256000027802 */ /* 0x000fe40000000f00 */
[----:B--234-:R-:W-:Y:S05]  /*12550*/  CALL.REL.NOINC `($__internal_19_$__cuda_sm70_shflsync_idx_p) ;  /* 0x000015a000007944 */ /* 0x01cfea0003c00000 */
[----:B------:R-:W-:Y:S01]  /*12560*/  MOV R7, R0 ;  /* 0x0000000000077202 */ /* 0x000fe20000000f00 */
[----:B------:R-:W-:Y:S05]  /*12570*/  BRA `(.L_x_1051) ;  /* 0xfffee14000007947 */ /* 0x000fea000383ffff */
.L_x_1063:
[----:B-1----:R-:W-:Y:S01]  /*12580*/  IMAD.MOV.U32 R5, RZ, RZ, R11 ;  /* 0x000000ffff057224 */ /* 0x002fe200078e000b */
[----:B------:R-:W-:Y:S01]  /*12590*/  MOV R3, RZ ;  /* 0x000000ff00037202 */ /* 0x000fe20000000f00 */
[----:B------:R-:W-:Y:S01]  /*125a0*/  IMAD.MOV.U32 R0, RZ, RZ, 0x1c1f ;  /* 0x00001c1fff007424 */ /* 0x000fe200078e00ff */
[----:B------:R-:W-:Y:S02]  /*125b0*/  MOV R2, 0x125d0 ;  /* 0x000125d000027802 */ /* 0x000fe40000000f00 */
[----:B------:R-:W-:Y:S05]  /*125c0*/  CALL.REL.NOINC `($__internal_19_$__cuda_sm70_shflsync_idx_p) ;  /* 0x0000153000007944 */ /* 0x000fea0003c00000 */
[----:B------:R-:W-:Y:S01]  /*125d0*/  MOV R8, R0 ;  /* 0x0000000000087202 */ /* 0x000fe20000000f00 */
[----:B------:R-:W-:Y:S05]  /*125e0*/  BRA `(.L_x_1161) ;  /* 0xffff081000007947 */ /* 0x000fea000383ffff */
.L_x_1064:
[----:B------:R-:W-:Y:S01]  /*125f0*/  IMAD.MOV.U32 R5, RZ, RZ, R12 ;  /* 0x000000ffff057224 */ /* 0x000fe200078e000c */
[----:B------:R-:W-:Y:S01]  /*12600*/  MOV R3, RZ ;  /* 0x000000ff00037202 */ /* 0x000fe20000000f00 */
[----:B------:R-:W-:Y:S01]  /*12610*/  IMAD.MOV.U32 R0, RZ, RZ, 0x1c1f ;  /* 0x00001c1fff007424 */ /* 0x000fe200078e00ff */
[----:B------:R-:W-:Y:S02]  /*12620*/  MOV R2, 0x12640 ;  /* 0x0001264000027802 */ /* 0x000fe40000000f00 */
[----:B-12---:R-:W-:Y:S05]  /*12630*/  CALL.REL.NOINC `($__internal_19_$__cuda_sm70_shflsync_idx_p) ;  /* 0x000014c000007944 */ /* 0x006fea0003c00000 */
[----:B------:R-:W-:Y:S05]  /*12640*/  BRA `(.L_x_1162) ;  /* 0xffff07d000007947 */ /* 0x000fea000383ffff */
.L_x_1067:
[----:B--2---:R-:W-:Y:S01]  /*12650*/  IMAD.MOV.U32 R5, RZ, RZ, R11 ;  /* 0x000000ffff057224 */ /* 0x004fe200078e000b */
[----:B------:R-:W-:Y:S01]  /*12660*/  MOV R3, 0x1 ;  /* 0x0000000100037802 */ /* 0x000fe20000000f00 */
[----:B----4-:R-:W-:Y:S01]  /*12670*/  IMAD.MOV.U32 R0, RZ, RZ, 0x1c1f ;  /* 0x00001c1fff007424 */ /* 0x010fe200078e00ff */
[----:B------:R-:W-:-:S02]  /*12680*/  MOV R2, 0x126a0 ;  /* 0x000126a000027802 */ /* 0x000fc40000000f00 */
[----:B-1-3--:R-:W-:Y:S05]  /*12690*/  CALL.REL.NOINC `($__internal_19_$__cuda_sm70_shflsync_idx_p) ;  /* 0x0000146000007944 */ /* 0x00afea0003c00000 */
[----:B------:R-:W-:Y:S01]  /*126a0*/  IMAD.MOV.U32 R8, RZ, RZ, R0 ;  /* 0x000000ffff087224 */ /* 0x000fe200078e0000 */
[----:B------:R-:W-:Y:S01]  /*126b0*/  MOV R3, 0x1 ;  /* 0x0000000100037802 */ /* 0x000fe20000000f00 */
[----:B------:R-:W-:Y:S01]  /*126c0*/  IMAD.MOV.U32 R5, RZ, RZ, R12 ;  /* 0x000000ffff057224 */ /* 0x000fe200078e000c */
[----:B------:R-:W-:-:S02]  /*126d0*/  MOV R0, 0x1c1f ;  /* 0x00001c1f00007802 */ /* 0x000fc40000000f00 */
[----:B------:R-:W-:Y:S02]  /*126e0*/  MOV R2, 0x12700 ;  /* 0x0001270000027802 */ /* 0x000fe40000000f00 */
[----:B------:R-:W-:Y:S05]  /*126f0*/  CALL.REL.NOINC `($__internal_19_$__cuda_sm70_shflsync_idx_p) ;  /* 0x0000140000007944 */ /* 0x000fea0003c00000 */
[----:B------:R-:W-:Y:S05]  /*12700*/  BRA `(.L_x_1163) ;  /* 0xffff090000007947 */ /* 0x000fea000383ffff */
.L_x_1070:
[----:B-1----:R-:W-:Y:S01]  /*12710*/  IMAD.MOV.U32 R5, RZ, RZ, R11 ;  /* 0x000000ffff057224 */ /* 0x002fe200078e000b */
[----:B------:R-:W-:Y:S01]  /*12720*/  MOV R3, 0x2 ;  /* 0x0000000200037802 */ /* 0x000fe20000000f00 */
[----:B----4-:R-:W-:Y:S01]  /*12730*/  IMAD.MOV.U32 R0, RZ, RZ, 0x1c1f ;  /* 0x00001c1fff007424 */ /* 0x010fe200078e00ff */
[----:B------:R-:W-:Y:S02]  /*12740*/  MOV R2, 0x12760 ;  /* 0x0001276000027802 */ /* 0x000fe40000000f00 */
[----:B--23--:R-:W-:Y:S05]  /*12750*/  CALL.REL.NOINC `($__internal_19_$__cuda_sm70_shflsync_idx_p) ;  /* 0x000013a000007944 */ /* 0x00cfea0003c00000 */
[----:B------:R-:W-:Y:S01]  /*12760*/  MOV R8, R0 ;  /* 0x0000000000087202 */ /* 0x000fe20000000f00 */
[----:B------:R-:W-:Y:S05]  /*12770*/  BRA `(.L_x_1164) ;  /* 0xffff0a6000007947 */ /* 0x000fea000383ffff */
.L_x_1071:
[----:B------:R-:W-:Y:S01]  /*12780*/  IMAD.MOV.U32 R5, RZ, RZ, R12 ;  /* 0x000000ffff057224 */ /* 0x000fe200078e000c */
[----:B------:R-:W-:Y:S01]  /*12790*/  MOV R3, 0x2 ;  /* 0x0000000200037802 */ /* 0x000fe20000000f00 */
[----:B----4-:R-:W-:Y:S01]  /*127a0*/  IMAD.MOV.U32 R0, RZ, RZ, 0x1c1f ;  /* 0x00001c1fff007424 */ /* 0x010fe200078e00ff */
[----:B------:R-:W-:Y:S02]  /*127b0*/  MOV R2, 0x127d0 ;  /* 0x000127d000027802 */ /* 0x000fe40000000f00 */
[----:B-123--:R-:W-:Y:S05]  /*127c0*/  CALL.REL.NOINC `($__internal_19_$__cuda_sm70_shflsync_idx_p) ;  /* 0x0000133000007944 */ /* 0x00efea0003c00000 */
[----:B------:R-:W-:Y:S05]  /*127d0*/  BRA `(.L_x_1165) ;  /* 0xffff0a2000007947 */ /* 0x000fea000383ffff */
.L_x_1074:
[----:B-1----:R-:W-:Y:S01]  /*127e0*/  IMAD.MOV.U32 R5, RZ, RZ, R11 ;  /* 0x000000ffff057224 */ /* 0x002fe200078e000b */
[----:B------:R-:W-:Y:S01]  /*127f0*/  MOV R3, 0x3 ;  /* 0x0000000300037802 */ /* 0x000fe20000000f00 */
[----:B------:R-:W-:Y:S01]  /*12800*/  IMAD.MOV.U32 R0, RZ, RZ, 0x1c1f ;  /* 0x00001c1fff007424 */ /* 0x000fe200078e00ff */
[----:B------:R-:W-:-:S02]  /*12810*/  MOV R2, 0x12830 ;  /* 0x0001283000027802 */ /* 0x000fc40000000f00 */
[----:B--234-:R-:W-:Y:S05]  /*12820*/  CALL.REL.NOINC `($__internal_19_$__cuda_sm70_shflsync_idx_p) ;  /* 0x000012d000007944 */ /* 0x01cfea0003c00000 */
[----:B------:R-:W-:Y:S01]  /*12830*/  IMAD.MOV.U32 R6, RZ, RZ, R0 ;  /* 0x000000ffff067224 */ /* 0x000fe200078e0000 */
[----:B------:R-:W-:Y:S01]  /*12840*/  MOV R3, 0x3 ;  /* 0x0000000300037802 */ /* 0x000fe20000000f00 */
[----:B------:R-:W-:Y:S01]  /*12850*/  IMAD.MOV.U32 R5, RZ, RZ, R12 ;  /* 0x000000ffff057224 */ /* 0x000fe200078e000c */
[----:B------:R-:W-:-:S02]  /*12860*/  MOV R0, 0x1c1f ;  /* 0x00001c1f00007802 */ /* 0x000fc40000000f00 */
[----:B------:R-:W-:Y:S02]  /*12870*/  MOV R2, 0x12890 ;  /* 0x0001289000027802 */ /* 0x000fe40000000f00 */
[----:B------:R-:W-:Y:S05]  /*12880*/  CALL.REL.NOINC `($__internal_19_$__cuda_sm70_shflsync_idx_p) ;  /* 0x0000127000007944 */ /* 0x000fea0003c00000 */
[----:B------:R-:W-:Y:S05]  /*12890*/  BRA `(.L_x_1166) ;  /* 0xffff0b4000007947 */ /* 0x000fea000383ffff */
.L_x_1087:
[----:B------:R-:W-:Y:S01]  /*128a0*/  IMAD.MOV.U32 R0, RZ, RZ, R244 ;  /* 0x000000ffff007224 */ /* 0x000fe200078e00f4 */
[----:B------:R-:W-:Y:S02]  /*128b0*/  MOV R3, 0x2 ;  /* 0x0000000200037802 */ /* 0x000fe40000000f00 */
[----:B------:R-:W-:Y:S02]  /*128c0*/  MOV R2, 0x128e0 ;  /* 0x000128e000027802 */ /* 0x000fe40000000f00 */
[----:B------:R-:W-:Y:S05]  /*128d0*/  CALL.REL.NOINC `($__internal_18_$__cuda_sm70_shflsync_bfly_p) ;  /* 0x000011e000007944 */ /* 0x000fea0003c00000 */
[----:B------:R-:W-:Y:S05]  /*128e0*/  BRA `(.L_x_1167) ;  /* 0xffffa2c000007947 */ /* 0x000fea000383ffff */
.L_x_1088:
[----:B------:R-:W-:Y:S01]  /*128f0*/  IMAD.MOV.U32 R0, RZ, RZ, R5 ;  /* 0x000000ffff007224 */ /* 0x000fe200078e0005 */
[----:B------:R-:W-:Y:S02]  /*12900*/  MOV R3, 0x1 ;  /* 0x0000000100037802 */ /* 0x000fe40000000f00 */
[----:B------:R-:W-:Y:S02]  /*12910*/  MOV R2, 0x12930 ;  /* 0x0001293000027802 */ /* 0x000fe40000000f00 */
[----:B-1----:R-:W-:Y:S05]  /*12920*/  CALL.REL.NOINC `($__internal_18_$__cuda_sm70_shflsync_bfly_p) ;  /* 0x0000119000007944 */ /* 0x002fea0003c00000 */
[----:B------:R-:W-:Y:S01]  /*12930*/  FADD.FTZ R5, R5, R0 ;  /* 0x0000000005057221 */ /* 0x000fe20000010000 */
[----:B------:R-:W-:Y:S02]  /*12940*/  MOV R0, R246 ;  /* 0x000000f600007202 */ /* 0x000fe40000000f00 */
[----:B------:R-:W-:Y:S02]  /*12950*/  MOV R3, 0x2 ;  /* 0x0000000200037802 */ /* 0x000fe40000000f00 */
[----:B------:R-:W-:-:S02]  /*12960*/  MOV R2, 0x12980 ;  /* 0x0001298000027802 */ /* 0x000fc40000000f00 */
[----:B------:R-:W-:Y:S05]  /*12970*/  CALL.REL.NOINC `($__internal_18_$__cuda_sm70_shflsync_bfly_p) ;  /* 0x0000114000007944 */ /* 0x000fea0003c00000 */
[----:B------:R-:W-:Y:S01]  /*12980*/  FADD.FTZ R7, R246, R0 ;  /* 0x00000000f6077221 */ /* 0x000fe20000010000 */
[----:B------:R-:W-:-:S02]  /*12990*/  MOV R3, 0x1 ;  /* 0x0000000100037802 */ /* 0x000fc40000000f00 */
[----:B------:R-:W-:Y:S02]  /*129a0*/  MOV R2, 0x129d0 ;  /* 0x000129d000027802 */ /* 0x000fe40000000f00 */
[----:B------:R-:W-:Y:S02]  /*129b0*/  MOV R0, R7 ;  /* 0x0000000700007202 */ /* 0x000fe40000000f00 */
[----:B------:R-:W-:Y:S05]  /*129c0*/  CALL.REL.NOINC `($__internal_18_$__cuda_sm70_shflsync_bfly_p) ;  /* 0x000010f000007944 */ /* 0x000fea0003c00000 */
[----:B------:R-:W-:Y:S01]  /*129d0*/  FADD.FTZ R4, R7, R0 ;  /* 0x0000000007047221 */ /* 0x000fe20000010000 */
[----:B------:R-:W-:Y:S02]  /*129e0*/  MOV R0, R245 ;  /* 0x000000f500007202 */ /* 0x000fe40000000f00 */
[----:B------:R-:W-:Y:S02]  /*129f0*/  MOV R3, 0x2 ;  /* 0x0000000200037802 */ /* 0x000fe40000000f00 */
[----:B------:R-:W-:Y:S02]  /*12a00*/  MOV R2, 0x12a20 ;  /* 0x00012a2000027802 */ /* 0x000fe40000000f00 */
[----:B------:R-:W-:Y:S05]  /*12a10*/  CALL.REL.NOINC `($__internal_18_$__cuda_sm70_shflsync_bfly_p) ;  /* 0x000010a000007944 */ /* 0x000fea0003c00000 */
[----:B------:R-:W-:Y:S01]  /*12a20*/  FADD.FTZ R7, R245, R0 ;  /* 0x00000000f5077221 */ /* 0x000fe20000010000 */
[----:B------:R-:W-:Y:S02]  /*12a30*/  MOV R3, 0x1 ;  /* 0x0000000100037802 */ /* 0x000fe40000000f00 */
[----:B------:R-:W-:-:S02]  /*12a40*/  MOV R2, 0x12a70 ;  /* 0x00012a7000027802 */ /* 0x000fc40000000f00 */
        /* <DEDUP_REMOVED lines=9> */
[----:B------:R-:W-:Y:S02]  /*12ae0*/  MOV R2, 0x12b10 ;  /* 0x00012b1000027802 */ /* 0x000fe40000000f00 */
[----:B------:R-:W-:-:S02]  /*12af0*/  MOV R0, R6 ;  /* 0x0000000600007202 */ /* 0x000fc40000000f00 */
[----:B------:R-:W-:Y:S05]  /*12b00*/  CALL.REL.NOINC `($__internal_18_$__cuda_sm70_shflsync_bfly_p) ;  /* 0x00000fb000007944 */ /* 0x000fea0003c00000 */
[----:B------:R-:W-:Y:S01]  /*12b10*/  MOV R8, R0 ;  /* 0x0000000000087202 */ /* 0x000fe20000000f00 */
[----:B------:R-:W-:Y:S05]  /*12b20*/  BRA `(.L_x_1168) ;  /* 0xffffa17000007947 */ /* 0x000fea000383ffff */
.L_x_1095:
[----:B-1234-:R-:W-:Y:S01]  /*12b30*/  IMAD.MOV.U32 R5, RZ, RZ, R12 ;  /* 0x000000ffff057224 */ /* 0x01efe200078e000c */
[----:B------:R-:W-:Y:S01]  /*12b40*/  MOV R3, RZ ;  /* 0x000000ff00037202 */ /* 0x000fe20000000f00 */
[----:B------:R-:W-:Y:S01]  /*12b50*/  IMAD.MOV.U32 R0, RZ, RZ, 0x1c1f ;  /* 0x00001c1fff007424 */ /* 0x000fe200078e00ff */
[----:B------:R-:W-:-:S02]  /*12b60*/  MOV R2, 0x12b80 ;  /* 0x00012b8000027802 */ /* 0x000fc40000000f00 */
[----:B------:R-:W-:Y:S05]  /*12b70*/  CALL.REL.NOINC `($__internal_19_$__cuda_sm70_shflsync_idx_p) ;  /* 0x00000f8000007944 */ /* 0x000fea0003c00000 */
[----:B------:R-:W-:Y:S01]  /*12b80*/  MOV R10, R0 ;  /* 0x00000000000a7202 */ /* 0x000fe20000000f00 */
[----:B------:R-:W-:Y:S05]  /*12b90*/  BRA `(.L_x_1169) ;  /* 0xffffbb5000007947 */ /* 0x000fea000383ffff */
.L_x_1096:
[----:B------:R-:W-:Y:S01]  /*12ba0*/  IMAD.MOV.U32 R5, RZ, RZ, R13 ;  /* 0x000000ffff057224 */ /* 0x000fe200078e000d */
[----:B------:R-:W-:Y:S01]  /*12bb0*/  MOV R3, RZ ;  /* 0x000000ff00037202 */ /* 0x000fe20000000f00 */
[----:B------:R-:W-:Y:S01]  /*12bc0*/  IMAD.MOV.U32 R0, RZ, RZ, 0x1c1f ;  /* 0x00001c1fff007424 */ /* 0x000fe200078e00ff */
[----:B------:R-:W-:-:S02]  /*12bd0*/  MOV R2, 0x12bf0 ;  /* 0x00012bf000027802 */ /* 0x000fc40000000f00 */
[----:B-12---:R-:W-:Y:S05]  /*12be0*/  CALL.REL.NOINC `($__internal_19_$__cuda_sm70_shflsync_idx_p) ;  /* 0x00000f1000007944 */ /* 0x006fea0003c00000 */
[----:B------:R-:W-:Y:S05]  /*12bf0*/  BRA `(.L_x_1170) ;  /* 0xffffbb1000007947 */ /* 0x000fea000383ffff */
.L_x_1099:
[----:B------:R-:W-:Y:S01]  /*12c00*/  IMAD.MOV.U32 R5, RZ, RZ, R12 ;  /* 0x000000ffff057224 */ /* 0x000fe200078e000c */
[----:B--2---:R-:W-:Y:S01]  /*12c10*/  MOV R3, 0x1 ;  /* 0x0000000100037802 */ /* 0x004fe20000000f00 */
        /* <DEDUP_REMOVED lines=10> */
.L_x_1102:
[----:B------:R-:W-:Y:S01]  /*12cc0*/  IMAD.MOV.U32 R5, RZ, RZ, R12 ;  /* 0x000000ffff057224 */ /* 0x000fe200078e000c */
[----:B-1----:R-:W-:Y:S01]  /*12cd0*/  MOV R3, 0x2 ;  /* 0x0000000200037802 */ /* 0x002fe20000000f00 */
[----:B----4-:R-:W-:Y:S01]  /*12ce0*/  IMAD.MOV.U32 R0, RZ, RZ, 0x1c1f ;  /* 0x00001c1fff007424 */ /* 0x010fe200078e00ff */
[----:B------:R-:W-:Y:S02]  /*12cf0*/  MOV R2, 0x12d10 ;  /* 0x00012d1000027802 */ /* 0x000fe40000000f00 */
[----:B--23--:R-:W-:Y:S05]  /*12d00*/  CALL.REL.NOINC `($__internal_19_$__cuda_sm70_shflsync_idx_p) ;  /* 0x00000df000007944 */ /* 0x00cfea0003c00000 */
[----:B------:R-:W-:Y:S01]  /*12d10*/  MOV R10, R0 ;  /* 0x00000000000a7202 */ /* 0x000fe20000000f00 */
[----:B------:R-:W-:Y:S05]  /*12d20*/  BRA `(.L_x_1172) ;  /* 0xffffbce000007947 */ /* 0x000fea000383ffff */
.L_x_1103:
[----:B------:R-:W-:Y:S01]  /*12d30*/  IMAD.MOV.U32 R5, RZ, RZ, R13 ;  /* 0x000000ffff057224 */ /* 0x000fe200078e000d */
[----:B------:R-:W-:Y:S01]  /*12d40*/  MOV R3, 0x2 ;  /* 0x0000000200037802 */ /* 0x000fe20000000f00 */
[----:B----4-:R-:W-:Y:S01]  /*12d50*/  IMAD.MOV.U32 R0, RZ, RZ, 0x1c1f ;  /* 0x00001c1fff007424 */ /* 0x010fe200078e00ff */
[----:B------:R-:W-:Y:S02]  /*12d60*/  MOV R2, 0x12d80 ;  /* 0x00012d8000027802 */ /* 0x000fe40000000f00 */
[----:B-123--:R-:W-:Y:S05]  /*12d70*/  CALL.REL.NOINC `($__internal_19_$__cuda_sm70_shflsync_idx_p) ;  /* 0x00000d8000007944 */ /* 0x00efea0003c00000 */
[----:B------:R-:W-:Y:S05]  /*12d80*/  BRA `(.L_x_1173) ;  /* 0xffffbca000007947 */ /* 0x000fea000383ffff */
.L_x_1106:
[----:B------:R-:W-:Y:S01]  /*12d90*/  IMAD.MOV.U32 R5, RZ, RZ, R12 ;  /* 0x000000ffff057224 */ /* 0x000fe200078e000c */
[----:B-1----:R-:W-:Y:S01]  /*12da0*/  MOV R3, 0x3 ;  /* 0x0000000300037802 */ /* 0x002fe20000000f00 */
        /* <DEDUP_REMOVED lines=10> */
.L_x_1108:
[----:B------:R-:W-:Y:S01]  /*12e50*/  IMAD.MOV.U32 R5, RZ, RZ, R12 ;  /* 0x000000ffff057224 */ /* 0x000fe200078e000c */
[----:B------:R-:W-:Y:S01]  /*12e60*/  MOV R3, RZ ;  /* 0x000000ff00037202 */ /* 0x000fe20000000f00 */
[----:B------:R-:W-:Y:S01]  /*12e70*/  IMAD.MOV.U32 R0, RZ, RZ, 0x1c1f ;  /* 0x00001c1fff007424 */ /* 0x000fe200078e00ff */
[----:B------:R-:W-:Y:S02]  /*12e80*/  MOV R2, 0x12ea0 ;  /* 0x00012ea000027802 */ /* 0x000fe40000000f00 */
[----:B------:R-:W-:Y:S05]  /*12e90*/  CALL.REL.NOINC `($__internal_19_$__cuda_sm70_shflsync_idx_p) ;  /* 0x00000c6000007944 */ /* 0x000fea0003c00000 */
[----:B------:R-:W-:Y:S01]  /*12ea0*/  MOV R4, R0 ;  /* 0x0000000000047202 */ /* 0x000fe20000000f00 */
[----:B------:R-:W-:Y:S05]  /*12eb0*/  BRA `(.L_x_1175) ;  /* 0xffffc09000007947 */ /* 0x000fea000383ffff */
.L_x_1109:
[----:B------:R-:W-:Y:S01]  /*12ec0*/  IMAD.MOV.U32 R5, RZ, RZ, R13 ;  /* 0x000000ffff057224 */ /* 0x000fe200078e000d */
[----:B------:R-:W-:Y:S01]  /*12ed0*/  MOV R3, RZ ;  /* 0x000000ff00037202 */ /* 0x000fe20000000f00 */
[----:B------:R-:W-:Y:S01]  /*12ee0*/  IMAD.MOV.U32 R0, RZ, RZ, 0x1c1f ;  /* 0x00001c1fff007424 */ /* 0x000fe200078e00ff */
[----:B------:R-:W-:Y:S02]  /*12ef0*/  MOV R2, 0x12f10 ;  /* 0x00012f1000027802 */ /* 0x000fe40000000f00 */
[----:B-12---:R-:W-:Y:S05]  /*12f00*/  CALL.REL.NOINC `($__internal_19_$__cuda_sm70_shflsync_idx_p) ;  /* 0x00000bf000007944 */ /* 0x006fea0003c00000 */
[----:B------:R-:W-:Y:S05]  /*12f10*/  BRA `(.L_x_1176) ;  /* 0xffffc05000007947 */ /* 0x000fea000383ffff */
.L_x_1112:
[----:B------:R-:W-:Y:S01]  /*12f20*/  IMAD.MOV.U32 R5, RZ, RZ, R12 ;  /* 0x000000ffff057224 */ /* 0x000fe200078e000c */
[----:B-1----:R-:W-:Y:S01]  /*12f30*/  MOV R3, 0x1 ;  /* 0x0000000100037802 */ /* 0x002fe20000000f00 */
[----:B----4-:R-:W-:Y:S01]  /*12f40*/  IMAD.MOV.U32 R0, RZ, RZ, 0x1c1f ;  /* 0x00001c1fff007424 */ /* 0x010fe200078e00ff */
[----:B------:R-:W-:-:S02]  /*12f50*/  MOV R2, 0x12f70 ;  /* 0x00012f7000027802 */ /* 0x000fc40000000f00 */
[----:B--23--:R-:W-:Y:S05]  /*12f60*/  CALL.REL.NOINC `($__internal_19_$__cuda_sm70_shflsync_idx_p) ;  /* 0x00000b9000007944 */ /* 0x00cfea0003c00000 */
[----:B------:R-:W-:Y:S01]  /*12f70*/  IMAD.MOV.U32 R4, RZ, RZ, R0 ;  /* 0x000000ffff047224 */ /* 0x000fe200078e0000 */
[----:B------:R-:W-:Y:S01]  /*12f80*/  MOV R3, 0x1 ;  /* 0x0000000100037802 */ /* 0x000fe20000000f00 */
[----:B------:R-:W-:Y:S01]  /*12f90*/  IMAD.MOV.U32 R5, RZ, RZ, R13 ;  /* 0x000000ffff057224 */ /* 0x000fe200078e000d */
[----:B------:R-:W-:-:S02]  /*12fa0*/  MOV R0, 0x1c1f ;  /* 0x00001c1f00007802 */ /* 0x000fc40000000f00 */
[----:B------:R-:W-:Y:S02]  /*12fb0*/  MOV R2, 0x12fd0 ;  /* 0x00012fd000027802 */ /* 0x000fe40000000f00 */
[----:B------:R-:W-:Y:S05]  /*12fc0*/  CALL.REL.NOINC `($__internal_19_$__cuda_sm70_shflsync_idx_p) ;  /* 0x00000b3000007944 */ /* 0x000fea0003c00000 */
[----:B------:R-:W-:Y:S05]  /*12fd0*/  BRA `(.L_x_1177) ;  /* 0xffffc47000007947 */ /* 0x000fea000383ffff */
.L_x_1115:
[----:B------:R-:W-:Y:S01]  /*12fe0*/  IMAD.MOV.U32 R5, RZ, RZ, R12 ;  /* 0x000000ffff057224 */ /* 0x000fe200078e000c */
[----:B-1----:R-:W-:Y:S01]  /*12ff0*/  MOV R3, 0x2 ;  /* 0x0000000200037802 */ /* 0x002fe20000000f00 */
[----:B----4-:R-:W-:Y:S01]  /*13000*/  IMAD.MOV.U32 R0, RZ, RZ, 0x1c1f ;  /* 0x00001c1fff007424 */ /* 0x010fe200078e00ff */
[----:B------:R-:W-:Y:S02]  /*13010*/  MOV R2, 0x13030 ;  /* 0x0001303000027802 */ /* 0x000fe40000000f00 */
[----:B--23--:R-:W-:Y:S05]  /*13020*/  CALL.REL.NOINC `($__internal_19_$__cuda_sm70_shflsync_idx_p) ;  /* 0x00000ad000007944 */ /* 0x00cfea0003c00000 */
[----:B------:R-:W-:Y:S01]  /*13030*/  MOV R4, R0 ;  /* 0x0000000000047202 */ /* 0x000fe20000000f00 */
[----:B------:R-:W-:Y:S05]  /*13040*/  BRA `(.L_x_1178) ;  /* 0xffffc8d000007947 */ /* 0x000fea000383ffff */
.L_x_1116:
[----:B------:R-:W-:Y:S01]  /*13050*/  IMAD.MOV.U32 R5, RZ, RZ, R13 ;  /* 0x000000ffff057224 */ /* 0x000fe200078e000d */
[----:B------:R-:W-:Y:S01]  /*13060*/  MOV R3, 0x2 ;  /* 0x0000000200037802 */ /* 0x000fe20000000f00 */
[----:B----4-:R-:W-:Y:S01]  /*13070*/  IMAD.MOV.U32 R0, RZ, RZ, 0x1c1f ;  /* 0x00001c1fff007424 */ /* 0x010fe200078e00ff */
[----:B------:R-:W-:Y:S02]  /*13080*/  MOV R2, 0x130a0 ;  /* 0x000130a000027802 */ /* 0x000fe40000000f00 */
[----:B-123--:R-:W-:Y:S05]  /*13090*/  CALL.REL.NOINC `($__internal_19_$__cuda_sm70_shflsync_idx_p) ;  /* 0x00000a6000007944 */ /* 0x00efea0003c00000 */
[----:B------:R-:W-:Y:S05]  /*130a0*/  BRA `(.L_x_1179) ;  /* 0xffffc89000007947 */ /* 0x000fea000383ffff */
.L_x_1119:
[----:B------:R-:W-:Y:S01]  /*130b0*/  IMAD.MOV.U32 R5, RZ, RZ, R12 ;  /* 0x000000ffff057224 */ /* 0x000fe200078e000c */
[----:B--2---:R-:W-:Y:S01]  /*130c0*/  MOV R3, 0x3 ;  /* 0x0000000300037802 */ /* 0x004fe20000000f00 */
[----:B-1----:R-:W-:Y:S01]  /*130d0*/  IMAD.MOV.U32 R0, RZ, RZ, 0x1c1f ;  /* 0x00001c1fff007424 */ /* 0x002fe200078e00ff */
[----:B------:R-:W-:-:S02]  /*130e0*/  MOV R2, 0x13100 ;  /* 0x0001310000027802 */ /* 0x000fc40000000f00 */
[----:B---34-:R-:W-:Y:S05]  /*130f0*/  CALL.REL.NOINC `($__internal_19_$__cuda_sm70_shflsync_idx_p) ;  /* 0x00000a0000007944 */ /* 0x018fea0003c00000 */
[----:B------:R-:W-:Y:S01]  /*13100*/  IMAD.MOV.U32 R4, RZ, RZ, R0 ;  /* 0x000000ffff047224 */ /* 0x000fe200078e0000 */
[----:B------:R-:W-:Y:S01]  /*13110*/  MOV R3, 0x3 ;  /* 0x0000000300037802 */ /* 0x000fe20000000f00 */
[----:B------:R-:W-:Y:S01]  /*13120*/  IMAD.MOV.U32 R5, RZ, RZ, R13 ;  /* 0x000000ffff057224 */ /* 0x000fe200078e000d */
[----:B------:R-:W-:-:S02]  /*13130*/  MOV R0, 0x1c1f ;  /* 0x00001c1f00007802 */ /* 0x000fc40000000f00 */
[----:B------:R-:W-:Y:S02]  /*13140*/  MOV R2, 0x13160 ;  /* 0x0001316000027802 */ /* 0x000fe40000000f00 */
[----:B------:R-:W-:Y:S05]  /*13150*/  CALL.REL.NOINC `($__internal_19_$__cuda_sm70_shflsync_idx_p) ;  /* 0x000009a000007944 */ /* 0x000fea0003c00000 */
[----:B------:R-:W-:Y:S05]  /*13160*/  BRA `(.L_x_1180) ;  /* 0xffffccb000007947 */ /* 0x000fea000383ffff */
.L_x_1123:
[----:B------:R-:W-:Y:S01]  /*13170*/  IMAD.MOV.U32 R5, RZ, RZ, R9 ;  /* 0x000000ffff057224 */ /* 0x000fe200078e0009 */
[----:B------:R-:W-:Y:S01]  /*13180*/  MOV R3, RZ ;  /* 0x000000ff00037202 */ /* 0x000fe20000000f00 */
[----:B------:R-:W-:Y:S01]  /*13190*/  IMAD.MOV.U32 R0, RZ, RZ, 0x1c1f ;  /* 0x00001c1fff007424 */ /* 0x000fe200078e00ff */
[----:B------:R-:W-:Y:S02]  /*131a0*/  MOV R2, 0x131c0 ;  /* 0x000131c000027802 */ /* 0x000fe40000000f00 */
[----:B------:R-:W-:Y:S05]  /*131b0*/  CALL.REL.NOINC `($__internal_19_$__cuda_sm70_shflsync_idx_p) ;  /* 0x0000094000007944 */ /* 0x000fea0003c00000 */
[----:B------:R-:W-:Y:S01]  /*131c0*/  MOV R8, R0 ;  /* 0x0000000000087202 */ /* 0x000fe20000000f00 */
[----:B------:R-:W-:Y:S05]  /*131d0*/  BRA `(.L_x_1181) ;  /* 0xffffd8b000007947 */ /* 0x000fea000383ffff */
.L_x_1124:
[----:B------:R-:W-:Y:S01]  /*131e0*/  IMAD.MOV.U32 R5, RZ, RZ, R12 ;  /* 0x000000ffff057224 */ /* 0x000fe200078e000c */
[----:B------:R-:W-:Y:S01]  /*131f0*/  MOV R3, RZ ;  /* 0x000000ff00037202 */ /* 0x000fe20000000f00 */
[----:B------:R-:W-:Y:S01]  /*13200*/  IMAD.MOV.U32 R0, RZ, RZ, 0x1c1f ;  /* 0x00001c1fff007424 */ /* 0x000fe200078e00ff */
[----:B------:R-:W-:Y:S02]  /*13210*/  MOV R2, 0x13230 ;  /* 0x0001323000027802 */ /* 0x000fe40000000f00 */
[----:B-12---:R-:W-:Y:S05]  /*13220*/  CALL.REL.NOINC `($__internal_19_$__cuda_sm70_shflsync_idx_p) ;  /* 0x000008d000007944 */ /* 0x006fea0003c00000 */
[----:B------:R-:W-:Y:S05]  /*13230*/  BRA `(.L_x_1182) ;  /* 0xffffd87000007947 */ /* 0x000fea000383ffff */
.L_x_1127:
        /* <DEDUP_REMOVED lines=12> */
.L_x_1130:
[----:B-1----:R-:W-:Y:S01]  /*13300*/  IMAD.MOV.U32 R5, RZ, RZ, R9 ;  /* 0x000000ffff057224 */ /* 0x002fe200078e0009 */
[----:B------:R-:W-:Y:S01]  /*13310*/  MOV R3, 0x2 ;  /* 0x0000000200037802 */ /* 0x000fe20000000f00 */
[----:B----4-:R-:W-:Y:S01]  /*13320*/  IMAD.MOV.U32 R0, RZ, RZ, 0x1c1f ;  /* 0x00001c1fff007424 */ /* 0x010fe200078e00ff */
[----:B------:R-:W-:Y:S02]  /*13330*/  MOV R2, 0x13350 ;  /* 0x0001335000027802 */ /* 0x000fe40000000f00 */
[----:B--23--:R-:W-:Y:S05]  /*13340*/  CALL.REL.NOINC `($__internal_19_$__cuda_sm70_shflsync_idx_p) ;  /* 0x000007b000007944 */ /* 0x00cfea0003c00000 */
[----:B------:R-:W-:Y:S01]  /*13350*/  MOV R8, R0 ;  /* 0x0000000000087202 */ /* 0x000fe20000000f00 */
[----:B------:R-:W-:Y:S05]  /*13360*/  BRA `(.L_x_1184) ;  /* 0xffffda5000007947 */ /* 0x000fea000383ffff */
.L_x_1131:
[----:B------:R-:W-:Y:S01]  /*13370*/  IMAD.MOV.U32 R5, RZ, RZ, R12 ;  /* 0x000000ffff057224 */ /* 0x000fe200078e000c */
[----:B------:R-:W-:Y:S01]  /*13380*/  MOV R3, 0x2 ;  /* 0x0000000200037802 */ /* 0x000fe20000000f00 */
[----:B----4-:R-:W-:Y:S01]  /*13390*/  IMAD.MOV.U32 R0, RZ, RZ, 0x1c1f ;  /* 0x00001c1fff007424 */ /* 0x010fe200078e00ff */
[----:B------:R-:W-:Y:S02]  /*133a0*/  MOV R2, 0x133c0 ;  /* 0x000133c000027802 */ /* 0x000fe40000000f00 */
[----:B-123--:R-:W-:Y:S05]  /*133b0*/  CALL.REL.NOINC `($__internal_19_$__cuda_sm70_shflsync_idx_p) ;  /* 0x0000074000007944 */ /* 0x00efea0003c00000 */
[----:B------:R-:W-:Y:S05]  /*133c0*/  BRA `(.L_x_1185) ;  /* 0xffffda1000007947 */ /* 0x000fea000383ffff */
.L_x_1134:
        /* <DEDUP_REMOVED lines=12> */
.L_x_1136:
[----:B------:R-:W-:Y:S01]  /*13490*/  IMAD.MOV.U32 R5, RZ, RZ, R74 ;  /* 0x000000ffff057224 */ /* 0x000fe200078e004a */
[----:B------:R-:W-:Y:S01]  /*134a0*/  MOV R3, RZ ;  /* 0x000000ff00037202 */ /* 0x000fe20000000f00 */
[----:B------:R-:W-:Y:S01]  /*134b0*/  IMAD.MOV.U32 R0, RZ, RZ, 0x1f ;  /* 0x0000001fff007424 */ /* 0x000fe200078e00ff */
[----:B------:R-:W-:Y:S02]  /*134c0*/  MOV R2, 0x134e0 ;  /* 0x000134e000027802 */ /* 0x000fe40000000f00 */
[----:B--2---:R-:W-:Y:S05]  /*134d0*/  CALL.REL.NOINC `($__internal_19_$__cuda_sm70_shflsync_idx_p) ;  /* 0x0000062000007944 */ /* 0x004fea0003c00000 */
[----:B------:R-:W-:Y:S01]  /*134e0*/  MOV R9, R0 ;  /* 0x0000000000097202 */ /* 0x000fe20000000f00 */
[----:B------:R-:W-:Y:S05]  /*134f0*/  BRA `(.L_x_1187) ;  /* 0xffffdcb000007947 */ /* 0x000fea000383ffff */
.L_x_1137:
[----:B------:R-:W-:Y:S01]  /*13500*/  IMAD.MOV.U32 R5, RZ, RZ, R74 ;  /* 0x000000ffff057224 */ /* 0x000fe200078e004a */
[----:B------:R-:W-:Y:S01]  /*13510*/  MOV R3, 0x1 ;  /* 0x0000000100037802 */ /* 0x000fe20000000f00 */
[----:B------:R-:W-:Y:S01]  /*13520*/  IMAD.MOV.U32 R0, RZ, RZ, 0x1f ;  /* 0x0000001fff007424 */ /* 0x000fe200078e00ff */
[----:B------:R-:W-:Y:S02]  /*13530*/  MOV R2, 0x13550 ;  /* 0x0001355000027802 */ /* 0x000fe40000000f00 */
[----:B-12---:R-:W-:Y:S05]  /*13540*/  CALL.REL.NOINC `($__internal_19_$__cuda_sm70_shflsync_idx_p) ;  /* 0x000005b000007944 */ /* 0x006fea0003c00000 */
[----:B------:R-:W-:Y:S01]  /*13550*/  MOV R8, R0 ;  /* 0x0000000000087202 */ /* 0x000fe20000000f00 */
[----:B------:R-:W-:Y:S05]  /*13560*/  BRA `(.L_x_1188) ;  /* 0xffffdc6000007947 */ /* 0x000fea000383ffff */
.L_x_1138:
[----:B------:R-:W-:Y:S02]  /*13570*/  MOV R2, 0x1 ;  /* 0x0000000100027802 */ /* 0x000fe40000000f00 */
[----:B------:R-:W-:-:S02]  /*13580*/  MOV R3, 0x135a0 ;  /* 0x000135a000037802 */ /* 0x000fc40000000f00 */
[----:B-1234-:R-:W-:Y:S05]  /*13590*/  CALL.REL.NOINC `($__internal_20_$__cuda_sm70_shflsync_up_p) ;  /* 0x000005b000007944 */ /* 0x01efea0003c00000 */
[----:B------:R-:W-:Y:S05]  /*135a0*/  BRA `(.L_x_1189) ;  /* 0xffffdd5000007947 */ /* 0x000fea000383ffff */
.L_x_1139:
[----:B------:R-:W-:Y:S02]  /*135b0*/  MOV R2, 0x2 ;  /* 0x0000000200027802 */ /* 0x000fe40000000f00 */
[----:B------:R-:W-:-:S02]  /*135c0*/  MOV R3, 0x135e0 ;  /* 0x000135e000037802 */ /* 0x000fc40000000f00 */
[----:B--2-4-:R-:W-:Y:S05]  /*135d0*/  CALL.REL.NOINC `($__internal_20_$__cuda_sm70_shflsync_up_p) ;  /* 0x0000057000007944 */ /* 0x014fea0003c00000 */
        /* <DEDUP_REMOVED lines=23> */
.L_x_1143:
[----:B------:R-:W-:Y:S02]  /*13750*/  MOV R2, 0x1 ;  /* 0x0000000100027802 */ /* 0x000fe40000000f00 */
[----:B------:R-:W-:Y:S02]  /*13760*/  MOV R3, 0x13780 ;  /* 0x0001378000037802 */ /* 0x000fe40000000f00 */
[----:B------:R-:W-:Y:S05]  /*13770*/  CALL.REL.NOINC `($__internal_20_$__cuda_sm70_shflsync_up_p) ;  /* 0x000003d000007944 */ /* 0x000fea0003c00000 */
[----:B------:R-:W-:Y:S01]  /*13780*/  MOV R2, R4 ;  /* 0x0000000400027202 */ /* 0x000fe20000000f00 */
[----:B------:R-:W-:Y:S05]  /*13790*/  BRA `(.L_x_1191) ;  /* 0xffffddc000007947 */ /* 0x000fea000383ffff */
.L_x_1144:
        /* <DEDUP_REMOVED lines=26> */
.L_x_1146:
[----:B------:R-:W-:Y:S02]  /*13940*/  SEL R0, RZ, 0x1, P0 ;  /* 0x00000001ff007807 */ /* 0x000fe40000000000 */
[----:B------:R-:W-:Y:S02]  /*13950*/  MOV R2, 0x13970 ;  /* 0x0001397000027802 */ /* 0x000fe40000000f00 */
[----:B-1----:R-:W-:Y:S05]  /*13960*/  CALL.REL.NOINC `($__internal_21_$__cuda_sm70_votesync_ballot) ;  /* 0x0000025000007944 */ /* 0x002fea0003c00000 */
[----:B------:R-:W-:Y:S01]  /*13970*/  MOV R10, R0 ;  /* 0x00000000000a7202 */ /* 0x000fe20000000f00 */
[----:B------:R-:W-:Y:S05]  /*13980*/  BRA `(.L_x_1193) ;  /* 0xffffdd6000007947 */ /* 0x000fea000383ffff */
.L_x_1147:
[----:B------:R-:W-:Y:S01]  /*13990*/  IMAD.MOV.U32 R5, RZ, RZ, R6 ;  /* 0x000000ffff057224 */ /* 0x000fe200078e0006 */
[----:B------:R-:W-:Y:S01]  /*139a0*/  MOV R3, R8 ;  /* 0x0000000800037202 */ /* 0x000fe20000000f00 */
[----:B--2---:R-:W-:Y:S01]  /*139b0*/  IMAD.MOV.U32 R0, RZ, RZ, 0x1f ;  /* 0x0000001fff007424 */ /* 0x004fe200078e00ff */
[----:B------:R-:W-:Y:S02]  /*139c0*/  MOV R2, 0x139e0 ;  /* 0x000139e000027802 */ /* 0x000fe40000000f00 */
[----:B-1----:R-:W-:Y:S05]  /*139d0*/  CALL.REL.NOINC `($__internal_19_$__cuda_sm70_shflsync_idx_p) ;  /* 0x0000012000007944 */ /* 0x002fea0003c00000 */
[----:B------:R-:W-:Y:S01]  /*139e0*/  IMAD.MOV.U32 R12, RZ, RZ, R0 ;  /* 0x000000ffff0c7224 */ /* 0x000fe200078e0000 */
[----:B------:R-:W-:Y:S01]  /*139f0*/  MOV R3, R8 ;  /* 0x0000000800037202 */ /* 0x000fe20000000f00 */
[----:B------:R-:W-:Y:S01]  /*13a00*/  IMAD.MOV.U32 R5, RZ, RZ, R7 ;  /* 0x000000ffff057224 */ /* 0x000fe200078e0007 */
[----:B------:R-:W-:Y:S02]  /*13a10*/  MOV R0, 0x1f ;  /* 0x0000001f00007802 */ /* 0x000fe40000000f00 */
[----:B------:R-:W-:-:S02]  /*13a20*/  MOV R2, 0x13a40 ;  /* 0x00013a4000027802 */ /* 0x000fc40000000f00 */
[----:B------:R-:W-:Y:S05]  /*13a30*/  CALL.REL.NOINC `($__internal_19_$__cuda_sm70_shflsync_idx_p) ;  /* 0x000000c000007944 */ /* 0x000fea0003c00000 */
[----:B------:R-:W-:Y:S01]  /*13a40*/  MOV R7, R0 ;  /* 0x0000000000077202 */ /* 0x000fe20000000f00 */
[----:B------:R-:W-:Y:S05]  /*13a50*/  BRA `(.L_x_1194) ;  /* 0xffffdd0000007947 */ /* 0x000fea000383ffff */
.L_x_1150:
[----:B------:R-:W-:Y:S01]  /*13a60*/  IMAD.MOV.U32 R5, RZ, RZ, R4 ;  /* 0x000000ffff057224 */ /* 0x000fe200078e0004 */
[----:B--2---:R-:W-:-:S02]  /*13a70*/  MOV R0, 0x1f ;  /* 0x0000001f00007802 */ /* 0x004fc40000000f00 */
[----:B------:R-:W-:Y:S02]  /*13a80*/  MOV R2, 0x13aa0 ;  /* 0x00013aa000027802 */ /* 0x000fe40000000f00 */
[----:B-1-34-:R-:W-:Y:S05]  /*13a90*/  CALL.REL.NOINC `($__internal_19_$__cuda_sm70_shflsync_idx_p) ;  /* 0x0000006000007944 */ /* 0x01afea0003c00000 */
[----:B------:R-:W-:Y:S01]  /*13aa0*/  MOV R13, R0 ;  /* 0x00000000000d7202 */ /* 0x000fe20000000f00 */
[----:B------:R-:W-:Y:S05]  /*13ab0*/  BRA `(.L_x_1149) ;  /* 0xffffdd0000007947 */ /* 0x000fea000383ffff */
        .weak           $__internal_18_$__cuda_sm70_shflsync_bfly_p
        .type           $__internal_18_$__cuda_sm70_shflsync_bfly_p,@function
        .size           $__internal_18_$__cuda_sm70_shflsync_bfly_p,($__internal_19_$__cuda_sm70_shflsync_idx_p - $__internal_18_$__cuda_sm70_shflsync_bfly_p)
$__internal_18_$__cuda_sm70_shflsync_bfly_p:
[----:B------:R-:W-:Y:S04]  /*13ac0*/  WARPSYNC R8 ;  /* 0x0000000800007348 */ /* 0x000fe80003800000 */
[----:B------:R1:W2:Y:S02]  /*13ad0*/  SHFL.BFLY PT, R0, R0, R3, R9 ;  /* 0x0c00000300007389 */ /* 0x0002a400000e0009 */
[----:B-1----:R-:W-:-:S04]  /*13ae0*/  MOV R3, 0x0 ;  /* 0x0000000000037802 */ /* 0x002fc80000000f00 */
[----:B--2---:R-:W-:Y:S05]  /*13af0*/  RET.REL.NODEC R2 `(_ZN7cutlass13device_kernelIN5flash19enable_sm80_to_sm89INS1_16FlashAttnFwdSm80INS1_25CollectiveMainloopFwdSm80ILi4ELi1ELb0EN4cute5tupleIJNS5_1CILi128EEENS7_ILi48EEENS7_ILi96EEEEEELi96ENS_10bfloat16_tEfNS_4arch4Sm80ELb1ELb0ELb1ELb1ELb0ELb0ELb1ELb1EEENS1_21CollectiveEpilogueFwdINS6_IJS8_SA_S9_EEENS6_IJNS7_ILi1EEESI_SI_EEESC_SE_Li128ELb1ELb1ELb1ELb0EEENS1_36VarlenDynamicPersistentTileSchedulerILi128ELi48ELi128ELi128ELb1ELb1ELb0ELb1ELb1ELb1EEEEEEEEEvNT_6ParamsE) ;  /* 0xfffec50002007950 */ /* 0x004fea0003c3ffff */
        .weak           $__internal_19_$__cuda_sm70_shflsync_idx_p
        .type           $__internal_19_$__cuda_sm70_shflsync_idx_p,@function
        .size           $__internal_19_$__cuda_sm70_shflsync_idx_p,($__internal_20_$__cuda_sm70_shflsync_up_p - $__internal_19_$__cuda_sm70_shflsync_idx_p)
$__internal_19_$__cuda_sm70_shflsync_idx_p:
[----:B------:R-:W-:-:S04]  /*13b00*/  MOV R15, 0xffffffff ;  /* 0xffffffff000f7802 */ /* 0x000fc80000000f00 */
[----:B------:R-:W-:Y:S04]  /*13b10*/  WARPSYNC R15 ;  /* 0x0000000f00007348 */ /* 0x000fe80003800000 */
[----:B------:R1:W2:Y:S02]  /*13b20*/  SHFL.IDX PT, R0, R5, R3, R0 ;  /* 0x0000000305007389 */ /* 0x0002a400000e0000 */
[----:B-1----:R-:W-:-:S04]  /*13b30*/  MOV R3, 0x0 ;  /* 0x0000000000037802 */ /* 0x002fc80000000f00 */
[----:B--2---:R-:W-:Y:S05]  /*13b40*/  RET.REL.NODEC R2 `(_ZN7cutlass13device_kernelIN5flash19enable_sm80_to_sm89INS1_16FlashAttnFwdSm80INS1_25CollectiveMainloopFwdSm80ILi4ELi1ELb0EN4cute5tupleIJNS5_1CILi128EEENS7_ILi48EEENS7_ILi96EEEEEELi96ENS_10bfloat16_tEfNS_4arch4Sm80ELb1ELb0ELb1ELb1ELb0ELb0ELb1ELb1EEENS1_21CollectiveEpilogueFwdINS6_IJS8_SA_S9_EEENS6_IJNS7_ILi1EEESI_SI_EEESC_SE_Li128ELb1ELb1ELb1ELb0EEENS1_36VarlenDynamicPersistentTileSchedulerILi128ELi48ELi128ELi128ELb1ELb1ELb0ELb1ELb1ELb1EEEEEEEEEvNT_6ParamsE) ;  /* 0xfffec4b002007950 */ /* 0x004fea0003c3ffff */
        .weak           $__internal_20_$__cuda_sm70_shflsync_up_p
        .type           $__internal_20_$__cuda_sm70_shflsync_up_p,@function
        .size           $__internal_20_$__cuda_sm70_shflsync_up_p,($__internal_21_$__cuda_sm70_votesync_ballot - $__internal_20_$__cuda_sm70_shflsync_up_p)
$__internal_20_$__cuda_sm70_shflsync_up_p:
[----:B------:R-:W-:Y:S02]  /*13b50*/  IMAD.MOV.U32 R4, RZ, RZ, RZ ;  /* 0x000000ffff047224 */ /* 0x000fe400078e00ff */
[----:B------:R-:W-:-:S04]  /*13b60*/  IMAD.MOV.U32 R10, RZ, RZ, -0x1 ;  /* 0xffffffffff0a7424 */ /* 0x000fc800078e00ff */
[----:B------:R-:W-:Y:S04]  /*13b70*/  WARPSYNC R10 ;  /* 0x0000000a00007348 */ /* 0x000fe80003800000 */
[----:B------:R1:W2:Y:S02]  /*13b80*/  SHFL.UP PT, R4, R0, R2, R4 ;  /* 0x0400000200047389 */ /* 0x0002a400000e0004 */
[----:B-1----:R-:W-:Y:S02]  /*13b90*/  MOV R2, R3 ;  /* 0x0000000300027202 */ /* 0x002fe40000000f00 */
[----:B------:R-:W-:-:S04]  /*13ba0*/  MOV R3, 0x0 ;  /* 0x0000000000037802 */ /* 0x000fc80000000f00 */
[----:B--2---:R-:W-:Y:S05]  /*13bb0*/  RET.REL.NODEC R2 `(_ZN7cutlass13device_kernelIN5flash19enable_sm80_to_sm89INS1_16FlashAttnFwdSm80INS1_25CollectiveMainloopFwdSm80ILi4ELi1ELb0EN4cute5tupleIJNS5_1CILi128EEENS7_ILi48EEENS7_ILi96EEEEEELi96ENS_10bfloat16_tEfNS_4arch4Sm80ELb1ELb0ELb1ELb1ELb0ELb0ELb1ELb1EEENS1_21CollectiveEpilogueFwdINS6_IJS8_SA_S9_EEENS6_IJNS7_ILi1EEESI_SI_EEESC_SE_Li128ELb1ELb1ELb1ELb0EEENS1_36VarlenDynamicPersistentTileSchedulerILi128ELi48ELi128ELi128ELb1ELb1ELb0ELb1ELb1ELb1EEEEEEEEEvNT_6ParamsE) ;  /* 0xfffec44002007950 */ /* 0x004fea0003c3ffff */
        .weak           $__internal_21_$__cuda_sm70_votesync_ballot
        .type           $__internal_21_$__cuda_sm70_votesync_ballot,@function
        .size           $__internal_21_$__cuda_sm70_votesync_ballot,(.L_x_1449 - $__internal_21_$__cuda_sm70_votesync_ballot)
$__internal_21_$__cuda_sm70_votesync_ballot:
[----:B------:R-:W-:Y:S01]  /*13bc0*/  ISETP.NE.U32.AND P0, PT, R0, 0x1, PT ;  /* 0x000000010000780c */ /* 0x000fe20003f05070 */
[----:B------:R-:W-:-:S04]  /*13bd0*/  IMAD.MOV.U32 R3, RZ, RZ, -0x1 ;  /* 0xffffffffff037424 */ /* 0x000fc800078e00ff */
[----:B------:R-:W-:Y:S08]  /*13be0*/  WARPSYNC R3 ;  /* 0x0000000300007348 */ /* 0x000ff00003800000 */
[----:B------:R-:W-:-:S04]  /*13bf0*/  VOTE.ANY R0, PT, !P0 ;  /* 0x0000000000007806 */ /* 0x000fc800040e0100 */
[----:B------:R-:W-:Y:S01]  /*13c00*/  LOP3.LUT R0, R0, R3, RZ, 0xc0, !PT ;  /* 0x0000000300007212 */ /* 0x000fe200078ec0ff */
[----:B------:R-:W-:-:S04]  /*13c10*/  IMAD.MOV.U32 R3, RZ, RZ, 0x0 ;  /* 0x00000000ff037424 */ /* 0x000fc800078e00ff */
[----:B------:R-:W-:Y:S05]  /*13c20*/  RET.REL.NODEC R2 `(_ZN7cutlass13device_kernelIN5flash19enable_sm80_to_sm89INS1_16FlashAttnFwdSm80INS1_25CollectiveMainloopFwdSm80ILi4ELi1ELb0EN4cute5tupleIJNS5_1CILi128EEENS7_ILi48EEENS7_ILi96EEEEEELi96ENS_10bfloat16_tEfNS_4arch4Sm80ELb1ELb0ELb1ELb1ELb0ELb0ELb1ELb1EEENS1_21CollectiveEpilogueFwdINS6_IJS8_SA_S9_EEENS6_IJNS7_ILi1EEESI_SI_EEESC_SE_Li128ELb1ELb1ELb1ELb0EEENS1_36VarlenDynamicPersistentTileSchedulerILi128ELi48ELi128ELi128ELb1ELb1ELb0ELb1ELb1ELb1EEEEEEEEEvNT_6ParamsE) ;  /* 0xfffec3d002007950 */ /* 0x000fea0003c3ffff */
.L_x_1195:
        /* <DEDUP_REMOVED lines=13> */
.L_x_1449:


//--------------------- .text._ZN7cutlass13device_kernelIN5flash19enable_sm80_to_sm89INS1_16FlashAttnFwdSm80INS1_25CollectiveMainloopFwdSm80ILi4ELi1ELb0EN4cute5tupleIJNS5_1CILi128EEENS7_ILi48EEENS7_ILi96EEEEEELi96ENS_10bfloat16_tEfNS_4arch4Sm80ELb1ELb0ELb1ELb1ELb0ELb1ELb1ELb1EEENS1_21CollectiveEpilogueFwdINS6_IJS8_SA_S9_EEENS6_IJNS7_ILi1EEESI_SI_EEESC_SE_Li128ELb1ELb1ELb1ELb0EEENS1_36VarlenDynamicPersistentTileSchedulerILi128ELi48ELi128ELi128ELb1ELb1ELb0ELb1ELb1ELb1EEEEEEEEEvNT_6ParamsE --------------------------
	.section	.text._ZN7cutlass13device_kernelIN5flash19enable_sm80_to_sm89INS1_16FlashAttnFwdSm80INS1_25CollectiveMainloopFwdSm80ILi4ELi1ELb0EN4cute5tupleIJNS5_1CILi128EEENS7_ILi48EEENS7_ILi96EEEEEELi96ENS_10bfloat16_tEfNS_4arch4Sm80ELb1ELb0ELb1ELb1ELb0ELb1ELb1ELb1EEENS1_21CollectiveEpilogueFwdINS6_IJS8_SA_S9_EEENS6_IJNS7_ILi1EEESI_SI_EEESC_SE_Li128ELb1ELb1ELb1ELb0EEENS1_36VarlenDynamicPersistentTileSchedulerILi128ELi48ELi128ELi128ELb1ELb1ELb0ELb1ELb1ELb1EEEEEEEEEvNT_6ParamsE,"ax",@progbits
	.sectioninfo	@"SHI_REGISTERS=255"
	.align	128
.text._ZN7cutlass13device_kernelIN5flash19enable_sm80_to_sm89INS1_16FlashAttnFwdSm80INS1_25CollectiveMainloopFwdSm80ILi4ELi1ELb0EN4cute5tupleIJNS5_1CILi128EEENS7_ILi48EEENS7_ILi96EEEEEELi96ENS_10bfloat16_tEfNS_4arch4Sm80ELb1ELb0ELb1ELb1ELb0ELb1ELb1ELb1EEENS1_21CollectiveEpilogueFwdINS6_IJS8_SA_S9_EEENS6_IJNS7_ILi1EEESI_SI_EEESC_SE_Li128ELb1ELb1ELb1ELb0EEENS1_36VarlenDynamicPersistentTileSchedulerILi128ELi48ELi128ELi128ELb1ELb1ELb0ELb1ELb1ELb1EEEEEEEEEvNT_6ParamsE:
        .type           _ZN7cutlass13device_kernelIN5flash19enable_sm80_to_sm89INS1_16FlashAttnFwdSm80INS1_25CollectiveMainloopFwdSm80ILi4ELi1ELb0EN4cute5tupleIJNS5_1CILi128EEENS7_ILi48EEENS7_ILi96EEEEEELi96ENS_10bfloat16_tEfNS_4arch4Sm80ELb1ELb0ELb1ELb1ELb0ELb1ELb1ELb1EEENS1_21CollectiveEpilogueFwdINS6_IJS8_SA_S9_EEENS6_IJNS7_ILi1EEESI_SI_EEESC_SE_Li128ELb1ELb1ELb1ELb0EEENS1_36VarlenDynamicPersistentTileSchedulerILi128ELi48ELi128ELi128ELb1ELb1ELb0ELb1ELb1ELb1EEEEEEEEEvNT_6ParamsE,@function
        .size           _ZN7cutlass13device_kernelIN5flash19enable_sm80_to_sm89INS1_16FlashAttnFwdSm80INS1_25CollectiveMainloopFwdSm80ILi4ELi1ELb0EN4cute5tupleIJNS5_1CILi128EEENS7_ILi48EEENS7_ILi96EEEEEELi96ENS_10bfloat16_tEfNS_4arch4Sm80ELb1ELb0ELb1ELb1ELb0ELb1ELb1ELb1EEENS1_21CollectiveEpilogueFwdINS6_IJS8_SA_S9_EEENS6_IJNS7_ILi1EEESI_SI_EEESC_SE_Li128ELb1ELb1ELb1ELb0EEENS1_36VarlenDynamicPersistentTileSchedulerILi128ELi48ELi128ELi128ELb1ELb1ELb0ELb1ELb1ELb1EEEEEEEEEvNT_6ParamsE,(.L_x_1454 - _ZN7cutlass13device_kernelIN5flash19enable_sm80_to_sm89INS1_16FlashAttnFwdSm80INS1_25CollectiveMainloopFwdSm80ILi4ELi1ELb0EN4cute5tupleIJNS5_1CILi128EEENS7_ILi48EEENS7_ILi96EEEEEELi96ENS_10bfloat16_tEfNS_4arch4Sm80ELb1ELb0ELb1ELb1ELb0ELb1ELb1ELb1EEENS1_21CollectiveEpilogueFwdINS6_IJS8_SA_S9_EEENS6_IJNS7_ILi1EEESI_SI_EEESC_SE_Li128ELb1ELb1ELb1ELb0EEENS1_36VarlenDynamicPersistentTileSchedulerILi128ELi48ELi128ELi128ELb1ELb1ELb0ELb1ELb1ELb1EEEEEEEEEvNT_6ParamsE)
        .other          _ZN7cutlass13device_kernelIN5flash19enable_sm80_to_sm89INS1_16FlashAttnFwdSm80INS1_25CollectiveMainloopFwdSm80ILi4ELi1ELb0EN4cute5tupleIJNS5_1CILi128EEENS7_ILi48EEENS7_ILi96EEEEEELi96ENS_10bfloat16_tEfNS_4arch4Sm80ELb1ELb0ELb1ELb1ELb0ELb1ELb1ELb1EEENS1_21CollectiveEpilogueFwdINS6_IJS8_SA_S9_EEENS6_IJNS7_ILi1EEESI_SI_EEESC_SE_Li128ELb1ELb1ELb1ELb0EEENS1_36VarlenDynamicPersistentTileSchedulerILi128ELi48ELi128ELi128ELb1ELb1ELb0ELb1ELb1ELb1EEEEEEEEEvNT_6ParamsE,@"STO_CUDA_ENTRY STV_DEFAULT"
_ZN7cutlass13device_kernelIN5flash19enable_sm80_to_sm89INS1_16FlashAttnFwdSm80INS1_25CollectiveMainloopFwdSm80ILi4ELi1ELb0EN4cute5tupleIJNS5_1CILi128EEENS7_ILi48EEENS7_ILi96EEEEEELi96ENS_10bfloat16_tEfNS_4arch4Sm80ELb1ELb0ELb1ELb1ELb0ELb1ELb1ELb1EEENS1_21CollectiveEpilogueFwdINS6_IJS8_SA_S9_EEENS6_IJNS7_ILi1EEESI_SI_EEESC_SE_Li128ELb1ELb1ELb1ELb0EEENS1_36VarlenDynamicPersistentTileSchedulerILi128ELi48ELi128ELi128ELb1ELb1ELb0ELb1ELb1ELb1EEEEEEEEEvNT_6ParamsE:
        /* <DEDUP_REMOVED lines=54> */
.L_x_1201:
        /* <DEDUP_REMOVED lines=16> */
.L_x_1385:
        /* <DEDUP_REMOVED lines=16> */
.L_x_1386:
[----:B--2---:R-:W-:-:S05]  /*0560*/  IMAD R0, R0, c[0x0][0x538], RZ ;  /* 0x00014e0000007a24 */ /* 0x004fca00078e02ff */
[----:B------:R-:W-:-:S04]  /*0570*/  IADD3 R7, R0, R7, RZ ;  /* 0x0000000700077210 */ /* 0x000fc80007ffe0ff */
[----:B------:R-:W-:-:S13]  /*0580*/  ISETP.GT.AND P0, PT, R7, UR4, PT ;  /* 0x0000000407007c0c */ /* 0x000fda000bf04270 */
[----:B-1----:R-:W-:Y:S05]  /*0590*/  @!P0 BRA `(.L_x_1201) ;  /* 0xfffffdc000008947 */ /* 0x002fea000383ffff */
.L_x_1197:
[----:B------:R-:W-:-:S05]  /*05a0*/  IADD3 R11, -R0, R7, RZ ;  /* 0x00000007000b7210 */ /* 0x000fca0007ffe1ff */
[----:B------:R-:W-:-:S05]  /*05b0*/  IMAD R0, R4, c[0x0][0x538], R11 ;  /* 0x00014e0004007a24 */ /* 0x000fca00078e020b */
[----:B------:R-:W-:Y:S01]  /*05c0*/  ISETP.GT.AND P0, PT, R0, UR4, PT ;  /* 0x0000000400007c0c */ /* 0x000fe2000bf04270 */
[----:B------:R-:W-:-:S12]  /*05d0*/  BRA.DIV ~URZ, `(.L_x_1202) ;  /* 0x0001e6b27f007947 */ /* 0x000fd8000b800000 */
[----:B------:R-:W-:-:S04]  /*05e0*/  VOTE.ANY R10, PT, !P0 ;  /* 0x00000000000a7806 */ /* 0x000fc800040e0100 */
.L_x_1387:
[----:B------:R-:W1:Y:S02]  /*05f0*/  POPC R7, R10 ;  /* 0x0000000a00077309 */ /* 0x000e640000000000 */
[----:B-1----:R-:W-:-:S05]  /*0600*/  IADD3 R0, R7, R6, RZ ;  /* 0x0000000607007210 */ /* 0x002fca0007ffe0ff */
[----:B------:R1:W-:Y:S01]  /*0610*/  STL [R1+0x44], R0 ;  /* 0x0000440001007387 */ /* 0x0003e20000100800 */
[----:B------:R-:W-:Y:S05]  /*0620*/  BRA.DIV ~URZ, `(.L_x_1203) ;  /* 0x0001e6b27f007947 */ /* 0x000fea000b800000 */
[----:B------:R2:W3:Y:S01]  /*0630*/  SHFL.IDX PT, R12, R9, R7, 0x1f ;  /* 0x00001f07090c7589 */ /* 0x0004e200000e0000 */
[----:B------:R-:W-:-:S03]  /*0640*/  MOV R6, RZ ;  /* 0x000000ff00067202 */ /* 0x000fc60000000f00 */
[----:B------:R2:W4:Y:S04]  /*0650*/  SHFL.IDX PT, R9, R8, R7, 0x1f ;  /* 0x00001f0708097589 */ /* 0x00052800000e0000 */
.L_x_1388:
[----:B------:R-:W-:Y:S01]  /*0660*/  ISETP.NE.AND P0, PT, R10, RZ, PT ;  /* 0x000000ff0a00720c */ /* 0x000fe20003f05270 */
[----:B------:R-:W-:-:S12]  /*0670*/  BSSY B0, `(.L_x_1204) ;  /* 0x0000005000007945 */ /* 0x000fd80003800000 */
[----:B------:R-:W-:Y:S05]  /*0680*/  @!P0 BRA `(.L_x_1205) ;  /* 0x0000003000008947 */ /* 0x000fea0003800000 */
[----:B------:R-:W-:Y:S01]  /*0690*/  IADD3 R3, R7, -0x1, RZ ;  /* 0xffffffff07037810 */ /* 0x000fe20007ffe0ff */
[----:B------:R-:W-:Y:S05]  /*06a0*/  BRA.DIV ~URZ, `(.L_x_1206) ;  /* 0x0001e7127f007947 */ /* 0x000fea000b800000 */
[----:B------:R1:W2:Y:S02]  /*06b0*/  SHFL.IDX PT, R6, R4, R3, 0x1f ;  /* 0x00001f0304067589 */ /* 0x0002a400000e0000 */
.L_x_1205:
[----:B------:R-:W-:Y:S05]  /*06c0*/  BSYNC B0 ;  /* 0x0000000000007941 */ /* 0x000fea0003800000 */
.L_x_1204:
        /* <DEDUP_REMOVED lines=69> */
.L_x_1208:
        /* <DEDUP_REMOVED lines=70> */
.L_x_1209:
[----:B------:R-:W-:Y:S05]  /*0f80*/  BSYNC B0 ;  /* 0x0000000000007941 */ /* 0x000fea0003800000 */
.L_x_1207:
[----:B------:R-:W-:-:S04]  /*0f90*/  LOP3.LUT R0, RZ, R0, RZ, 0x33, !PT ;  /* 0x00000000ff007212 */ /* 0x000fc800078e33ff */
[----:B------:R-:W-:-:S05]  /*0fa0*/  IADD3 R0, R0, R12, RZ ;  /* 0x0000000c00007210 */ /* 0x000fca0007ffe0ff */
[----:B------:R2:W-:Y:S01]  /*0fb0*/  STL [R1+0x3c], R0 ;  /* 0x00003c0001007387 */ /* 0x0005e20000100800 */
[----:B------:R-:W-:Y:S05]  /*0fc0*/  BRA `(.L_x_1210) ;  /* 0x0000006000007947 */ /* 0x000fea0003800000 */
.L_x_1198:
[----:B------:R-:W-:Y:S01]  /*0fd0*/  MOV R0, UR4 ;  /* 0x0000000400007c02 */ /* 0x000fe20008000f00 */
[----:B------:R-:W-:Y:S04]  /*0fe0*/  STL [R1+0x3c], RZ ;  /* 0x00003cff01007387 */ /* 0x000fe80000100800 */
[----:B------:R-:W-:Y:S04]  /*0ff0*/  STL [R1+0x40], RZ ;  /* 0x000040ff01007387 */ /* 0x000fe80000100800 */
[----:B------:R1:W-:Y:S02]  /*1000*/  STL [R1+0x38], R0 ;  /* 0x0000380001007387 */ /* 0x0003e40000100800 */
[----:B-1----:R-:W-:-:S05]  /*1010*/  MOV R0, c[0x0][0x53c] ;  /* 0x00014f0000007a02 */ /* 0x002fca0000000f00 */
[----:B------:R1:W-:Y:S02]  /*1020*/  STL [R1+0x44], R0 ;  /* 0x0000440001007387 */ /* 0x0003e40000100800 */
.L_x_1210:
        /* <DEDUP_REMOVED lines=8> */
.L_x_1196:
        /* <DEDUP_REMOVED lines=9> */
[----:B------:R-:W-:Y:S02]  /*1140*/  SHF.R.S32.HI R2, RZ, 0x3, R16 ;  /* 0x00000003ff027819 */ /* 0x000fe40000011410 */
[CC--:B------:R-:W-:Y:S01]  /*1150*/  LEA.HI R11, R7.reuse, R24.reuse, RZ, 0x5 ;  /* 0x00000018070b7211 */ /* 0x0c0fe200078f28ff */
[----:B------:R-:W-:Y:S01]  /*1160*/  IMAD.IADD R3, R24, 0x1, -R0 ;  /* 0x0000000118037824 */ /* 0x000fe200078e0a00 */
[----:B------:R-:W-:Y:S01]  /*1170*/  LOP3.LUT R4, R12, 0xfffffffc, RZ, 0xc0, !PT ;  /* 0xfffffffc0c047812 */ /* 0x000fe200078ec0ff */
[----:B------:R-:W-:Y:S01]  /*1180*/  IMAD.SHL.U32 R0, R2, 0x40, RZ ;  /* 0x0000004002007824 */ /* 0x000fe200078e00ff */
[----:B------:R-:W-:Y:S02]  /*1190*/  LEA.HI R7, R7, R24, RZ, 0x4 ;  /* 0x0000001807077211 */ /* 0x000fe400078f20ff */
[----:B------:R-:W-:Y:S01]  /*11a0*/  SHF.R.S32.HI R14, RZ, 0x1, R15 ;  /* 0x00000001ff0e7819 */ /* 0x000fe2000001140f */
[----:B------:R-:W-:Y:S01]  /*11b0*/  IMAD.IADD R25, R24, 0x1, -R4 ;  /* 0x0000000118197824 */ /* 0x000fe200078e0a04 */
[----:B------:R-:W-:-:S02]  /*11c0*/  SHF.R.S32.HI R8, RZ, 0x4, R7 ;  /* 0x00000004ff087819 */ /* 0x000fc40000011407 */
[----:B------:R-:W-:Y:S01]  /*11d0*/  LEA.HI R5, R15, R14, RZ, 0x1 ;  /* 0x0000000e0f057211 */ /* 0x000fe200078f08ff */
[----:B------:R-:W-:Y:S01]  /*11e0*/  IMAD.SHL.U32 R30, R25, 0x8, RZ ;  /* 0x00000008191e7824 */ /* 0x000fe200078e00ff */
[----:B------:R-:W-:Y:S02]  /*11f0*/  LEA.HI R6, R7, R8, RZ, 0x1 ;  /* 0x0000000807067211 */ /* 0x000fe400078f08ff */
[----:B------:R-:W-:Y:S02]  /*1200*/  LOP3.LUT R2, R5, 0x7fffffe, RZ, 0xc0, !PT ;  /* 0x07fffffe05027812 */ /* 0x000fe400078ec0ff */
[----:B------:R-:W-:Y:S02]  /*1210*/  LOP3.LUT R0, R0, 0xc0, RZ, 0xc0, !PT ;  /* 0x000000c000007812 */ /* 0x000fe400078ec0ff */
[----:B------:R-:W-:Y:S01]  /*1220*/  LEA.HI R10, R3, R3, RZ, 0x1 ;  /* 0x00000003030a7211 */ /* 0x000fe200078f08ff */
[----:B------:R-:W-:Y:S01]  /*1230*/  IMAD.IADD R2, R14, 0x1, -R2 ;  /* 0x000000010e027824 */ /* 0x000fe200078e0a02 */
[----:B------:R-:W-:-:S02]  /*1240*/  LOP3.LUT R6, R6, 0xfffffffe, RZ, 0xc0, !PT ;  /* 0xfffffffe06067812 */ /* 0x000fc400078ec0ff */
[----:B------:R-:W-:Y:S01]  /*1250*/  SHF.R.U32.HI R5, RZ, 0x3, R0 ;  /* 0x00000003ff057819 */ /* 0x000fe20000011600 */
[----:B------:R-:W-:Y:S01]  /*1260*/  IMAD R20, R8, 0x8, R2 ;  /* 0x0000000808147824 */ /* 0x000fe200078e0202 */
[----:B------:R-:W-:Y:S01]  /*1270*/  LOP3.LUT R0, R0, 0x18, R30, 0xf8, !PT ;  /* 0x0000001800007812 */ /* 0x000fe200078ef81e */
[----:B------:R-:W-:Y:S01]  /*1280*/  IMAD.IADD R17, R8, 0x1, -R6 ;  /* 0x0000000108117824 */ /* 0x000fe200078e0a06 */
[----:B------:R-:W-:Y:S01]  /*1290*/  LOP3.LUT R4, R10, 0x3fffffe, RZ, 0xc0, !PT ;  /* 0x03fffffe0a047812 */ /* 0x000fe200078ec0ff */
[----:B------:R-:W-:Y:S01]  /*12a0*/  IMAD.SHL.U32 R20, R20, 0x20, RZ ;  /* 0x0000002014147824 */ /* 0x000fe200078e00ff */
[----:B------:R-:W-:Y:S02]  /*12b0*/  LOP3.LUT R9, R0, R5, RZ, 0x3c, !PT ;  /* 0x0000000500097212 */ /* 0x000fe400078e3cff */
        /* <DEDUP_REMOVED lines=37> */
[----:B------:R-:W-:-:S03]  /*1510*/  SHF.R.S32.HI R31, RZ, 0x1f, R30 ;  /* 0x0000001fff1f7819 */ /* 0x000fc6000001141e */
        /* <DEDUP_REMOVED lines=9> */
[----:B------:R-:W-:Y:S01]  /*15b0*/  LOP3.LUT P3, RZ, R2, 0x2, RZ, 0xc0, !PT ;  /* 0x0000000202ff7812 */ /* 0x000fe2000786c0ff */
[----:B------:R-:W-:Y:S01]  /*15c0*/  IMAD.IADD R7, R23, 0x1, -R3 ;  /* 0x0000000117077824 */ /* 0x000fe200078e0a03 */
[----:B------:R-:W-:Y:S02]  /*15d0*/  LEA.HI R4, R4, R5, RZ, 0x2 ;  /* 0x0000000504047211 */ /* 0x000fe400078f10ff */
[----:B------:R-:W-:Y:S01]  /*15e0*/  LOP3.LUT R3, R0, 0xffffff00, RZ, 0xc0, !PT ;  /* 0xffffff0000037812 */ /* 0x000fe200078ec0ff */
[----:B------:R-:W-:Y:S01]  /*15f0*/  IMAD.SHL.U32 R0, R2, 0x40, RZ ;  /* 0x0000004002007824 */ /* 0x000fe200078e00ff */
[----:B------:R-:W-:-:S03]  /*1600*/  LOP3.LUT R2, R4, 0xfffffffc, RZ, 0xc0, !PT ;  /* 0xfffffffc04027812 */ /* 0x000fc600078ec0ff */
[----:B------:R-:W-:Y:S01]  /*1610*/  IMAD R22, R6, 0x20, R3 ;  /* 0x0000002006167824 */ /* 0x000fe200078e0203 */
[----:B------:R-:W-:Y:S01]  /*1620*/  LOP3.LUT R0, R0, 0xc0, RZ, 0xc0, !PT ;  /* 0x000000c000007812 */ /* 0x000fe200078ec0ff */
[----:B------:R-:W-:Y:S01]  /*1630*/  IMAD.IADD R12, R5, 0x1, -R2 ;  /* 0x00000001050c7824 */ /* 0x000fe200078e0a02 */
[----:B------:R-:W-:Y:S01]  /*1640*/  LEA.HI R6, R7, R7, RZ, 0x1 ;  /* 0x0000000707067211 */ /* 0x000fe200078f08ff */
[----:B------:R-:W-:Y:S01]  /*1650*/  IMAD.SHL.U32 R2, R13, 0x20, RZ ;  /* 0x000000200d027824 */ /* 0x000fe200078e00ff */
[----:B------:R-:W-:Y:S01]  /*1660*/  LOP3.LUT R5, R0, 0x8, R16, 0xf8, !PT ;  /* 0x0000000800057812 */ /* 0x000fe200078ef810 */
[----:B------:R-:W-:Y:S01]  /*1670*/  STL [R1+0x94], R22 ;  /* 0x0000941601007387 */ /* 0x000fe20000100800 */
[----:B------:R-:W-:Y:S01]  /*1680*/  SHF.R.U32.HI R3, RZ, 0x3, R0 ;  /* 0x00000003ff037819 */ /* 0x000fe20000011600 */
[----:B------:R-:W-:Y:S01]  /*1690*/  IMAD.SHL.U32 R0, R8, 0x200, RZ ;  /* 0x0000020008007824 */ /* 0x000fe200078e00ff */
[----:B------:R-:W-:Y:S01]  /*16a0*/  LOP3.LUT R4, R6, 0x3fffffe, RZ, 0xc0, !PT ;  /* 0x03fffffe06047812 */ /* 0x000fe200078ec0ff */
[----:B------:R-:W-:Y:S01]  /*16b0*/  STL [R1+0x7c], R20 ;  /* 0x00007c1401007387 */ /* 0x000fe20000100800 */
[----:B------:R-:W-:-:S02]  /*16c0*/  LOP3.LUT R8, R5, R3, RZ, 0x3c, !PT ;  /* 0x0000000305087212 */ /* 0x000fc400078e3cff */
[----:B------:R-:W-:Y:S01]  /*16d0*/  LOP3.LUT R3, R15, 0xfffffffe, RZ, 0xc0, !PT ;  /* 0xfffffffe0f037812 */ /* 0x000fe200078ec0ff */
[----:B------:R-:W-:Y:S01]  /*16e0*/  IMAD.IADD R7, R7, 0x1, -R4 ;  /* 0x0000000107077824 */ /* 0x000fe200078e0a04 */
[----:B------:R-:W-:Y:S02]  /*16f0*/  LOP3.LUT R2, R2, 0xffffff00, RZ, 0xc0, !PT ;  /* 0xffffff0002027812 */ /* 0x000fe400078ec0ff */
[----:B------:R-:W-:Y:S01]  /*1700*/  SHF.R.S32.HI R5, RZ, 0x1, R6 ;  /* 0x00000001ff057819 */ /* 0x000fe20000011406 */
[----:B------:R-:W-:Y:S01]  /*1710*/  IMAD.IADD R29, R24, 0x1, -R3 ;  /* 0x00000001181d7824 */ /* 0x000fe200078e0a03 */
[----:B------:R-:W-:Y:S01]  /*1720*/  LOP3.LUT P4, RZ, R12, 0x2, RZ, 0xc0, !PT ;  /* 0x000000020cff7812 */ /* 0x000fe2000788c0ff */
[----:B------:R-:W-:Y:S01]  /*1730*/  IMAD.IADD R4, R2, 0x1, R0 ;  /* 0x0000000102047824 */ /* 0x000fe200078e0200 */
[----:B------:R-:W-:Y:S01]  /*1740*/  LOP3.LUT R3, R5, 0x1, RZ, 0xc0, !PT ;  /* 0x0000000105037812 */ /* 0x000fe200078ec0ff */
[----:B------:R-:W-:Y:S01]  /*1750*/  IMAD R16, R11, 0x20, R2 ;  /* 0x000000200b107824 */ /* 0x000fe200078e0202 */
[----:B------:R-:W-:Y:S01]  /*1760*/  LEA.HI R2, R9, R23, RZ, 0x2 ;  /* 0x0000001709027211 */ /* 0x000fe200078f10ff */
[----:B------:R-:W-:Y:S01]  /*1770*/  IMAD.SHL.U32 R114, R29, 0x4, RZ ;  /* 0x000000041d727824 */ /* 0x000fe200078e00ff */
[----:B------:R-:W-:Y:S01]  /*1780*/  ISETP.NE.U32.AND P2, PT, R3, 0x1, PT ;  /* 0x000000010300780c */ /* 0x000fe20003f45070 */
[----:B------:R-:W-:Y:S01]  /*1790*/  IMAD R0, R25, 0x2, R0 ;  /* 0x0000000219007824 */ /* 0x000fe200078e0200 */
[----:B------:R-:W-:Y:S01]  /*17a0*/  LOP3.LUT R2, R2, 0xfffffffc, RZ, 0xc0, !PT ;  /* 0xfffffffc02027812 */ /* 0x000fe200078ec0ff */
[----:B------:R-:W-:Y:S01]  /*17b0*/  IMAD R15, R11, 0x20, R4 ;  /* 0x000000200b0f7824 */ /* 0x000fe200078e0204 */
[C---:B------:R-:W-:Y:S01]  /*17c0*/  IADD3 R164, R114.reuse, 0x10, RZ ;  /* 0x0000001072a47810 */ /* 0x040fe20007ffe0ff */
[----:B------:R-:W-:Y:S01]  /*17d0*/  IMAD R7, R7, 0x20, R0 ;  /* 0x0000002007077824 */ /* 0x000fe200078e0200 */
[----:B------:R-:W-:Y:S01]  /*17e0*/  SHF.R.S32.HI R3, RZ, 0x1, R14 ;  /* 0x00000001ff037819 */ /* 0x000fe2000001140e */
[----:B------:R-:W-:Y:S01]  /*17f0*/  IMAD.IADD R2, R23, 0x1, -R2 ;  /* 0x0000000117027824 */ /* 0x000fe200078e0a02 */
[----:B------:R-:W-:Y:S01]  /*1800*/  LOP3.LUT P1, RZ, R5, 0x2, RZ, 0xc0, !PT ;  /* 0x0000000205ff7812 */ /* 0x000fe2000782c0ff */
[C---:B------:R-:W-:Y:S01]  /*1810*/  IMAD.IADD R112, R114.reuse, 0x1, R164 ;  /* 0x0000000172707824 */ /* 0x040fe200078e02a4 */
[----:B------:R-:W-:Y:S01]  /*1820*/  IADD3 R113, R114, 0x20, RZ ;  /* 0x0000002072717810 */ /* 0x000fe20007ffe0ff */
[----:B------:R-:W-:Y:S01]  /*1830*/  IMAD.SHL.U32 R4, R3, 0x40, RZ ;  /* 0x0000004003047824 */ /* 0x000fe200078e00ff */
[----:B------:R-:W-:Y:S01]  /*1840*/  LOP3.LUT P0, RZ, R2, 0x2, RZ, 0xc0, !PT ;  /* 0x0000000202ff7812 */ /* 0x000fe2000780c0ff */
[----:B------:R-:W-:-:S02]  /*1850*/  IMAD R0, R17, 0x8, R18 ;  /* 0x0000000811007824 */ /* 0x000fc400078e0212 */
[----:B------:R-:W-:Y:S01]  /*1860*/  IMAD.SHL.U32 R3, R2, 0x40, RZ ;  /* 0x0000004002037824 */ /* 0x000fe200078e00ff */
[----:B------:R-:W-:Y:S01]  /*1870*/  SHF.R.S32.HI R2, RZ, 0x1f, R112 ;  /* 0x0000001fff027819 */ /* 0x000fe20000011470 */
[----:B------:R-:W-:Y:S01]  /*1880*/  IMAD.U32 R0, R0, 0x20, R8 ;  /* 0x0000002000007824 */ /* 0x000fe200078e0008 */
[----:B------:R-:W-:Y:S01]  /*1890*/  LOP3.LUT R27, R4, 0xc0, RZ, 0xc0, !PT ;  /* 0x000000c0041b7812 */ /* 0x000fe200078ec0ff */
[----:B------:R-:W-:Y:S01]  /*18a0*/  IMAD.SHL.U32 R5, R5, 0x40, RZ ;  /* 0x0000004005057824 */ /* 0x000fe200078e00ff */
[-C--:B------:R-:W-:Y:S01]  /*18b0*/  LEA.HI R8, R2, R112.reuse, RZ, 0x3 ;  /* 0x0000007002087211 */ /* 0x080fe200078f18ff */
[----:B------:R-:W-:Y:S01]  /*18c0*/  IMAD.IADD R111, R114, 0x1, R113 ;  /* 0x00000001726f7824 */ /* 0x000fe200078e0271 */
[----:B------:R-:W-:Y:S01]  /*18d0*/  LEA.HI R2, R2, R112, RZ, 0x5 ;  /* 0x0000007002027211 */ /* 0x000fe200078f28ff */
[----:B------:R-:W-:Y:S01]  /*18e0*/  STL [R1+0x8c], R27 ;  /* 0x00008c1b01007387 */ /* 0x000fe20000100800 */
        /* <DEDUP_REMOVED lines=13> */
[----:B------:R-:W-:Y:S02]  /*19c0*/  LOP3.LUT R3, R6, R24, RZ, 0x3c, !PT ;  /* 0x0000001806037212 */ /* 0x000fe400078e3cff */
[----:B------:R-:W-:-:S02]  /*19d0*/  LEA.HI R5, R5, R5, RZ, 0x1d ;  /* 0x0000000505057211 */ /* 0x000fc400078fe8ff */
[----:B------:R-:W-:Y:S02]  /*19e0*/  IADD3 R13, R4, R2, R20 ;  /* 0x00000002040d7210 */ /* 0x000fe40007ffe014 */
[----:B------:R-:W-:Y:S01]  /*19f0*/  IADD3 R11, R3, R22, R2 ;  /* 0x00000016030b7210 */ /* 0x000fe20007ffe002 */
[----:B------:R-:W-:Y:S01]  /*1a00*/  IMAD.IADD R10, R5, 0x1, R7 ;  /* 0x00000001050a7824 */ /* 0x000fe200078e0207 */
[----:B------:R-:W-:Y:S01]  /*1a10*/  SHF.R.S32.HI R2, RZ, 0x1f, R111 ;  /* 0x0000001fff027819 */ /* 0x000fe2000001146f */
[----:B------:R-:W-:Y:S01]  /*1a20*/  IMAD.SHL.U32 R3, R12, 0x40, RZ ;  /* 0x000000400c037824 */ /* 0x000fe200078e00ff */
[----:B------:R-:W-:Y:S01]  /*1a30*/  SHF.R.S32.HI R8, RZ, 0x3, R8 ;  /* 0x00000003ff087819 */ /* 0x000fe20000011408 */
[----:B------:R-:W-:Y:S01]  /*1a40*/  IMAD.SHL.U32 R7, R17, 0x8, RZ ;  /* 0x0000000811077824 */ /* 0x000fe200078e00ff */
[-C--:B------:R-:W-:Y:S01]  /*1a50*/  LEA.HI R5, R2, R111.reuse, RZ, 0x5 ;  /* 0x0000006f02057211 */ /* 0x080fe200078f28ff */
[----:B------:R-:W-:Y:S01]  /*1a60*/  IMAD.SHL.U32 R18, R10, 0x2, RZ ;  /* 0x000000020a127824 */ /* 0x000fe200078e00ff */
[----:B------:R-:W-:Y:S01]  /*1a70*/  LEA.HI R4, R2, R111, RZ, 0x3 ;  /* 0x0000006f02047211 */ /* 0x000fe200078f18ff */
[----:B------:R-:W-:Y:S01]  /*1a80*/  IMAD.MOV.U32 R12, RZ, RZ, 0x20 ;  /* 0x00000020ff0c7424 */ /* 0x000fe200078e00ff */
[----:B------:R-:W-:Y:S01]  /*1a90*/  LOP3.LUT R2, R3, 0xc0, RZ, 0xc0, !PT ;  /* 0x000000c003027812 */ /* 0x000fe200078ec0ff */
[----:B------:R-:W-:Y:S01]  /*1aa0*/  IMAD.SHL.U32 R3, R5, 0x80, RZ ;  /* 0x0000008005037824 */ /* 0x000fe200078e00ff */
[----:B------:R-:W-:Y:S01]  /*1ab0*/  LOP3.LUT R6, R25, 0x18, R4, 0xf8, !PT ;  /* 0x0000001819067812 */ /* 0x000fe200078ef804 */
[----:B------:R-:W-:Y:S01]  /*1ac0*/  STL [R1+0x5c], R18 ;  /* 0x00005c1201007387 */ /* 0x000fe20000100800 */
[----:B------:R-:W-:-:S02]  /*1ad0*/  LOP3.LUT R7, R2, 0x8, R7, 0xf8, !PT ;  /* 0x0000000802077812 */ /* 0x000fc400078ef807 */
[----:B------:R-:W-:Y:S02]  /*1ae0*/  SHF.R.U32.HI R5, RZ, 0x3, R2 ;  /* 0x00000003ff057819 */ /* 0x000fe40000011602 */
[----:B------:R-:W-:Y:S02]  /*1af0*/  LOP3.LUT R2, R3, 0xfffff000, RZ, 0xc0, !PT ;  /* 0xfffff00003027812 */ /* 0x000fe400078ec0ff */
[----:B------:R-:W-:Y:S02]  /*1b00*/  LOP3.LUT R6, R6, R23, RZ, 0x3c, !PT ;  /* 0x0000001706067212 */ /* 0x000fe400078e3cff */
[----:B------:R-:W-:Y:S02]  /*1b10*/  LOP3.LUT R9, R27, 0x18, R4, 0xf8, !PT ;  /* 0x000000181b097812 */ /* 0x000fe400078ef804 */
[----:B------:R-:W-:Y:S02]  /*1b20*/  IADD3 R10, R6, R2, R20 ;  /* 0x00000002060a7210 */ /* 0x000fe40007ffe014 */
[----:B------:R-:W-:-:S02]  /*1b30*/  LOP3.LUT R3, R7, R5, RZ, 0x3c, !PT ;  /* 0x0000000507037212 */ /* 0x000fc400078e3cff */
[C---:B------:R-:W-:Y:S02]  /*1b40*/  IADD3 R6, R18.reuse, 0x80, RZ ;  /* 0x0000008012067810 */ /* 0x040fe40007ffe0ff */
[----:B------:R-:W-:Y:S02]  /*1b50*/  LOP3.LUT R5, R9, R24, RZ, 0x3c, !PT ;  /* 0x0000001809057212 */ /* 0x000fe400078e3cff */
[----:B------:R-:W-:Y:S02]  /*1b60*/  IADD3 R14, R18, 0x70, RZ ;  /* 0x00000070120e7810 */ /* 0x000fe40007ffe0ff */
[----:B------:R-:W-:Y:S02]  /*1b70*/  @P2 IADD3 R14, R6, 0x10, RZ ;  /* 0x00000010060e2810 */ /* 0x000fe40007ffe0ff */
[----:B------:R-:W-:Y:S01]  /*1b80*/  IADD3 R9, R5, R22, R2 ;  /* 0x0000001605097210 */ /* 0x000fe20007ffe002 */
[----:B------:R-:W-:Y:S01]  /*1b90*/  IMAD.IADD R2, R3, 0x1, R15 ;  /* 0x0000000103027824 */ /* 0x000fe200078e020f */
[C---:B------:R-:W-:Y:S01]  /*1ba0*/  IADD3 R7, R30.reuse, 0x20, RZ ;  /* 0x000000201e077810 */ /* 0x040fe20007ffe0ff */
[----:B------:R-:W-:Y:S01]  /*1bb0*/  STL [R1+0x60], R14 ;  /* 0x0000600e01007387 */ /* 0x000fe20000100800 */
[----:B------:R-:W-:Y:S01]  /*1bc0*/  LOP3.LUT R5, R19, 0x7ffffffc, RZ, 0xc0, !PT ;  /* 0x7ffffffc13057812 */ /* 0x000fe200078ec0ff */
[----:B------:R-:W-:Y:S01]  /*1bd0*/  IMAD.IADD R3, R3, 0x1, R16 ;  /* 0x0000000103037824 */ /* 0x000fe200078e0210 */
[----:B------:R-:W-:Y:S01]  /*1be0*/  IADD3 R6, R30, 0x40, RZ ;  /* 0x000000401e067810 */ /* 0x000fe20007ffe0ff */
[----:B------:R1:W-:Y:S01]  /*1bf0*/  STL [R1+0x30], R7 ;  /* 0x0000300701007387 */ /* 0x0003e20000100800 */
[----:B------:R-:W-:Y:S01]  /*1c00*/  SHF.R.S32.HI R15, RZ, 0x1f, R7 ;  /* 0x0000001fff0f7819 */ /* 0x000fe20000011407 */
[----:B------:R-:W-:Y:S01]  /*1c10*/  IMAD.IADD R5, R28, 0x1, -R5 ;  /* 0x000000011c057824 */ /* 0x000fe200078e0a05 */
[----:B------:R-:W-:Y:S01]  /*1c20*/  LEA R165, R0, 0x3c80, 0x1 ;  /* 0x00003c8000a57811 */ /* 0x000fe200078e08ff */
[----:B------:R-:W-:Y:S01]  /*1c30*/  STL.64 [R1+0x28], R30 ;  /* 0x0000281e01007387 */ /* 0x000fe20000100a00 */
[----:B------:R-:W-:Y:S01]  /*1c40*/  LEA R0, R11, 0x6080, 0x1 ;  /* 0x000060800b007811 */ /* 0x000fe200078e08ff */
[----:B------:R-:W-:Y:S01]  /*1c50*/  IMAD.SHL.U32 R5, R5, 0x2, RZ ;  /* 0x0000000205057824 */ /* 0x000fe200078e00ff */
[----:B------:R-:W-:Y:S01]  /*1c60*/  IADD3 R194, R165, 0x20, RZ ;  /* 0x00000020a5c27810 */ /* 0x000fe20007ffe0ff */
[----:B------:R2:W-:Y:S01]  /*1c70*/  STL [R1+0x34], R6 ;  /* 0x0000340601007387 */ /* 0x0005e20000100800 */
[----:B------:R-:W-:-:S02]  /*1c80*/  LEA R192, R2, 0x6080, 0x1 ;  /* 0x0000608002c07811 */ /* 0x000fc400078e08ff */
[----:B------:R-:W-:Y:S01]  /*1c90*/  LEA R166, R3, 0x1880, 0x1 ;  /* 0x0000188003a67811 */ /* 0x000fe200078e08ff */
[----:B------:R-:W-:Y:S01]  /*1ca0*/  STL [R1+0x70], R15 ;  /* 0x0000700f01007387 */ /* 0x000fe20000100800 */
[----:B------:R-:W-:-:S04]  /*1cb0*/  @P3 IADD3 R194, R165, -0x20, RZ ;  /* 0xffffffe0a5c23810 */ /* 0x000fc80007ffe0ff */
        /* <DEDUP_REMOVED lines=8> */
[C---:B------:R-:W-:Y:S02]  /*1d40*/  IADD3 R196, R194.reuse, 0x1c00, RZ ;  /* 0x00001c00c2c47810 */ /* 0x040fe40007ffe0ff */
[--C-:B--2---:R-:W-:Y:S01]  /*1d50*/  LOP3.LUT R6, R27, 0x18, R104.reuse, 0xf8, !PT ;  /* 0x000000181b067812 */ /* 0x104fe200078ef868 */
[----:B------:R2:W-:Y:S01]  /*1d60*/  STL [R1+0x24], R5 ;  /* 0x0000240501007387 */ /* 0x0005e20000100800 */
[----:B------:R-:W-:Y:S02]  /*1d70*/  IADD3 R195, R194, 0x2000, RZ ;  /* 0x00002000c2c37810 */ /* 0x000fe40007ffe0ff */
[----:B------:R-:W-:Y:S01]  /*1d80*/  LOP3.LUT R6, R6, R24, RZ, 0x3c, !PT ;  /* 0x0000001806067212 */ /* 0x000fe200078e3cff */
[----:B-1----:R-:W-:Y:S01]  /*1d90*/  IMAD.IADD R7, R26, 0x1, R21 ;  /* 0x000000011a077824 */ /* 0x002fe200078e0215 */
[----:B--2---:R-:W-:-:S04]  /*1da0*/  LOP3.LUT R5, R25, 0x8, R104, 0xf8, !PT ;  /* 0x0000000819057812 */ /* 0x004fc800078ef868 */
[----:B------:R1:W-:Y:S04]  /*1db0*/  STL [R1+0x98], R7 ;  /* 0x0000980701007387 */ /* 0x0003e80000100800 */
[----:B------:R2:W-:Y:S01]  /*1dc0*/  STL [R1+0x88], R8 ;  /* 0x0000880801007387 */ /* 0x0005e20000100800 */
[----:B-1----:R-:W-:Y:S02]  /*1dd0*/  LOP3.LUT R7, R25, 0x18, R104, 0xf8, !PT ;  /* 0x0000001819077812 */ /* 0x002fe400078ef868 */
[----:B--2---:R-:W-:Y:S02]  /*1de0*/  SHF.R.S32.HI R8, RZ, 0x3, R4 ;  /* 0x00000003ff087819 */ /* 0x004fe40000011404 */
[-C--:B------:R-:W-:Y:S01]  /*1df0*/  LOP3.LUT R4, R5, R23.reuse, RZ, 0x3c, !PT ;  /* 0x0000001705047212 */ /* 0x080fe200078e3cff */
[----:B------:R-:W-:Y:S01]  /*1e00*/  IMAD.IADD R5, R22, 0x1, R6 ;  /* 0x0000000116057824 */ /* 0x000fe200078e0206 */
[----:B------:R-:W-:Y:S01]  /*1e10*/  LOP3.LUT R7, R7, R23, RZ, 0x3c, !PT ;  /* 0x0000001707077212 */ /* 0x000fe200078e3cff */
[----:B------:R1:W-:Y:S01]  /*1e20*/  STL [R1+0x84], R8 ;  /* 0x0000840801007387 */ /* 0x0003e20000100800 */
[----:B------:R-:W-:Y:S01]  /*1e30*/  SEL R6, R12, 0xffffffe0, !P1 ;  /* 0xffffffe00c067807 */ /* 0x000fe20004800000 */
[----:B------:R-:W-:Y:S01]  /*1e40*/  IMAD.IADD R252, R20, 0x1, R4 ;  /* 0x0000000114fc7824 */ /* 0x000fe200078e0204 */
[----:B------:R-:W-:Y:S01]  /*1e50*/  SEL R4, R12, 0xffffffe0, !P4 ;  /* 0xffffffe00c047807 */ /* 0x000fe20006000000 */
[----:B------:R-:W-:-:S03]  /*1e60*/  IMAD.IADD R7, R20, 0x1, R7 ;  /* 0x0000000114077824 */ /* 0x000fc600078e0207 */
[----:B------:R-:W-:Y:S01]  /*1e70*/  LEA R252, R252, 0x1880, 0x1 ;  /* 0x00001880fcfc7811 */ /* 0x000fe200078e08ff */
[----:B------:R-:W-:Y:S02]  /*1e80*/  IMAD.IADD R193, R192, 0x1, R4 ;  /* 0x00000001c0c17824 */ /* 0x000fe400078e0204 */
[----:B------:R-:W-:Y:S01]  /*1e90*/  IMAD.IADD R167, R4, 0x1, R166 ;  /* 0x0000000104a77824 */ /* 0x000fe200078e02a6 */
[----:B-1----:R-:W-:Y:S02]  /*1ea0*/  LEA R8, R5, 0x6080, 0x1 ;  /* 0x0000608005087811 */ /* 0x002fe400078e08ff */
[----:B------:R-:W-:-:S03]  /*1eb0*/  LEA R5, R13, 0x6080, 0x1 ;  /* 0x000060800d057811 */ /* 0x000fc600078e08ff */
[----:B------:R1:W-:Y:S04]  /*1ec0*/  STL [R1+0xb0], R8 ;  /* 0x0000b00801007387 */ /* 0x0003e80000100800 */
[----:B------:R2:W-:Y:S04]  /*1ed0*/  STL [R1+0xac], R5 ;  /* 0x0000ac0501007387 */ /* 0x0005e80000100800 */
[----:B------:R3:W-:Y:S01]  /*1ee0*/  STL [R1+0xa8], R0 ;  /* 0x0000a80001007387 */ /* 0x0007e20000100800 */
[----:B-1----:R-:W-:Y:S02]  /*1ef0*/  LEA R8, R9, 0x6080, 0x1 ;  /* 0x0000608009087811 */ /* 0x002fe400078e08ff */
[----:B--2---:R-:W-:-:S02]  /*1f00*/  LEA R5, R10, 0x6080, 0x1 ;  /* 0x000060800a057811 */ /* 0x004fc400078e08ff */
[----:B---3--:R-:W-:-:S03]  /*1f10*/  IADD3 R0, R252, 0x20, RZ ;  /* 0x00000020fc007810 */ /* 0x008fc60007ffe0ff */
[----:B------:R1:W-:Y:S01]  /*1f20*/  STL [R1+0xa4], R5 ;  /* 0x0000a40501007387 */ /* 0x0003e20000100800 */
[----:B------:R-:W-:-:S03]  /*1f30*/  @P0 IADD3 R0, R252, -0x20, RZ ;  /* 0xffffffe0fc000810 */ /* 0x000fc60007ffe0ff */
[----:B------:R-:W-:Y:S01]  /*1f40*/  STL [R1+0xa0], R8 ;  /* 0x0000a00801007387 */ /* 0x000fe20000100800 */
[----:B-1----:R-:W-:-:S05]  /*1f50*/  LEA R5, R7, 0x6080, 0x1 ;  /* 0x0000608007057811 */ /* 0x002fca00078e08ff */
[----:B------:R-:W-:Y:S04]  /*1f60*/  STL [R1+0x9c], R5 ;  /* 0x00009c0501007387 */ /* 0x000fe80000100800 */
[----:B------:R1:W-:Y:S02]  /*1f70*/  STL [R1], R0 ;  /* 0x0000000001007387 */ /* 0x0003e40000100800 */
[----:B-1----:R-:W-:-:S05]  /*1f80*/  IMAD.IADD R0, R18, 0x1, R6 ;  /* 0x0000000112007824 */ /* 0x002fca00078e0206 */
[----:B------:R1:W-:Y:S02]  /*1f90*/  STL [R1+0x68], R0 ;  /* 0x0000680001007387 */ /* 0x0003e40000100800 */
[----:B-1----:R-:W-:-:S05]  /*1fa0*/  IMAD.IADD R0, R6, 0x1, R14 ;  /* 0x0000000106007824 */ /* 0x002fca00078e020e */
[----:B------:R1:W-:Y:S02]  /*1fb0*/  STL [R1+0x64], R0 ;  /* 0x0000640001007387 */ /* 0x0003e40000100800 */
.L_x_1384:
        /* <DEDUP_REMOVED lines=14> */
[----:B------:R-:W-:-:S02]  /*20a0*/  IMAD.MOV.U32 R139, RZ, RZ, RZ ;  /* 0x000000ffff8b7224 */ /* 0x000fc400078e00ff */
[----:B------:R-:W-:Y:S01]  /*20b0*/  IMAD.MOV.U32 R13, RZ, RZ, RZ ;  /* 0x000000ffff0d7224 */ /* 0x000fe200078e00ff */
[----:B--2---:R-:W-:Y:S01]  /*20c0*/  SHF.R.S32.HI R20, RZ, 0x1f, R18 ;  /* 0x0000001fff147819 */ /* 0x004fe20000011412 */
[----:B------:R1:W-:Y:S01]  /*20d0*/  STL [R1+0x48], R18 ;  /* 0x0000481201007387 */ /* 0x0003e20000100800 */
[C---:B------:R-:W-:Y:S02]  /*20e0*/  @P4 LEA R2, P0, R18.reuse, c[0x0][0x360], 0x2 ;  /* 0x0000d80012024a11 */ /* 0x040fe400078010ff */
[C---:B------:R-:W-:Y:S01]  /*20f0*/  @P2 LEA R4, P1, R18.reuse, c[0x0][0x370], 0x2 ;  /* 0x0000dc0012042a11 */ /* 0x040fe200078210ff */
[----:B------:R1:W-:Y:S01]  /*2100*/  STL [R1+0x58], R20 ;  /* 0x0000581401007387 */ /* 0x0003e20000100800 */
[C-C-:B------:R-:W-:Y:S02]  /*2110*/  @P4 LEA.HI.X R3, R18.reuse, c[0x0][0x364], R20.reuse, 0x2, P0 ;  /* 0x0000d90012034a11 */ /* 0x140fe400000f1414 */
[----:B------:R-:W-:-:S03]  /*2120*/  @P2 LEA.HI.X R5, R18, c[0x0][0x374], R20, 0x2, P1 ;  /* 0x0000dd0012052a11 */ /* 0x000fc600008f1414 */
[----:B------:R2:W4:Y:S01]  /*2130*/  @P4 LDG.E R0, [R2.64] ;  /* 0x0000000602004981 */ /* 0x000522000c1e1900 */
[----:B------:R-:W-:-:S03]  /*2140*/  ISETP.NE.U32.AND P0, PT, RZ, c[0x0][0x350], PT ;  /* 0x0000d400ff007a0c */ /* 0x000fc60003f05070 */
[----:B------:R1:W5:Y:S01]  /*2150*/  @P2 LDG.E R149, [R4.64] ;  /* 0x0000000604952981 */ /* 0x000362000c1e1900 */
[----:B------:R-:W-:Y:S02]  /*2160*/  ISETP.NE.AND.EX P6, PT, RZ, c[0x0][0x354], PT, P0 ;  /* 0x0000d500ff007a0c */ /* 0x000fe40003fc5300 */
[----:B------:R-:W-:-:S04]  /*2170*/  LEA R6, P2, R18, c[0x0][0x348], 0x2 ;  /* 0x0000d20012067a11 */ /* 0x000fc800078410ff */
[----:B------:R-:W-:-:S05]  /*2180*/  LEA.HI.X R7, R18, c[0x0][0x34c], R20, 0x2, P2 ;  /* 0x0000d30012077a11 */ /* 0x000fca00010f1414 */
[----:B------:R3:W5:Y:S01]  /*2190*/  @P3 LDG.E R139, [R6.64] ;  /* 0x00000006068b3981 */ /* 0x000762000c1e1900 */
[C---:B--2---:R-:W-:Y:S02]  /*21a0*/  LEA R2, P0, R18.reuse, c[0x0][0x358], 0x2 ;  /* 0x0000d60012027a11 */ /* 0x044fe400078010ff */
[C---:B-1----:R-:W-:Y:S02]  /*21b0*/  LEA R4, P1, R18.reuse, c[0x0][0x350], 0x2 ;  /* 0x0000d40012047a11 */ /* 0x042fe400078210ff */
[C-C-:B------:R-:W-:Y:S02]  /*21c0*/  LEA.HI.X R3, R18.reuse, c[0x0][0x35c], R20.reuse, 0x2, P0 ;  /* 0x0000d70012037a11 */ /* 0x140fe400000f1414 */
[----:B------:R-:W-:-:S03]  /*21d0*/  LEA.HI.X R5, R18, c[0x0][0x354], R20, 0x2, P1 ;  /* 0x0000d50012057a11 */ /* 0x000fc600008f1414 */
[----:B------:R1:W5:Y:S04]  /*21e0*/  @P5 LDG.E R13, [R2.64] ;  /* 0x00000006020d5981 */ /* 0x000368000c1e1900 */
[----:B------:R1:W5:Y:S01]  /*21f0*/  @P6 LDG.E R148, [R4.64] ;  /* 0x0000000604946981 */ /* 0x000362000c1e1900 */
[----:B---3--:R-:W-:-:S05]  /*2200*/  LOP3.LUT R22, R9, 0xffff, RZ, 0xc0, !PT ;  /* 0x0000ffff09167812 */ /* 0x008fca00078ec0ff */
[----:B------:R1:W-:Y:S01]  /*2210*/  STL [R1+0x50], R22 ;  /* 0x0000501601007387 */ /* 0x0003e20000100800 */
[----:B------:R-:W-:Y:S01]  /*2220*/  YIELD ;  /* 0x0000000000007946 */ /* 0x000fe20003800000 */
[----:B------:R-:W-:Y:S02]  /*2230*/  P2R R14, PR, RZ, 0x40 ;  /* 0x00000040ff0e7803 */ /* 0x000fe40000000000 */
        /* <DEDUP_REMOVED lines=9> */
.L_x_1211:
[----:B------:R-:W-:-:S04]  /*22d0*/  ISETP.NE.U32.AND P0, PT, RZ, c[0x0][0x368], PT ;  /* 0x0000da00ff007a0c */ /* 0x000fc80003f05070 */
[----:B------:R-:W-:-:S13]  /*22e0*/  ISETP.NE.AND.EX P0, PT, RZ, c[0x0][0x36c], PT, P0 ;  /* 0x0000db00ff007a0c */ /* 0x000fda0003f05300 */
[----:B------:R-:W-:Y:S05]  /*22f0*/  @!P0 BRA `(.L_x_1212) ;  /* 0x0000004000008947 */ /* 0x000fea0003800000 */
[----:B-1----:R-:W-:-:S04]  /*2300*/  LEA R4, P0, R18, c[0x0][0x368], 0x2 ;  /* 0x0000da0012047a11 */ /* 0x002fc800078010ff */
[----:B------:R-:W-:-:S05]  /*2310*/  LEA.HI.X R5, R18, c[0x0][0x36c], R20, 0x2, P0 ;  /* 0x0000db0012057a11 */ /* 0x000fca00000f1414 */
[----:B------:R1:W5:Y:S01]  /*2320*/  LDG.E R12, [R4.64] ;  /* 0x00000006040c7981 */ /* 0x000362000c1e1900 */
[----:B------:R-:W-:Y:S05]  /*2330*/  BRA `(.L_x_1213) ;  /* 0x0000005000007947 */ /* 0x000fea0003800000 */
.L_x_1212:
[----:B------:R-:W-:Y:S01]  /*2340*/  MOV R12, c[0x0][0x1d0] ;  /* 0x00007400000c7a02 */ /* 0x000fe20000000f00 */
[----:B------:R-:W-:Y:S05]  /*2350*/  @!P6 BRA `(.L_x_1213) ;  /* 0x000000300000e947 */ /* 0x000fea0003800000 */
[----:B------:R-:W2:Y:S04]  /*2360*/  LDG.E R6, [R4.64] ;  /* 0x0000000604067981 */ /* 0x000ea8000c1e1900 */
[----:B-1----:R-:W2:Y:S02]  /*2370*/  LDG.E R0, [R4.64+0x4] ;  /* 0x0000040604007981 */ /* 0x002ea4000c1e1900 */
[----:B--2---:R-:W-:Y:S02]  /*2380*/  IADD3 R12, -R6, R0, RZ ;  /* 0x00000000060c7210 */ /* 0x004fe40007ffe1ff */
.L_x_1213:
[----:B-1----:R-:W2:Y:S04]  /*2390*/  LDL R4, [R1+0x4c] ;  /* 0x00004c0001047983 */ /* 0x002ea80000100800 */
[----:B------:R-:W3:Y:S04]  /*23a0*/  LDL.LU R0, [R1+0x3c] ;  /* 0x00003c0001007983 */ /* 0x000ee80000300800 */
[----:B------:R-:W4:Y:S04]  /*23b0*/  LDL.LU R6, [R1+0x20] ;  /* 0x0000200001067983 */ /* 0x000f280000300800 */
[----:B------:R1:W3:Y:S01]  /*23c0*/  @P5 LDG.E R5, [R2.64] ;  /* 0x0000000602055981 */ /* 0x0002e2000c1e1900 */
[----:B------:R-:W-:-:S04]  /*23d0*/  ISETP.NE.U32.AND P0, PT, RZ, c[0x0][0x378], PT ;  /* 0x0000de00ff007a0c */ /* 0x000fc80003f05070 */
[----:B------:R-:W-:Y:S01]  /*23e0*/  ISETP.NE.AND.EX P1, PT, RZ, c[0x0][0x37c], PT, P0 ;  /* 0x0000df00ff007a0c */ /* 0x000fe20003f25300 */
[----:B------:R-:W-:Y:S02]  /*23f0*/  IMAD.MOV.U32 R7, RZ, RZ, c[0x0][0x2c4] ;  /* 0x0000b100ff077624 */ /* 0x000fe400078e00ff */
[----:B--2---:R-:W-:Y:S02]  /*2400*/  IMAD.MOV.U32 R8, RZ, RZ, R4 ;  /* 0x000000ffff087224 */ /* 0x004fe400078e0004 */
[----:B------:R1:W2:Y:S01]  /*2410*/  @P5 LDG.E R4, [R2.64+0x4] ;  /* 0x0000040602045981 */ /* 0x0002a2000c1e1900 */
[----:B------:R-:W-:Y:S01]  /*2420*/  ISETP.NE.AND P2, PT, R7, 0x1, PT ;  /* 0x000000010700780c */ /* 0x000fe20003f45270 */
[----:B-----5:R-:W-:Y:S01]  /*2430*/  IMAD.MOV.U32 R138, RZ, RZ, R12 ;  /* 0x000000ffff8a7224 */ /* 0x020fe200078e000c */
[----:B----4-:R-:W-:Y:S01]  /*2440*/  LOP3.LUT R6, R6, 0xfffffffb, RZ, 0xc0, !PT ;  /* 0xfffffffb06067812 */ /* 0x010fe200078ec0ff */
[----:B------:R-:W-:-:S04]  /*2450*/  IMAD.IADD R7, R12, 0x1, -R149 ;  /* 0x000000010c077824 */ /* 0x000fc800078e0a95 */
[----:B-1----:R-:W-:-:S04]  /*2460*/  @P1 LEA R2, P0, R18, c[0x0][0x378], 0x2 ;  /* 0x0000de0012021a11 */ /* 0x002fc800078010ff */
[----:B------:R-:W-:-:S05]  /*2470*/  @P1 LEA.HI.X R3, R18, c[0x0][0x37c], R20, 0x2, P0 ;  /* 0x0000df0012031a11 */ /* 0x000fca00000f1414 */
[----:B------:R3:W5:Y:S01]  /*2480*/  @P1 LDG.E R138, [R2.64] ;  /* 0x00000006028a1981 */ /* 0x000762000c1e1900 */
[----:B------:R-:W-:Y:S01]  /*2490*/  @P2 LOP3.LUT R6, R6, 0x4, RZ, 0xfc, !PT ;  /* 0x0000000406062812 */ /* 0x000fe200078efcff */
[----:B---3--:R-:W-:Y:S02]  /*24a0*/  IMAD.SHL.U32 R2, R0, 0x80, RZ ;  /* 0x0000008000027824 */ /* 0x008fe400078e00ff */
[----:B------:R-:W-:-:S03]  /*24b0*/  IMAD.MOV.U32 R0, RZ, RZ, c[0x0][0x228] ;  /* 0x00008a00ff007624 */ /* 0x000fc600078e00ff */
[----:B------:R1:W-:Y:S04]  /*24c0*/  STL [R1+0x54], R2 ;  /* 0x0000540201007387 */ /* 0x0003e80000100800 */
[----:B------:R3:W-:Y:S01]  /*24d0*/  STL [R1+0x20], R6 ;  /* 0x0000200601007387 */ /* 0x0007e20000100800 */
[----:B-1----:R-:W-:-:S05]  /*24e0*/  IADD3 R2, R2, 0x7f, RZ ;  /* 0x0000007f02027810 */ /* 0x002fca0007ffe0ff */
[----:B------:R-:W-:-:S05]  /*24f0*/  @P2 IMAD.HI.U32 R3, R2, c[0x0][0x2c8], RZ ;  /* 0x0000b20002032a27 */ /* 0x000fca00078e00ff */
[----:B------:R-:W-:Y:S01]  /*2500*/  @P2 SHF.R.U32.HI R2, RZ, c[0x0][0x2cc], R3 ;  /* 0x0000b300ff022a19 */ /* 0x000fe20000011603 */
[----:B------:R-:W-:Y:S01]  /*2510*/  BSSY B0, `(.L_x_1214) ;  /* 0x0000037000007945 */ /* 0x000fe20003800000 */
[----:B--2---:R-:W-:-:S04]  /*2520*/  @P5 IMAD.IADD R0, R4, 0x1, -R5 ;  /* 0x0000000104005824 */ /* 0x004fc800078e0a05 */
[----:B---3--:R-:W-:-:S05]  /*2530*/  IMAD.IADD R6, R7, 0x1, R0 ;  /* 0x0000000107067824 */ /* 0x008fca00078e0200 */
[C---:B------:R-:W-:Y:S02]  /*2540*/  IADD3 R154, R6.reuse, 0x30, -R8 ;  /* 0x00000030069a7810 */ /* 0x040fe40007ffe808 */
[----:B------:R-:W-:Y:S02]  /*2550*/  IADD3 R4, R6, 0x2f, RZ ;  /* 0x0000002f06047810 */ /* 0x000fe40007ffe0ff */
[----:B------:R-:W-:Y:S01]  /*2560*/  LOP3.LUT R5, R9, 0xff000000, RZ, 0xc0, !PT ;  /* 0xff00000009057812 */ /* 0x000fe200078ec0ff */
[----:B------:R-:W-:Y:S01]  /*2570*/  IMAD.IADD R3, R154, 0x1, R2 ;  /* 0x000000019a037824 */ /* 0x000fe200078e0202 */
[----:B------:R1:W-:Y:S01]  /*2580*/  STL [R1+0x3c], R6 ;  /* 0x00003c0601007387 */ /* 0x0003e20000100800 */
[----:B------:R-:W-:Y:S01]  /*2590*/  IMAD.HI R2, R4, 0x2aaaaaab, RZ ;  /* 0x2aaaaaab04027827 */ /* 0x000fe200078e02ff */
[----:B------:R-:W-:-:S04]  /*25a0*/  SHF.R.U32.HI R8, RZ, 0x8, R5 ;  /* 0x00000008ff087819 */ /* 0x000fc80000011605 */
[----:B------:R-:W-:-:S04]  /*25b0*/  SHF.R.U32.HI R4, RZ, 0x1f, R2 ;  /* 0x0000001fff047819 */ /* 0x000fc80000011602 */
[----:B------:R-:W-:Y:S01]  /*25c0*/  LEA.HI.SX32 R153, R2, R4, 0x1d ;  /* 0x0000000402997211 */ /* 0x000fe200078feaff */
[----:B-1----:R-:W-:Y:S01]  /*25d0*/  IMAD.HI R6, R3, 0x2aaaaaab, RZ ;  /* 0x2aaaaaab03067827 */ /* 0x002fe200078e02ff */
[----:B------:R-:W-:-:S04]  /*25e0*/  LOP3.LUT R3, R9, 0xff0000, RZ, 0xc0, !PT ;  /* 0x00ff000009037812 */ /* 0x000fc800078ec0ff */
[----:B------:R-:W-:Y:S02]  /*25f0*/  LEA.HI R3, R3, R8, RZ, 0x10 ;  /* 0x0000000803037211 */ /* 0x000fe400078f80ff */
[----:B------:R-:W-:Y:S02]  /*2600*/  SHF.R.U32.HI R5, RZ, 0x1f, R6 ;  /* 0x0000001fff057819 */ /* 0x000fe40000011606 */
[----:B------:R-:W-:Y:S02]  /*2610*/  SHF.R.U32.HI R9, RZ, 0x10, R3 ;  /* 0x00000010ff097819 */ /* 0x000fe40000011603 */
[----:B------:R-:W-:Y:S02]  /*2620*/  LOP3.LUT R16, R3, 0xff, RZ, 0xc0, !PT ;  /* 0x000000ff03107812 */ /* 0x000fe400078ec0ff */
[----:B------:R-:W-:Y:S01]  /*2630*/  LEA.HI.SX32 R2, R6, R5, 0x1d ;  /* 0x0000000506027211 */ /* 0x000fe200078feaff */
[----:B------:R1:W-:Y:S03]  /*2640*/  STL [R1+0x40], R9 ;  /* 0x0000400901007387 */ /* 0x0003e60000100800 */
[----:B------:R-:W-:Y:S01]  /*2650*/  IMNMX R6, R153, R2, PT ;  /* 0x0000000299067217 */ /* 0x000fe20003800200 */
[----:B------:R1:W-:Y:S03]  /*2660*/  STL [R1+0x80], R16 ;  /* 0x0000801001007387 */ /* 0x0003e60000100800 */
[----:B------:R-:W-:-:S02]  /*2670*/  ISETP.GE.AND P0, PT, R6, 0x1, PT ;  /* 0x000000010600780c */ /* 0x000fc40003f06270 */
[----:B------:R-:W-:Y:S01]  /*2680*/  ISETP.NE.AND P1, PT, R9, RZ, PT ;  /* 0x000000ff0900720c */ /* 0x000fe20003f25270 */
[----:B------:R-:W-:-:S03]  /*2690*/  IMAD.MOV.U32 R2, RZ, RZ, RZ ;  /* 0x000000ffff027224 */ /* 0x000fc600078e00ff */
[----:B------:R-:W-:-:S07]  /*26a0*/  SEL R137, R9, c[0x0][0x338], P1 ;  /* 0x0000ce0009897a07 */ /* 0x000fce0000800000 */
[----:B------:R-:W-:Y:S05]  /*26b0*/  @!P0 BRA `(.L_x_1215) ;  /* 0x000001c000008947 */ /* 0x000fea0003800000 */
[----:B------:R-:W-:Y:S02]  /*26c0*/  IABS R3, R137 ;  /* 0x0000008900037213 */ /* 0x000fe40000000000 */
[----:B------:R-:W-:Y:S02]  /*26d0*/  IADD3 R8, R137, -0x1, R6 ;  /* 0xffffffff89087810 */ /* 0x000fe40007ffe006 */
[----:B------:R-:W2:Y:S02]  /*26e0*/  I2F.RP R2, R3 ;  /* 0x0000000300027306 */ /* 0x000ea40000209400 */
[----:B------:R-:W-:-:S06]  /*26f0*/  IABS R11, R8 ;  /* 0x00000008000b7213 */ /* 0x000fcc0000000000 */
[----:B--2---:R-:W2:Y:S02]  /*2700*/  MUFU.RCP R2, R2 ;  /* 0x0000000200027308 */ /* 0x004ea40000001000 */
[----:B--2---:R-:W-:-:S06]  /*2710*/  IADD3 R2, R2, 0xffffffe, RZ ;  /* 0x0ffffffe02027810 */ /* 0x004fcc0007ffe0ff */
[----:B------:R-:W2:Y:S02]  /*2720*/  F2I.FTZ.U32.TRUNC.NTZ R5, R2 ;  /* 0x0000000200057305 */ /* 0x000ea4000021f000 */
[----:B--2---:R-:W-:-:S04]  /*2730*/  IMAD.MOV R2, RZ, RZ, -R5 ;  /* 0x000000ffff027224 */ /* 0x004fc800078e0a05 */
[----:B------:R-:W-:Y:S01]  /*2740*/  IMAD.MOV.U32 R4, RZ, RZ, R2 ;  /* 0x000000ffff047224 */ /* 0x000fe200078e0002 */
[----:B------:R-:W-:-:S03]  /*2750*/  IABS R2, R137 ;  /* 0x0000008900027213 */ /* 0x000fc60000000000 */
[----:B-1----:R-:W-:Y:S02]  /*2760*/  IMAD R9, R4, R3, RZ ;  /* 0x0000000304097224 */ /* 0x002fe400078e02ff */
        /* <DEDUP_REMOVED lines=17> */
.L_x_1215:
[----:B------:R-:W-:Y:S05]  /*2880*/  BSYNC B0 ;  /* 0x0000000000007941 */ /* 0x000fea0003800000 */
.L_x_1214:
[----:B------:R-:W-:Y:S01]  /*2890*/  IMAD R3, R16, R2, RZ ;  /* 0x0000000210037224 */ /* 0x000fe200078e02ff */
        /* <DEDUP_REMOVED lines=21> */
[----:B------:R-:W3:Y:S04]  /*29f0*/  LDL R9, [R1+0x30] ;  /* 0x0000300001097983 */ /* 0x000ee80000100800 */
[----:B------:R-:W4:Y:S04]  /*2a00*/  LDL R8, [R1+0x34] ;  /* 0x0000340001087983 */ /* 0x000f280000100800 */
[----:B------:R-:W3:Y:S04]  /*2a10*/  LDL R21, [R1+0x18] ;  /* 0x0000180001157983 */ /* 0x000ee80000100800 */
[----:B------:R-:W1:Y:S01]  /*2a20*/  S2R R11, SR_TID.X ;  /* 0x00000000000b7919 */ /* 0x000e620000002100 */
[----:B------:R-:W-:-:S02]  /*2a30*/  SHF.R.S32.HI R3, RZ, 0x1f, R13 ;  /* 0x0000001fff037819 */ /* 0x000fc4000001140d */
[----:B-1----:R-:W-:-:S04]  /*2a40*/  SHF.R.S32.HI R10, RZ, 0x1f, R11 ;  /* 0x0000001fff0a7819 */ /* 0x002fc8000001140b */
[----:B------:R-:W-:-:S04]  /*2a50*/  LEA.HI R10, R10, R11, RZ, 0x2 ;  /* 0x0000000b0a0a7211 */ /* 0x000fc800078f10ff */
[----:B------:R-:W-:-:S04]  /*2a60*/  SHF.R.S32.HI R10, RZ, 0x2, R10 ;  /* 0x00000002ff0a7819 */ /* 0x000fc8000001140a */
[----:B------:R-:W-:-:S04]  /*2a70*/  IADD3 R131, P0, R10, R13, RZ ;  /* 0x0000000d0a837210 */ /* 0x000fc80007f1e0ff */
[----:B------:R-:W-:-:S05]  /*2a80*/  LEA.HI.X.SX32 R134, R10, R3, 0x1, P0 ;  /* 0x000000030a867211 */ /* 0x000fca00000f0eff */
[----:B------:R-:W-:Y:S01]  /*2a90*/  IMAD R3, R134, c[0x0][0x238], RZ ;  /* 0x00008e0086037a24 */ /* 0x000fe200078e02ff */
[----:B------:R-:W-:-:S03]  /*2aa0*/  IADD3 R31, R2, -0x1, RZ ;  /* 0xffffffff021f7810 */ /* 0x000fc60007ffe0ff */
[----:B------:R-:W-:Y:S01]  /*2ab0*/  IMAD R3, R131, c[0x0][0x23c], R3 ;  /* 0x00008f0083037a24 */ /* 0x000fe200078e0203 */
[----:B------:R-:W-:Y:S02]  /*2ac0*/  ISETP.NE.AND P3, PT, R14, RZ, PT ;  /* 0x000000ff0e00720c */ /* 0x000fe40003f65270 */
[----:B------:R-:W-:Y:S01]  /*2ad0*/  SEL R14, R20, RZ, !P5 ;  /* 0x000000ff140e7207 */ /* 0x000fe20006800000 */
[----:B------:R-:W-:Y:S01]  /*2ae0*/  IMAD.MOV.U32 R140, RZ, RZ, 0x30 ;  /* 0x00000030ff8c7424 */ /* 0x000fe200078e00ff */
[----:B------:R-:W-:-:S03]  /*2af0*/  SEL R13, R18, RZ, !P5 ;  /* 0x000000ff120d7207 */ /* 0x000fc60006800000 */
[C---:B------:R-:W-:Y:S02]  /*2b00*/  IMAD R156, R140.reuse, c[0x0][0x23c], RZ ;  /* 0x00008f008c9c7a24 */ /* 0x040fe400078e02ff */
[----:B------:R-:W-:-:S04]  /*2b10*/  IMAD.WIDE.U32 R146, R140, c[0x0][0x238], RZ ;  /* 0x00008e008c927a25 */ /* 0x000fc800078e00ff */
[----:B------:R-:W-:Y:S01]  /*2b20*/  IMAD.IADD R156, R147, 0x1, R156 ;  /* 0x00000001939c7824 */ /* 0x000fe200078e029c */
[----:B------:R-:W-:Y:S01]  /*2b30*/  MOV R157, c[0x0][0x238] ;  /* 0x00008e00009d7a02 */ /* 0x000fe20000000f00 */
[----:B------:R-:W-:-:S05]  /*2b40*/  IMAD.MOV.U32 R155, RZ, RZ, 0x5 ;  /* 0x00000005ff9b7424 */ /* 0x000fca00078e00ff */
[C---:B------:R-:W-:Y:S02]  /*2b50*/  SHF.L.U64.HI R155, R157.reuse, R155, c[0x0][0x23c] ;  /* 0x00008f009d9b7619 */ /* 0x040fe4000001029b */
[----:B------:R-:W-:Y:S01]  /*2b60*/  SHF.L.U32 R157, R157, 0x5, RZ ;  /* 0x000000059d9d7819 */ /* 0x000fe200000006ff */
[----:B--2---:R-:W-:-:S04]  /*2b70*/  IMAD.WIDE.U32 R4, R131, c[0x0][0x238], R16 ;  /* 0x00008e0083047a25 */ /* 0x004fc800078e0010 */
[----:B------:R-:W-:Y:S01]  /*2b80*/  IMAD.IADD R3, R5, 0x1, R3 ;  /* 0x0000000105037824 */ /* 0x000fe200078e0203 */
[----:B------:R-:W-:Y:S01]  /*2b90*/  MOV R2, R4 ;  /* 0x0000000400027202 */ /* 0x000fe20000000f00 */
[----:B------:R-:W-:-:S04]  /*2ba0*/  IMAD R5, R31, -0x30, R0 ;  /* 0xffffffd01f057824 */ /* 0x000fc800078e0200 */
[----:B------:R-:W-:Y:S01]  /*2bb0*/  IMAD.WIDE.U32 R2, R22, c[0x0][0x240], R2 ;  /* 0x0000900016027a25 */ /* 0x000fe200078e0002 */
[----:B------:R-:W-:-:S03]  /*2bc0*/  IMNMX R5, R5, 0x30, PT ;  /* 0x0000003005057817 */ /* 0x000fc60003800200 */
[----:B------:R-:W-:Y:S02]  /*2bd0*/  IMAD R3, R22, c[0x0][0x244], R3 ;  /* 0x0000910016037a24 */ /* 0x000fe400078e0203 */
[----:B------:R-:W-:Y:S02]  /*2be0*/  IMAD R4, R14, c[0x0][0x248], RZ ;  /* 0x000092000e047a24 */ /* 0x000fe400078e02ff */
[----:B------:R-:W-:Y:S02]  /*2bf0*/  IMAD.IADD R7, R5, 0x1, -R10 ;  /* 0x0000000105077824 */ /* 0x000fe400078e0a0a */
[C---:B------:R-:W-:Y:S02]  /*2c00*/  IMAD R4, R13.reuse, c[0x0][0x24c], R4 ;  /* 0x000093000d047a24 */ /* 0x040fe400078e0204 */
[----:B------:R-:W-:Y:S01]  /*2c10*/  IMAD.WIDE.U32 R98, R13, c[0x0][0x248], R2 ;  /* 0x000092000d627a25 */ /* 0x000fe200078e0002 */
[----:B------:R-:W-:Y:S02]  /*2c20*/  ISETP.GE.AND P1, PT, R7, 0x1, PT ;  /* 0x000000010700780c */ /* 0x000fe40003f26270 */
[----:B------:R-:W-:Y:S01]  /*2c30*/  SHF.R.S32.HI R3, RZ, 0x1f, R31 ;  /* 0x0000001fff037819 */ /* 0x000fe2000001141f */
[----:B------:R-:W-:Y:S01]  /*2c40*/  IMAD R2, R156, R31, RZ ;  /* 0x0000001f9c027224 */ /* 0x000fe200078e02ff */
[----:B------:R-:W-:Y:S01]  /*2c50*/  IADD3 R89, R99, R4, RZ ;  /* 0x0000000463597210 */ /* 0x000fe20007ffe0ff */
[----:B------:R-:W-:-:S02]  /*2c60*/  IMAD.MOV.U32 R88, RZ, RZ, R98 ;  /* 0x000000ffff587224 */ /* 0x000fc400078e0062 */
[-C--:B------:R-:W-:Y:S02]  /*2c70*/  IMAD R2, R3, R146.reuse, R2 ;  /* 0x0000009203027224 */ /* 0x080fe400078e0202 */
[----:B------:R-:W-:Y:S01]  /*2c80*/  IMAD.WIDE.U32 R4, R31, R146, R88 ;  /* 0x000000921f047225 */ /* 0x000fe200078e0058 */
[----:B------:R-:W-:-:S03]  /*2c90*/  ISETP.GE.AND P6, PT, R16, c[0x0][0x1d4], PT ;  /* 0x0000750010007a0c */ /* 0x000fc60003fc6270 */
[----:B------:R-:W-:Y:S01]  /*2ca0*/  IMAD.IADD R6, R5, 0x1, R2 ;  /* 0x0000000105067824 */ /* 0x000fe200078e0202 */
[----:B------:R-:W-:Y:S02]  /*2cb0*/  @P1 LEA R2, P0, R4, c[0x0][0x220], 0x1 ;  /* 0x0000880004021a11 */ /* 0x000fe400078008ff */
[----:B---3--:R-:W-:Y:S02]  /*2cc0*/  ISETP.GE.AND P5, PT, R9, c[0x0][0x1d4], PT ;  /* 0x0000750009007a0c */ /* 0x008fe40003fa6270 */
[----:B----4-:R-:W-:Y:S02]  /*2cd0*/  ISETP.GE.AND P4, PT, R8, c[0x0][0x1d4], PT ;  /* 0x0000750008007a0c */ /* 0x010fe40003f86270 */
[----:B------:R-:W-:Y:S02]  /*2ce0*/  @P1 LEA.HI.X R3, R4, c[0x0][0x224], R6, 0x1, P0 ;  /* 0x0000890004031a11 */ /* 0x000fe400000f0c06 */
[----:B------:R-:W-:Y:S01]  /*2cf0*/  ISETP.GT.AND P0, PT, R7, 0x20, PT ;  /* 0x000000200700780c */ /* 0x000fe20003f04270 */
[----:B------:R-:W-:-:S05]  /*2d00*/  @P1 IMAD.SHL.U32 R5, R21, 0x2, RZ ;  /* 0x0000000215051824 */ /* 0x000fca00078e00ff */
[----:B------:R-:W-:Y:S01]  /*2d10*/  @!PT LDS RZ, [RZ] ;  /* 0x00000000fffff984 */ /* 0x000fe20000000800 */
[----:B------:R-:W-:Y:S01]  /*2d20*/  @!PT LDS RZ, [RZ] ;  /* 0x00000000fffff984 */ /* 0x000fe20000000800 */
[----:B------:R-:W-:Y:S01]  /*2d30*/  @!PT LDS RZ, [RZ] ;  /* 0x00000000fffff984 */ /* 0x000fe20000000800 */
[----:B------:R1:W-:Y:S04]  /*2d40*/  @P1 LDGSTS.E.BYPASS.LTC128B.128 [R5+0x3c80], [R2.64], !P6 ;  /* 0x03c8000002051fae */ /* 0x0003e8000f101d46 */
[----:B------:R1:W-:Y:S04]  /*2d50*/  @P1 LDGSTS.E.BYPASS.LTC128B.128 [R5+0x4880], [R2.64+0x40], !P5 ;  /* 0x0488004002051fae */ /* 0x0003e8000e901d46 */
[----:B------:R1:W-:Y:S02]  /*2d60*/  @P1 LDGSTS.E.BYPASS.LTC128B.128 [R5+0x5480], [R2.64+0x80], !P4 ;  /* 0x0548008002051fae */ /* 0x0003e4000e101d46 */
[----:B-1----:R-:W-:-:S05]  /*2d70*/  @P0 IADD3 R3, P1, R157, R4, RZ ;  /* 0x000000049d030210 */ /* 0x002fca0007f3e0ff */
[----:B------:R-:W-:Y:S01]  /*2d80*/  @P0 IMAD.X R6, R6, 0x1, R155, P1 ;  /* 0x0000000106060824 */ /* 0x000fe200008e069b */
[----:B------:R-:W-:-:S04]  /*2d90*/  @P0 LEA R2, P1, R3, c[0x0][0x220], 0x1 ;  /* 0x0000880003020a11 */ /* 0x000fc800078208ff */
[----:B------:R-:W-:Y:S02]  /*2da0*/  @P0 LEA.HI.X R3, R3, c[0x0][0x224], R6, 0x1, P1 ;  /* 0x0000890003030a11 */ /* 0x000fe400008f0c06 */
[----:B------:R-:W-:-:S04]  /*2db0*/  ISETP.NE.U32.AND P1, PT, RZ, c[0x0][0x340], PT ;  /* 0x0000d000ff007a0c */ /* 0x000fc80003f25070 */
[----:B------:R-:W-:-:S13]  /*2dc0*/  ISETP.NE.AND.EX P1, PT, RZ, c[0x0][0x344], PT, P1 ;  /* 0x0000d100ff007a0c */ /* 0x000fda0003f25310 */
[----:B------:R-:W-:-:S06]  /*2dd0*/  @P1 IMAD.WIDE R6, R18, R15, c[0x0][0x340] ;  /* 0x0000d00012061625 */ /* 0x000fcc00078e020f */
[----:B------:R1:W2:Y:S04]  /*2de0*/  @P1 LDG.E R6, [R6.64] ;  /* 0x0000000606061981 */ /* 0x0002a8000c1e1900 */
[----:B------:R-:W3:Y:S01]  /*2df0*/  S2R R19, SR_TID.X ;  /* 0x0000000000137919 */ /* 0x000ee20000002100 */
[----:B-1----:R-:W-:-:S05]  /*2e00*/  IMAD.IADD R7, R12, 0x1, R148 ;  /* 0x000000010c077824 */ /* 0x002fca00078e0294 */
[----:B------:R-:W-:Y:S01]  /*2e10*/  SHF.R.S32.HI R11, RZ, 0x1f, R7 ;  /* 0x0000001fff0b7819 */ /* 0x000fe20000011407 */
[----:B------:R-:W-:-:S04]  /*2e20*/  IMAD.WIDE.U32 R4, R7, c[0x0][0x1e0], RZ ;  /* 0x0000780007047a25 */ /* 0x000fc800078e00ff */
[----:B------:R-:W-:-:S04]  /*2e30*/  IMAD R8, R11, c[0x0][0x1e0], RZ ;  /* 0x000078000b087a24 */ /* 0x000fc800078e02ff */
[----:B------:R-:W-:-:S05]  /*2e40*/  IMAD R8, R7, c[0x0][0x1e4], R8 ;  /* 0x0000790007087a24 */ /* 0x000fca00078e0208 */
[----:B------:R-:W-:-:S05]  /*2e50*/  IADD3 R5, R5, R8, RZ ;  /* 0x0000000805057210 */ /* 0x000fca0007ffe0ff */
[----:B------:R-:W-:-:S04]  /*2e60*/  IMAD.WIDE.U32 R8, R22, c[0x0][0x1e8], R4 ;  /* 0x00007a0016087a25 */ /* 0x000fc800078e0004 */
[----:B------:R-:W-:Y:S02]  /*2e70*/  @P0 IMAD.SHL.U32 R4, R21, 0x2, RZ ;  /* 0x0000000215040824 */ /* 0x000fe400078e00ff */
[----:B------:R-:W-:-:S03]  /*2e80*/  IMAD R5, R22, c[0x0][0x1ec], R9 ;  /* 0x00007b0016057a24 */ /* 0x000fc600078e0209 */
[----:B------:R1:W-:Y:S04]  /*2e90*/  @P0 LDGSTS.E.BYPASS.LTC128B.128 [R4+0x4480], [R2.64], !P6 ;  /* 0x0448000002040fae */ /* 0x0003e8000f101d46 */
[----:B------:R1:W-:Y:S04]  /*2ea0*/  @P0 LDGSTS.E.BYPASS.LTC128B.128 [R4+0x5080], [R2.64+0x40], !P5 ;  /* 0x0508004002040fae */ /* 0x0003e8000e901d46 */
[----:B------:R1:W-:Y:S01]  /*2eb0*/  @P0 LDGSTS.E.BYPASS.LTC128B.128 [R4+0x5c80], [R2.64+0x80], !P4 ;  /* 0x05c8008002040fae */ /* 0x0003e2000e101d46 */
[----:B------:R-:W-:-:S03]  /*2ec0*/  IMAD.MOV.U32 R160, RZ, RZ, c[0x0][0x27c] ;  /* 0x00009f00ffa07624 */ /* 0x000fc600078e00ff */
[----:B------:R-:W0:Y:S01]  /*2ed0*/  LDGDEPBAR ;  /* 0x00000000000079af */ /* 0x000e220000000000 */
[----:B------:R-:W-:Y:S01]  /*2ee0*/  WARPSYNC 0xffffffff ;  /* 0xffffffff00007948 */ /* 0x000fe20003800000 */
[----:B------:R-:W-:Y:S02]  /*2ef0*/  ISETP.GE.AND P2, PT, R104, c[0x0][0x27c], PT ;  /* 0x00009f0068007a0c */ /* 0x000fe40003f46270 */
[----:B------:R-:W-:Y:S02]  /*2f00*/  SHF.R.S32.HI R115, RZ, 0x1f, R114 ;  /* 0x0000001fff737819 */ /* 0x000fe40000011472 */
[----:B-----5:R-:W-:Y:S01]  /*2f10*/  SHF.R.S32.HI R25, RZ, 0x1f, R138 ;  /* 0x0000001fff197819 */ /* 0x020fe2000001148a */
[----:B-1----:R-:W-:Y:S01]  /*2f20*/  IMAD.MOV.U32 R4, RZ, RZ, R8 ;  /* 0x000000ffff047224 */ /* 0x002fe200078e0008 */
[----:B--2---:R-:W-:Y:S01]  /*2f30*/  @P1 SHF.R.S32.HI R10, RZ, 0x1f, R6 ;  /* 0x0000001fff0a1819 */ /* 0x004fe20000011406 */
[----:B------:R-:W-:Y:S01]  /*2f40*/  @!P1 IMAD.MOV.U32 R10, RZ, RZ, R20 ;  /* 0x000000ffff0a9224 */ /* 0x000fe200078e0014 */
[----:B---3--:R-:W-:-:S04]  /*2f50*/  LEA.HI R20, R19, R19, RZ, 0x1 ;  /* 0x0000001313147211 */ /* 0x008fc800078f08ff */
[----:B------:R-:W-:Y:S02]  /*2f60*/  SHF.R.S32.HI R20, RZ, 0x1, R20 ;  /* 0x00000001ff147819 */ /* 0x000fe40000011414 */
[----:B------:R-:W-:Y:S02]  /*2f70*/  @!P1 MOV R6, R18 ;  /* 0x0000001200069202 */ /* 0x000fe40000000f00 */
[----:B------:R-:W-:Y:S02]  /*2f80*/  SEL R21, R10, RZ, !P3 ;  /* 0x000000ff0a157207 */ /* 0x000fe40005800000 */
[----:B------:R-:W-:Y:S02]  /*2f90*/  SHF.R.S32.HI R9, RZ, 0x1f, R20 ;  /* 0x0000001fff097819 */ /* 0x000fe40000011414 */
[----:B------:R-:W-:Y:S01]  /*2fa0*/  SEL R15, R6, RZ, !P3 ;  /* 0x000000ff060f7207 */ /* 0x000fe20005800000 */
[----:B------:R-:W-:Y:S02]  /*2fb0*/  IMAD R2, R21, c[0x0][0x1f0], RZ ;  /* 0x00007c0015027a24 */ /* 0x000fe400078e02ff */
[----:B------:R-:W-:-:S02]  /*2fc0*/  IMAD R3, R9, c[0x0][0x1e0], RZ ;  /* 0x0000780009037a24 */ /* 0x000fc400078e02ff */
[C---:B------:R-:W-:Y:S02]  /*2fd0*/  IMAD R2, R15.reuse, c[0x0][0x1f4], R2 ;  /* 0x00007d000f027a24 */ /* 0x040fe400078e0202 */
[----:B------:R-:W-:-:S04]  /*2fe0*/  IMAD.WIDE.U32 R78, R15, c[0x0][0x1f0], R4 ;  /* 0x00007c000f4e7a25 */ /* 0x000fc800078e0004 */
[----:B------:R-:W-:-:S04]  /*2ff0*/  IMAD.WIDE.U32 R158, R20, c[0x0][0x1e0], RZ ;  /* 0x00007800149e7a25 */ /* 0x000fc800078e00ff */
[----:B------:R-:W-:Y:S01]  /*3000*/  IMAD R3, R20, c[0x0][0x1e4], R3 ;  /* 0x0000790014037a24 */ /* 0x000fe200078e0203 */
[----:B------:R-:W-:Y:S02]  /*3010*/  SHF.L.U32 R6, R160, 0x1, RZ ;  /* 0x00000001a0067819 */ /* 0x000fe400000006ff */
[----:B------:R-:W-:Y:S01]  /*3020*/  IADD3 R77, R79, R2, RZ ;  /* 0x000000024f4d7210 */ /* 0x000fe20007ffe0ff */
[----:B------:R-:W-:Y:S02]  /*3030*/  IMAD.IADD R133, R159, 0x1, R3 ;  /* 0x000000019f857824 */ /* 0x000fe400078e0203 */
[----:B------:R-:W2:Y:S01]  /*3040*/  LDL R35, [R1+0x74] ;  /* 0x0000740001237983 */ /* 0x000ea20000100800 */
[----:B------:R-:W-:Y:S01]  /*3050*/  IMAD.WIDE.U32 R2, R22, c[0x0][0x260], R16 ;  /* 0x0000980016027a25 */ /* 0x000fe200078e0010 */
[----:B------:R-:W-:Y:S02]  /*3060*/  IADD3 R136, P0, R20, R7, RZ ;  /* 0x0000000714887210 */ /* 0x000fe40007f1e0ff */
[----:B------:R-:W3:Y:S01]  /*3070*/  LDL R33, [R1+0x78] ;  /* 0x0000780001217983 */ /* 0x000ee20000100800 */
[----:B------:R-:W-:Y:S01]  /*3080*/  IMAD R4, R14, c[0x0][0x268], RZ ;  /* 0x00009a000e047a24 */ /* 0x000fe200078e02ff */
[----:B------:R-:W-:Y:S01]  /*3090*/  SEL R16, RZ, c[0x0][0x27c], !P2 ;  /* 0x00009f00ff107a07 */ /* 0x000fe20005000000 */
[----:B------:R-:W-:Y:S01]  /*30a0*/  IMAD R3, R22, c[0x0][0x264], R3 ;  /* 0x0000990016037a24 */ /* 0x000fe200078e0203 */
[----:B------:R-:W4:Y:S01]  /*30b0*/  LDL R34, [R1+0x7c] ;  /* 0x00007c0001227983 */ /* 0x000f220000100800 */
[----:B------:R-:W-:Y:S01]  /*30c0*/  IMAD R8, R9, c[0x0][0x280], RZ ;  /* 0x0000a00009087a24 */ /* 0x000fe200078e02ff */
[----:B------:R-:W-:Y:S01]  /*30d0*/  ISETP.GE.AND P1, PT, R112, c[0x0][0x27c], PT ;  /* 0x00009f0070007a0c */ /* 0x000fe20003f26270 */
[----:B------:R-:W-:Y:S01]  /*30e0*/  IMAD.X R135, R11, 0x1, R9, P0 ;  /* 0x000000010b877824 */ /* 0x000fe200000e0609 */
[C---:B------:R-:W-:Y:S01]  /*30f0*/  IADD3 R19, -R6.reuse, c[0x0][0x1d4], RZ ;  /* 0x0000750006137a10 */ /* 0x040fe20007ffe1ff */
[----:B------:R-:W-:Y:S01]  /*3100*/  IMAD R32, R13, c[0x0][0x26c], R4 ;  /* 0x00009b000d207a24 */ /* 0x000fe200078e0204 */
[----:B------:R-:W-:Y:S01]  /*3110*/  ISETP.GE.AND P0, PT, R111, c[0x0][0x27c], PT ;  /* 0x00009f006f007a0c */ /* 0x000fe20003f06270 */
[----:B------:R-:W-:Y:S01]  /*3120*/  IMAD R9, R9, c[0x0][0x290], RZ ;  /* 0x0000a40009097a24 */ /* 0x000fe200078e02ff */
[CC--:B------:R-:W-:Y:S01]  /*3130*/  SEL R18, R6.reuse, R19.reuse, !P2 ;  /* 0x0000001306127207 */ /* 0x0c0fe20005000000 */
[----:B------:R-:W-:Y:S01]  /*3140*/  IMAD.WIDE.U32 R82, R13, c[0x0][0x268], R2 ;  /* 0x00009a000d527a25 */ /* 0x000fe200078e0002 */
[----:B------:R-:W-:-:S02]  /*3150*/  SEL R17, R6, R19, !P1 ;  /* 0x0000001306117207 */ /* 0x000fc40004800000 */
[----:B------:R-:W-:Y:S01]  /*3160*/  SEL R19, R6, R19, !P0 ;  /* 0x0000001306137207 */ /* 0x000fe20004000000 */
[----:B------:R-:W-:Y:S01]  /*3170*/  IMAD.WIDE.U32 R4, R20, c[0x0][0x280], R114 ;  /* 0x0000a00014047a25 */ /* 0x000fe200078e0072 */
[----:B------:R-:W-:Y:S01]  /*3180*/  ULDC.U8 UR4, c[0x0][0x298] ;  /* 0x0000a60000047ab9 */ /* 0x000fe20000000000 */
[----:B------:R-:W-:Y:S02]  /*3190*/  ISETP.GE.AND P2, PT, R160, 0x1, PT ;  /* 0x00000001a000780c */ /* 0x000fe40003f46270 */
[C---:B------:R-:W-:Y:S02]  /*31a0*/  IMAD R8, R20.reuse, c[0x0][0x284], R8 ;  /* 0x0000a10014087a24 */ /* 0x040fe400078e0208 */
[----:B------:R-:W-:-:S04]  /*31b0*/  IMAD.WIDE.U32 R12, R20, c[0x0][0x280], R104 ;  /* 0x0000a000140c7a25 */ /* 0x000fc800078e0068 */
[----:B------:R-:W-:Y:S02]  /*31c0*/  IMAD R14, R20, c[0x0][0x294], R9 ;  /* 0x0000a500140e7a24 */ /* 0x000fe400078e0209 */
[----:B------:R-:W-:Y:S02]  /*31d0*/  IMAD.IADD R9, R5, 0x1, R8 ;  /* 0x0000000105097824 */ /* 0x000fe400078e0208 */
[----:B------:R-:W-:Y:S02]  /*31e0*/  IMAD.IADD R5, R8, 0x1, R13 ;  /* 0x0000000108057824 */ /* 0x000fe400078e020d */
[----:B------:R-:W-:Y:S02]  /*31f0*/  IMAD.IADD R13, R104, 0x1, R16 ;  /* 0x00000001680d7824 */ /* 0x000fe400078e0210 */
[----:B------:R-:W-:-:S04]  /*3200*/  IMAD.WIDE.U32 R2, R22, c[0x0][0x210], R104 ;  /* 0x0000840016027a25 */ /* 0x000fc800078e0068 */
[----:B------:R-:W-:Y:S02]  /*3210*/  IMAD.MOV.U32 R8, RZ, RZ, R4 ;  /* 0x000000ffff087224 */ /* 0x000fe400078e0004 */
[----:B------:R-:W-:Y:S01]  /*3220*/  IMAD.MOV.U32 R4, RZ, RZ, R12 ;  /* 0x000000ffff047224 */ /* 0x000fe200078e000c */
[----:B------:R-:W-:Y:S01]  /*3230*/  SHF.R.S32.HI R12, RZ, 0x1f, R13 ;  /* 0x0000001fff0c7819 */ /* 0x000fe2000001140d */
[----:B------:R-:W-:Y:S02]  /*3240*/  IMAD R11, R22, c[0x0][0x214], R3 ;  /* 0x00008500160b7a24 */ /* 0x000fe400078e0203 */
[----:B------:R-:W-:Y:S01]  /*3250*/  IMAD.MOV.U32 R10, RZ, RZ, R2 ;  /* 0x000000ffff0a7224 */ /* 0x000fe200078e0002 */
[-C--:B------:R-:W-:Y:S01]  /*3260*/  LEA.HI R16, R12, R13.reuse, RZ, 0x3 ;  /* 0x0000000d0c107211 */ /* 0x080fe200078f18ff */
[----:B------:R-:W-:Y:S01]  /*3270*/  IMAD.WIDE.U32 R6, R20, c[0x0][0x290], R114 ;  /* 0x0000a40014067a25 */ /* 0x000fe200078e0072 */
[----:B------:R-:W-:-:S03]  /*3280*/  LEA.HI R22, R12, R13, RZ, 0x5 ;  /* 0x0000000d0c167211 */ /* 0x000fc600078f28ff */
[----:B------:R-:W-:Y:S01]  /*3290*/  IMAD.WIDE.U32 R2, R20, c[0x0][0x290], R104 ;  /* 0x0000a40014027a25 */ /* 0x000fe200078e0068 */
[----:B------:R-:W-:-:S03]  /*32a0*/  SEL R12, RZ, c[0x0][0x27c], !P1 ;  /* 0x00009f00ff0c7a07 */ /* 0x000fc60004800000 */
[----:B------:R-:W-:Y:S02]  /*32b0*/  IMAD.IADD R7, R7, 0x1, R14 ;  /* 0x0000000107077824 */ /* 0x000fe400078e020e */
[----:B------:R-:W-:Y:S01]  /*32c0*/  IMAD.IADD R3, R14, 0x1, R3 ;  /* 0x000000010e037824 */ /* 0x000fe200078e0203 */
[----:B------:R-:W-:Y:S01]  /*32d0*/  SHF.R.S32.HI R14, RZ, 0x1f, R17 ;  /* 0x0000001fff0e7819 */ /* 0x000fe20000011411 */
[----:B------:R-:W-:Y:S01]  /*32e0*/  IMAD.IADD R12, R112, 0x1, R12 ;  /* 0x00000001700c7824 */ /* 0x000fe200078e020c */
[----:B------:R-:W-:Y:S02]  /*32f0*/  SHF.R.S32.HI R13, RZ, 0x1f, R19 ;  /* 0x0000001fff0d7819 */ /* 0x000fe40000011413 */
[----:B------:R-:W-:Y:S01]  /*3300*/  LEA.HI R23, R14, R17, RZ, 0x4 ;  /* 0x000000110e177211 */ /* 0x000fe200078f20ff */
[----:B------:R-:W-:Y:S01]  /*3310*/  IMAD R14, R21, c[0x0][0x218], RZ ;  /* 0x00008600150e7a24 */ /* 0x000fe200078e02ff */
[----:B------:R-:W-:Y:S02]  /*3320*/  LEA.HI R21, R13, R19, RZ, 0x4 ;  /* 0x000000130d157211 */ /* 0x000fe400078f20ff */
[----:B------:R-:W-:Y:S01]  /*3330*/  SHF.R.S32.HI R13, RZ, 0x1f, R12 ;  /* 0x0000001fff0d7819 */ /* 0x000fe2000001140c */
[----:B------:R-:W-:Y:S01]  /*3340*/  IMAD.WIDE.U32 R100, R15, c[0x0][0x218], R10 ;  /* 0x000086000f647a25 */ /* 0x000fe200078e000a */
[----:B------:R-:W-:-:S02]  /*3350*/  SHF.R.S32.HI R20, RZ, 0x1f, R18 ;  /* 0x0000001fff147819 */ /* 0x000fc40000011412 */
[----:B------:R-:W-:Y:S01]  /*3360*/  SEL R17, RZ, c[0x0][0x27c], !P0 ;  /* 0x00009f00ff117a07 */ /* 0x000fe20004000000 */
[----:B------:R-:W-:Y:S01]  /*3370*/  IMAD R27, R15, c[0x0][0x21c], R14 ;  /* 0x000087000f1b7a24 */ /* 0x000fe200078e020e */
[CC--:B------:R-:W-:Y:S02]  /*3380*/  LEA.HI R11, R13.reuse, R12.reuse, RZ, 0x5 ;  /* 0x0000000c0d0b7211 */ /* 0x0c0fe400078f28ff */
[----:B------:R-:W-:Y:S01]  /*3390*/  LEA.HI R15, R13, R12, RZ, 0x3 ;  /* 0x0000000c0d0f7211 */ /* 0x000fe200078f18ff */
[----:B------:R-:W-:Y:S01]  /*33a0*/  IMAD.IADD R14, R111, 0x1, R17 ;  /* 0x000000016f0e7824 */ /* 0x000fe200078e0211 */
[----:B------:R-:W-:Y:S02]  /*33b0*/  LEA.HI R24, R20, R18, RZ, 0x4 ;  /* 0x0000001214187211 */ /* 0x000fe400078f20ff */
[----:B------:R-:W-:Y:S02]  /*33c0*/  SHF.R.S32.HI R11, RZ, 0x5, R11 ;  /* 0x00000005ff0b7819 */ /* 0x000fe4000001140b */
[----:B------:R-:W-:-:S02]  /*33d0*/  SHF.R.S32.HI R17, RZ, 0x5, R22 ;  /* 0x00000005ff117819 */ /* 0x000fc40000011416 */
[----:B------:R-:W-:-:S04]  /*33e0*/  SHF.R.S32.HI R10, RZ, 0x1f, R14 ;  /* 0x0000001fff0a7819 */ /* 0x000fc8000001140e */
[----:B------:R-:W-:Y:S02]  /*33f0*/  LEA.HI R13, R10, R14, RZ, 0x3 ;  /* 0x0000000e0a0d7211 */ /* 0x000fe400078f18ff */
[----:B------:R-:W-:Y:S01]  /*3400*/  IADD3 R130, P1, P0, R78, R158, R104 ;  /* 0x0000009e4e827210 */ /* 0x000fe2000783e068 */
[----:B------:R-:W-:Y:S01]  /*3410*/  IMAD R150, R140, c[0x0][0x1e4], RZ ;  /* 0x000079008c967a24 */ /* 0x000fe200078e02ff */
[----:B------:R-:W-:Y:S01]  /*3420*/  LOP3.LUT R103, R16, 0xfffffff8, RZ, 0xc0, !PT ;  /* 0xfffffff810677812 */ /* 0x000fe200078ec0ff */
[C---:B------:R-:W-:Y:S01]  /*3430*/  IMAD R151, R140.reuse, c[0x0][0x284], RZ ;  /* 0x0000a1008c977a24 */ /* 0x040fe200078e02ff */
[----:B------:R-:W-:Y:S01]  /*3440*/  IADD3.X R129, R77, R133, R105, P1, P0 ;  /* 0x000000854d817210 */ /* 0x000fe20000fe0469 */
[C---:B------:R-:W-:Y:S01]  /*3450*/  IMAD R152, R140.reuse, c[0x0][0x294], RZ ;  /* 0x0000a5008c987a24 */ /* 0x040fe200078e02ff */
[----:B------:R-:W-:Y:S01]  /*3460*/  ISETP.NE.AND P0, PT, RZ, UR4, PT ;  /* 0x00000004ff007c0c */ /* 0x000fe2000bf05270 */
[----:B------:R-:W-:Y:S01]  /*3470*/  IMAD.WIDE.U32 R144, R140, c[0x0][0x1e0], RZ ;  /* 0x000078008c907a25 */ /* 0x000fe200078e00ff */
[----:B------:R-:W-:-:S02]  /*3480*/  LOP3.LUT R102, R15, 0xfffffff8, RZ, 0xc0, !PT ;  /* 0xfffffff80f667812 */ /* 0x000fc400078ec0ff */
[----:B------:R-:W-:Y:S01]  /*3490*/  LOP3.LUT R87, R13, 0xfffffff8, RZ, 0xc0, !PT ;  /* 0xfffffff80d577812 */ /* 0x000fe200078ec0ff */
        /* <DEDUP_REMOVED lines=26> */
[----:B------:R-:W-:Y:S02]  /*3640*/  LEA.HI.SX32 R12, R16, R10, 0x1d ;  /* 0x0000000a100c7211 */ /* 0x000fe400078feaff */
[----:B------:R-:W-:Y:S02]  /*3650*/  SHF.R.S32.HI R18, RZ, 0x5, R17 ;  /* 0x00000005ff127819 */ /* 0x000fe40000011411 */
[----:B------:R-:W-:Y:S02]  /*3660*/  LEA.HI.SX32 R11, R15, R11, 0x1d ;  /* 0x0000000b0f0b7211 */ /* 0x000fe400078feaff */
[----:B------:R-:W-:Y:S01]  /*3670*/  LEA.HI.SX32 R10, R13, R14, 0x1d ;  /* 0x0000000e0d0a7211 */ /* 0x000fe200078feaff */
[----:B------:R-:W-:Y:S01]  /*3680*/  IMAD R22, R18, 0x600, R34 ;  /* 0x0000060012167824 */ /* 0x000fe200078e0222 */
[----:B------:R-:W-:-:S02]  /*3690*/  SHF.R.S32.HI R17, RZ, 0x1f, R12 ;  /* 0x0000001fff117819 */ /* 0x000fc4000001140c */
[----:B------:R-:W-:Y:S02]  /*36a0*/  SHF.R.S32.HI R14, RZ, 0x1f, R11 ;  /* 0x0000001fff0e7819 */ /* 0x000fe4000001140b */
[----:B------:R-:W-:Y:S02]  /*36b0*/  SHF.R.S32.HI R18, RZ, 0x1f, R10 ;  /* 0x0000001fff127819 */ /* 0x000fe4000001140a */
[----:B------:R-:W-:Y:S01]  /*36c0*/  IADD3 R26, R20, R19, RZ ;  /* 0x00000013141a7210 */ /* 0x000fe20007ffe0ff */
[----:B------:R-:W-:Y:S01]  /*36d0*/  IMAD.SHL.U32 R81, R11, 0x8, RZ ;  /* 0x000000080b517824 */ /* 0x000fe200078e00ff */
[----:B------:R-:W-:Y:S01]  /*36e0*/  LEA.HI R19, R17, R12, RZ, 0x2 ;  /* 0x0000000c11137211 */ /* 0x000fe200078f10ff */
[----:B------:R-:W-:Y:S01]  /*36f0*/  IMAD.SHL.U32 R84, R12, 0x8, RZ ;  /* 0x000000080c547824 */ /* 0x000fe200078e00ff */
[----:B------:R-:W-:Y:S01]  /*3700*/  LEA.HI R17, R14, R11, RZ, 0x2 ;  /* 0x0000000b0e117211 */ /* 0x000fe200078f10ff */
[----:B------:R-:W-:Y:S01]  /*3710*/  IMAD.SHL.U32 R85, R10, 0x8, RZ ;  /* 0x000000080a557824 */ /* 0x000fe200078e00ff */
[----:B------:R-:W-:-:S02]  /*3720*/  LEA.HI R11, R18, R10, RZ, 0x2 ;  /* 0x0000000a120b7211 */ /* 0x000fc400078f10ff */
[C---:B------:R-:W-:Y:S02]  /*3730*/  LOP3.LUT R20, R35.reuse, 0x18, R13, 0xf8, !PT ;  /* 0x0000001823147812 */ /* 0x040fe400078ef80d */
        /* <DEDUP_REMOVED lines=14> */
[C---:B------:R-:W-:Y:S02]  /*3820*/  IMAD R10, R25.reuse, c[0x0][0x290], RZ ;  /* 0x0000a400190a7a24 */ /* 0x040fe400078e02ff */
        /* <DEDUP_REMOVED lines=20> */
.L_x_1243:
        /* <DEDUP_REMOVED lines=8> */
[----:B------:R-:W-:Y:S01]  /*39f0*/  IMAD R3, R80, R144, R2 ;  /* 0x0000009050037224 */ /* 0x000fe200078e0202 */
[----:B------:R-:W-:Y:S03]  /*3a00*/  IADD3 R2, P0, R130, R10, RZ ;  /* 0x0000000a82027210 */ /* 0x000fe60007f1e0ff */
[----:B------:R-:W-:Y:S04]  /*3a10*/  IMAD.IADD R12, R11, 0x1, R3 ;  /* 0x000000010b0c7824 */ /* 0x000fe800078e0203 */
[----:B------:R-:W-:Y:S01]  /*3a20*/  IMAD.X R3, R12, 0x1, R129, P0 ;  /* 0x000000010c037824 */ /* 0x000fe200000e0681 */
[----:B------:R-:W-:Y:S02]  /*3a30*/  LEA R52, P0, R2, c[0x0][0x1c8], 0x1 ;  /* 0x0000720002347a11 */ /* 0x000fe400078008ff */
[----:B-1----:R-:W-:Y:S02]  /*3a40*/  LEA.HI R161, R162, R162, RZ, 0x1 ;  /* 0x000000a2a2a17211 */ /* 0x002fe400078f08ff */
[----:B------:R-:W-:Y:S02]  /*3a50*/  LEA.HI.X R53, R2, c[0x0][0x1cc], R3, 0x1, P0 ;  /* 0x0000730002357a11 */ /* 0x000fe400000f0c03 */
[----:B------:R-:W-:Y:S01]  /*3a60*/  SHF.R.S32.HI R161, RZ, 0x1, R161 ;  /* 0x00000001ffa17819 */ /* 0x000fe200000114a1 */
        /* <DEDUP_REMOVED lines=73> */
.L_x_1221:
[----:B------:R-:W-:Y:S05]  /*3f00*/  BSYNC B0 ;  /* 0x0000000000007941 */ /* 0x000fea0003800000 */
.L_x_1220:
        /* <DEDUP_REMOVED lines=89> */
.L_x_1224:
[----:B------:R-:W-:Y:S05]  /*44a0*/  BSYNC B0 ;  /* 0x0000000000007941 */ /* 0x000fea0003800000 */
.L_x_1223:
[----:B------:R-:W-:Y:S01]  /*44b0*/  ISETP.GE.AND P0, PT, R112, c[0x0][0x1d4], PT ;  /* 0x0000750070007a0c */ /* 0x000fe20003f06270 */
[----:B------:R-:W-:Y:S01]  /*44c0*/  @!UPT UIADD3 URZ, URZ, URZ, URZ ;  /* 0x0000003f3f3ff290 */ /* 0x000fe2000fffe03f */
[----:B------:R-:W-:Y:S11]  /*44d0*/  BSSY B0, `(.L_x_1225) ;  /* 0x0000037000007945 */ /* 0x000ff60003800000 */
[----:B------:R-:W-:-:S05]  /*44e0*/  @P0 BRA `(.L_x_1226) ;  /* 0x0000035000000947 */ /* 0x000fca0003800000 */
[----:B------:R-:W-:Y:S01]  /*44f0*/  ISETP.GE.AND P0, PT, R30, c[0x0][0x27c], PT ;  /* 0x00009f001e007a0c */ /* 0x000fe20003f06270 */
[----:B------:R-:W2:Y:S11]  /*4500*/  LDL R2, [R1] ;  /* 0x0000000001027983 */ /* 0x000eb60000100800 */
        /* <DEDUP_REMOVED lines=51> */
.L_x_1226:
[----:B------:R-:W-:Y:S05]  /*4840*/  BSYNC B0 ;  /* 0x0000000000007941 */ /* 0x000fea0003800000 */
.L_x_1225:
        /* <DEDUP_REMOVED lines=56> */
.L_x_1228:
[----:B------:R-:W-:Y:S05]  /*4bd0*/  BSYNC B0 ;  /* 0x0000000000007941 */ /* 0x000fea0003800000 */
.L_x_1227:
[----:B------:R-:W-:Y:S01]  /*4be0*/  IADD3 R2, R104, 0x30, RZ ;  /* 0x0000003068027810 */ /* 0x000fe20007ffe0ff */
[----:B------:R-:W-:Y:S03]  /*4bf0*/  BSSY B0, `(.L_x_1229) ;  /* 0x0000039000007945 */ /* 0x000fe60003800000 */
[----:B------:R-:W-:Y:S11]  /*4c00*/  ISETP.GE.AND P0, PT, R2, c[0x0][0x1d4], PT ;  /* 0x0000750002007a0c */ /* 0x000ff60003f06270 */
[----:B------:R-:W-:Y:S02]  /*4c10*/  @!UPT UIADD3 URZ, URZ, URZ, URZ ;  /* 0x0000003f3f3ff290 */ /* 0x000fe4000fffe03f */
[----:B------:R-:W-:-:S05]  /*4c20*/  @P0 BRA `(.L_x_1230) ;  /* 0x0000035000000947 */ /* 0x000fca0003800000 */
[----:B------:R-:W-:Y:S01]  /*4c30*/  ISETP.GE.AND P0, PT, R29, c[0x0][0x27c], PT ;  /* 0x00009f001d007a0c */ /* 0x000fe20003f06270 */
[----:B------:R-:W2:Y:S11]  /*4c40*/  LDL R3, [R1] ;  /* 0x0000000001037983 */ /* 0x000eb60000100800 */
        /* <DEDUP_REMOVED lines=51> */
.L_x_1230:
[----:B------:R-:W-:Y:S05]  /*4f80*/  BSYNC B0 ;  /* 0x0000000000007941 */ /* 0x000fea0003800000 */
.L_x_1229:
        /* <DEDUP_REMOVED lines=57> */
.L_x_1232:
[----:B------:R-:W-:Y:S05]  /*5320*/  BSYNC B0 ;  /* 0x0000000000007941 */ /* 0x000fea0003800000 */
.L_x_1231:
[----:B------:R-:W-:Y:S04]  /*5330*/  IADD3 R2, R104, 0x50, RZ ;  /* 0x0000005068027810 */ /* 0x000fe80007ffe0ff */
        /* <DEDUP_REMOVED lines=57> */
.L_x_1219:
        /* <DEDUP_REMOVED lines=47> */
.L_x_1234:
[----:B------:R-:W-:Y:S05]  /*59c0*/  BSYNC B0 ;  /* 0x0000000000007941 */ /* 0x000fea0003800000 */
.L_x_1233:
        /* <DEDUP_REMOVED lines=149> */
.L_x_1236:
[----:B------:R-:W-:Y:S05]  /*6320*/  BSYNC B0 ;  /* 0x0000000000007941 */ /* 0x000fea0003800000 */
.L_x_1235:
        /* <DEDUP_REMOVED lines=115> */
.L_x_1238:
[----:B------:R-:W-:Y:S05]  /*6a60*/  BSYNC B0 ;  /* 0x0000000000007941 */ /* 0x000fea0003800000 */
.L_x_1237:
[----:B------:R-:W-:Y:S11]  /*6a70*/  ISETP.GE.AND P0, PT, R111, c[0x0][0x1d4], PT ;  /* 0x000075006f007a0c */ /* 0x000ff60003f06270 */
[----:B------:R-:W-:Y:S02]  /*6a80*/  @!UPT UIADD3 URZ, URZ, URZ, URZ ;  /* 0x0000003f3f3ff290 */ /* 0x000fe4000fffe03f */
[----:B------:R-:W-:-:S05]  /*6a90*/  @P0 BRA `(.L_x_1222) ;  /* 0x0000090000000947 */ /* 0x000fca0003800000 */
[----:B------:R-:W-:Y:S01]  /*6aa0*/  IADD3 R2, P1, P0, R78, R71, R87 ;  /* 0x000000474e027210 */ /* 0x000fe2000783e057 */
[----:B-1----:R-:W1:Y:S03]  /*6ab0*/  LDS.128 R12, [R106+0x3c80] ;  /* 0x003c80006a0c7984 */ /* 0x002e660000000c00 */
[----:B------:R-:W-:Y:S02]  /*6ac0*/  IADD3.X R3, R77, R70, R119, P1, P0 ;  /* 0x000000464d037210 */ /* 0x000fe40000fe0477 */
[C---:B------:R-:W-:Y:S03]  /*6ad0*/  LEA R46, P0, R2.reuse, c[0x0][0x1c8], 0x1 ;  /* 0x00007200022e7a11 */ /* 0x040fe600078008ff */
[----:B------:R-:W2:Y:S01]  /*6ae0*/  LDS.128 R40, [R109+0x3c80] ;  /* 0x003c80006d287984 */ /* 0x000ea20000000c00 */
[----:B------:R-:W-:Y:S02]  /*6af0*/  LEA.HI.X R47, R2, c[0x0][0x1cc], R3, 0x1, P0 ;  /* 0x00007300022f7a11 */ /* 0x000fe400000f0c03 */
[----:B------:R-:W-:Y:S11]  /*6b00*/  ISETP.GE.AND P0, PT, R111, c[0x0][0x27c], PT ;  /* 0x00009f006f007a0c */ /* 0x000ff60003f06270 */
[----:B------:R-:W-:Y:S02]  /*6b10*/  @!UPT UIADD3 URZ, URZ, URZ, URZ ;  /* 0x0000003f3f3ff290 */ /* 0x000fe4000fffe03f */
[----:B------:R-:W-:Y:S02]  /*6b20*/  @!P0 SHF.R.U64 R5, R22, 0x10, R23 ;  /* 0x0000001016058819 */ /* 0x000fe40000001217 */
[----:B------:R-:W-:Y:S02]  /*6b30*/  @!P0 SHF.R.U32.HI R3, RZ, 0x10, R57 ;  /* 0x00000010ff038819 */ /* 0x000fe40000011639 */
[----:B------:R-:W-:Y:S02]  /*6b40*/  @!P0 SHF.R.U32.HI R2, RZ, 0x10, R21 ;  /* 0x00000010ff028819 */ /* 0x000fe40000011615 */
[----:B------:R-:W-:Y:S02]  /*6b50*/  @!P0 PRMT R8, R60, 0x5410, R3 ;  /* 0x000054103c088816 */ /* 0x000fe40000000003 */
[----:B------:R-:W-:Y:S02]  /*6b60*/  @!P0 PRMT R3, R26, 0x5410, R2 ;  /* 0x000054101a038816 */ /* 0x000fe40000000002 */
[----:B------:R-:W-:Y:S02]  /*6b70*/  @!P0 SHF.R.U64 R7, R56, 0x10, R57 ;  /* 0x0000001038078819 */ /* 0x000fe40000001239 */
[----:B------:R-:W-:Y:S01]  /*6b80*/  @!P0 SHF.R.U64 R4, R20, 0x10, R21 ;  /* 0x0000001014048819 */ /* 0x000fe20000001215 */
[----:B------:R-:W-:Y:S01]  /*6b90*/  @!P0 IMAD.U32 R21, R8, 0x10000, RZ ;  /* 0x0001000008158824 */ /* 0x000fe200078e00ff */
[----:B------:R-:W-:Y:S01]  /*6ba0*/  @!P0 PRMT R11, R27, 0x5410, R5 ;  /* 0x000054101b0b8816 */ /* 0x000fe20000000005 */
[----:B------:R-:W-:Y:S01]  /*6bb0*/  @!P0 IMAD.U32 R5, R3, 0x10000, RZ ;  /* 0x0001000003058824 */ /* 0x000fe200078e00ff */
[----:B------:R-:W-:Y:S01]  /*6bc0*/  @!P0 PRMT R9, R60, 0x5432, R7 ;  /* 0x000054323c098816 */ /* 0x000fe20000000007 */
[----:B-1----:R-:W-:Y:S01]  /*6bd0*/  @!P0 IMAD.U32 R2, R13, 0x10000, RZ ;  /* 0x000100000d028824 */ /* 0x002fe200078e00ff */
[----:B------:R-:W-:Y:S02]  /*6be0*/  @!P0 PRMT R7, R26, 0x5432, R4 ;  /* 0x000054321a078816 */ /* 0x000fe40000000004 */
[----:B------:R-:W-:Y:S01]  /*6bf0*/  @!P0 LOP3.LUT R3, R3, 0xffff0000, RZ, 0xc0, !PT ;  /* 0xffff000003038812 */ /* 0x000fe200078ec0ff */
[----:B------:R-:W-:Y:S01]  /*6c00*/  @!P0 FMUL.FTZ R17, R2, R21 ;  /* 0x0000001502118220 */ /* 0x000fe20000410000 */
[----:B------:R-:W-:Y:S01]  /*6c10*/  @!P0 SHF.R.U64 R10, R58, 0x10, R59 ;  /* 0x000000103a0a8819 */ /* 0x000fe2000000123b */
[-C--:B------:R-:W-:Y:S01]  /*6c20*/  @!P0 FMUL.FTZ R4, R2, R5.reuse ;  /* 0x0000000502048220 */ /* 0x080fe20000410000 */
[C---:B--2---:R-:W-:Y:S01]  /*6c30*/  @!P0 LOP3.LUT R24, R41.reuse, 0xffff0000, RZ, 0xc0, !PT ;  /* 0xffff000029188812 */ /* 0x044fe200078ec0ff */
[----:B------:R-:W-:Y:S01]  /*6c40*/  @!P0 IMAD.U32 R22, R41, 0x10000, RZ ;  /* 0x0001000029168824 */ /* 0x000fe200078e00ff */
[----:B------:R-:W-:Y:S01]  /*6c50*/  @!P0 LOP3.LUT R32, R42, 0xffff0000, RZ, 0xc0, !PT ;  /* 0xffff00002a208812 */ /* 0x000fe200078ec0ff */
[----:B------:R-:W-:Y:S01]  /*6c60*/  @!P0 IMAD.U32 R18, R40, 0x10000, RZ ;  /* 0x0001000028128824 */ /* 0x000fe200078e00ff */
[C---:B------:R-:W-:Y:S01]  /*6c70*/  @!P0 SHF.L.U32 R34, R43.reuse, 0x10, RZ ;  /* 0x000000102b228819 */ /* 0x040fe200000006ff */
[----:B------:R-:W-:Y:S01]  /*6c80*/  @!P0 FFMA.FTZ R52, R22, R5, -R17 ;  /* 0x0000000516348223 */ /* 0x000fe20000010811 */
[----:B------:R-:W-:Y:S01]  /*6c90*/  @!P0 LOP3.LUT R36, R43, 0xffff0000, RZ, 0xc0, !PT ;  /* 0xffff00002b248812 */ /* 0x000fe200078ec0ff */
[----:B------:R-:W-:Y:S01]  /*6ca0*/  @!P0 IMAD.U32 R17, R9, 0x10000, RZ ;  /* 0x0001000009118824 */ /* 0x000fe200078e00ff */
[----:B------:R-:W-:Y:S01]  /*6cb0*/  @!P0 PRMT R37, R61, 0x5410, R10 ;  /* 0x000054103d258816 */ /* 0x000fe2000000000a */
[----:B------:R-:W-:Y:S01]  /*6cc0*/  @!P0 IMAD.U32 R26, R42, 0x10000, RZ ;  /* 0x000100002a1a8824 */ /* 0x000fe200078e00ff */
[----:B------:R-:W-:Y:S02]  /*6cd0*/  @!P0 SHF.R.U32.HI R6, RZ, 0x10, R23 ;  /* 0x00000010ff068819 */ /* 0x000fe40000011617 */
[----:B------:R-:W-:Y:S01]  /*6ce0*/  @!P0 LOP3.LUT R2, R13, 0xffff0000, RZ, 0xc0, !PT ;  /* 0xffff00000d028812 */ /* 0x000fe200078ec0ff */
[----:B------:R-:W-:Y:S01]  /*6cf0*/  @!P0 IMAD.U32 R25, R37, 0x10000, RZ ;  /* 0x0001000025198824 */ /* 0x000fe200078e00ff */
[----:B------:R-:W-:Y:S02]  /*6d00*/  @!P0 PRMT R10, R27, 0x5432, R6 ;  /* 0x000054321b0a8816 */ /* 0x000fe40000000006 */
[----:B------:R-:W-:Y:S01]  /*6d10*/  @!P0 SHF.L.U32 R6, R12, 0x10, RZ ;  /* 0x000000100c068819 */ /* 0x000fe200000006ff */
[----:B------:R-:W-:Y:S01]  /*6d20*/  @!P0 FMUL.FTZ R5, R2, R3 ;  /* 0x0000000302058220 */ /* 0x000fe20000410000 */
[----:B------:R-:W-:Y:S01]  /*6d30*/  @!P0 LOP3.LUT R23, R8, 0xffff0000, RZ, 0xc0, !PT ;  /* 0xffff000008178812 */ /* 0x000fe200078ec0ff */
[C---:B------:R-:W-:Y:S01]  /*6d40*/  @!P0 IMAD.U32 R8, R7.reuse, 0x10000, RZ ;  /* 0x0001000007088824 */ /* 0x040fe200078e00ff */
[----:B------:R-:W-:Y:S01]  /*6d50*/  @!P0 LOP3.LUT R7, R7, 0xffff0000, RZ, 0xc0, !PT ;  /* 0xffff000007078812 */ /* 0x000fe200078ec0ff */
[----:B------:R-:W-:Y:S01]  /*6d60*/  @!P0 FMUL.FTZ R20, R6, R17 ;  /* 0x0000001106148220 */ /* 0x000fe20000410000 */
[----:B------:R-:W-:Y:S01]  /*6d70*/  @!P0 SHF.R.U32.HI R16, RZ, 0x10, R59 ;  /* 0x00000010ff108819 */ /* 0x000fe2000001163b */
[----:B------:R-:W-:Y:S02]  /*6d80*/  @!P0 FMUL.FTZ R19, R2, R23 ;  /* 0x0000001702138220 */ /* 0x000fe40000410000 */
[-C--:B------:R-:W-:Y:S01]  /*6d90*/  @!P0 FMUL.FTZ R2, R6, R8.reuse ;  /* 0x0000000806028220 */ /* 0x080fe20000410000 */
[----:B------:R-:W-:Y:S01]  /*6da0*/  @!P0 PRMT R16, R61, 0x5432, R16 ;  /* 0x000054323d108816 */ /* 0x000fe20000000010 */
[----:B------:R-:W-:Y:S01]  /*6db0*/  @!P0 FFMA.FTZ R51, R24, R3, -R19 ;  /* 0x0000000318338223 */ /* 0x000fe20000010813 */
[----:B------:R-:W-:Y:S01]  /*6dc0*/  @!P0 LOP3.LUT R3, R12, 0xffff0000, RZ, 0xc0, !PT ;  /* 0xffff00000c038812 */ /* 0x000fe200078ec0ff */
[----:B------:R-:W-:Y:S01]  /*6dd0*/  @!P0 FFMA.FTZ R50, R18, R8, -R20 ;  /* 0x0000000812328223 */ /* 0x000fe20000010814 */
[----:B------:R-:W-:Y:S01]  /*6de0*/  @!P0 LOP3.LUT R20, R40, 0xffff0000, RZ, 0xc0, !PT ;  /* 0xffff000028148812 */ /* 0x000fe200078ec0ff */
[C---:B------:R-:W-:Y:S01]  /*6df0*/  @!P0 IMAD.U32 R8, R11.reuse, 0x10000, RZ ;  /* 0x000100000b088824 */ /* 0x040fe200078e00ff */
[C---:B------:R-:W-:Y:S01]  /*6e00*/  @!P0 LOP3.LUT R35, R16.reuse, 0xffff0000, RZ, 0xc0, !PT ;  /* 0xffff000010238812 */ /* 0x040fe200078ec0ff */
[----:B------:R-:W-:Y:S01]  /*6e10*/  @!P0 IMAD.U32 R33, R16, 0x10000, RZ ;  /* 0x0001000010218824 */ /* 0x000fe200078e00ff */
[----:B------:R-:W-:Y:S01]  /*6e20*/  @!P0 LOP3.LUT R16, R11, 0xffff0000, RZ, 0xc0, !PT ;  /* 0xffff00000b108812 */ /* 0x000fe200078ec0ff */
[C---:B------:R-:W-:Y:S01]  /*6e30*/  @!P0 IMAD.U32 R11, R10.reuse, 0x10000, RZ ;  /* 0x000100000a0b8824 */ /* 0x040fe200078e00ff */
[----:B------:R-:W-:Y:S01]  /*6e40*/  @!P0 LOP3.LUT R10, R10, 0xffff0000, RZ, 0xc0, !PT ;  /* 0xffff00000a0a8812 */ /* 0x000fe200078ec0ff */
[----:B------:R-:W-:Y:S01]  /*6e50*/  @!P0 FFMA.FTZ R2, R17, R18, R2 ;  /* 0x0000001211028223 */ /* 0x000fe20000010002 */
[----:B------:R-:W-:Y:S02]  /*6e60*/  @!P0 LOP3.LUT R19, R9, 0xffff0000, RZ, 0xc0, !PT ;  /* 0xffff000009138812 */ /* 0x000fe400078ec0ff */
[----:B------:R-:W-:Y:S03]  /*6e70*/  @!P0 SHF.L.U32 R6, R14, 0x10, RZ ;  /* 0x000000100e068819 */ /* 0x000fe600000006ff */
[C---:B------:R-:W-:Y:S02]  /*6e80*/  @!P0 FMUL.FTZ R9, R3.reuse, R19 ;  /* 0x0000001303098220 */ /* 0x040fe40000410000 */
[----:B------:R-:W-:Y:S02]  /*6e90*/  @!P0 FMUL.FTZ R27, R6, R25 ;  /* 0x00000019061b8220 */ /* 0x000fe40000410000 */
[-C--:B------:R-:W-:Y:S02]  /*6ea0*/  @!P0 FMUL.FTZ R3, R3, R7.reuse ;  /* 0x0000000703038220 */ /* 0x080fe40000410000 */
[----:B------:R-:W-:Y:S01]  /*6eb0*/  @!P0 FFMA.FTZ R49, R20, R7, -R9 ;  /* 0x0000000714318223 */ /* 0x000fe20000010809 */
[----:B------:R-:W-:Y:S01]  /*6ec0*/  @!P0 LOP3.LUT R7, R14, 0xffff0000, RZ, 0xc0, !PT ;  /* 0xffff00000e078812 */ /* 0x000fe200078ec0ff */
[-C--:B------:R-:W-:Y:S01]  /*6ed0*/  @!P0 FFMA.FTZ R48, R26, R8.reuse, -R27 ;  /* 0x000000081a308223 */ /* 0x080fe2000001081b */
[----:B------:R-:W-:Y:S01]  /*6ee0*/  @!P0 LOP3.LUT R27, R37, 0xffff0000, RZ, 0xc0, !PT ;  /* 0xffff0000251b8812 */ /* 0x000fe200078ec0ff */
[----:B------:R-:W-:Y:S01]  /*6ef0*/  @!P0 FMUL.FTZ R6, R6, R8 ;  /* 0x0000000806068220 */ /* 0x000fe20000410000 */
[C---:B------:R-:W-:Y:S01]  /*6f00*/  @!P0 LOP3.LUT R9, R15.reuse, 0xffff0000, RZ, 0xc0, !PT ;  /* 0xffff00000f098812 */ /* 0x040fe200078ec0ff */
[----:B------:R-:W-:Y:S02]  /*6f10*/  @!P0 IMAD.U32 R8, R15, 0x10000, RZ ;  /* 0x000100000f088824 */ /* 0x000fe400078e00ff */
[----:B------:R-:W-:Y:S02]  /*6f20*/  @!P0 FMUL.FTZ R39, R7, R27 ;  /* 0x0000001b07278220 */ /* 0x000fe40000410000 */
[----:B------:R-:W-:Y:S02]  /*6f30*/  @!P0 FMUL.FTZ R38, R8, R33 ;  /* 0x0000002108268220 */ /* 0x000fe40000410000 */
[----:B------:R-:W-:Y:S02]  /*6f40*/  @!P0 FMUL.FTZ R37, R9, R35 ;  /* 0x0000002309258220 */ /* 0x000fe40000410000 */
[----:B------:R-:W-:Y:S02]  /*6f50*/  @!P0 FFMA.FTZ R3, R19, R20, R3 ;  /* 0x0000001413038223 */ /* 0x000fe40000010003 */
[----:B------:R-:W-:Y:S02]  /*6f60*/  @!P0 FFMA.FTZ R39, R32, R16, -R39 ;  /* 0x0000001020278223 */ /* 0x000fe40000010827 */
[----:B------:R-:W-:Y:S02]  /*6f70*/  @!P0 FFMA.FTZ R4, R21, R22, R4 ;  /* 0x0000001615048223 */ /* 0x000fe40000010004 */
[----:B------:R-:W-:Y:S01]  /*6f80*/  @!P0 FFMA.FTZ R45, R34, R11, -R38 ;  /* 0x0000000b222d8223 */ /* 0x000fe20000010826 */
[----:B------:R-:W-:Y:S01]  /*6f90*/  @!P0 F2FP.BF16.PACK_AB R38, R51, R52 ;  /* 0x000000343326823e */ /* 0x000fe200000010ff */
[----:B------:R-:W-:Y:S01]  /*6fa0*/  @!P0 FFMA.FTZ R44, R36, R10, -R37 ;  /* 0x0000000a242c8223 */ /* 0x000fe20000010825 */
[----:B------:R-:W-:Y:S01]  /*6fb0*/  @!P0 F2FP.BF16.PACK_AB R37, R49, R50 ;  /* 0x000000323125823e */ /* 0x000fe200000010ff */
[----:B------:R-:W-:Y:S02]  /*6fc0*/  @!P0 FMUL.FTZ R7, R7, R16 ;  /* 0x0000001007078220 */ /* 0x000fe40000410000 */
[----:B------:R-:W-:Y:S01]  /*6fd0*/  @!P0 FFMA.FTZ R5, R23, R24, R5 ;  /* 0x0000001817058223 */ /* 0x000fe20000010005 */
[----:B------:R-:W-:Y:S01]  /*6fe0*/  @!P0 MOV R40, R37 ;  /* 0x0000002500288202 */ /* 0x000fe20000000f00 */
        /* <DEDUP_REMOVED lines=9> */
[----:B------:R-:W-:Y:S01]  /*7080*/  @!P0 F2FP.BF16.PACK_AB R4, R5, R4 ;  /* 0x000000040504823e */ /* 0x000fe200000010ff */
[----:B------:R-:W-:Y:S01]  /*7090*/  @!P0 IMAD.MOV.U32 R41, RZ, RZ, R38 ;  /* 0x000000ffff298224 */ /* 0x000fe200078e0026 */
[----:B------:R-:W-:Y:S01]  /*70a0*/  @!P0 F2FP.BF16.PACK_AB R3, R7, R6 ;  /* 0x000000060703823e */ /* 0x000fe200000010ff */
[----:B------:R-:W-:Y:S02]  /*70b0*/  @!P0 IMAD.MOV.U32 R42, RZ, RZ, R11 ;  /* 0x000000ffff2a8224 */ /* 0x000fe400078e000b */
[----:B------:R-:W-:Y:S01]  /*70c0*/  @!P0 FFMA.FTZ R9, R35, R36, R9 ;  /* 0x0000002423098223 */ /* 0x000fe20000010009 */
[----:B------:R-:W-:Y:S01]  /*70d0*/  @!P0 MOV R14, R3 ;  /* 0x00000003000e8202 */ /* 0x000fe20000000f00 */
[----:B------:R-:W-:Y:S01]  /*70e0*/  @!P0 IMAD.MOV.U32 R12, RZ, RZ, R10 ;  /* 0x000000ffff0c8224 */ /* 0x000fe200078e000a */
[----:B------:R1:W-:Y:S01]  /*70f0*/  STG.E.128 [R46.64], R40 ;  /* 0x000000282e007986 */ /* 0x0003e2000c101d06 */
[----:B------:R-:W-:Y:S01]  /*7100*/  @!P0 IMAD.MOV.U32 R13, RZ, RZ, R4 ;  /* 0x000000ffff0d8224 */ /* 0x000fe200078e0004 */
[----:B------:R-:W-:Y:S05]  /*7110*/  @!P0 F2FP.BF16.PACK_AB R2, R9, R8 ;  /* 0x000000080902823e */ /* 0x000fea00000010ff */
        /* <DEDUP_REMOVED lines=10> */
.L_x_1218:
[----:B------:R-:W-:Y:S05]  /*71c0*/  IMAD R2, R31, -0x30, R0 ;  /* 0xffffffd01f027824 */ /* 0x000fea00078e0200 */
[----:B------:R-:W-:Y:S04]  /*71d0*/  IMNMX R76, R2, 0x30, PT ;  /* 0x00000030024c7817 */ /* 0x000fe80003800200 */
[----:B------:R-:W-:Y:S11]  /*71e0*/  ISETP.GE.AND P0, PT, R161, R76, PT ;  /* 0x0000004ca100720c */ /* 0x000ff60003f06270 */
[----:B------:R-:W-:Y:S02]  /*71f0*/  @!UPT UIADD3 URZ, URZ, URZ, URZ ;  /* 0x0000003f3f3ff290 */ /* 0x000fe4000fffe03f */
[----:B------:R-:W-:-:S05]  /*7200*/  @P0 BRA `(.L_x_1222) ;  /* 0x0000019000000947 */ /* 0x000fca0003800000 */
[----:B------:R-:W2:Y:S01]  /*7210*/  LDL R3, [R1] ;  /* 0x0000000001037983 */ /* 0x000ea20000100800 */
[C---:B------:R-:W-:Y:S02]  /*7220*/  ISETP.GE.AND P0, PT, R104.reuse, c[0x0][0x1d4], PT ;  /* 0x0000750068007a0c */ /* 0x040fe40003f06270 */
[----:B------:R-:W-:Y:S11]  /*7230*/  IADD3 R2, R104, 0x30, RZ ;  /* 0x0000003068027810 */ /* 0x000ff60007ffe0ff */
[----:B------:R-:W1:Y:S04]  /*7240*/  @!P0 LDS.128 R4, [R252+0x2400] ;  /* 0x00240000fc048984 */ /* 0x000e680000000c00 */
[----:B-1----:R-:W-:Y:S01]  /*7250*/  @!P0 STG.E.128 [R52.64], R4 ;  /* 0x0000000434008986 */ /* 0x002fe2000c101d06 */
[----:B------:R-:W-:Y:S11]  /*7260*/  ISETP.GE.AND P0, PT, R112, c[0x0][0x1d4], PT ;  /* 0x0000750070007a0c */ /* 0x000ff60003f06270 */
[----:B------:R-:W-:Y:S02]  /*7270*/  @!UPT UIADD3 URZ, URZ, URZ, URZ ;  /* 0x0000003f3f3ff290 */ /* 0x000fe4000fffe03f */
[----:B--2---:R-:W1:Y:S04]  /*7280*/  @!P0 LDS.128 R4, [R3+0x2400] ;  /* 0x0024000003048984 */ /* 0x004e680000000c00 */
        /* <DEDUP_REMOVED lines=17> */
.L_x_1222:
[----:B------:R-:W-:Y:S05]  /*73a0*/  BSYNC B1 ;  /* 0x0000000000017941 */ /* 0x000fea0003800000 */
.L_x_1217:
[----:B-12--5:R-:W-:Y:S01]  /*73b0*/  IMAD R2, R80, 0x30, RZ ;  /* 0x0000003050027824 */ /* 0x026fe200078e02ff */
[----:B------:R-:W2:Y:S01]  /*73c0*/  LDL R16, [R1+0x18] ;  /* 0x0000180001107983 */ /* 0x000ea20000100800 */
[----:B------:R-:W-:Y:S01]  /*73d0*/  SHF.R.S32.HI R17, RZ, 0x1f, R162 ;  /* 0x0000001fff117819 */ /* 0x000fe200000114a2 */
[----:B------:R-:W-:Y:S01]  /*73e0*/  IMAD.WIDE.U32 R10, R31, 0x30, RZ ;  /* 0x000000301f0a7825 */ /* 0x000fe200078e00ff */
[----:B------:R-:W-:Y:S02]  /*73f0*/  BSSY B0, `(.L_x_1239) ;  /* 0x0000053000007945 */ /* 0x000fe40003800000 */
[----:B------:R-:W-:Y:S01]  /*7400*/  LEA.HI R17, R17, R162, RZ, 0x2 ;  /* 0x000000a211117211 */ /* 0x000fe200078f10ff */
[----:B------:R-:W-:Y:S01]  /*7410*/  IMAD.IADD R9, R11, 0x1, R2 ;  /* 0x000000010b097824 */ /* 0x000fe200078e0202 */
[----:B------:R-:W-:Y:S02]  /*7420*/  IADD3 R4, P0, R131, R10, RZ ;  /* 0x0000000a83047210 */ /* 0x000fe40007f1e0ff */
[----:B------:R-:W-:Y:S02]  /*7430*/  SHF.R.S32.HI R17, RZ, 0x2, R17 ;  /* 0x00000002ff117819 */ /* 0x000fe40000011411 */
[----:B------:R-:W-:Y:S03]  /*7440*/  IADD3.X R2, R9, R134, RZ, P0, !PT ;  /* 0x0000008609027210 */ /* 0x000fe600007fe4ff */
[----:B------:R-:W-:Y:S05]  /*7450*/  IMAD.IADD R3, R76, 0x1, -R17 ;  /* 0x000000014c037824 */ /* 0x000fea00078e0a11 */
        /* <DEDUP_REMOVED lines=22> */
[C---:B--2---:R-:W-:Y:S05]  /*75c0*/  @P1 IMAD.SHL.U32 R6, R16.reuse, 0x2, RZ ;  /* 0x0000000210061824 */ /* 0x044fea00078e00ff */
        /* <DEDUP_REMOVED lines=15> */
[----:B-1----:R-:W2:Y:S01]  /*76c0*/  LDL R18, [R1] ;  /* 0x0000000001127983 */ /* 0x002ea20000100800 */
[----:B------:R-:W-:Y:S01]  /*76d0*/  IADD3 R2, P0, R136, R10, RZ ;  /* 0x0000000a88027210 */ /* 0x000fe20007f1e0ff */
[----:B------:R-:W-:Y:S01]  /*76e0*/  IMAD.MOV.U32 R4, RZ, RZ, R100 ;  /* 0x000000ffff047224 */ /* 0x000fe200078e0064 */
[----:B------:R-:W-:Y:S01]  /*76f0*/  IADD3 R8, R104, 0x30, RZ ;  /* 0x0000003068087810 */ /* 0x000fe20007ffe0ff */
[----:B------:R-:W-:Y:S02]  /*7700*/  IMAD.MOV.U32 R5, RZ, RZ, R127 ;  /* 0x000000ffff057224 */ /* 0x000fe400078e007f */
[----:B------:R-:W-:Y:S02]  /*7710*/  IMAD.X R3, R9, 0x1, R135, P0 ;  /* 0x0000000109037824 */ /* 0x000fe400000e0687 */
[C---:B------:R-:W-:Y:S04]  /*7720*/  IMAD.WIDE.U32 R4, R2.reuse, c[0x0][0x208], R4 ;  /* 0x0000820002047a25 */ /* 0x040fe800078e0004 */
[----:B------:R-:W-:Y:S04]  /*7730*/  IMAD R3, R3, c[0x0][0x208], RZ ;  /* 0x0000820003037a24 */ /* 0x000fe800078e02ff */
[----:B------:R-:W-:Y:S01]  /*7740*/  IMAD R3, R2, c[0x0][0x20c], R3 ;  /* 0x0000830002037a24 */ /* 0x000fe200078e0203 */
[C---:B------:R-:W-:Y:S03]  /*7750*/  LEA R2, P0, R4.reuse, c[0x0][0x1f8], 0x1 ;  /* 0x00007e0004027a11 */ /* 0x040fe600078008ff */
[----:B------:R-:W-:Y:S05]  /*7760*/  IMAD.IADD R3, R5, 0x1, R3 ;  /* 0x0000000105037824 */ /* 0x000fea00078e0203 */
[----:B------:R-:W-:Y:S02]  /*7770*/  LEA.HI.X R3, R4, c[0x0][0x1fc], R3, 0x1, P0 ;  /* 0x00007f0004037a11 */ /* 0x000fe400000f0c03 */
[----:B------:R-:W-:Y:S11]  /*7780*/  ISETP.GE.AND P0, PT, R104, c[0x0][0x1d4], PT ;  /* 0x0000750068007a0c */ /* 0x000ff60003f06270 */
[----:B------:R-:W-:Y:S02]  /*7790*/  @!UPT UIADD3 URZ, URZ, URZ, URZ ;  /* 0x0000003f3f3ff290 */ /* 0x000fe4000fffe03f */
[----:B------:R-:W1:Y:S04]  /*77a0*/  @!P0 LDS.128 R12, [R252] ;  /* 0x00000000fc0c8984 */ /* 0x000e680000000c00 */
[----:B-1----:R-:W-:Y:S01]  /*77b0*/  @!P0 STG.E.128 [R2.64], R12 ;  /* 0x0000000c02008986 */ /* 0x002fe2000c101d06 */
[----:B------:R-:W-:Y:S11]  /*77c0*/  ISETP.GE.AND P0, PT, R112, c[0x0][0x1d4], PT ;  /* 0x0000750070007a0c */ /* 0x000ff60003f06270 */
[----:B------:R-:W-:Y:S02]  /*77d0*/  @!UPT UIADD3 URZ, URZ, URZ, URZ ;  /* 0x0000003f3f3ff290 */ /* 0x000fe4000fffe03f */
[----:B--2---:R-:W1:Y:S04]  /*77e0*/  @!P0 LDS.128 R4, [R18] ;  /* 0x0000000012048984 */ /* 0x004e680000000c00 */
[----:B-1----:R-:W-:Y:S01]  /*77f0*/  @!P0 STG.E.128 [R2.64+0x20], R4 ;  /* 0x0000200402008986 */ /* 0x002fe2000c101d06 */
[----:B------:R-:W-:Y:S11]  /*7800*/  ISETP.GE.AND P0, PT, R111, c[0x0][0x1d4], PT ;  /* 0x000075006f007a0c */ /* 0x000ff60003f06270 */
[----:B------:R-:W-:Y:S02]  /*7810*/  @!UPT UIADD3 URZ, URZ, URZ, URZ ;  /* 0x0000003f3f3ff290 */ /* 0x000fe4000fffe03f */
[----:B------:R-:W1:Y:S04]  /*7820*/  @!P0 LDS.128 R4, [R252+0xc00] ;  /* 0x000c0000fc048984 */ /* 0x000e680000000c00 */
[----:B-1----:R1:W-:Y:S01]  /*7830*/  @!P0 STG.E.128 [R2.64+0x40], R4 ;  /* 0x0000400402008986 */ /* 0x0023e2000c101d06 */
[----:B------:R-:W-:Y:S11]  /*7840*/  ISETP.GE.AND P0, PT, R8, c[0x0][0x1d4], PT ;  /* 0x0000750008007a0c */ /* 0x000ff60003f06270 */
[----:B------:R-:W-:Y:S02]  /*7850*/  @!UPT UIADD3 URZ, URZ, URZ, URZ ;  /* 0x0000003f3f3ff290 */ /* 0x000fe4000fffe03f */
[----:B------:R-:W2:Y:S01]  /*7860*/  @!P0 LDS.128 R8, [R18+0xc00] ;  /* 0x000c000012088984 */ /* 0x000ea20000000c00 */
[----:B-1----:R-:W-:Y:S03]  /*7870*/  IADD3 R4, R104, 0x40, RZ ;  /* 0x0000004068047810 */ /* 0x002fe60007ffe0ff */
[----:B--2---:R1:W-:Y:S01]  /*7880*/  @!P0 STG.E.128 [R2.64+0x60], R8 ;  /* 0x0000600802008986 */ /* 0x0043e2000c101d06 */
[----:B------:R-:W-:Y:S11]  /*7890*/  ISETP.GE.AND P0, PT, R4, c[0x0][0x1d4], PT ;  /* 0x0000750004007a0c */ /* 0x000ff60003f06270 */
[----:B------:R-:W-:Y:S02]  /*78a0*/  @!UPT UIADD3 URZ, URZ, URZ, URZ ;  /* 0x0000003f3f3ff290 */ /* 0x000fe4000fffe03f */
[----:B------:R-:W2:Y:S01]  /*78b0*/  @!P0 LDS.128 R4, [R252+0x1800] ;  /* 0x00180000fc048984 */ /* 0x000ea20000000c00 */
[----:B-1----:R-:W-:Y:S03]  /*78c0*/  IADD3 R8, R104, 0x50, RZ ;  /* 0x0000005068087810 */ /* 0x002fe60007ffe0ff */
[----:B--2---:R-:W-:Y:S01]  /*78d0*/  @!P0 STG.E.128 [R2.64+0x80], R4 ;  /* 0x0000800402008986 */ /* 0x004fe2000c101d06 */
[----:B------:R-:W-:Y:S11]  /*78e0*/  ISETP.GE.AND P0, PT, R8, c[0x0][0x1d4], PT ;  /* 0x0000750008007a0c */ /* 0x000ff60003f06270 */
[----:B------:R-:W-:Y:S02]  /*78f0*/  @!UPT UIADD3 URZ, URZ, URZ, URZ ;  /* 0x0000003f3f3ff290 */ /* 0x000fe4000fffe03f */
[----:B------:R-:W1:Y:S04]  /*7900*/  @!P0 LDS.128 R4, [R18+0x1800] ;  /* 0x0018000012048984 */ /* 0x000e680000000c00 */
[----:B-1----:R1:W-:Y:S02]  /*7910*/  @!P0 STG.E.128 [R2.64+0xa0], R4 ;  /* 0x0000a00402008986 */ /* 0x0023e4000c101d06 */
.L_x_1240:
[----:B-1----:R-:W-:Y:S05]  /*7920*/  BSYNC B0 ;  /* 0x0000000000007941 */ /* 0x002fea0003800000 */
.L_x_1239:
        /* <DEDUP_REMOVED lines=34> */
.L_x_1242:
[----:B------:R-:W-:Y:S05]  /*7b50*/  BSYNC B0 ;  /* 0x0000000000007941 */ /* 0x000fea0003800000 */
.L_x_1241:
[----:B------:R-:W0:Y:S01]  /*7b60*/  LDGDEPBAR ;  /* 0x00000000000079af */ /* 0x000e220000000000 */
[----:B------:R-:W-:Y:S01]  /*7b70*/  IADD3 R31, R31, -0x1, RZ ;  /* 0xffffffff1f1f7810 */ /* 0x000fe20007ffe0ff */
[----:B------:R-:W-:-:S05]  /*7b80*/  @P3 BRA `(.L_x_1243) ;  /* 0xffffbde000003947 */ /* 0x000fca000383ffff */
[----:B------:R-:W-:Y:S01]  /*7b90*/  WARPSYNC 0xffffffff ;  /* 0xffffffff00007948 */ /* 0x000fe20003800000 */
[----:B------:R-:W-:Y:S06]  /*7ba0*/  BAR.SYNC.DEFER_BLOCKING 0x0 ;  /* 0x0000000000007b1d */ /* 0x000fec0000010000 */
.L_x_1216:
[----:B------:R-:W2:Y:S01]  /*7bb0*/  LDL R17, [R1+0x54] ;  /* 0x0000540001117983 */ /* 0x000ea20000100800 */
[----:B------:R-:W-:-:S05]  /*7bc0*/  IMAD.MOV.U32 R0, RZ, RZ, c[0x0][0x2c4] ;  /* 0x0000b100ff007624 */ /* 0x000fca00078e00ff */
[----:B------:R-:W-:Y:S01]  /*7bd0*/  ISETP.NE.AND P3, PT, R0, 0x1, PT ;  /* 0x000000010000780c */ /* 0x000fe20003f65270 */
[----:B------:R-:W-:Y:S01]  /*7be0*/  BSSY B0, `(.L_x_1244) ;  /* 0x0000029000007945 */ /* 0x000fe20003800000 */
[----:B------:R-:W-:Y:S01]  /*7bf0*/  IMAD.IADD R12, R148, 0x1, R149 ;  /* 0x00000001940c7824 */ /* 0x000fe200078e0295 */
[----:B--2---:R-:W-:-:S10]  /*7c00*/  IADD3 R0, R17, 0x7f, RZ ;  /* 0x0000007f11007810 */ /* 0x004fd40007ffe0ff */
[----:B-1----:R-:W-:-:S05]  /*7c10*/  @P3 IMAD.HI.U32 R2, R0, c[0x0][0x2c8], RZ ;  /* 0x0000b20000023a27 */ /* 0x002fca00078e00ff */
[----:B------:R-:W-:-:S05]  /*7c20*/  @P3 SHF.R.U32.HI R0, RZ, c[0x0][0x2cc], R2 ;  /* 0x0000b300ff003a19 */ /* 0x000fca0000011602 */
[----:B------:R-:W-:-:S04]  /*7c30*/  IMAD.IADD R0, R154, 0x1, R0 ;  /* 0x000000019a007824 */ /* 0x000fc800078e0200 */
[----:B------:R-:W-:-:S05]  /*7c40*/  IMAD.HI R0, R0, 0x2aaaaaab, RZ ;  /* 0x2aaaaaab00007827 */ /* 0x000fca00078e02ff */
[----:B------:R-:W-:-:S04]  /*7c50*/  SHF.R.U32.HI R2, RZ, 0x1f, R0 ;  /* 0x0000001fff027819 */ /* 0x000fc80000011600 */
[----:B------:R-:W-:-:S04]  /*7c60*/  LEA.HI.SX32 R0, R0, R2, 0x1d ;  /* 0x0000000200007211 */ /* 0x000fc800078feaff */
[----:B------:R-:W-:-:S04]  /*7c70*/  IMNMX R6, R153, R0, PT ;  /* 0x0000000099067217 */ /* 0x000fc80003800200 */
[----:B------:R-:W-:Y:S01]  /*7c80*/  ISETP.GE.AND P0, PT, R6, 0x1, PT ;  /* 0x000000010600780c */ /* 0x000fe20003f06270 */
[----:B------:R-:W-:-:S12]  /*7c90*/  IMAD.MOV.U32 R0, RZ, RZ, RZ ;  /* 0x000000ffff007224 */ /* 0x000fd800078e00ff */
[----:B------:R-:W-:Y:S05]  /*7ca0*/  @!P0 BRA `(.L_x_1245) ;  /* 0x000001c000008947 */ /* 0x000fea0003800000 */
[----:B------:R-:W-:Y:S01]  /*7cb0*/  IABS R2, R137 ;  /* 0x0000008900027213 */ /* 0x000fe20000000000 */
        /* <DEDUP_REMOVED lines=27> */
.L_x_1245:
[----:B------:R-:W-:Y:S05]  /*7e70*/  BSYNC B0 ;  /* 0x0000000000007941 */ /* 0x000fea0003800000 */
.L_x_1244:
        /* <DEDUP_REMOVED lines=58> */
[----:B------:R-:W2:Y:S04]  /*8220*/  LDL R26, [R1+0x48] ;  /* 0x00004800011a7983 */ /* 0x000ea80000100800 */
[----:B------:R-:W3:Y:S04]  /*8230*/  LDL R31, [R1+0x50] ;  /* 0x00005000011f7983 */ /* 0x000ee80000100800 */
[----:B------:R-:W4:Y:S04]  /*8240*/  LDL R27, [R1+0x58] ;  /* 0x00005800011b7983 */ /* 0x000f280000100800 */
[----:B------:R-:W3:Y:S01]  /*8250*/  LDL.64 R24, [R1+0x28] ;  /* 0x0000280001187983 */ /* 0x000ee20000100a00 */
[----:B------:R-:W-:-:S03]  /*8260*/  ISETP.NE.U32.AND P0, PT, RZ, c[0x0][0x340], PT ;  /* 0x0000d000ff007a0c */ /* 0x000fc60003f05070 */
[----:B------:R-:W3:Y:S01]  /*8270*/  LDL.LU R20, [R1+0x20] ;  /* 0x0000200001147983 */ /* 0x000ee20000300800 */
[----:B------:R-:W-:-:S03]  /*8280*/  ISETP.NE.AND.EX P2, PT, RZ, c[0x0][0x344], PT, P0 ;  /* 0x0000d100ff007a0c */ /* 0x000fc60003f45300 */
[----:B------:R-:W3:Y:S04]  /*8290*/  LDL R19, [R1+0x30] ;  /* 0x0000300001137983 */ /* 0x000ee80000100800 */
[----:B------:R-:W3:Y:S06]  /*82a0*/  LDL R18, [R1+0x34] ;  /* 0x0000340001127983 */ /* 0x000eec0000100800 */
[----:B------:R-:W-:Y:S01]  /*82b0*/  @P2 IMAD.MOV.U32 R2, RZ, RZ, 0x4 ;  /* 0x00000004ff022424 */ /* 0x000fe200078e00ff */
[----:B------:R-:W1:Y:S01]  /*82c0*/  S2R R5, SR_TID.X ;  /* 0x0000000000057919 */ /* 0x000e620000002100 */
[----:B------:R-:W-:-:S05]  /*82d0*/  SHF.R.S32.HI R0, RZ, 0x1f, R139 ;  /* 0x0000001fff007819 */ /* 0x000fca000001148b */
[----:B------:R-:W-:-:S04]  /*82e0*/  IMAD R0, R0, c[0x0][0x178], RZ ;  /* 0x00005e0000007a24 */ /* 0x000fc800078e02ff */
[----:B------:R-:W-:Y:S01]  /*82f0*/  IMAD R0, R139, c[0x0][0x17c], R0 ;  /* 0x00005f008b007a24 */ /* 0x000fe200078e0200 */
[--C-:B-1----:R-:W-:Y:S02]  /*8300*/  SHF.R.S32.HI R4, RZ, 0x1f, R5.reuse ;  /* 0x0000001fff047819 */ /* 0x102fe40000011405 */
[----:B------:R-:W-:Y:S01]  /*8310*/  SHF.R.S32.HI R16, RZ, 0x1f, R5 ;  /* 0x0000001fff107819 */ /* 0x000fe20000011405 */
[----:B--2---:R-:W-:-:S05]  /*8320*/  @P2 IMAD.WIDE R2, R26, R2, c[0x0][0x340] ;  /* 0x0000d0001a022625 */ /* 0x004fca00078e0202 */
[----:B------:R1:W2:Y:S01]  /*8330*/  @P2 LDG.E R14, [R2.64] ;  /* 0x00000006020e2981 */ /* 0x0002a2000c1e1900 */
[-C--:B------:R-:W-:Y:S02]  /*8340*/  LEA.HI R4, R4, R5.reuse, RZ, 0x2 ;  /* 0x0000000504047211 */ /* 0x080fe400078f10ff */
[----:B------:R-:W-:Y:S02]  /*8350*/  LEA.HI R16, R16, R5, RZ, 0x2 ;  /* 0x0000000510107211 */ /* 0x000fe400078f10ff */
[----:B------:R-:W-:Y:S02]  /*8360*/  LOP3.LUT R4, R4, 0xfffffffc, RZ, 0xc0, !PT ;  /* 0xfffffffc04047812 */ /* 0x000fe400078ec0ff */
[----:B------:R-:W-:-:S03]  /*8370*/  SHF.R.S32.HI R16, RZ, 0x2, R16 ;  /* 0x00000002ff107819 */ /* 0x000fc60000011410 */
[----:B------:R-:W-:Y:S01]  /*8380*/  IMAD.IADD R4, R5, 0x1, -R4 ;  /* 0x0000000105047824 */ /* 0x000fe200078e0a04 */
[----:B------:R-:W-:-:S04]  /*8390*/  ISETP.NE.U32.AND P1, PT, RZ, c[0x0][0x348], PT ;  /* 0x0000d200ff007a0c */ /* 0x000fc80003f25070 */
[----:B------:R-:W-:Y:S01]  /*83a0*/  ISETP.NE.AND.EX P1, PT, RZ, c[0x0][0x34c], PT, P1 ;  /* 0x0000d300ff007a0c */ /* 0x000fe20003f25310 */
[----:B-1----:R-:W-:-:S05]  /*83b0*/  IMAD.WIDE.U32 R2, R139, c[0x0][0x178], RZ ;  /* 0x00005e008b027a25 */ /* 0x002fca00078e00ff */
[----:B------:R-:W-:Y:S01]  /*83c0*/  IADD3 R3, R3, R0, RZ ;  /* 0x0000000003037210 */ /* 0x000fe20007ffe0ff */
[----:B------:R-:W-:Y:S01]  /*83d0*/  IMAD R0, R4, 0x20, R16 ;  /* 0x0000002004007824 */ /* 0x000fe200078e0210 */
[----:B----4-:R-:W-:-:S03]  /*83e0*/  SEL R6, R27, RZ, !P1 ;  /* 0x000000ff1b067207 */ /* 0x010fc60004800000 */
[----:B------:R-:W-:Y:S01]  /*83f0*/  IMAD.IADD R10, R17, 0x1, R0 ;  /* 0x00000001110a7824 */ /* 0x000fe200078e0200 */
[----:B------:R-:W-:Y:S01]  /*8400*/  SHF.R.S32.HI R11, RZ, 0x1f, R12 ;  /* 0x0000001fff0b7819 */ /* 0x000fe2000001140c */
[----:B---3--:R-:W-:Y:S01]  /*8410*/  IMAD.WIDE.U32 R4, R31, c[0x0][0x1b8], R2 ;  /* 0x00006e001f047a25 */ /* 0x008fe200078e0002 */
[----:B------:R-:W-:-:S03]  /*8420*/  IADD3 R2, P0, R16, R12, RZ ;  /* 0x0000000c10027210 */ /* 0x000fc60007f1e0ff */
[----:B------:R-:W-:Y:S01]  /*8430*/  @P3 IMAD.HI.U32 R7, R10, c[0x0][0x2c8], RZ ;  /* 0x0000b2000a073a27 */ /* 0x000fe200078e00ff */
[----:B------:R-:W-:Y:S02]  /*8440*/  SEL R3, R26, RZ, !P1 ;  /* 0x000000ff1a037207 */ /* 0x000fe40004800000 */
[----:B------:R-:W-:Y:S01]  /*8450*/  LEA.HI.X.SX32 R11, R16, R11, 0x1, P0 ;  /* 0x0000000b100b7211 */ /* 0x000fe200000f0eff */
[----:B------:R-:W-:Y:S01]  /*8460*/  IMAD R5, R31, c[0x0][0x1bc], R5 ;  /* 0x00006f001f057a24 */ /* 0x000fe200078e0205 */
[----:B------:R-:W-:Y:S01]  /*8470*/  MOV R0, R10 ;  /* 0x0000000a00007202 */ /* 0x000fe20000000f00 */
[----:B------:R-:W-:Y:S01]  /*8480*/  IMAD R6, R6, c[0x0][0x1c0], RZ ;  /* 0x0000700006067a24 */ /* 0x000fe200078e02ff */
[----:B------:R-:W-:Y:S01]  /*8490*/  @P3 SHF.R.U32.HI R0, RZ, c[0x0][0x2cc], R7 ;  /* 0x0000b300ff003a19 */ /* 0x000fe20000011607 */
[----:B------:R-:W-:-:S04]  /*84a0*/  IMAD.WIDE.U32 R4, R3, c[0x0][0x1c0], R4 ;  /* 0x0000700003047a25 */ /* 0x000fc800078e0004 */
[----:B------:R-:W-:Y:S01]  /*84b0*/  IMAD R12, R3, c[0x0][0x1c4], R6 ;  /* 0x00007100030c7a24 */ /* 0x000fe200078e0206 */
[----:B------:R-:W-:Y:S01]  /*84c0*/  SHF.R.S32.HI R13, RZ, 0x1f, R0 ;  /* 0x0000001fff0d7819 */ /* 0x000fe20000011400 */
[----:B------:R-:W-:Y:S02]  /*84d0*/  IMAD.MOV.U32 R6, RZ, RZ, R24 ;  /* 0x000000ffff067224 */ /* 0x000fe400078e0018 */
[----:B------:R-:W-:Y:S02]  /*84e0*/  IMAD.MOV.U32 R7, RZ, RZ, R25 ;  /* 0x000000ffff077224 */ /* 0x000fe400078e0019 */
[C---:B------:R-:W-:Y:S02]  /*84f0*/  IMAD R15, R11.reuse, c[0x0][0x1e0], RZ ;  /* 0x000078000b0f7a24 */ /* 0x040fe400078e02ff */
[----:B------:R-:W-:Y:S01]  /*8500*/  IMAD R11, R11, c[0x0][0x208], RZ ;  /* 0x000082000b0b7a24 */ /* 0x000fe200078e02ff */
[----:B------:R-:W-:Y:S01]  /*8510*/  IADD3 R3, R5, R12, RZ ;  /* 0x0000000c05037210 */ /* 0x000fe20007ffe0ff */
[----:B------:R-:W-:-:S04]  /*8520*/  IMAD.WIDE.U32 R8, R2, c[0x0][0x1e0], R6 ;  /* 0x0000780002087a25 */ /* 0x000fc800078e0006 */
[----:B------:R-:W-:-:S04]  /*8530*/  IMAD.WIDE.U32 R6, R2, c[0x0][0x208], R6 ;  /* 0x0000820002067a25 */ /* 0x000fc800078e0006 */
[C---:B------:R-:W-:Y:S02]  /*8540*/  IMAD R15, R2.reuse, c[0x0][0x1e4], R15 ;  /* 0x00007900020f7a24 */ /* 0x040fe400078e020f */
[----:B------:R-:W-:Y:S02]  /*8550*/  IMAD R12, R2, c[0x0][0x20c], R11 ;  /* 0x00008300020c7a24 */ /* 0x000fe400078e020b */
[----:B------:R-:W-:Y:S02]  /*8560*/  IMAD R5, R13, c[0x0][0x1b0], RZ ;  /* 0x00006c000d057a24 */ /* 0x000fe400078e02ff */
[----:B------:R-:W-:Y:S02]  /*8570*/  IMAD.MOV.U32 R2, RZ, RZ, R4 ;  /* 0x000000ffff027224 */ /* 0x000fe400078e0004 */
[----:B------:R-:W-:Y:S02]  /*8580*/  IMAD.MOV R4, RZ, RZ, -R0 ;  /* 0x000000ffff047224 */ /* 0x000fe400078e0a00 */
[----:B------:R-:W-:-:S02]  /*8590*/  IMAD R11, R0, c[0x0][0x1b4], R5 ;  /* 0x00006d00000b7a24 */ /* 0x000fc400078e0205 */
[----:B------:R-:W-:-:S04]  /*85a0*/  IMAD.WIDE.U32 R2, R0, c[0x0][0x1b0], R2 ;  /* 0x00006c0000027a25 */ /* 0x000fc800078e0002 */
[----:B------:R-:W-:Y:S01]  /*85b0*/  IMAD R0, R4, c[0x0][0x2c4], R10 ;  /* 0x0000b10004007a24 */ /* 0x000fe200078e020a */
[----:B------:R-:W-:Y:S01]  /*85c0*/  IADD3 R5, R9, R15, RZ ;  /* 0x0000000f09057210 */ /* 0x000fe20007ffe0ff */
[----:B------:R-:W-:Y:S01]  /*85d0*/  IMAD.MOV.U32 R4, RZ, RZ, R8 ;  /* 0x000000ffff047224 */ /* 0x000fe200078e0008 */
[----:B------:R-:W-:Y:S02]  /*85e0*/  IADD3 R3, R3, R11, RZ ;  /* 0x0000000b03037210 */ /* 0x000fe40007ffe0ff */
[----:B------:R-:W-:Y:S02]  /*85f0*/  SHF.R.S32.HI R11, RZ, 0x1f, R0 ;  /* 0x0000001fff0b7819 */ /* 0x000fe40000011400 */
[----:B------:R-:W-:Y:S01]  /*8600*/  ISETP.GE.AND P1, PT, R24, c[0x0][0x1d4], PT ;  /* 0x0000750018007a0c */ /* 0x000fe20003f26270 */
[----:B------:R-:W-:Y:S01]  /*8610*/  IMAD.WIDE.U32 R8, R31, c[0x0][0x1e8], R4 ;  /* 0x00007a001f087a25 */ /* 0x000fe200078e0004 */
[----:B------:R-:W-:-:S03]  /*8620*/  ISETP.GE.AND P6, PT, R19, c[0x0][0x1d4], PT ;  /* 0x0000750013007a0c */ /* 0x000fc60003fc6270 */
[----:B------:R-:W-:Y:S01]  /*8630*/  IMAD R4, R11, c[0x0][0x1a8], RZ ;  /* 0x00006a000b047a24 */ /* 0x000fe200078e02ff */
[----:B------:R-:W-:Y:S01]  /*8640*/  SEL R10, RZ, 0xffffffff, P6 ;  /* 0xffffffffff0a7807 */ /* 0x000fe20003000000 */
[----:B------:R-:W-:Y:S01]  /*8650*/  IMAD.WIDE.U32 R2, R0, c[0x0][0x1a8], R2 ;  /* 0x00006a0000027a25 */ /* 0x000fe200078e0002 */
[----:B------:R-:W-:-:S03]  /*8660*/  LOP3.LUT R20, R20, 0xfffffffe, RZ, 0xc0, !PT ;  /* 0xfffffffe14147812 */ /* 0x000fc600078ec0ff */
[----:B------:R-:W-:Y:S01]  /*8670*/  IMAD R11, R0, c[0x0][0x1ac], R4 ;  /* 0x00006b00000b7a24 */ /* 0x000fe200078e0204 */
[----:B------:R-:W-:Y:S01]  /*8680*/  SHF.L.U32 R10, R10, 0x1, RZ ;  /* 0x000000010a0a7819 */ /* 0x000fe200000006ff */
[----:B------:R-:W-:Y:S01]  /*8690*/  IMAD.IADD R7, R7, 0x1, R12 ;  /* 0x0000000107077824 */ /* 0x000fe200078e020c */
[----:B------:R-:W-:Y:S01]  /*86a0*/  SEL R12, RZ, 0x1, P1 ;  /* 0x00000001ff0c7807 */ /* 0x000fe20000800000 */
[----:B------:R-:W-:Y:S01]  /*86b0*/  IMAD.IADD R3, R3, 0x1, R11 ;  /* 0x0000000103037824 */ /* 0x000fe200078e020b */
[----:B------:R-:W-:Y:S02]  /*86c0*/  @P1 LOP3.LUT R20, R20, 0x1, RZ, 0xfc, !PT ;  /* 0x0000000114141812 */ /* 0x000fe400078efcff */
[----:B------:R-:W-:Y:S01]  /*86d0*/  LEA R11, P0, R2, c[0x0][0x160], 0x1 ;  /* 0x00005800020b7a11 */ /* 0x000fe200078008ff */
[----:B------:R-:W-:Y:S01]  /*86e0*/  IMAD.WIDE.U32 R4, R31, c[0x0][0x210], R6 ;  /* 0x000084001f047a25 */ /* 0x000fe200078e0006 */
[----:B------:R-:W-:Y:S02]  /*86f0*/  ISETP.NE.U32.AND P1, PT, RZ, c[0x0][0x350], PT ;  /* 0x0000d400ff007a0c */ /* 0x000fe40003f25070 */
[----:B------:R-:W-:-:S02]  /*8700*/  LOP3.LUT R6, R10, 0x2, R12, 0xe2, !PT ;  /* 0x000000020a067812 */ /* 0x000fc400078ee20c */
[----:B------:R-:W-:Y:S02]  /*8710*/  LEA.HI.X R10, R2, c[0x0][0x164], R3, 0x1, P0 ;  /* 0x00005900020a7a11 */ /* 0x000fe400000f0c03 */
[----:B------:R-:W-:Y:S01]  /*8720*/  ISETP.NE.AND.EX P0, PT, RZ, c[0x0][0x354], PT, P1 ;  /* 0x0000d500ff007a0c */ /* 0x000fe20003f05310 */
[C---:B------:R-:W-:Y:S01]  /*8730*/  IMAD R9, R31.reuse, c[0x0][0x1ec], R9 ;  /* 0x00007b001f097a24 */ /* 0x040fe200078e0209 */
[----:B------:R1:W-:Y:S01]  /*8740*/  STL [R1+0x20], R20 ;  /* 0x0000201401007387 */ /* 0x0003e20000100800 */
[----:B------:R-:W-:Y:S01]  /*8750*/  IMAD R5, R31, c[0x0][0x214], R5 ;  /* 0x000085001f057a24 */ /* 0x000fe200078e0205 */
[----:B------:R-:W-:-:S04]  /*8760*/  ISETP.GE.AND P5, PT, R18, c[0x0][0x1d4], PT ;  /* 0x0000750012007a0c */ /* 0x000fc80003fa6270 */
[----:B------:R-:W-:Y:S02]  /*8770*/  SEL R3, RZ, 0x4, P5 ;  /* 0x00000004ff037807 */ /* 0x000fe40002800000 */
[----:B------:R-:W-:Y:S02]  /*8780*/  ISETP.GE.AND P3, PT, R24, c[0x0][0x198], PT ;  /* 0x0000660018007a0c */ /* 0x000fe40003f66270 */
[----:B------:R-:W-:Y:S02]  /*8790*/  ISETP.GE.AND P4, PT, R18, c[0x0][0x198], PT ;  /* 0x0000660012007a0c */ /* 0x000fe40003f86270 */
[----:B------:R-:W-:Y:S02]  /*87a0*/  LOP3.LUT R94, R6, R3, RZ, 0xfc, !PT ;  /* 0x00000003065e7212 */ /* 0x000fe400078efcff */
[----:B------:R-:W-:Y:S02]  /*87b0*/  IADD3 R108, R215, -0x1, RZ ;  /* 0xffffffffd76c7810 */ /* 0x000fe40007ffe0ff */
[----:B--2---:R-:W-:-:S02]  /*87c0*/  @P2 SHF.R.S32.HI R0, RZ, 0x1f, R14 ;  /* 0x0000001fff002819 */ /* 0x004fc4000001140e */
[----:B------:R-:W-:Y:S01]  /*87d0*/  @!P2 MOV R0, R27 ;  /* 0x0000001b0000a202 */ /* 0x000fe20000000f00 */
[----:B------:R-:W-:-:S03]  /*87e0*/  @!P2 IMAD.MOV.U32 R14, RZ, RZ, R26 ;  /* 0x000000ffff0ea224 */ /* 0x000fc600078e001a */
[----:B------:R-:W-:Y:S02]  /*87f0*/  SEL R2, R0, RZ, !P0 ;  /* 0x000000ff00027207 */ /* 0x000fe40004000000 */
[----:B------:R-:W-:-:S03]  /*8800*/  SEL R0, R14, RZ, !P0 ;  /* 0x000000ff0e007207 */ /* 0x000fc60004000000 */
[C---:B------:R-:W-:Y:S02]  /*8810*/  IMAD R12, R2.reuse, c[0x0][0x1f0], RZ ;  /* 0x00007c00020c7a24 */ /* 0x040fe400078e02ff */
[----:B------:R-:W-:Y:S02]  /*8820*/  IMAD R7, R2, c[0x0][0x218], RZ ;  /* 0x0000860002077a24 */ /* 0x000fe400078e02ff */
[----:B------:R-:W-:-:S04]  /*8830*/  IMAD.WIDE.U32 R14, R0, c[0x0][0x1f0], R8 ;  /* 0x00007c00000e7a25 */ /* 0x000fc800078e0008 */
[----:B------:R-:W-:-:S04]  /*8840*/  IMAD R2, R0, c[0x0][0x1f4], R12 ;  /* 0x00007d0000027a24 */ /* 0x000fc800078e020c */
[----:B------:R-:W-:Y:S01]  /*8850*/  IMAD.IADD R2, R15, 0x1, R2 ;  /* 0x000000010f027824 */ /* 0x000fe200078e0202 */
[----:B------:R1:W-:Y:S04]  /*8860*/  STL.64 [R1+0x8], R14 ;  /* 0x0000080e01007387 */ /* 0x0003e80000100a00 */
[----:B------:R1:W-:Y:S01]  /*8870*/  STL [R1+0x4], R2 ;  /* 0x0000040201007387 */ /* 0x0003e20000100800 */
[----:B------:R-:W-:-:S04]  /*8880*/  IMAD.WIDE.U32 R244, R0, c[0x0][0x218], R4 ;  /* 0x0000860000f47a25 */ /* 0x000fc800078e0004 */
[----:B------:R-:W-:Y:S01]  /*8890*/  IMAD R0, R0, c[0x0][0x21c], R7 ;  /* 0x0000870000007a24 */ /* 0x000fe200078e0207 */
[----:B------:R-:W-:Y:S02]  /*88a0*/  ISETP.GE.AND P2, PT, R19, c[0x0][0x198], PT ;  /* 0x0000660013007a0c */ /* 0x000fe40003f46270 */
[----:B------:R-:W-:Y:S02]  /*88b0*/  IADD3 R9, R16, R17, RZ ;  /* 0x0000001110097210 */ /* 0x000fe40007ffe0ff */
[----:B------:R-:W-:Y:S01]  /*88c0*/  IADD3 R249, R245, R0, RZ ;  /* 0x00000000f5f97210 */ /* 0x000fe20007ffe0ff */
[----:B------:R-:W-:Y:S06]  /*88d0*/  BRA.DIV ~URZ, `(.L_x_1247) ;  /* 0x000165427f007947 */ /* 0x000fec000b800000 */
[----:B------:R2:W3:Y:S02]  /*88e0*/  SHFL.IDX PT, R8, R10, RZ, 0x1c1f ;  /* 0x001c1fff0a087589 */ /* 0x0004e400000e0000 */
.L_x_1389:
[----:B------:R-:W-:Y:S05]  /*88f0*/  BRA.DIV ~URZ, `(.L_x_1248) ;  /* 0x000165927f007947 */ /* 0x000fea000b800000 */
[----:B------:R4:W1:Y:S02]  /*8900*/  SHFL.IDX PT, R0, R11, RZ, 0x1c1f ;  /* 0x001c1fff0b007589 */ /* 0x00086400000e0000 */
.L_x_1390:
[----:B-12---:R-:W2:Y:S01]  /*8910*/  LDL R2, [R1+0x4c] ;  /* 0x00004c0001027983 */ /* 0x006ea20000100800 */
[----:B------:R-:W-:Y:S01]  /*8920*/  BSSY B0, `(.L_x_1249) ;  /* 0x0000017000007945 */ /* 0x000fe20003800000 */
[----:B--2---:R-:W-:-:S05]  /*8930*/  IMAD R23, R2, c[0x0][0x2c4], RZ ;  /* 0x0000b10002177a24 */ /* 0x004fca00078e02ff */
[----:B------:R-:W-:-:S13]  /*8940*/  ISETP.GE.AND P0, PT, R9, R23, PT ;  /* 0x000000170900720c */ /* 0x000fda0003f06270 */
[----:B------:R-:W-:Y:S05]  /*8950*/  @P0 BRA `(.L_x_1250) ;  /* 0x0000013000000947 */ /* 0x000fea0003800000 */
[----:B------:R-:W2:Y:S04]  /*8960*/  LDL.64 R4, [R1+0x28] ;  /* 0x0000280001047983 */ /* 0x000ea80000100a00 */
[----:B----4-:R-:W4:Y:S04]  /*8970*/  LDL R2, [R1+0x30] ;  /* 0x0000300001027983 */ /* 0x010f280000100800 */
        /* <DEDUP_REMOVED lines=17> */
.L_x_1250:
[----:B------:R-:W-:Y:S05]  /*8a90*/  BSYNC B0 ;  /* 0x0000000000007941 */ /* 0x000fea0003800000 */
.L_x_1249:
[----:B------:R-:W-:Y:S05]  /*8aa0*/  BRA.DIV ~URZ, `(.L_x_1251) ;  /* 0x000164427f007947 */ /* 0x000fea000b800000 */
[----:B---3--:R2:W3:Y:S04]  /*8ab0*/  SHFL.IDX PT, R8, R10, 0x1, 0x1c1f ;  /* 0x003c1f000a087f89 */ /* 0x0084e800000e0000 */
[----:B-1----:R2:W1:Y:S02]  /*8ac0*/  SHFL.IDX PT, R0, R11, 0x1, 0x1c1f ;  /* 0x003c1f000b007f89 */ /* 0x00246400000e0000 */
.L_x_1391:
[----:B------:R-:W-:Y:S01]  /*8ad0*/  IADD3 R2, R9, 0x20, RZ ;  /* 0x0000002009027810 */ /* 0x000fe20007ffe0ff */
[----:B------:R-:W-:Y:S03]  /*8ae0*/  BSSY B0, `(.L_x_1252) ;  /* 0x0000016000007945 */ /* 0x000fe60003800000 */
[----:B------:R-:W-:-:S13]  /*8af0*/  ISETP.GE.AND P0, PT, R2, R23, PT ;  /* 0x000000170200720c */ /* 0x000fda0003f06270 */
[----:B------:R-:W-:Y:S05]  /*8b00*/  @P0 BRA `(.L_x_1253) ;  /* 0x0000013000000947 */ /* 0x000fea0003800000 */
[----:B--2---:R-:W2:Y:S04]  /*8b10*/  LDL.64 R4, [R1+0x28] ;  /* 0x0000280001047983 */ /* 0x004ea80000100a00 */
[----:B----4-:R-:W4:Y:S04]  /*8b20*/  LDL R3, [R1+0x30] ;  /* 0x0000300001037983 */ /* 0x010f280000100800 */
[----:B---3--:R-:W3:Y:S04]  /*8b30*/  LDL R15, [R1+0x70] ;  /* 0x00007000010f7983 */ /* 0x008ee80000100800 */
[----:B------:R-:W3:Y:S04]  /*8b40*/  LDL R13, [R1+0x34] ;  /* 0x00003400010d7983 */ /* 0x000ee80000100800 */
[----:B------:R-:W3:Y:S04]  /*8b50*/  LDL R12, [R1+0x18] ;  /* 0x00001800010c7983 */ /* 0x000ee80000100800 */
[----:B------:R-:W3:Y:S01]  /*8b60*/  LDL R14, [R1+0x6c] ;  /* 0x00006c00010e7983 */ /* 0x000ee20000100800 */
[----:B-12---:R-:W-:-:S04]  /*8b70*/  LEA R6, P0, R4, R0, 0x1 ;  /* 0x0000000004067211 */ /* 0x006fc800078008ff */
        /* <DEDUP_REMOVED lines=12> */
.L_x_1253:
[----:B------:R-:W-:Y:S05]  /*8c40*/  BSYNC B0 ;  /* 0x0000000000007941 */ /* 0x000fea0003800000 */
.L_x_1252:
[----:B------:R-:W-:Y:S05]  /*8c50*/  BRA.DIV ~URZ, `(.L_x_1254) ;  /* 0x000163527f007947 */ /* 0x000fea000b800000 */
[----:B---3--:R3:W2:Y:S02]  /*8c60*/  SHFL.IDX PT, R8, R10, 0x2, 0x1c1f ;  /* 0x005c1f000a087f89 */ /* 0x0086a400000e0000 */
.L_x_1392:
[----:B------:R-:W-:Y:S05]  /*8c70*/  BRA.DIV ~URZ, `(.L_x_1255) ;  /* 0x000163a27f007947 */ /* 0x000fea000b800000 */
[----:B-1----:R1:W3:Y:S02]  /*8c80*/  SHFL.IDX PT, R0, R11, 0x2, 0x1c1f ;  /* 0x005c1f000b007f89 */ /* 0x0022e400000e0000 */
.L_x_1393:
        /* <DEDUP_REMOVED lines=23> */
.L_x_1257:
[----:B------:R-:W-:Y:S05]  /*8e00*/  BSYNC B0 ;  /* 0x0000000000007941 */ /* 0x000fea0003800000 */
.L_x_1256:
[----:B------:R-:W-:Y:S05]  /*8e10*/  BRA.DIV ~URZ, `(.L_x_1258) ;  /* 0x000162627f007947 */ /* 0x000fea000b800000 */
[----:B--2---:R2:W1:Y:S04]  /*8e20*/  SHFL.IDX PT, R6, R10, 0x3, 0x1c1f ;  /* 0x007c1f000a067f89 */ /* 0x00446800000e0000 */
[----:B---3--:R2:W3:Y:S02]  /*8e30*/  SHFL.IDX PT, R0, R11, 0x3, 0x1c1f ;  /* 0x007c1f000b007f89 */ /* 0x0084e400000e0000 */
.L_x_1394:
[----:B--2---:R-:W2:Y:S04]  /*8e40*/  LDL.64 R12, [R1+0x28] ;  /* 0x00002800010c7983 */ /* 0x004ea80000100a00 */
[----:B----4-:R-:W4:Y:S04]  /*8e50*/  LDL R7, [R1+0x30] ;  /* 0x0000300001077983 */ /* 0x010f280000100800 */
[----:B---3--:R-:W3:Y:S04]  /*8e60*/  LDL R8, [R1+0x70] ;  /* 0x0000700001087983 */ /* 0x008ee80000100800 */
[----:B------:R-:W3:Y:S04]  /*8e70*/  LDL R97, [R1+0x18] ;  /* 0x0000180001617983 */ /* 0x000ee80000100800 */
[----:B------:R-:W3:Y:S04]  /*8e80*/  LDL R247, [R1+0x3c] ;  /* 0x00003c0001f77983 */ /* 0x000ee80000100800 */
[----:B------:R-:W3:Y:S04]  /*8e90*/  LDL R10, [R1+0x34] ;  /* 0x00003400010a7983 */ /* 0x000ee80000100800 */
[----:B-1----:R-:W3:Y:S04]  /*8ea0*/  LDL R11, [R1+0x6c] ;  /* 0x00006c00010b7983 */ /* 0x002ee80000100800 */
[----:B------:R-:W3:Y:S04]  /*8eb0*/  LDL.64 R146, [R1+0x8] ;  /* 0x0000080001927983 */ /* 0x000ee80000100a00 */
[----:B------:R-:W3:Y:S04]  /*8ec0*/  LDL R144, [R1+0x4] ;  /* 0x0000040001907983 */ /* 0x000ee80000100800 */
[----:B------:R-:W3:Y:S04]  /*8ed0*/  LDL R154, [R1+0x20] ;  /* 0x00002000019a7983 */ /* 0x000ee80000100800 */
[----:B------:R1:W5:Y:S01]  /*8ee0*/  LDL R160, [R1+0x54] ;  /* 0x0000540001a07983 */ /* 0x0003620000100800 */
[----:B------:R-:W-:-:S03]  /*8ef0*/  IADD3 R2, R9, 0x60, RZ ;  /* 0x0000006009027810 */ /* 0x000fc60007ffe0ff */
[----:B------:R-:W1:Y:S01]  /*8f00*/  S2R R99, SR_TID.X ;  /* 0x0000000000637919 */ /* 0x000e620000002100 */
[----:B------:R-:W-:Y:S01]  /*8f10*/  ISETP.GE.AND P0, PT, R2, R23, PT ;  /* 0x000000170200720c */ /* 0x000fe20003f06270 */
[----:B------:R-:W-:-:S04]  /*8f20*/  IMAD.MOV.U32 R96, RZ, RZ, 0x30 ;  /* 0x00000030ff607424 */ /* 0x000fc800078e00ff */
[----:B------:R-:W-:Y:S01]  /*8f30*/  IMAD R96, R215, -0x30, R96 ;  /* 0xffffffd0d7607824 */ /* 0x000fe200078e0260 */
[----:B------:R-:W-:Y:S02]  /*8f40*/  SHF.R.S32.HI R95, RZ, 0x1f, R108 ;  /* 0x0000001fff5f7819 */ /* 0x000fe4000001146c */
[----:B-1----:R-:W-:-:S04]  /*8f50*/  SHF.R.S32.HI R145, RZ, 0x1f, R99 ;  /* 0x0000001fff917819 */ /* 0x002fc80000011463 */
[----:B------:R-:W-:-:S04]  /*8f60*/  LEA.HI R145, R145, R99, RZ, 0x2 ;  /* 0x0000006391917211 */ /* 0x000fc800078f10ff */
[----:B------:R-:W-:Y:S01]  /*8f70*/  SHF.R.S32.HI R145, RZ, 0x2, R145 ;  /* 0x00000002ff917819 */ /* 0x000fe20000011491 */
[----:B------:R-:W-:Y:S01]  /*8f80*/  IMAD.MOV.U32 R141, RZ, RZ, c[0x0][0x2c4] ;  /* 0x0000b100ff8d7624 */ /* 0x000fe200078e00ff */
[----:B--2---:R-:W-:-:S04]  /*8f90*/  @!P0 LEA R4, P1, R12, R0, 0x1 ;  /* 0x000000000c048211 */ /* 0x004fc800078208ff */
[----:B------:R-:W-:Y:S02]  /*8fa0*/  @!P0 LEA.HI.X R5, R12, R6, R13, 0x1, P1 ;  /* 0x000000060c058211 */ /* 0x000fe400008f0c0d */
[----:B----4-:R-:W-:-:S04]  /*8fb0*/  @!P0 LEA R2, P1, R7, R0, 0x1 ;  /* 0x0000000007028211 */ /* 0x010fc800078208ff */
[----:B---3--:R-:W-:Y:S01]  /*8fc0*/  @!P0 LEA.HI.X R3, R7, R6, R8, 0x1, P1 ;  /* 0x0000000607038211 */ /* 0x008fe200008f0c08 */
[----:B------:R-:W-:Y:S02]  /*8fd0*/  @!P0 IMAD.SHL.U32 R7, R97, 0x2, RZ ;  /* 0x0000000261078824 */ /* 0x000fe400078e00ff */
[----:B------:R-:W-:-:S03]  /*8fe0*/  IMAD.IADD R140, R247, 0x1, R96 ;  /* 0x00000001f78c7824 */ /* 0x000fc600078e0260 */
[----:B------:R-:W-:Y:S01]  /*8ff0*/  @!PT LDS RZ, [RZ] ;  /* 0x00000000fffff984 */ /* 0x000fe20000000800 */
[----:B------:R-:W-:Y:S01]  /*9000*/  @!PT LDS RZ, [RZ] ;  /* 0x00000000fffff984 */ /* 0x000fe20000000800 */
[----:B------:R-:W-:Y:S01]  /*9010*/  @!PT LDS RZ, [RZ] ;  /* 0x00000000fffff984 */ /* 0x000fe20000000800 */
[----:B------:R1:W-:Y:S04]  /*9020*/  @!P0 LDGSTS.E.BYPASS.LTC128B.128 [R7+0x7880], [R4.64], !P3 ;  /* 0x0788000004078fae */ /* 0x0003e8000d901d46 */
[----:B------:R2:W-:Y:S01]  /*9030*/  @!P0 LDGSTS.E.BYPASS.LTC128B.128 [R7+0x9880], [R2.64], !P2 ;  /* 0x0988000002078fae */ /* 0x0005e2000d101d46 */
[----:B------:R-:W-:Y:S01]  /*9040*/  IMAD.MOV.U32 R142, RZ, RZ, R146 ;  /* 0x000000ffff8e7224 */ /* 0x000fe200078e0092 */
[----:B-1----:R-:W-:Y:S02]  /*9050*/  @!P0 LEA R4, P1, R10, R0, 0x1 ;  /* 0x000000000a048211 */ /* 0x002fe400078208ff */
[----:B------:R-:W-:Y:S01]  /*9060*/  IMNMX R0, R140, 0x30, PT ;  /* 0x000000308c007817 */ /* 0x000fe20003800200 */
[----:B------:R-:W-:-:S04]  /*9070*/  IMAD R5, R95, c[0x0][0x1e0], RZ ;  /* 0x000078005f057a24 */ /* 0x000fc800078e02ff */
[----:B------:R-:W-:Y:S02]  /*9080*/  IMAD.IADD R0, R0, 0x1, -R145 ;  /* 0x0000000100007824 */ /* 0x000fe400078e0a91 */
[----:B------:R-:W-:Y:S01]  /*9090*/  IMAD R8, R108, c[0x0][0x1e4], R5 ;  /* 0x000079006c087a24 */ /* 0x000fe200078e0205 */
[----:B------:R-:W-:Y:S01]  /*90a0*/  @!P0 LEA.HI.X R5, R10, R6, R11, 0x1, P1 ;  /* 0x000000060a058211 */ /* 0x000fe200008f0c0b */
[----:B--2---:R-:W-:Y:S01]  /*90b0*/  IMAD.WIDE.U32 R2, R108, c[0x0][0x1e0], RZ ;  /* 0x000078006c027a25 */ /* 0x004fe200078e00ff */
[----:B------:R-:W-:-:S03]  /*90c0*/  ISETP.GE.AND P1, PT, R0, 0x1, PT ;  /* 0x000000010000780c */ /* 0x000fc60003f26270 */
[----:B------:R1:W-:Y:S01]  /*90d0*/  @!P0 LDGSTS.E.BYPASS.LTC128B.128 [R7+0xb880], [R4.64], !P4 ;  /* 0x0b88000004078fae */ /* 0x0003e2000e101d46 */
[----:B------:R-:W-:Y:S01]  /*90e0*/  IMAD.IADD R6, R3, 0x1, R8 ;  /* 0x0000000103067824 */ /* 0x000fe200078e0208 */
[----:B------:R-:W-:Y:S01]  /*90f0*/  ISETP.GE.AND P0, PT, R0, 0x21, PT ;  /* 0x000000210000780c */ /* 0x000fe20003f06270 */
[----:B------:R-:W-:Y:S01]  /*9100*/  IMAD.MOV.U32 R143, RZ, RZ, R144 ;  /* 0x000000ffff8f7224 */ /* 0x000fe200078e0090 */
[----:B------:R-:W0:Y:S01]  /*9110*/  LDGDEPBAR ;  /* 0x00000000000079af */ /* 0x000e220000000000 */
[----:B------:R-:W-:Y:S01]  /*9120*/  WARPSYNC 0xffffffff ;  /* 0xffffffff00007948 */ /* 0x000fe20003800000 */
[----:B------:R-:W-:Y:S02]  /*9130*/  IMAD R0, R6, 0x30, RZ ;  /* 0x0000003006007824 */ /* 0x000fe400078e02ff */
[----:B------:R-:W-:-:S04]  /*9140*/  IMAD.WIDE.U32 R2, R2, 0x30, R142 ;  /* 0x0000003002027825 */ /* 0x000fc800078e008e */
[----:B------:R-:W-:Y:S02]  /*9150*/  IMAD.MOV.U32 R8, RZ, RZ, 0x20 ;  /* 0x00000020ff087424 */ /* 0x000fe400078e00ff */
[----:B------:R-:W-:Y:S01]  /*9160*/  IMAD.IADD R0, R3, 0x1, R0 ;  /* 0x0000000103007824 */ /* 0x000fe200078e0200 */
[----:B------:R-:W-:Y:S01]  /*9170*/  BAR.SYNC.DEFER_BLOCKING 0x0 ;  /* 0x0000000000007b1d */ /* 0x000fe20000010000 */
[----:B------:R-:W-:Y:S01]  /*9180*/  LOP3.LUT P3, RZ, R154, 0x1, RZ, 0xc0, !PT ;  /* 0x000000019aff7812 */ /* 0x000fe2000786c0ff */
[----:B-1----:R-:W-:Y:S01]  /*9190*/  IMAD.WIDE.U32 R6, R8, c[0x0][0x1e0], RZ ;  /* 0x0000780008067a25 */ /* 0x002fe200078e00ff */
[----:B------:R-:W-:-:S03]  /*91a0*/  @P1 LEA R4, P2, R2, c[0x0][0x1c8], 0x1 ;  /* 0x0000720002041a11 */ /* 0x000fc600078408ff */
[----:B------:R-:W-:Y:S01]  /*91b0*/  IMAD R8, R8, c[0x0][0x1e4], RZ ;  /* 0x0000790008087a24 */ /* 0x000fe200078e02ff */
[C---:B------:R-:W-:Y:S02]  /*91c0*/  @P1 LEA.HI.X R5, R2.reuse, c[0x0][0x1cc], R0, 0x1, P2 ;  /* 0x0000730002051a11 */ /* 0x040fe400010f0c00 */
[----:B------:R-:W-:Y:S01]  /*91d0*/  @P0 IADD3 R3, P2, R2, R6, RZ ;  /* 0x0000000602030210 */ /* 0x000fe20007f5e0ff */
[----:B------:R-:W-:-:S03]  /*91e0*/  @P1 IMAD.SHL.U32 R6, R97, 0x2, RZ ;  /* 0x0000000261061824 */ /* 0x000fc600078e00ff */
[----:B------:R-:W-:Y:S02]  /*91f0*/  @P0 IADD3.X R0, R0, R7, R8, P2, !PT ;  /* 0x0000000700000210 */ /* 0x000fe400017fe408 */
[C---:B------:R-:W-:Y:S01]  /*9200*/  @P0 LEA R2, P2, R3.reuse, c[0x0][0x1c8], 0x1 ;  /* 0x0000720003020a11 */ /* 0x040fe200078408ff */
[----:B------:R-:W-:Y:S01]  /*9210*/  @!PT LDS RZ, [RZ] ;  /* 0x00000000fffff984 */ /* 0x000fe20000000800 */
[----:B------:R-:W-:Y:S01]  /*9220*/  @!PT LDS RZ, [RZ] ;  /* 0x00000000fffff984 */ /* 0x000fe20000000800 */
[----:B------:R-:W-:Y:S01]  /*9230*/  @!PT LDS RZ, [RZ] ;  /* 0x00000000fffff984 */ /* 0x000fe20000000800 */
[----:B------:R1:W-:Y:S03]  /*9240*/  @P1 LDGSTS.E.BYPASS.LTC128B.128 [R6+0x3c80], [R4.64], !P3 ;  /* 0x03c8000004061fae */ /* 0x0003e6000d901d46 */
[----:B------:R-:W-:Y:S01]  /*9250*/  @P0 LEA.HI.X R3, R3, c[0x0][0x1cc], R0, 0x1, P2 ;  /* 0x0000730003030a11 */ /* 0x000fe200010f0c00 */
[----:B------:R-:W-:Y:S01]  /*9260*/  @P0 IMAD.SHL.U32 R0, R97, 0x2, RZ ;  /* 0x0000000261000824 */ /* 0x000fe200078e00ff */
[----:B------:R1:W-:Y:S04]  /*9270*/  @P1 LDGSTS.E.BYPASS.LTC128B.128 [R6+0x4880], [R4.64+0x40], !P6 ;  /* 0x0488004004061fae */ /* 0x0003e8000f101d46 */
[----:B------:R1:W-:Y:S04]  /*9280*/  @P1 LDGSTS.E.BYPASS.LTC128B.128 [R6+0x5480], [R4.64+0x80], !P5 ;  /* 0x0548008004061fae */ /* 0x0003e8000e901d46 */
[----:B------:R1:W-:Y:S04]  /*9290*/  @P0 LDGSTS.E.BYPASS.LTC128B.128 [R0+0x4480], [R2.64], !P3 ;  /* 0x0448000002000fae */ /* 0x0003e8000d901d46 */
[----:B------:R1:W-:Y:S04]  /*92a0*/  @P0 LDGSTS.E.BYPASS.LTC128B.128 [R0+0x5080], [R2.64+0x40], !P6 ;  /* 0x0508004002000fae */ /* 0x0003e8000f101d46 */
[----:B------:R1:W-:Y:S01]  /*92b0*/  @P0 LDGSTS.E.BYPASS.LTC128B.128 [R0+0x5c80], [R2.64+0x80], !P5 ;  /* 0x05c8008002000fae */ /* 0x0003e2000e901d46 */
[----:B------:R-:W-:-:S03]  /*92c0*/  ISETP.LT.AND P0, PT, RZ, c[0x0][0x27c], PT ;  /* 0x00009f00ff007a0c */ /* 0x000fc60003f01270 */
[----:B------:R-:W0:Y:S10]  /*92d0*/  LDGDEPBAR ;  /* 0x00000000000079af */ /* 0x000e340000000000 */
[----:B------:R-:W-:Y:S05]  /*92e0*/  @P0 BRA `(.L_x_1259) ;  /* 0x0000002000000947 */ /* 0x000fea0003800000 */
[----:B------:R-:W-:-:S04]  /*92f0*/  DEPBAR.LE SB0, 0x1 ;  /* 0x000080400000791a */ /* 0x000fc80000000000 */
[----:B------:R-:W-:Y:S05]  /*9300*/  BRA `(.L_x_1260) ;  /* 0x00006f0000007947 */ /* 0x000fea0003800000 */
.L_x_1259:
        /* <DEDUP_REMOVED lines=11> */
[----:B------:R-:W-:Y:S01]  /*93c0*/  IMAD R6, R138, c[0x0][0x294], R0 ;  /* 0x0000a5008a067a24 */ /* 0x000fe200078e0200 */
        /* <DEDUP_REMOVED lines=9> */
[----:B------:R-:W-:Y:S01]  /*9460*/  ISETP.NE.AND P1, PT, R141, 0x1, PT ;  /* 0x000000018d00780c */ /* 0x000fe20003f25270 */
[----:B------:R-:W-:Y:S01]  /*9470*/  IMAD.MOV.U32 R5, RZ, RZ, R7 ;  /* 0x000000ffff057224 */ /* 0x000fe200078e0007 */
[----:B------:R-:W-:Y:S01]  /*9480*/  BSSY B0, `(.L_x_1262) ;  /* 0x0000068000007945 */ /* 0x000fe20003800000 */
[----:B------:R-:W-:Y:S01]  /*9490*/  IMAD.MOV.U32 R7, RZ, RZ, R6 ;  /* 0x000000ffff077224 */ /* 0x000fe200078e0006 */
[----:B------:R-:W-:Y:S01]  /*94a0*/  SHF.R.S32.HI R51, RZ, 0x1f, R29 ;  /* 0x0000001fff337819 */ /* 0x000fe2000001141d */
[----:B------:R-:W-:Y:S01]  /*94b0*/  IMAD.MOV.U32 R6, RZ, RZ, R2 ;  /* 0x000000ffff067224 */ /* 0x000fe200078e0002 */
[----:B------:R-:W-:Y:S01]  /*94c0*/  SHF.R.S32.HI R37, RZ, 0x1f, R30 ;  /* 0x0000001fff257819 */ /* 0x000fe2000001141e */
[----:B------:R-:W-:Y:S01]  /*94d0*/  CS2R R74, SRZ ;  /* 0x00000000004a7805 */ /* 0x000fe2000001ff00 */
[----:B------:R-:W-:Y:S01]  /*94e0*/  SHF.R.S32.HI R52, RZ, 0x1f, R113 ;  /* 0x0000001fff347819 */ /* 0x000fe20000011471 */
[----:B------:R-:W-:Y:S01]  /*94f0*/  CS2R R46, SRZ ;  /* 0x00000000002e7805 */ /* 0x000fe2000001ff00 */
[----:B------:R-:W-:Y:S01]  /*9500*/  SHF.R.S32.HI R53, RZ, 0x1f, R28 ;  /* 0x0000001fff357819 */ /* 0x000fe2000001141c */
[----:B------:R-:W-:Y:S01]  /*9510*/  CS2R R38, SRZ ;  /* 0x0000000000267805 */ /* 0x000fe2000001ff00 */
[----:B------:R-:W-:Y:S01]  /*9520*/  SHF.R.S32.HI R50, RZ, 0x1f, R164 ;  /* 0x0000001fff327819 */ /* 0x000fe200000114a4 */
[----:B------:R-:W-:Y:S01]  /*9530*/  @P1 IMAD.HI.U32 R3, R0, c[0x0][0x2c8], RZ ;  /* 0x0000b20000031a27 */ /* 0x000fe200078e00ff */
[----:B------:R-:W-:Y:S01]  /*9540*/  CS2R R32, SRZ ;  /* 0x0000000000207805 */ /* 0x000fe2000001ff00 */
[----:B------:R-:W-:Y:S01]  /*9550*/  CS2R R24, SRZ ;  /* 0x0000000000187805 */ /* 0x000fe2000001ff00 */
[----:B------:R-:W-:Y:S01]  /*9560*/  CS2R R18, SRZ ;  /* 0x0000000000127805 */ /* 0x000fe2000001ff00 */
[----:B------:R-:W-:Y:S01]  /*9570*/  CS2R R48, SRZ ;  /* 0x0000000000307805 */ /* 0x000fe2000001ff00 */
[----:B------:R-:W-:Y:S01]  /*9580*/  @P1 SHF.R.U32.HI R0, RZ, c[0x0][0x2cc], R3 ;  /* 0x0000b300ff001a19 */ /* 0x000fe20000011603 */
[----:B------:R-:W-:Y:S01]  /*9590*/  CS2R R40, SRZ ;  /* 0x0000000000287805 */ /* 0x000fe2000001ff00 */
[----:B------:R-:W-:Y:S01]  /*95a0*/  CS2R R34, SRZ ;  /* 0x0000000000227805 */ /* 0x000fe2000001ff00 */
[----:B------:R-:W-:Y:S01]  /*95b0*/  CS2R R26, SRZ ;  /* 0x00000000001a7805 */ /* 0x000fe2000001ff00 */
[----:B------:R-:W-:Y:S01]  /*95c0*/  SHF.R.S32.HI R3, RZ, 0x1f, R0 ;  /* 0x0000001fff037819 */ /* 0x000fe20000011400 */
[----:B------:R-:W-:Y:S01]  /*95d0*/  IMAD.WIDE.U32 R4, R0, c[0x0][0x280], R4 ;  /* 0x0000a00000047a25 */ /* 0x000fe200078e0004 */
[----:B------:R-:W-:-:S03]  /*95e0*/  CS2R R20, SRZ ;  /* 0x0000000000147805 */ /* 0x000fc6000001ff00 */
[C---:B------:R-:W-:Y:S01]  /*95f0*/  IMAD R8, R3.reuse, c[0x0][0x280], RZ ;  /* 0x0000a00003087a24 */ /* 0x040fe200078e02ff */
[----:B------:R-:W-:Y:S01]  /*9600*/  LEA R42, P0, R4, c[0x0][0x270], 0x1 ;  /* 0x00009c00042a7a11 */ /* 0x000fe200078008ff */
[----:B------:R-:W-:Y:S02]  /*9610*/  IMAD R9, R3, c[0x0][0x290], RZ ;  /* 0x0000a40003097a24 */ /* 0x000fe400078e02ff */
[C---:B------:R-:W-:Y:S02]  /*9620*/  IMAD R8, R0.reuse, c[0x0][0x284], R8 ;  /* 0x0000a10000087a24 */ /* 0x040fe400078e0208 */
[----:B------:R-:W-:Y:S02]  /*9630*/  IMAD.WIDE.U32 R2, R0, c[0x0][0x290], R6 ;  /* 0x0000a40000027a25 */ /* 0x000fe400078e0006 */
[----:B------:R-:W-:Y:S02]  /*9640*/  CS2R R6, SRZ ;  /* 0x0000000000067805 */ /* 0x000fe4000001ff00 */
[----:B------:R-:W-:Y:S01]  /*9650*/  IMAD.IADD R5, R5, 0x1, R8 ;  /* 0x0000000105057824 */ /* 0x000fe200078e0208 */
[----:B------:R-:W-:Y:S01]  /*9660*/  LEA R43, P1, R2, c[0x0][0x288], 0x1 ;  /* 0x0000a200022b7a11 */ /* 0x000fe200078208ff */
[----:B------:R-:W-:-:S02]  /*9670*/  IMAD R0, R0, c[0x0][0x294], R9 ;  /* 0x0000a50000007a24 */ /* 0x000fc400078e0209 */
[----:B------:R-:W-:Y:S01]  /*9680*/  CS2R R8, SRZ ;  /* 0x0000000000087805 */ /* 0x000fe2000001ff00 */
[----:B------:R-:W-:Y:S01]  /*9690*/  LEA.HI.X R36, R4, c[0x0][0x274], R5, 0x1, P0 ;  /* 0x00009d0004247a11 */ /* 0x000fe200000f0c05 */
[----:B------:R-:W-:Y:S01]  /*96a0*/  IMAD.IADD R0, R3, 0x1, R0 ;  /* 0x0000000103007824 */ /* 0x000fe200078e0200 */
[----:B------:R-:W-:Y:S01]  /*96b0*/  ISETP.GE.AND P0, PT, R22, R23, PT ;  /* 0x000000171600720c */ /* 0x000fe20003f06270 */
[----:B------:R1:W2:Y:S03]  /*96c0*/  SHFL.IDX PT, R4, R42, RZ, 0x1e1f ;  /* 0x001e1fff2a047589 */ /* 0x0002a600000e0000 */
[----:B------:R-:W-:Y:S01]  /*96d0*/  LEA.HI.X R31, R2, c[0x0][0x28c], R0, 0x1, P1 ;  /* 0x0000a300021f7a11 */ /* 0x000fe200008f0c00 */
[----:B------:R1:W3:Y:S04]  /*96e0*/  SHFL.IDX PT, R5, R36, RZ, 0x1e1f ;  /* 0x001e1fff24057589 */ /* 0x0002e800000e0000 */
[----:B------:R1:W4:Y:S04]  /*96f0*/  SHFL.IDX PT, R2, R43, RZ, 0x1e1f ;  /* 0x001e1fff2b027589 */ /* 0x00032800000e0000 */
[----:B------:R1:W1:Y:S01]  /*9700*/  SHFL.IDX PT, R3, R31, RZ, 0x1e1f ;  /* 0x001e1fff1f037589 */ /* 0x00026200000e0000 */
[----:B------:R-:W-:Y:S05]  /*9710*/  @P0 BRA `(.L_x_1263) ;  /* 0x000003e000000947 */ /* 0x000fea0003800000 */
[----:B------:R-:W-:Y:S01]  /*9720*/  ISETP.GE.AND P0, PT, R30, c[0x0][0x27c], PT ;  /* 0x00009f001e007a0c */ /* 0x000fe20003f06270 */
[----:B------:R-:W-:Y:S01]  /*9730*/  CS2R R18, SRZ ;  /* 0x0000000000127805 */ /* 0x000fe2000001ff00 */
[----:B------:R-:W-:Y:S01]  /*9740*/  ISETP.GE.AND P2, PT, R164, c[0x0][0x27c], PT ;  /* 0x00009f00a4007a0c */ /* 0x000fe20003f46270 */
[----:B------:R-:W-:-:S10]  /*9750*/  CS2R R20, SRZ ;  /* 0x0000000000147805 */ /* 0x000fd4000001ff00 */
[C---:B------:R-:W-:Y:S01]  /*9760*/  @!P0 IMAD.SHL.U32 R0, R30.reuse, 0x2, RZ ;  /* 0x000000021e008824 */ /* 0x040fe200078e00ff */
[----:B------:R-:W-:-:S04]  /*9770*/  @!P0 SHF.L.U64.HI R7, R30, 0x1, R37 ;  /* 0x000000011e078819 */ /* 0x000fc80000010225 */
[----:B--2---:R-:W-:-:S05]  /*9780*/  @!P0 IADD3 R8, P1, R4, R0, RZ ;  /* 0x0000000004088210 */ /* 0x004fca0007f3e0ff */
[----:B---3--:R-:W-:Y:S01]  /*9790*/  @!P0 IMAD.X R9, R5, 0x1, R7, P1 ;  /* 0x0000000105098824 */ /* 0x008fe200008e0607 */
[----:B----4-:R-:W-:Y:S01]  /*97a0*/  @!P0 IADD3 R6, P1, R2, R0, RZ ;  /* 0x0000000002068210 */ /* 0x010fe20007f3e0ff */
[----:B------:R-:W-:-:S03]  /*97b0*/  @!P2 IMAD.SHL.U32 R10, R164, 0x2, RZ ;  /* 0x00000002a40aa824 */ /* 0x000fc600078e00ff */
[----:B------:R2:W5:Y:S01]  /*97c0*/  @!P0 LD.E.64 R18, [R8.64] ;  /* 0x0000000608128980 */ /* 0x000562000c101b00 */
[----:B-1----:R-:W-:Y:S01]  /*97d0*/  @!P0 IMAD.X R7, R3, 0x1, R7, P1 ;  /* 0x0000000103078824 */ /* 0x002fe200008e0607 */
[----:B------:R-:W-:-:S04]  /*97e0*/  @!P2 SHF.L.U64.HI R0, R164, 0x1, R50 ;  /* 0x00000001a400a819 */ /* 0x000fc80000010232 */
[----:B------:R1:W5:Y:S01]  /*97f0*/  @!P0 LD.E.64 R20, [R6.64] ;  /* 0x0000000606148980 */ /* 0x000362000c101b00 */
[----:B------:R-:W-:Y:S01]  /*9800*/  ISETP.GE.AND P0, PT, R29, c[0x0][0x27c], PT ;  /* 0x00009f001d007a0c */ /* 0x000fe20003f06270 */
[----:B------:R-:W-:Y:S01]  /*9810*/  CS2R R24, SRZ ;  /* 0x0000000000187805 */ /* 0x000fe2000001ff00 */
[----:B------:R-:W-:Y:S01]  /*9820*/  CS2R R26, SRZ ;  /* 0x00000000001a7805 */ /* 0x000fe2000001ff00 */
[----:B--2---:R-:W-:-:S05]  /*9830*/  @!P2 IADD3 R8, P1, R4, R10, RZ ;  /* 0x0000000a0408a210 */ /* 0x004fca0007f3e0ff */
[----:B------:R-:W-:Y:S01]  /*9840*/  @!P2 IMAD.X R9, R5, 0x1, R0, P1 ;  /* 0x000000010509a824 */ /* 0x000fe200008e0600 */
[----:B-1----:R-:W-:-:S04]  /*9850*/  @!P2 IADD3 R6, P1, R2, R10, RZ ;  /* 0x0000000a0206a210 */ /* 0x002fc80007f3e0ff */
[----:B------:R-:W-:Y:S01]  /*9860*/  @!P0 IMAD.SHL.U32 R10, R29, 0x2, RZ ;  /* 0x000000021d0a8824 */ /* 0x000fe200078e00ff */
[----:B------:R1:W5:Y:S01]  /*9870*/  @!P2 LD.E.64 R24, [R8.64] ;  /* 0x000000060818a980 */ /* 0x000362000c101b00 */
[----:B------:R-:W-:Y:S01]  /*9880*/  @!P2 IMAD.X R7, R3, 0x1, R0, P1 ;  /* 0x000000010307a824 */ /* 0x000fe200008e0600 */
[----:B------:R-:W-:Y:S02]  /*9890*/  ISETP.GE.AND P1, PT, R113, c[0x0][0x27c], PT ;  /* 0x00009f0071007a0c */ /* 0x000fe40003f26270 */
[----:B------:R-:W-:Y:S02]  /*98a0*/  @!P0 SHF.L.U64.HI R0, R29, 0x1, R51 ;  /* 0x000000011d008819 */ /* 0x000fe40000010233 */
[----:B------:R2:W5:Y:S01]  /*98b0*/  @!P2 LD.E.64 R26, [R6.64] ;  /* 0x00000006061aa980 */ /* 0x000562000c101b00 */
[----:B------:R-:W-:Y:S01]  /*98c0*/  CS2R R32, SRZ ;  /* 0x0000000000207805 */ /* 0x000fe2000001ff00 */
[----:B------:R-:W-:Y:S01]  /*98d0*/  CS2R R34, SRZ ;  /* 0x0000000000227805 */ /* 0x000fe2000001ff00 */
[----:B-1----:R-:W-:-:S05]  /*98e0*/  @!P0 IADD3 R8, P2, R4, R10, RZ ;  /* 0x0000000a04088210 */ /* 0x002fca0007f5e0ff */
[----:B------:R-:W-:Y:S01]  /*98f0*/  @!P0 IMAD.X R9, R5, 0x1, R0, P2 ;  /* 0x0000000105098824 */ /* 0x000fe200010e0600 */
[----:B--2---:R-:W-:Y:S01]  /*9900*/  @!P0 IADD3 R6, P2, R2, R10, RZ ;  /* 0x0000000a02068210 */ /* 0x004fe20007f5e0ff */
[----:B------:R-:W-:-:S03]  /*9910*/  @!P1 IMAD.SHL.U32 R10, R113, 0x2, RZ ;  /* 0x00000002710a9824 */ /* 0x000fc600078e00ff */
[----:B------:R1:W5:Y:S01]  /*9920*/  @!P0 LD.E.64 R32, [R8.64] ;  /* 0x0000000608208980 */ /* 0x000362000c101b00 */
[----:B------:R-:W-:Y:S01]  /*9930*/  @!P0 IMAD.X R7, R3, 0x1, R0, P2 ;  /* 0x0000000103078824 */ /* 0x000fe200010e0600 */
[-C--:B------:R-:W-:Y:S02]  /*9940*/  @!P1 IADD3 R12, P3, R4, R10.reuse, RZ ;  /* 0x0000000a040c9210 */ /* 0x080fe40007f7e0ff */
[----:B------:R-:W-:Y:S02]  /*9950*/  @!P1 SHF.L.U64.HI R0, R113, 0x1, R52 ;  /* 0x0000000171009819 */ /* 0x000fe40000010234 */
[----:B------:R2:W5:Y:S01]  /*9960*/  @!P0 LD.E.64 R34, [R6.64] ;  /* 0x0000000606228980 */ /* 0x000562000c101b00 */
[----:B------:R-:W-:Y:S02]  /*9970*/  @!P1 IADD3 R10, P0, R2, R10, RZ ;  /* 0x0000000a020a9210 */ /* 0x000fe40007f1e0ff */
[----:B------:R-:W-:-:S03]  /*9980*/  ISETP.GE.AND P2, PT, R114, c[0x0][0x27c], PT ;  /* 0x00009f0072007a0c */ /* 0x000fc60003f46270 */
[--C-:B------:R-:W-:Y:S01]  /*9990*/  @!P1 IMAD.X R11, R3, 0x1, R0.reuse, P0 ;  /* 0x00000001030b9824 */ /* 0x100fe200000e0600 */
[----:B------:R-:W-:Y:S01]  /*99a0*/  ISETP.GE.AND P0, PT, R28, c[0x0][0x27c], PT ;  /* 0x00009f001c007a0c */ /* 0x000fe20003f06270 */
[----:B------:R-:W-:-:S08]  /*99b0*/  @!P1 IMAD.X R13, R5, 0x1, R0, P3 ;  /* 0x00000001050d9824 */ /* 0x000fd000018e0600 */
[----:B------:R-:W-:Y:S01]  /*99c0*/  @!P2 IMAD.WIDE R16, R114, 0x2, R4 ;  /* 0x000000027210a825 */ /* 0x000fe200078e0204 */
[----:B-1----:R-:W-:-:S03]  /*99d0*/  CS2R R8, SRZ ;  /* 0x0000000000087805 */ /* 0x002fc6000001ff00 */
[----:B------:R-:W-:Y:S01]  /*99e0*/  @!P2 IMAD.WIDE R14, R114, 0x2, R2 ;  /* 0x00000002720ea825 */ /* 0x000fe200078e0202 */
[----:B--2---:R-:W-:-:S03]  /*99f0*/  CS2R R6, SRZ ;  /* 0x0000000000067805 */ /* 0x004fc6000001ff00 */
[----:B------:R-:W-:Y:S01]  /*9a00*/  @!P0 IMAD.SHL.U32 R0, R28, 0x2, RZ ;  /* 0x000000021c008824 */ /* 0x000fe200078e00ff */
[----:B------:R1:W5:Y:S04]  /*9a10*/  @!P2 LD.E.64 R8, [R16.64] ;  /* 0x000000061008a980 */ /* 0x000368000c101b00 */
[----:B------:R2:W5:Y:S01]  /*9a20*/  @!P2 LD.E.64 R6, [R14.64] ;  /* 0x000000060e06a980 */ /* 0x000562000c101b00 */
[----:B------:R-:W-:Y:S01]  /*9a30*/  @!P0 IADD3 R4, P2, R4, R0, RZ ;  /* 0x0000000004048210 */ /* 0x000fe20007f5e0ff */
[----:B------:R-:W-:Y:S01]  /*9a40*/  CS2R R38, SRZ ;  /* 0x0000000000267805 */ /* 0x000fe2000001ff00 */
[----:B------:R-:W-:Y:S01]  /*9a50*/  CS2R R40, SRZ ;  /* 0x0000000000287805 */ /* 0x000fe2000001ff00 */
[----:B------:R-:W-:Y:S01]  /*9a60*/  CS2R R46, SRZ ;  /* 0x00000000002e7805 */ /* 0x000fe2000001ff00 */
[----:B------:R-:W-:-:S03]  /*9a70*/  CS2R R48, SRZ ;  /* 0x0000000000307805 */ /* 0x000fc6000001ff00 */
[----:B------:R1:W5:Y:S04]  /*9a80*/  @!P1 LD.E.64 R38, [R12.64] ;  /* 0x000000060c269980 */ /* 0x000368000c101b00 */
[----:B------:R1:W5:Y:S01]  /*9a90*/  @!P1 LD.E.64 R40, [R10.64] ;  /* 0x000000060a289980 */ /* 0x000362000c101b00 */
[----:B--2---:R-:W-:-:S05]  /*9aa0*/  @!P0 SHF.L.U64.HI R14, R28, 0x1, R53 ;  /* 0x000000011c0e8819 */ /* 0x004fca0000010235 */
[----:B------:R-:W-:Y:S01]  /*9ab0*/  @!P0 IMAD.X R5, R5, 0x1, R14, P2 ;  /* 0x0000000105058824 */ /* 0x000fe200010e060e */
[----:B------:R-:W-:-:S04]  /*9ac0*/  @!P0 IADD3 R2, P2, R2, R0, RZ ;  /* 0x0000000002028210 */ /* 0x000fc80007f5e0ff */
[----:B------:R1:W5:Y:S01]  /*9ad0*/  @!P0 LD.E.64 R46, [R4.64] ;  /* 0x00000006042e8980 */ /* 0x000362000c101b00 */
[----:B------:R-:W-:-:S05]  /*9ae0*/  @!P0 IMAD.X R3, R3, 0x1, R14, P2 ;  /* 0x0000000103038824 */ /* 0x000fca00010e060e */
[----:B------:R1:W5:Y:S03]  /*9af0*/  @!P0 LD.E.64 R48, [R2.64] ;  /* 0x0000000602308980 */ /* 0x000366000c101b00 */
.L_x_1263:
[----:B------:R-:W-:Y:S05]  /*9b00*/  BSYNC B0 ;  /* 0x0000000000007941 */ /* 0x000fea0003800000 */
.L_x_1262:
        /* <DEDUP_REMOVED lines=50> */
[----:B------:R-:W-:-:S03]  /*9e30*/  CS2R R44, SRZ ;  /* 0x00000000002c7805 */ /* 0x000fc6000001ff00 */
[----:B------:R1:W2:Y:S01]  /*9e40*/  SHFL.IDX PT, R3, R31, 0x1, 0x1e1f ;  /* 0x003e1f001f037f89 */ /* 0x0002a200000e0000 */
[----:B---3--:R-:W-:Y:S01]  /*9e50*/  CS2R R42, SRZ ;  /* 0x00000000002a7805 */ /* 0x008fe2000001ff00 */
[----:B-1----:R-:W-:Y:S01]  /*9e60*/  PRMT R31, R11, 0x5410, R12 ;  /* 0x000054100b1f7816 */ /* 0x002fe2000000000c */
[----:B------:R-:W-:Y:S05]  /*9e70*/  @P0 BRA `(.L_x_1265) ;  /* 0x000003e000000947 */ /* 0x000fea0003800000 */
[----:B--2-4-:R-:W-:Y:S01]  /*9e80*/  ISETP.GE.AND P0, PT, R30, c[0x0][0x27c], PT ;  /* 0x00009f001e007a0c */ /* 0x014fe20003f06270 */
[----:B------:R-:W-:Y:S01]  /*9e90*/  CS2R R54, SRZ ;  /* 0x0000000000367805 */ /* 0x000fe2000001ff00 */
[----:B------:R-:W-:Y:S01]  /*9ea0*/  ISETP.GE.AND P2, PT, R164, c[0x0][0x27c], PT ;  /* 0x00009f00a4007a0c */ /* 0x000fe20003f46270 */
[----:B------:R-:W-:-:S10]  /*9eb0*/  CS2R R56, SRZ ;  /* 0x0000000000387805 */ /* 0x000fd4000001ff00 */
[C---:B------:R-:W-:Y:S01]  /*9ec0*/  @!P0 IMAD.SHL.U32 R0, R30.reuse, 0x2, RZ ;  /* 0x000000021e008824 */ /* 0x040fe200078e00ff */
[----:B------:R-:W-:-:S04]  /*9ed0*/  @!P0 SHF.L.U64.HI R11, R30, 0x1, R37 ;  /* 0x000000011e0b8819 */ /* 0x000fc80000010225 */
[----:B------:R-:W-:-:S05]  /*9ee0*/  @!P0 IADD3 R12, P1, R4, R0, RZ ;  /* 0x00000000040c8210 */ /* 0x000fca0007f3e0ff */
        /* <DEDUP_REMOVED lines=8> */
[----:B------:R-:W-:Y:S01]  /*9f70*/  CS2R R60, SRZ ;  /* 0x00000000003c7805 */ /* 0x000fe2000001ff00 */
[----:B-1----:R-:W-:Y:S02]  /*9f80*/  @!P2 IADD3 R12, P1, R4, R0, RZ ;  /* 0x00000000040ca210 */ /* 0x002fe40007f3e0ff */
[----:B--2---:R-:W-:-:S05]  /*9f90*/  @!P2 SHF.L.U64.HI R11, R164, 0x1, R50 ;  /* 0x00000001a40ba819 */ /* 0x004fca0000010232 */
[--C-:B------:R-:W-:Y:S01]  /*9fa0*/  @!P2 IMAD.X R13, R5, 0x1, R11.reuse, P1 ;  /* 0x00000001050da824 */ /* 0x100fe200008e060b */
[----:B------:R-:W-:Y:S02]  /*9fb0*/  @!P2 IADD3 R10, P1, R2, R0, RZ ;  /* 0x00000000020aa210 */ /* 0x000fe40007f3e0ff */
[----:B------:R-:W-:Y:S02]  /*9fc0*/  @!P0 IMAD.SHL.U32 R0, R29, 0x2, RZ ;  /* 0x000000021d008824 */ /* 0x000fe400078e00ff */
[----:B------:R1:W5:Y:S01]  /*9fd0*/  @!P2 LD.E.64 R58, [R12.64] ;  /* 0x000000060c3aa980 */ /* 0x000362000c101b00 */
[----:B------:R-:W-:Y:S01]  /*9fe0*/  @!P2 IMAD.X R11, R3, 0x1, R11, P1 ;  /* 0x00000001030ba824 */ /* 0x000fe200008e060b */
[----:B------:R-:W-:-:S04]  /*9ff0*/  ISETP.GE.AND P1, PT, R113, c[0x0][0x27c], PT ;  /* 0x00009f0071007a0c */ /* 0x000fc80003f26270 */
[----:B------:R2:W5:Y:S01]  /*a000*/  @!P2 LD.E.64 R60, [R10.64] ;  /* 0x000000060a3ca980 */ /* 0x000562000c101b00 */
[----:B------:R-:W-:Y:S01]  /*a010*/  CS2R R62, SRZ ;  /* 0x00000000003e7805 */ /* 0x000fe2000001ff00 */
[----:B------:R-:W-:Y:S01]  /*a020*/  CS2R R64, SRZ ;  /* 0x0000000000407805 */ /* 0x000fe2000001ff00 */
[----:B-1----:R-:W-:Y:S02]  /*a030*/  @!P0 IADD3 R12, P2, R4, R0, RZ ;  /* 0x00000000040c8210 */ /* 0x002fe40007f5e0ff */
[----:B--2---:R-:W-:-:S05]  /*a040*/  @!P0 SHF.L.U64.HI R11, R29, 0x1, R51 ;  /* 0x000000011d0b8819 */ /* 0x004fca0000010233 */
[----:B------:R-:W-:Y:S01]  /*a050*/  @!P0 IMAD.X R13, R5, 0x1, R11, P2 ;  /* 0x00000001050d8824 */ /* 0x000fe200010e060b */
[----:B------:R-:W-:Y:S01]  /*a060*/  @!P0 IADD3 R10, P2, R2, R0, RZ ;  /* 0x00000000020a8210 */ /* 0x000fe20007f5e0ff */
        /* <DEDUP_REMOVED lines=8> */
[----:B--2---:R-:W-:-:S05]  /*a0f0*/  @!P1 IADD3 R10, P0, R2, R14, RZ ;  /* 0x0000000e020a9210 */ /* 0x004fca0007f1e0ff */
[----:B------:R-:W-:Y:S01]  /*a100*/  @!P1 IMAD.X R11, R3, 0x1, R0, P0 ;  /* 0x00000001030b9824 */ /* 0x000fe200000e0600 */
[----:B------:R-:W-:Y:S02]  /*a110*/  ISETP.GE.AND P0, PT, R28, c[0x0][0x27c], PT ;  /* 0x00009f001c007a0c */ /* 0x000fe40003f06270 */
[----:B-1----:R-:W-:Y:S02]  /*a120*/  @!P1 IADD3 R12, P3, R4, R14, RZ ;  /* 0x0000000e040c9210 */ /* 0x002fe40007f7e0ff */
[----:B------:R-:W-:-:S04]  /*a130*/  @!P2 IMAD.WIDE R16, R114, 0x2, R4 ;  /* 0x000000027210a825 */ /* 0x000fc800078e0204 */
[----:B------:R-:W-:Y:S01]  /*a140*/  @!P1 IMAD.X R13, R5, 0x1, R0, P3 ;  /* 0x00000001050d9824 */ /* 0x000fe200018e0600 */
[----:B------:R1:W5:Y:S01]  /*a150*/  @!P2 LD.E.64 R42, [R16.64] ;  /* 0x00000006102aa980 */ /* 0x000362000c101b00 */
[----:B------:R-:W-:-:S04]  /*a160*/  @!P2 IMAD.WIDE R14, R114, 0x2, R2 ;  /* 0x00000002720ea825 */ /* 0x000fc800078e0202 */
[----:B------:R-:W-:Y:S01]  /*a170*/  @!P0 IMAD.SHL.U32 R0, R28, 0x2, RZ ;  /* 0x000000021c008824 */ /* 0x000fe200078e00ff */
[----:B------:R2:W5:Y:S04]  /*a180*/  @!P2 LD.E.64 R44, [R14.64] ;  /* 0x000000060e2ca980 */ /* 0x000568000c101b00 */
        /* <DEDUP_REMOVED lines=13> */
.L_x_1265:
[----:B--2-4-:R-:W-:Y:S05]  /*a260*/  BSYNC B0 ;  /* 0x0000000000007941 */ /* 0x014fea0003800000 */
.L_x_1264:
        /* <DEDUP_REMOVED lines=50> */
[----:B------:R-:W1:Y:S01]  /*a590*/  LDS.128 R12, [R252+0x4800] ;  /* 0x00480000fc0c7984 */ /* 0x000e620000000c00 */
        /* <DEDUP_REMOVED lines=9> */
[----:B------:R-:W-:Y:S02]  /*a630*/  PRMT R9, R72, 0x5432, R3 ;  /* 0x0000543248097816 */ /* 0x000fe40000000003 */
        /* <DEDUP_REMOVED lines=35> */
.L_x_1269:
[----:B------:R-:W-:Y:S05]  /*a870*/  BSYNC B0 ;  /* 0x0000000000007941 */ /* 0x000fea0003800000 */
.L_x_1268:
[----:B------:R-:W-:Y:S01]  /*a880*/  ISETP.GE.AND P0, PT, R30, c[0x0][0x27c], PT ;  /* 0x00009f001e007a0c */ /* 0x000fe20003f06270 */
[----:B------:R-:W-:-:S12]  /*a890*/  BSSY B0, `(.L_x_1270) ;  /* 0x0000031000007945 */ /* 0x000fd80003800000 */
[----:B------:R-:W-:Y:S05]  /*a8a0*/  @P0 BRA `(.L_x_1271) ;  /* 0x000002f000000947 */ /* 0x000fea0003800000 */
[----:B------:R-:W2:Y:S01]  /*a8b0*/  LDL R22, [R1] ;  /* 0x0000000001167983 */ /* 0x000ea20000100800 */
        /* <DEDUP_REMOVED lines=46> */
.L_x_1271:
[----:B------:R-:W-:Y:S05]  /*aba0*/  BSYNC B0 ;  /* 0x0000000000007941 */ /* 0x000fea0003800000 */
.L_x_1270:
[----:B------:R-:W-:Y:S01]  /*abb0*/  ISETP.GE.AND P0, PT, R164, c[0x0][0x27c], PT ;  /* 0x00009f00a4007a0c */ /* 0x000fe20003f06270 */
[----:B------:R-:W-:-:S12]  /*abc0*/  BSSY B0, `(.L_x_1272) ;  /* 0x0000030000007945 */ /* 0x000fd80003800000 */
[----:B------:R-:W-:Y:S05]  /*abd0*/  @P0 BRA `(.L_x_1273) ;  /* 0x000002e000000947 */ /* 0x000fea0003800000 */
[----:B-1----:R-:W1:Y:S01]  /*abe0*/  LDS.128 R4, [R252+0x6800] ;  /* 0x00680000fc047984 */ /* 0x002e620000000c00 */
        /* <DEDUP_REMOVED lines=11> */
[----:B------:R-:W-:Y:S02]  /*aca0*/  LOP3.LUT R16, R8, 0xffff0000, RZ, 0xc0, !PT ;  /* 0xffff000008107812 */ /* 0x000fe400078ec0ff */
        /* <DEDUP_REMOVED lines=33> */
.L_x_1273:
[----:B------:R-:W-:Y:S05]  /*aec0*/  BSYNC B0 ;  /* 0x0000000000007941 */ /* 0x000fea0003800000 */
.L_x_1272:
        /* <DEDUP_REMOVED lines=50> */
.L_x_1275:
[----:B------:R-:W-:Y:S05]  /*b1f0*/  BSYNC B0 ;  /* 0x0000000000007941 */ /* 0x000fea0003800000 */
.L_x_1274:
        /* <DEDUP_REMOVED lines=49> */
.L_x_1277:
[----:B------:R-:W-:Y:S05]  /*b510*/  BSYNC B0 ;  /* 0x0000000000007941 */ /* 0x000fea0003800000 */
.L_x_1276:
[----:B------:R-:W-:-:S13]  /*b520*/  ISETP.GE.AND P0, PT, R28, c[0x0][0x27c], PT ;  /* 0x00009f001c007a0c */ /* 0x000fda0003f06270 */
[----:B------:R-:W-:Y:S05]  /*b530*/  @P0 BRA `(.L_x_1267) ;  /* 0x000002f000000947 */ /* 0x000fea0003800000 */
[----:B-1----:R-:W2:Y:S01]  /*b540*/  LDL R18, [R1] ;  /* 0x0000000001127983 */ /* 0x002ea20000100800 */
        /* <DEDUP_REMOVED lines=46> */
.L_x_1267:
[----:B------:R-:W-:Y:S05]  /*b830*/  BSYNC B1 ;  /* 0x0000000000017941 */ /* 0x000fea0003800000 */
.L_x_1266:
        /* <DEDUP_REMOVED lines=54> */
.L_x_1280:
[----:B------:R-:W-:Y:S05]  /*bba0*/  BSYNC B0 ;  /* 0x0000000000007941 */ /* 0x000fea0003800000 */
.L_x_1279:
[----:B------:R-:W-:Y:S01]  /*bbb0*/  ISETP.GE.AND P0, PT, R30, c[0x0][0x27c], PT ;  /* 0x00009f001e007a0c */ /* 0x000fe20003f06270 */
[----:B------:R-:W-:-:S12]  /*bbc0*/  BSSY B0, `(.L_x_1281) ;  /* 0x0000031000007945 */ /* 0x000fd80003800000 */
        /* <DEDUP_REMOVED lines=48> */
.L_x_1282:
[----:B------:R-:W-:Y:S05]  /*bed0*/  BSYNC B0 ;  /* 0x0000000000007941 */ /* 0x000fea0003800000 */
.L_x_1281:
        /* <DEDUP_REMOVED lines=49> */
.L_x_1284:
[----:B------:R-:W-:Y:S05]  /*c1f0*/  BSYNC B0 ;  /* 0x0000000000007941 */ /* 0x000fea0003800000 */
.L_x_1283:
        /* <DEDUP_REMOVED lines=50> */
.L_x_1286:
[----:B------:R-:W-:Y:S05]  /*c520*/  BSYNC B0 ;  /* 0x0000000000007941 */ /* 0x000fea0003800000 */
.L_x_1285:
        /* <DEDUP_REMOVED lines=49> */
.L_x_1288:
[----:B------:R-:W-:Y:S05]  /*c840*/  BSYNC B0 ;  /* 0x0000000000007941 */ /* 0x000fea0003800000 */
.L_x_1287:
        /* <DEDUP_REMOVED lines=50> */
.L_x_1261:
[----:B------:R1:W5:Y:S04]  /*cb70*/  LDL R29, [R1+0x88] ;  /* 0x00008800011d7983 */ /* 0x0003680000100800 */
[----:B------:R1:W5:Y:S01]  /*cb80*/  LDL R28, [R1+0x84] ;  /* 0x00008400011c7983 */ /* 0x0003620000100800 */
[----:B------:R-:W-:Y:S01]  /*cb90*/  ISETP.NE.AND P0, PT, R141, 0x1, PT ;  /* 0x000000018d00780c */ /* 0x000fe20003f05270 */
[----:B------:R-:W-:Y:S01]  /*cba0*/  IMAD.MOV.U32 R5, RZ, RZ, R7 ;  /* 0x000000ffff057224 */ /* 0x000fe200078e0007 */
[----:B------:R-:W-:Y:S01]  /*cbb0*/  MOV R7, R6 ;  /* 0x0000000600077202 */ /* 0x000fe20000000f00 */
[----:B------:R-:W-:Y:S01]  /*cbc0*/  IMAD.MOV.U32 R6, RZ, RZ, R2 ;  /* 0x000000ffff067224 */ /* 0x000fe200078e0002 */
        /* <DEDUP_REMOVED lines=9> */
[----:B------:R-:W-:Y:S01]  /*cc60*/  @P0 IMAD.HI.U32 R3, R0, c[0x0][0x2c8], RZ ;  /* 0x0000b20000030a27 */ /* 0x000fe200078e00ff */
[----:B------:R-:W-:Y:S01]  /*cc70*/  CS2R R38, SRZ ;  /* 0x0000000000267805 */ /* 0x000fe2000001ff00 */
[----:B------:R-:W-:-:S03]  /*cc80*/  CS2R R36, SRZ ;  /* 0x0000000000247805 */ /* 0x000fc6000001ff00 */
[----:B------:R-:W-:-:S04]  /*cc90*/  @P0 SHF.R.U32.HI R0, RZ, c[0x0][0x2cc], R3 ;  /* 0x0000b300ff000a19 */ /* 0x000fc80000011603 */
[----:B------:R-:W-:Y:S01]  /*cca0*/  SHF.R.S32.HI R3, RZ, 0x1f, R0 ;  /* 0x0000001fff037819 */ /* 0x000fe20000011400 */
[----:B------:R-:W-:-:S04]  /*ccb0*/  IMAD.WIDE.U32 R4, R0, c[0x0][0x280], R4 ;  /* 0x0000a00000047a25 */ /* 0x000fc800078e0004 */
[C---:B------:R-:W-:Y:S01]  /*ccc0*/  IMAD R9, R3.reuse, c[0x0][0x280], RZ ;  /* 0x0000a00003097a24 */ /* 0x040fe200078e02ff */
[----:B------:R-:W-:Y:S01]  /*ccd0*/  LEA R20, P1, R4, c[0x0][0x270], 0x1 ;  /* 0x00009c0004147a11 */ /* 0x000fe200078208ff */
[----:B------:R-:W-:Y:S02]  /*cce0*/  IMAD R8, R3, c[0x0][0x290], RZ ;  /* 0x0000a40003087a24 */ /* 0x000fe400078e02ff */
[C---:B------:R-:W-:Y:S02]  /*ccf0*/  IMAD.WIDE.U32 R2, R0.reuse, c[0x0][0x290], R6 ;  /* 0x0000a40000027a25 */ /* 0x040fe400078e0006 */
[----:B------:R1:W2:Y:S02]  /*cd00*/  SHFL.IDX PT, R12, R20, RZ, 0x1e1f ;  /* 0x001e1fff140c7589 */ /* 0x0002a400000e0000 */
[----:B------:R-:W-:Y:S01]  /*cd10*/  IMAD R6, R0, c[0x0][0x284], R9 ;  /* 0x0000a10000067a24 */ /* 0x000fe200078e0209 */
[----:B------:R-:W-:Y:S01]  /*cd20*/  LEA R21, P0, R2, c[0x0][0x288], 0x1 ;  /* 0x0000a20002157a11 */ /* 0x000fe200078008ff */
[----:B------:R-:W-:-:S02]  /*cd30*/  IMAD R0, R0, c[0x0][0x294], R8 ;  /* 0x0000a50000007a24 */ /* 0x000fc400078e0208 */
        /* <DEDUP_REMOVED lines=14> */
[----:B------:R-:W-:Y:S01]  /*ce20*/  ISETP.GE.AND P2, PT, R112, c[0x0][0x27c], PT ;  /* 0x00009f0070007a0c */ /* 0x000fe20003f46270 */
[----:B------:R-:W-:Y:S01]  /*ce30*/  CS2R R32, SRZ ;  /* 0x0000000000207805 */ /* 0x000fe2000001ff00 */
[----:B------:R-:W-:Y:S01]  /*ce40*/  CS2R R38, SRZ ;  /* 0x0000000000267805 */ /* 0x000fe2000001ff00 */
[----:B------:R-:W-:Y:S01]  /*ce50*/  CS2R R36, SRZ ;  /* 0x0000000000247805 */ /* 0x000fe2000001ff00 */
[----:B------:R-:W-:Y:S01]  /*ce60*/  CS2R R46, SRZ ;  /* 0x00000000002e7805 */ /* 0x000fe2000001ff00 */
[----:B------:R-:W-:-:S06]  /*ce70*/  CS2R R44, SRZ ;  /* 0x00000000002c7805 */ /* 0x000fcc000001ff00 */
[C---:B------:R-:W-:Y:S01]  /*ce80*/  @!P0 IMAD.SHL.U32 R0, R104.reuse, 0x2, RZ ;  /* 0x0000000268008824 */ /* 0x040fe200078e00ff */
[----:B------:R-:W-:-:S04]  /*ce90*/  @!P0 SHF.L.U64.HI R4, R104, 0x1, R105 ;  /* 0x0000000168048819 */ /* 0x000fc80000010269 */
[-C--:B------:R-:W-:Y:S02]  /*cea0*/  @!P0 IADD3 R16, P1, R12, R0.reuse, RZ ;  /* 0x000000000c108210 */ /* 0x080fe40007f3e0ff */
[----:B---3--:R-:W-:Y:S02]  /*ceb0*/  @!P0 IADD3 R14, P3, R2, R0, RZ ;  /* 0x00000000020e8210 */ /* 0x008fe40007f7e0ff */
[----:B----4-:R-:W-:Y:S02]  /*cec0*/  @!P0 IADD3.X R17, R13, R4, RZ, P1, !PT ;  /* 0x000000040d118210 */ /* 0x010fe40000ffe4ff */
[----:B------:R-:W-:Y:S01]  /*ced0*/  ISETP.GE.AND P1, PT, R111, c[0x0][0x27c], PT ;  /* 0x00009f006f007a0c */ /* 0x000fe20003f26270 */
[----:B-1----:R-:W-:Y:S01]  /*cee0*/  @!P0 IMAD.X R15, R3, 0x1, R4, P3 ;  /* 0x00000001030f8824 */ /* 0x002fe200018e0604 */
[----:B-----5:R-:W-:-:S05]  /*cef0*/  @!P2 SHF.L.U32 R4, R29, 0x3, RZ ;  /* 0x000000031d04a819 */ /* 0x020fca00000006ff */
[----:B------:R-:W-:-:S04]  /*cf00*/  @!P2 IMAD.WIDE R8, R4, 0x2, R12 ;  /* 0x000000020408a825 */ /* 0x000fc800078e020c */
[----:B------:R-:W-:Y:S01]  /*cf10*/  @!P2 IMAD.WIDE R6, R4, 0x2, R2 ;  /* 0x000000020406a825 */ /* 0x000fe200078e0202 */
[----:B------:R1:W5:Y:S03]  /*cf20*/  @!P2 LD.E.128 R32, [R8.64] ;  /* 0x000000060820a980 */ /* 0x000366000c101d00 */
[----:B------:R-:W-:Y:S01]  /*cf30*/  @!P1 IMAD.SHL.U32 R0, R28, 0x8, RZ ;  /* 0x000000081c009824 */ /* 0x000fe200078e00ff */
[----:B------:R2:W5:Y:S03]  /*cf40*/  @!P2 LD.E.128 R36, [R6.64] ;  /* 0x000000060624a980 */ /* 0x000566000c101d00 */
[C---:B------:R-:W-:Y:S01]  /*cf50*/  @!P1 IMAD.WIDE R4, R0.reuse, 0x2, R12 ;  /* 0x0000000200049825 */ /* 0x040fe200078e020c */
[----:B------:R-:W-:Y:S01]  /*cf60*/  CS2R R42, SRZ ;  /* 0x00000000002a7805 */ /* 0x000fe2000001ff00 */
[----:B------:R-:W-:Y:S01]  /*cf70*/  CS2R R40, SRZ ;  /* 0x0000000000287805 */ /* 0x000fe2000001ff00 */
[----:B------:R-:W-:Y:S01]  /*cf80*/  CS2R R10, SRZ ;  /* 0x00000000000a7805 */ /* 0x000fe2000001ff00 */
[----:B------:R-:W-:Y:S01]  /*cf90*/  @!P1 IMAD.WIDE R2, R0, 0x2, R2 ;  /* 0x0000000200029825 */ /* 0x000fe200078e0202 */
[----:B------:R3:W5:Y:S04]  /*cfa0*/  @!P1 LD.E.128 R44, [R4.64] ;  /* 0x00000006042c9980 */ /* 0x000768000c101d00 */
[----:B------:R4:W5:Y:S01]  /*cfb0*/  @!P1 LD.E.128 R40, [R2.64] ;  /* 0x0000000602289980 */ /* 0x000962000c101d00 */
[----:B-1----:R-:W-:Y:S01]  /*cfc0*/  CS2R R8, SRZ ;  /* 0x0000000000087805 */ /* 0x002fe2000001ff00 */
[----:B--2---:R-:W-:-:S05]  /*cfd0*/  CS2R R6, SRZ ;  /* 0x0000000000067805 */ /* 0x004fca000001ff00 */
[----:B------:R4:W5:Y:S01]  /*cfe0*/  @!P0 LD.E.128 R8, [R16.64] ;  /* 0x0000000610088980 */ /* 0x000962000c101d00 */
[----:B---3--:R-:W-:-:S06]  /*cff0*/  CS2R R4, SRZ ;  /* 0x0000000000047805 */ /* 0x008fcc000001ff00 */
[----:B------:R4:W5:Y:S02]  /*d000*/  @!P0 LD.E.128 R4, [R14.64] ;  /* 0x000000060e048980 */ /* 0x000964000c101d00 */
.L_x_1290:
[----:B--2---:R-:W-:Y:S05]  /*d010*/  BSYNC B0 ;  /* 0x0000000000007941 */ /* 0x004fea0003800000 */
.L_x_1289:
[----:B------:R-:W-:Y:S01]  /*d020*/  IADD3 R0, R22, 0x40, RZ ;  /* 0x0000004016007810 */ /* 0x000fe20007ffe0ff */
[----:B---345:R-:W-:Y:S01]  /*d030*/  IMAD.MOV.U32 R2, RZ, RZ, R44 ;  /* 0x000000ffff027224 */ /* 0x038fe200078e002c */
[----:B------:R-:W-:Y:S01]  /*d040*/  MOV R15, R7 ;  /* 0x00000007000f7202 */ /* 0x000fe20000000f00 */
[----:B------:R-:W-:Y:S01]  /*d050*/  IMAD.MOV.U32 R12, RZ, RZ, R46 ;  /* 0x000000ffff0c7224 */ /* 0x000fe200078e002e */
[----:B------:R-:W-:Y:S01]  /*d060*/  ISETP.GE.AND P0, PT, R0, R23, PT ;  /* 0x000000170000720c */ /* 0x000fe20003f06270 */
[----:B------:R-:W-:Y:S01]  /*d070*/  IMAD.MOV.U32 R0, RZ, RZ, R45 ;  /* 0x000000ffff007224 */ /* 0x000fe200078e002d */
[----:B------:R2:W3:Y:S01]  /*d080*/  SHFL.IDX PT, R13, R19, 0x1, 0x1e1f ;  /* 0x003e1f00130d7f89 */ /* 0x0004e200000e0000 */
[----:B-1----:R-:W-:Y:S01]  /*d090*/  IMAD.MOV.U32 R3, RZ, RZ, R47 ;  /* 0x000000ffff037224 */ /* 0x002fe200078e002f */
        /* <DEDUP_REMOVED lines=37> */
[----:B------:R2:W1:Y:S01]  /*d2f0*/  SHFL.IDX PT, R2, R21, 0x1, 0x1e1f ;  /* 0x003e1f0015027f89 */ /* 0x00046200000e0000 */
[----:B------:R-:W-:Y:S01]  /*d300*/  CS2R R48, SRZ ;  /* 0x0000000000307805 */ /* 0x000fe2000001ff00 */
[----:B------:R-:W-:Y:S01]  /*d310*/  CS2R R70, SRZ ;  /* 0x0000000000467805 */ /* 0x000fe2000001ff00 */
[----:B------:R-:W-:Y:S01]  /*d320*/  PRMT R22, R0, 0x5410, R14 ;  /* 0x0000541000167816 */ /* 0x000fe2000000000e */
[----:B------:R2:W4:Y:S01]  /*d330*/  SHFL.IDX PT, R12, R20, 0x1, 0x1e1f ;  /* 0x003e1f00140c7f89 */ /* 0x00052200000e0000 */
[----:B------:R-:W-:Y:S01]  /*d340*/  CS2R R68, SRZ ;  /* 0x0000000000447805 */ /* 0x000fe2000001ff00 */
[----:B------:R-:W-:Y:S01]  /*d350*/  CS2R R62, SRZ ;  /* 0x00000000003e7805 */ /* 0x000fe2000001ff00 */
[----:B------:R-:W-:Y:S01]  /*d360*/  CS2R R60, SRZ ;  /* 0x00000000003c7805 */ /* 0x000fe2000001ff00 */
[----:B------:R2:W1:Y:S01]  /*d370*/  SHFL.IDX PT, R3, R18, 0x1, 0x1e1f ;  /* 0x003e1f0012037f89 */ /* 0x00046200000e0000 */
[----:B------:R-:W-:Y:S01]  /*d380*/  CS2R R54, SRZ ;  /* 0x0000000000367805 */ /* 0x000fe2000001ff00 */
[----:B------:R-:W-:Y:S01]  /*d390*/  CS2R R52, SRZ ;  /* 0x0000000000347805 */ /* 0x000fe2000001ff00 */
[----:B------:R-:W-:Y:S05]  /*d3a0*/  @P0 BRA `(.L_x_1292) ;  /* 0x0000021000000947 */ /* 0x000fea0003800000 */
[----:B---3--:R-:W-:Y:S01]  /*d3b0*/  ISETP.GE.AND P0, PT, R104, c[0x0][0x27c], PT ;  /* 0x00009f0068007a0c */ /* 0x008fe20003f06270 */
        /* <DEDUP_REMOVED lines=8> */
[----:B------:R-:W-:Y:S02]  /*d440*/  @!P0 SHF.L.U64.HI R15, R104, 0x1, R105 ;  /* 0x00000001680f8819 */ /* 0x000fe40000010269 */
[----:B--2---:R-:W-:Y:S02]  /*d450*/  @!P2 SHF.L.U32 R18, R29, 0x3, RZ ;  /* 0x000000031d12a819 */ /* 0x004fe400000006ff */
[-C--:B----4-:R-:W-:Y:S02]  /*d460*/  @!P0 IADD3 R16, P1, R12, R0.reuse, RZ ;  /* 0x000000000c108210 */ /* 0x090fe40007f3e0ff */
[----:B-1----:R-:W-:Y:S01]  /*d470*/  @!P0 IADD3 R14, P3, R2, R0, RZ ;  /* 0x00000000020e8210 */ /* 0x002fe20007f7e0ff */
[C---:B------:R-:W-:Y:S01]  /*d480*/  @!P2 IMAD.WIDE R20, R18.reuse, 0x2, R12 ;  /* 0x000000021214a825 */ /* 0x040fe200078e020c */
[----:B------:R-:W-:Y:S02]  /*d490*/  @!P0 IADD3.X R17, R13, R15, RZ, P1, !PT ;  /* 0x0000000f0d118210 */ /* 0x000fe40000ffe4ff */
[----:B------:R-:W-:Y:S01]  /*d4a0*/  ISETP.GE.AND P1, PT, R111, c[0x0][0x27c], PT ;  /* 0x00009f006f007a0c */ /* 0x000fe20003f26270 */
[----:B------:R-:W-:Y:S01]  /*d4b0*/  @!P0 IMAD.X R15, R3, 0x1, R15, P3 ;  /* 0x00000001030f8824 */ /* 0x000fe200018e060f */
[----:B------:R-:W-:Y:S01]  /*d4c0*/  CS2R R70, SRZ ;  /* 0x0000000000467805 */ /* 0x000fe2000001ff00 */
[----:B------:R-:W-:Y:S01]  /*d4d0*/  @!P2 IMAD.WIDE R18, R18, 0x2, R2 ;  /* 0x000000021212a825 */ /* 0x000fe200078e0202 */
[----:B------:R-:W-:Y:S01]  /*d4e0*/  CS2R R68, SRZ ;  /* 0x0000000000447805 */ /* 0x000fe2000001ff00 */
[----:B------:R-:W-:Y:S01]  /*d4f0*/  CS2R R50, SRZ ;  /* 0x0000000000327805 */ /* 0x000fe2000001ff00 */
[----:B------:R-:W-:Y:S01]  /*d500*/  CS2R R48, SRZ ;  /* 0x0000000000307805 */ /* 0x000fe2000001ff00 */
[----:B------:R-:W-:Y:S01]  /*d510*/  CS2R R54, SRZ ;  /* 0x0000000000367805 */ /* 0x000fe2000001ff00 */
[----:B------:R-:W-:Y:S01]  /*d520*/  CS2R R52, SRZ ;  /* 0x0000000000347805 */ /* 0x000fe2000001ff00 */
[----:B------:R1:W5:Y:S04]  /*d530*/  @!P2 LD.E.128 R56, [R20.64] ;  /* 0x000000061438a980 */ /* 0x000368000c101d00 */
[----:B------:R-:W-:Y:S01]  /*d540*/  @!P1 IMAD.SHL.U32 R0, R28, 0x8, RZ ;  /* 0x000000081c009824 */ /* 0x000fe200078e00ff */
[----:B------:R1:W5:Y:S03]  /*d550*/  @!P2 LD.E.128 R60, [R18.64] ;  /* 0x00000006123ca980 */ /* 0x000366000c101d00 */
[C---:B------:R-:W-:Y:S01]  /*d560*/  @!P1 IMAD.WIDE R12, R0.reuse, 0x2, R12 ;  /* 0x00000002000c9825 */ /* 0x040fe200078e020c */
[----:B------:R1:W5:Y:S03]  /*d570*/  @!P0 LD.E.128 R48, [R16.64] ;  /* 0x0000000610308980 */ /* 0x000366000c101d00 */
[----:B------:R-:W-:Y:S01]  /*d580*/  @!P1 IMAD.WIDE R2, R0, 0x2, R2 ;  /* 0x0000000200029825 */ /* 0x000fe200078e0202 */
[----:B------:R1:W5:Y:S04]  /*d590*/  @!P1 LD.E.128 R72, [R12.64] ;  /* 0x000000060c489980 */ /* 0x000368000c101d00 */
[----:B------:R1:W5:Y:S04]  /*d5a0*/  @!P1 LD.E.128 R68, [R2.64] ;  /* 0x0000000602449980 */ /* 0x000368000c101d00 */
[----:B------:R1:W5:Y:S02]  /*d5b0*/  @!P0 LD.E.128 R52, [R14.64] ;  /* 0x000000060e348980 */ /* 0x000364000c101d00 */
.L_x_1292:
[----:B---3--:R-:W-:Y:S05]  /*d5c0*/  BSYNC B0 ;  /* 0x0000000000007941 */ /* 0x008fea0003800000 */
.L_x_1291:
[----:B-----5:R-:W-:Y:S01]  /*d5d0*/  IMAD.MOV.U32 R0, RZ, RZ, R74 ;  /* 0x000000ffff007224 */ /* 0x020fe200078e004a */
[----:B------:R-:W-:-:S04]  /*d5e0*/  DEPBAR.LE SB0, 0x1 ;  /* 0x000080400000791a */ /* 0x000fc80000000000 */
[----:B-1--4-:R-:W-:Y:S01]  /*d5f0*/  IMAD.MOV.U32 R12, RZ, RZ, R75 ;  /* 0x000000ffff0c7224 */ /* 0x012fe200078e004b */
        /* <DEDUP_REMOVED lines=50> */
[----:B------:R-:W3:Y:S01]  /*d920*/  LDL R103, [R1+0x9c] ;  /* 0x00009c0001677983 */ /* 0x000ee20000100800 */
[----:B------:R-:W-:Y:S01]  /*d930*/  IMAD.MOV.U32 R0, RZ, RZ, c[0x0][0x27c] ;  /* 0x00009f00ff007624 */ /* 0x000fe200078e00ff */
[--C-:B--2---:R-:W-:Y:S02]  /*d940*/  SHF.R.U64 R21, R8, 0x10, R9.reuse ;  /* 0x0000001008157819 */ /* 0x104fe40000001209 */
        /* <DEDUP_REMOVED lines=16> */
[----:B------:R-:W-:Y:S01]  /*da50*/  PRMT R11, R22, 0x5432, R4 ;  /* 0x00005432160b7816 */ /* 0x000fe20000000004 */
[----:B------:R-:W-:Y:S01]  /*da60*/  IMAD.SHL.U32 R30, R0, 0x2, RZ ;  /* 0x00000002001e7824 */ /* 0x000fe200078e00ff */
[----:B------:R-:W-:Y:S02]  /*da70*/  PRMT R10, R22, 0x5410, R2 ;  /* 0x00005410160a7816 */ /* 0x000fe40000000002 */
[----:B------:R-:W-:-:S02]  /*da80*/  SHF.R.U64 R5, R6, 0x10, R7 ;  /* 0x0000001006057819 */ /* 0x000fc40000001207 */
[----:B------:R-:W2:Y:S01]  /*da90*/  LDS.128 R12, [R30+0x6080] ;  /* 0x006080001e0c7984 */ /* 0x000ea20000000c00 */
[----:B------:R-:W-:Y:S02]  /*daa0*/  PRMT R28, R25, 0x5432, R9 ;  /* 0x00005432191c7816 */ /* 0x000fe40000000009 */
[----:B------:R-:W-:Y:S02]  /*dab0*/  SHF.R.U32.HI R0, RZ, 0x10, R7 ;  /* 0x00000010ff007819 */ /* 0x000fe40000011607 */
[----:B------:R-:W-:Y:S02]  /*dac0*/  PRMT R26, R26, 0x5410, R5 ;  /* 0x000054101a1a7816 */ /* 0x000fe40000000005 */
[----:B------:R-:W-:Y:S02]  /*dad0*/  PRMT R27, R27, 0x5410, R3 ;  /* 0x000054101b1b7816 */ /* 0x000fe40000000003 */
[----:B------:R-:W-:-:S05]  /*dae0*/  PRMT R25, R25, 0x5410, R0 ;  /* 0x0000541019197816 */ /* 0x000fca0000000000 */
[----:B------:R-:W-:Y:S02]  /*daf0*/  IMAD.U32 R64, R25, 0x10000, RZ ;  /* 0x0001000019407824 */ /* 0x000fe400078e00ff */
[C---:B--2---:R-:W-:Y:S01]  /*db00*/  IMAD.U32 R8, R12.reuse, 0x10000, RZ ;  /* 0x000100000c087824 */ /* 0x044fe200078e00ff */
        /* <DEDUP_REMOVED lines=10> */
[----:B---3--:R-:W2:Y:S02]  /*dbb0*/  LDS.128 R16, [R103] ;  /* 0x0000000067107984 */ /* 0x008ea40000000c00 */
        /* <DEDUP_REMOVED lines=62> */
.L_x_1296:
[----:B------:R-:W-:Y:S05]  /*dfa0*/  BSYNC B0 ;  /* 0x0000000000007941 */ /* 0x000fea0003800000 */
.L_x_1295:
[----:B------:R-:W-:Y:S01]  /*dfb0*/  ISETP.GE.AND P0, PT, R112, c[0x0][0x27c], PT ;  /* 0x00009f0070007a0c */ /* 0x000fe20003f06270 */
[----:B------:R-:W-:-:S12]  /*dfc0*/  BSSY B0, `(.L_x_1297) ;  /* 0x000006b000007945 */ /* 0x000fd80003800000 */
[----:B------:R-:W-:Y:S05]  /*dfd0*/  @P0 BRA `(.L_x_1298) ;  /* 0x0000069000000947 */ /* 0x000fea0003800000 */
[----:B------:R-:W3:Y:S04]  /*dfe0*/  LDL R2, [R1+0x88] ;  /* 0x0000880001027983 */ /* 0x000ee80000100800 */
[----:B------:R-:W4:Y:S01]  /*dff0*/  LDL R64, [R1+0xac] ;  /* 0x0000ac0001407983 */ /* 0x000f220000100800 */
[----:B------:R-:W-:Y:S01]  /*e000*/  IMAD.MOV.U32 R0, RZ, RZ, c[0x0][0x27c] ;  /* 0x00009f00ff007624 */ /* 0x000fe200078e00ff */
[----:B------:R-:W-:Y:S02]  /*e010*/  SHF.R.U64 R14, R36, 0x10, R37 ;  /* 0x00000010240e7819 */ /* 0x000fe40000001225 */
[----:B------:R-:W-:Y:S02]  /*e020*/  SHF.R.U64 R17, R38, 0x10, R39 ;  /* 0x0000001026117819 */ /* 0x000fe40000001227 */
[----:B------:R-:W-:-:S02]  /*e030*/  PRMT R14, R66, 0x5432, R14 ;  /* 0x00005432420e7816 */ /* 0x000fc4000000000e */
[----:B------:R-:W-:Y:S02]  /*e040*/  SHF.R.U32.HI R13, RZ, 0x10, R37 ;  /* 0x00000010ff0d7819 */ /* 0x000fe40000011625 */
[----:B--2---:R-:W-:Y:S01]  /*e050*/  SHF.R.U32.HI R18, RZ, 0x10, R39 ;  /* 0x00000010ff127819 */ /* 0x004fe20000011627 */
        /* <DEDUP_REMOVED lines=10> */
[----:B----4-:R-:W2:Y:S02]  /*e100*/  LDS.128 R8, [R64] ;  /* 0x0000000040087984 */ /* 0x010ea40000000c00 */
        /* <DEDUP_REMOVED lines=86> */
.L_x_1298:
[----:B------:R-:W-:Y:S05]  /*e670*/  BSYNC B0 ;  /* 0x0000000000007941 */ /* 0x000fea0003800000 */
.L_x_1297:
[----:B------:R-:W-:-:S13]  /*e680*/  ISETP.GE.AND P0, PT, R111, c[0x0][0x27c], PT ;  /* 0x00009f006f007a0c */ /* 0x000fda0003f06270 */
        /* <DEDUP_REMOVED lines=106> */
.L_x_1294:
[----:B------:R-:W-:Y:S05]  /*ed30*/  BSYNC B1 ;  /* 0x0000000000017941 */ /* 0x000fea0003800000 */
.L_x_1293:
        /* <DEDUP_REMOVED lines=26> */
[----:B------:R-:W-:Y:S02]  /*eee0*/  SHF.R.U32.HI R18, RZ, 0x10, R55 ;  /* 0x00000010ff127819 */ /* 0x000fe40000011637 */
        /* <DEDUP_REMOVED lines=88> */
.L_x_1300:
[----:B------:R-:W-:Y:S05]  /*f470*/  BSYNC B0 ;  /* 0x0000000000007941 */ /* 0x000fea0003800000 */
.L_x_1299:
[----:B------:R-:W-:Y:S01]  /*f480*/  ISETP.GE.AND P0, PT, R112, c[0x0][0x27c], PT ;  /* 0x00009f0070007a0c */ /* 0x000fe20003f06270 */
[----:B------:R-:W-:-:S12]  /*f490*/  BSSY B0, `(.L_x_1301) ;  /* 0x000006b000007945 */ /* 0x000fd80003800000 */
[----:B------:R-:W-:Y:S05]  /*f4a0*/  @P0 BRA `(.L_x_1302) ;  /* 0x0000069000000947 */ /* 0x000fea0003800000 */
[----:B------:R-:W4:Y:S04]  /*f4b0*/  LDL R2, [R1+0x88] ;  /* 0x0000880001027983 */ /* 0x000f280000100800 */
[----:B--2---:R-:W2:Y:S01]  /*f4c0*/  LDL R34, [R1+0xa8] ;  /* 0x0000a80001227983 */ /* 0x004ea20000100800 */
[----:B------:R-:W-:Y:S01]  /*f4d0*/  IMAD.MOV.U32 R0, RZ, RZ, c[0x0][0x27c] ;  /* 0x00009f00ff007624 */ /* 0x000fe200078e00ff */
[----:B------:R-:W-:Y:S02]  /*f4e0*/  SHF.R.U64 R14, R60, 0x10, R61 ;  /* 0x000000103c0e7819 */ /* 0x000fe4000000123d */
[----:B------:R-:W-:Y:S02]  /*f4f0*/  SHF.R.U64 R17, R62, 0x10, R63 ;  /* 0x000000103e117819 */ /* 0x000fe4000000123f */
[----:B------:R-:W-:-:S02]  /*f500*/  PRMT R14, R86, 0x5432, R14 ;  /* 0x00005432560e7816 */ /* 0x000fc4000000000e */
[----:B------:R-:W-:Y:S02]  /*f510*/  SHF.R.U32.HI R13, RZ, 0x10, R61 ;  /* 0x00000010ff0d7819 */ /* 0x000fe4000001163d */
[----:B------:R-:W-:Y:S01]  /*f520*/  SHF.R.U32.HI R18, RZ, 0x10, R63 ;  /* 0x00000010ff127819 */ /* 0x000fe2000001163f */
        /* <DEDUP_REMOVED lines=9> */
[----:B----4-:R-:W-:-:S04]  /*f5c0*/  LEA.HI R0, R0, R2, RZ, 0x1d ;  /* 0x0000000200007211 */ /* 0x010fc800078fe8ff */
        /* <DEDUP_REMOVED lines=15> */
[----:B------:R-:W4:Y:S01]  /*f6c0*/  LDS.128 R4, [R28+0x6080] ;  /* 0x006080001c047984 */ /* 0x000f220000000c00 */
        /* <DEDUP_REMOVED lines=10> */
[C---:B----4-:R-:W-:Y:S01]  /*f770*/  IMAD.U32 R10, R4.reuse, 0x10000, RZ ;  /* 0x00010000040a7824 */ /* 0x050fe200078e00ff */
        /* <DEDUP_REMOVED lines=60> */
.L_x_1302:
[----:B------:R-:W-:Y:S05]  /*fb40*/  BSYNC B0 ;  /* 0x0000000000007941 */ /* 0x000fea0003800000 */
.L_x_1301:
[----:B------:R-:W-:-:S13]  /*fb50*/  ISETP.GE.AND P0, PT, R111, c[0x0][0x27c], PT ;  /* 0x00009f006f007a0c */ /* 0x000fda0003f06270 */
        /* <DEDUP_REMOVED lines=106> */
.L_x_1278:
[----:B------:R-:W-:Y:S05]  /*10200*/  BSYNC B2 ;  /* 0x0000000000027941 */ /* 0x000fea0003800000 */
.L_x_1260:
[----:B-12---:R-:W1:Y:S01]  /*10210*/  S2R R6, SR_TID.X ;  /* 0x0000000000067919 */ /* 0x006e620000002100 */
[----:B------:R-:W-:Y:S01]  /*10220*/  IMAD R0, R95, c[0x0][0x208], RZ ;  /* 0x000082005f007a24 */ /* 0x000fe200078e02ff */
[----:B------:R-:W-:-:S04]  /*10230*/  DEPBAR.LE SB0, 0x0 ;  /* 0x000080000000791a */ /* 0x000fc80000000000 */
[C---:B------:R-:W-:Y:S01]  /*10240*/  IMAD.WIDE.U32 R2, R108.reuse, c[0x0][0x208], RZ ;  /* 0x000082006c027a25 */ /* 0x040fe200078e00ff */
[----:B------:R-:W-:Y:S01]  /*10250*/  BAR.SYNC.DEFER_BLOCKING 0x0 ;  /* 0x0000000000007b1d */ /* 0x000fe20000010000 */
[----:B------:R-:W-:Y:S02]  /*10260*/  MOV R4, R244 ;  /* 0x000000f400047202 */ /* 0x000fe40000000f00 */
[----:B------:R-:W-:Y:S01]  /*10270*/  IMAD R0, R108, c[0x0][0x20c], R0 ;  /* 0x000083006c007a24 */ /* 0x000fe200078e0200 */
[----:B------:R-:W-:Y:S02]  /*10280*/  MOV R5, R249 ;  /* 0x000000f900057202 */ /* 0x000fe40000000f00 */
[----:B------:R-:W-:Y:S01]  /*10290*/  LOP3.LUT P2, RZ, R94, 0x1, RZ, 0xc0, !PT ;  /* 0x000000015eff7812 */ /* 0x000fe2000784c0ff */
[----:B------:R-:W2:Y:S01]  /*102a0*/  LDL R246, [R1+0x1c] ;  /* 0x00001c0001f67983 */ /* 0x000ea20000100800 */
[----:B------:R-:W-:Y:S01]  /*102b0*/  IADD3 R0, R3, R0, RZ ;  /* 0x0000000003007210 */ /* 0x000fe20007ffe0ff */
[----:B------:R-:W-:Y:S01]  /*102c0*/  IMAD.WIDE.U32 R4, R2, 0x30, R4 ;  /* 0x0000003002047825 */ /* 0x000fe200078e0004 */
[----:B------:R-:W-:-:S03]  /*102d0*/  SHF.L.U32 R203, R97, 0x1, RZ ;  /* 0x0000000161cb7819 */ /* 0x000fc600000006ff */
[----:B------:R-:W-:Y:S01]  /*102e0*/  IMAD R0, R0, 0x30, RZ ;  /* 0x0000003000007824 */ /* 0x000fe200078e02ff */
[----:B------:R-:W-:Y:S02]  /*102f0*/  LEA R2, P0, R4, c[0x0][0x1f8], 0x1 ;  /* 0x00007e0004027a11 */ /* 0x000fe400078008ff */
[----:B-1----:R-:W-:Y:S02]  /*10300*/  ISETP.GT.AND P4, PT, R6, 0x3f, PT ;  /* 0x0000003f0600780c */ /* 0x002fe40003f84270 */
[----:B------:R-:W-:Y:S02]  /*10310*/  IADD3 R3, R5, R0, RZ ;  /* 0x0000000005037210 */ /* 0x000fe40007ffe0ff */
[----:B------:R-:W-:Y:S02]  /*10320*/  IADD3 R0, R96, R247, -R145 ;  /* 0x000000f760007210 */ /* 0x000fe40007ffe891 */
[----:B------:R-:W-:Y:S01]  /*10330*/  LEA.HI.X R3, R4, c[0x0][0x1fc], R3, 0x1, P0 ;  /* 0x00007f0004037a11 */ /* 0x000fe200000f0c03 */
[----:B------:R-:W-:Y:S01]  /*10340*/  LDSM.16.M88.4 R8, [R192] ;  /* 0x00000000c008783b */ /* 0x000fe20000000200 */
[----:B------:R-:W-:-:S03]  /*10350*/  ISETP.LT.OR P0, PT, R0, 0x1, !P2 ;  /* 0x000000010000780c */ /* 0x000fc60005701670 */
[----:B------:R-:W1:Y:S02]  /*10360*/  LDSM.16.M88.4 R16, [R165] ;  /* 0x00000000a510783b */ /* 0x000e640000000200 */
[----:B------:R-:W-:Y:S02]  /*10370*/  @!P4 MOV R13, c[0x0][0x208] ;  /* 0x00008200000dca02 */ /* 0x000fe40000000f00 */
[----:B------:R-:W4:Y:S01]  /*10380*/  LDSM.16.M88.4 R4, [R192+0x1000] ;  /* 0x00100000c004783b */ /* 0x000f220000000200 */
[----:B------:R-:W-:-:S03]  /*10390*/  @!P4 MOV R14, c[0x0][0x20c] ;  /* 0x00008300000eca02 */ /* 0x000fc60000000f00 */
[----:B------:R-:W3:Y:S01]  /*103a0*/  LDSM.16.M88.4 R20, [R165+0x400] ;  /* 0x00040000a514783b */ /* 0x000ee20000000200 */
[----:B------:R-:W-:-:S03]  /*103b0*/  LOP3.LUT P1, RZ, R94, 0x2, RZ, 0xc0, !PT ;  /* 0x000000025eff7812 */ /* 0x000fc6000782c0ff */
[----:B------:R-:W1:Y:S04]  /*103c0*/  LDSM.16.M88.4 R44, [R165+0x800] ;  /* 0x00080000a52c783b */ /* 0x000e680000000200 */
[----:B------:R-:W-:Y:S04]  /*103d0*/  LDSM.16.M88.4 R40, [R193] ;  /* 0x00000000c128783b */ /* 0x000fe80000000200 */
[----:B-----5:R-:W-:Y:S04]  /*103e0*/  LDSM.16.M88.4 R32, [R193+0x1000] ;  /* 0x00100000c120783b */ /* 0x020fe80000000200 */
[----:B------:R-:W1:Y:S04]  /*103f0*/  LDSM.16.M88.4 R48, [R194] ;  /* 0x00000000c230783b */ /* 0x000e680000000200 */
[----:B------:R-:W-:Y:S04]  /*10400*/  LDSM.16.M88.4 R76, [R202] ;  /* 0x00000000ca4c783b */ /* 0x000fe80000000200 */
[----:B------:R-:W-:Y:S04]  /*10410*/  LDSM.16.M88.4 R88, [R201] ;  /* 0x00000000c958783b */ /* 0x000fe80000000200 */
[----:B------:R-:W-:Y:S01]  /*10420*/  @!PT LDS RZ, [RZ] ;  /* 0x00000000fffff984 */ /* 0x000fe20000000800 */
[----:B------:R-:W-:Y:S01]  /*10430*/  @!PT LDS RZ, [RZ] ;  /* 0x00000000fffff984 */ /* 0x000fe20000000800 */
[----:B------:R-:W-:Y:S01]  /*10440*/  @!PT LDS RZ, [RZ] ;  /* 0x00000000fffff984 */ /* 0x000fe20000000800 */
[----:B------:R1:W-:Y:S01]  /*10450*/  LDGSTS.E.BYPASS.LTC128B.128 [R203+0x1880], [R2.64], !P0 ;  /* 0x0188000002cb7fae */ /* 0x0003e2000c101d46 */
[----:B------:R-:W-:-:S04]  /*10460*/  @!P4 LEA R12, P0, R13, R2, 0x6 ;  /* 0x000000020d0cc211 */ /* 0x000fc800078030ff */
[----:B------:R-:W-:Y:S02]  /*10470*/  @!P4 LEA.HI.X R13, R13, R3, R14, 0x6, P0 ;  /* 0x000000030d0dc211 */ /* 0x000fe400000f340e */
[C---:B------:R-:W-:Y:S02]  /*10480*/  ISETP.LT.OR P0, PT, R0.reuse, 0x1, !P1 ;  /* 0x000000010000780c */ /* 0x040fe40004f01670 */
[C---:B------:R-:W-:Y:S02]  /*10490*/  @!P4 ISETP.LT.OR P2, PT, R0.reuse, 0x21, !P2 ;  /* 0x000000210000c80c */ /* 0x040fe40005741670 */
[----:B------:R-:W-:-:S09]  /*104a0*/  @!P4 ISETP.LT.OR P1, PT, R0, 0x21, !P1 ;  /* 0x000000210000c80c */ /* 0x000fd20004f21670 */
[----:B------:R2:W-:Y:S01]  /*104b0*/  LDGSTS.E.BYPASS.LTC128B.128 [R203+0x2480], [R2.64+0x40], !P0 ;  /* 0x0248004002cb7fae */ /* 0x0005e2000c101d46 */
[----:B------:R-:W-:-:S04]  /*104c0*/  LOP3.LUT P0, RZ, R94, 0x4, RZ, 0xc0, !PT ;  /* 0x000000045eff7812 */ /* 0x000fc8000780c0ff */
[C---:B------:R-:W-:Y:S02]  /*104d0*/  ISETP.LT.OR P3, PT, R0.reuse, 0x1, !P0 ;  /* 0x000000010000780c */ /* 0x040fe40004761670 */
[----:B------:R-:W-:Y:S01]  /*104e0*/  @!P4 ISETP.LT.OR P0, PT, R0, 0x21, !P0 ;  /* 0x000000210000c80c */ /* 0x000fe20004701670 */
[-C--:B-1----:R-:W-:Y:S10]  /*104f0*/  HMMA.16816.F32.BF16 R24, R8, R16.reuse, RZ ;  /* 0x000000100818723c */ /* 0x082ff400000418ff */
[----:B------:R1:W-:Y:S04]  /*10500*/  LDGSTS.E.BYPASS.LTC128B.128 [R203+0x3080], [R2.64+0x80], !P3 ;  /* 0x0308008002cb7fae */ /* 0x0003e8000d901d46 */
[----:B------:R1:W-:Y:S04]  /*10510*/  @!P4 LDGSTS.E.BYPASS.LTC128B.128 [R203+0x2080], [R12.64], !P2 ;  /* 0x020800000ccbcfae */ /* 0x0003e8000d101d46 */
[----:B------:R1:W-:Y:S04]  /*10520*/  @!P4 LDGSTS.E.BYPASS.LTC128B.128 [R203+0x2c80], [R12.64+0x40], !P1 ;  /* 0x02c800400ccbcfae */ /* 0x0003e8000c901d46 */
[----:B------:R1:W-:Y:S04]  /*10530*/  @!P4 LDGSTS.E.BYPASS.LTC128B.128 [R203+0x3880], [R12.64+0x80], !P0 ;  /* 0x038800800ccbcfae */ /* 0x0003e8000c101d46 */
[----:B------:R-:W-:Y:S04]  /*10540*/  LDSM.16.M88.4 R60, [R165+0xc00] ;  /* 0x000c0000a53c783b */ /* 0x000fe80000000200 */
[----:B------:R-:W1:Y:S01]  /*10550*/  LDSM.16.M88.4 R36, [R192+0x2000] ;  /* 0x00200000c024783b */ /* 0x000e620000000200 */
[C---:B----4-:R-:W-:Y:S03]  /*10560*/  HMMA.16816.F32.BF16 R52, R4.reuse, R16, RZ ;  /* 0x000000100434723c */ /* 0x050fe600000418ff */
[----:B------:R-:W4:Y:S04]  /*10570*/  LDSM.16.M88.4 R28, [R192+0x3000] ;  /* 0x00300000c01c783b */ /* 0x000f280000000200 */
[----:B------:R-:W-:Y:S01]  /*10580*/  LDSM.16.M88.4 R56, [R200] ;  /* 0x00000000c838783b */ /* 0x000fe20000000200 */
[C---:B---3--:R-:W-:Y:S03]  /*10590*/  HMMA.16816.F32.BF16 R80, R4.reuse, R20, RZ ;  /* 0x000000140450723c */ /* 0x048fe600000418ff */
[----:B------:R-:W0:Y:S05]  /*105a0*/  LDGDEPBAR ;  /* 0x00000000000079af */ /* 0x000e2a0000000000 */
[C---:B------:R-:W-:Y:S08]  /*105b0*/  HMMA.16816.F32.BF16 R68, R4.reuse, R22, RZ ;  /* 0x000000160444723c */ /* 0x040ff000000418ff */
[C---:B-1----:R-:W-:Y:S08]  /*105c0*/  HMMA.16816.F32.BF16 R12, R4.reuse, R18, RZ ;  /* 0x00000012040c723c */ /* 0x042ff000000418ff */
[C---:B------:R-:W-:Y:S08]  /*105d0*/  HMMA.16816.F32.BF16 R64, R4.reuse, R44, RZ ;  /* 0x0000002c0440723c */ /* 0x040ff000000418ff */
        /* <DEDUP_REMOVED lines=187> */
[----:B------:R-:W-:Y:S02]  /*11190*/  ISETP.GE.AND P1, PT, R3, 0x1, PT ;  /* 0x000000010300780c */ /* 0x000fe40003f26270 */
[----:B------:R-:W-:Y:S01]  /*111a0*/  LOP3.LUT P3, RZ, R154, 0x1, RZ, 0xc0, !PT ;  /* 0x000000019aff7812 */ /* 0x000fe2000786c0ff */
        /* <DEDUP_REMOVED lines=28> */
.L_x_1304:
[----:B--234-:R-:W-:Y:S05]  /*11370*/  BSYNC B0 ;  /* 0x0000000000007941 */ /* 0x01cfea0003800000 */
.L_x_1303:
[----:B------:R-:W2:Y:S04]  /*11380*/  LDL R248, [R1+0x98] ;  /* 0x0000980001f87983 */ /* 0x000ea80000100800 */
[----:B------:R-:W3:Y:S04]  /*11390*/  LDL R6, [R1+0x24] ;  /* 0x0000240001067983 */ /* 0x000ee80000100800 */
[----:B------:R-:W4:Y:S01]  /*113a0*/  LDL R250, [R1+0x4c] ;  /* 0x00004c0001fa7983 */ /* 0x000f220000100800 */
[----:B------:R-:W-:-:S03]  /*113b0*/  ISETP.NE.AND P4, PT, R141, 0x1, PT ;  /* 0x000000018d00780c */ /* 0x000fc60003f85270 */
[----:B------:R-:W-:Y:S04]  /*113c0*/  LDSM.16.MT88.4 R64, [R166] ;  /* 0x00000000a640783b */ /* 0x000fe80000004200 */
[----:B------:R-:W-:Y:S04]  /*113d0*/  LDSM.16.MT88.4 R76, [R167] ;  /* 0x00000000a74c783b */ /* 0x000fe80000004200 */
[----:B------:R-:W-:Y:S04]  /*113e0*/  LDSM.16.MT88.4 R84, [R166+0xc00] ;  /* 0x000c0000a654783b */ /* 0x000fe80000004200 */
[----:B------:R-:W-:Y:S04]  /*113f0*/  LDSM.16.MT88.4 R92, [R166+0x1800] ;  /* 0x00180000a65c783b */ /* 0x000fe80000004200 */
[----:B------:R-:W-:Y:S04]  /*11400*/  LDSM.16.MT88.4 R116, [R167+0x1800] ;  /* 0x00180000a774783b */ /* 0x000fe80000004200 */
[----:B------:R-:W-:Y:S04]  /*11410*/  LDSM.16.MT88.4 R68, [R166+0x400] ;  /* 0x00040000a644783b */ /* 0x000fe80000004200 */
[----:B------:R-:W-:Y:S04]  /*11420*/  LDSM.16.MT88.4 R72, [R167+0x400] ;  /* 0x00040000a748783b */ /* 0x000fe80000004200 */
[----:B------:R-:W-:Y:S04]  /*11430*/  LDSM.16.MT88.4 R60, [R166+0x1000] ;  /* 0x00100000a63c783b */ /* 0x000fe80000004200 */
[----:B------:R-:W0:Y:S01]  /*11440*/  LDGDEPBAR ;  /* 0x00000000000079af */ /* 0x000e220000000000 */
[----:B-12---:R-:W-:-:S04]  /*11450*/  IMAD.IADD R4, R248, 0x1, R160 ;  /* 0x00000001f8047824 */ /* 0x006fc800078e02a0 */
[----:B------:R-:W-:-:S05]  /*11460*/  @P4 IMAD.HI.U32 R0, R4, c[0x0][0x2c8], RZ ;  /* 0x0000b20004004a27 */ /* 0x000fca00078e00ff */
[----:B------:R-:W-:-:S05]  /*11470*/  @P4 SHF.R.U32.HI R4, RZ, c[0x0][0x2cc], R0 ;  /* 0x0000b300ff044a19 */ /* 0x000fca0000011600 */
[----:B------:R-:W1:Y:S01]  /*11480*/  SHFL.IDX PT, R2, R4, 0x2, 0x1c1f ;  /* 0x005c1f0004027f89 */ /* 0x000e6200000e0000 */
[----:B---3--:R-:W-:-:S03]  /*11490*/  IADD3 R0, -R6, 0x1, R140 ;  /* 0x0000000106007810 */ /* 0x008fc60007ffe18c */
[----:B------:R-:W2:Y:S02]  /*114a0*/  SHFL.IDX PT, R3, R4, 0x3, 0x1c1f ;  /* 0x007c1f0004037f89 */ /* 0x000ea400000e0000 */
[----:B----4-:R-:W-:Y:S02]  /*114b0*/  IMAD.IADD R5, R0, 0x1, -R250 ;  /* 0x0000000100057824 */ /* 0x010fe400078e0afa */
[----:B------:R-:W-:Y:S02]  /*114c0*/  IMAD.IADD R6, R140, 0x1, -R6 ;  /* 0x000000018c067824 */ /* 0x000fe400078e0a06 */
[----:B-1----:R-:W-:-:S05]  /*114d0*/  IMAD.IADD R2, R5, 0x1, R2 ;  /* 0x0000000105027824 */ /* 0x002fca00078e0202 */
[----:B------:R-:W-:-:S04]  /*114e0*/  IMNMX R2, R6, R2, PT ;  /* 0x0000000206027217 */ /* 0x000fc80003800200 */
[C---:B------:R-:W-:Y:S02]  /*114f0*/  ISETP.GT.AND P0, PT, R2.reuse, RZ, PT ;  /* 0x000000ff0200720c */ /* 0x040fe40003f04270 */
[C---:B------:R-:W-:Y:S02]  /*11500*/  ISETP.GT.AND P1, PT, R2.reuse, 0x1, PT ;  /* 0x000000010200780c */ /* 0x040fe40003f24270 */
[----:B------:R-:W-:Y:S02]  /*11510*/  ISETP.GT.AND P2, PT, R2, 0x8, PT ;  /* 0x000000080200780c */ /* 0x000fe40003f44270 */
[----:B------:R-:W-:Y:S02]  /*11520*/  FSEL R9, R102, -INF , P0 ;  /* 0xff80000066097808 */ /* 0x000fe40000000000 */
[----:B------:R-:W-:Y:S02]  /*11530*/  FSEL R10, R89, -INF , P1 ;  /* 0xff800000590a7808 */ /* 0x000fe40000800000 */
[----:B------:R-:W-:Y:S01]  /*11540*/  ISETP.GT.AND P0, PT, R2, 0x9, PT ;  /* 0x000000090200780c */ /* 0x000fe20003f04270 */
[----:B--2---:R-:W-:Y:S01]  /*11550*/  IMAD.IADD R0, R5, 0x1, R3 ;  /* 0x0000000105007824 */ /* 0x004fe200078e0203 */
[----:B------:R-:W-:-:S02]  /*11560*/  FSEL R16, R88, -INF , P2 ;  /* 0xff80000058107808 */ /* 0x000fc40001000000 */
[----:B------:R-:W-:Y:S02]  /*11570*/  FMNMX.FTZ R3, R9, R10, !PT ;  /* 0x0000000a09037209 */ /* 0x000fe40007810000 */
[----:B------:R-:W-:Y:S02]  /*11580*/  FSEL R17, R80, -INF , P0 ;  /* 0xff80000050117808 */ /* 0x000fe40000000000 */
[C---:B------:R-:W-:Y:S02]  /*11590*/  ISETP.GT.AND P0, PT, R2.reuse, 0x18, PT ;  /* 0x000000180200780c */ /* 0x040fe40003f04270 */
[----:B------:R-:W-:Y:S02]  /*115a0*/  ISETP.GT.AND P1, PT, R2, 0x10, PT ;  /* 0x000000100200780c */ /* 0x000fe40003f24270 */
[----:B------:R-:W-:Y:S02]  /*115b0*/  FMNMX.FTZ R3, R16, R3, !PT ;  /* 0x0000000310037209 */ /* 0x000fe40007810000 */
[----:B------:R-:W-:-:S02]  /*115c0*/  FSEL R20, R41, -INF , P0 ;  /* 0xff80000029147808 */ /* 0x000fc40000000000 */
[C---:B------:R-:W-:Y:S02]  /*115d0*/  ISETP.GT.AND P2, PT, R2.reuse, 0x19, PT ;  /* 0x000000190200780c */ /* 0x040fe40003f44270 */
[----:B------:R-:W-:Y:S02]  /*115e0*/  ISETP.GT.AND P0, PT, R2, 0x28, PT ;  /* 0x000000280200780c */ /* 0x000fe40003f04270 */
[----:B------:R-:W-:Y:S02]  /*115f0*/  IMNMX R0, R6, R0, PT ;  /* 0x0000000006007217 */ /* 0x000fe40003800200 */
[----:B------:R-:W-:Y:S02]  /*11600*/  ISETP.GT.AND P3, PT, R2, 0x11, PT ;  /* 0x000000110200780c */ /* 0x000fe40003f64270 */
[----:B------:R-:W-:Y:S02]  /*11610*/  FSEL R18, R56, -INF , P1 ;  /* 0xff80000038127808 */ /* 0x000fe40000800000 */
[----:B------:R-:W-:-:S02]  /*11620*/  FMNMX.FTZ R3, R17, R3, !PT ;  /* 0x0000000311037209 */ /* 0x000fc40007810000 */
[----:B------:R-:W-:Y:S02]  /*11630*/  ISETP.GT.AND P1, PT, R2, 0x21, PT ;  /* 0x000000210200780c */ /* 0x000fe40003f24270 */
[----:B------:R-:W-:Y:S02]  /*11640*/  FSEL R22, R40, -INF , P2 ;  /* 0xff80000028167808 */ /* 0x000fe40001000000 */
[----:B------:R-:W-:Y:S02]  /*11650*/  FSEL R144, R11, -INF , P0 ;  /* 0xff8000000b907808 */ /* 0x000fe40000000000 */
[----:B------:R-:W-:Y:S02]  /*11660*/  FSEL R19, R52, -INF , P3 ;  /* 0xff80000034137808 */ /* 0x000fe40001800000 */
[C---:B------:R-:W-:Y:S02]  /*11670*/  ISETP.GT.AND P2, PT, R0.reuse, RZ, PT ;  /* 0x000000ff0000720c */ /* 0x040fe40003f44270 */
[----:B------:R-:W-:-:S02]  /*11680*/  ISETP.GT.AND P0, PT, R0, 0x1, PT ;  /* 0x000000010000780c */ /* 0x000fc40003f04270 */
[----:B------:R-:W-:Y:S02]  /*11690*/  FMNMX.FTZ R3, R18, R3, !PT ;  /* 0x0000000312037209 */ /* 0x000fe40007810000 */
[----:B------:R-:W-:Y:S02]  /*116a0*/  ISETP.GT.AND P3, PT, R2, 0x20, PT ;  /* 0x000000200200780c */ /* 0x000fe40003f64270 */
[----:B------:R-:W-:Y:S02]  /*116b0*/  FSEL R145, R24, -INF , P1 ;  /* 0xff80000018917808 */ /* 0x000fe40000800000 */
[----:B------:R-:W-:Y:S02]  /*116c0*/  ISETP.GT.AND P1, PT, R0, 0x8, PT ;  /* 0x000000080000780c */ /* 0x000fe40003f24270 */
[----:B------:R-:W-:Y:S02]  /*116d0*/  FSEL R11, R91, -INF , P2 ;  /* 0xff8000005b0b7808 */ /* 0x000fe40001000000 */
[----:B------:R-:W-:-:S02]  /*116e0*/  FSEL R15, R90, -INF , P0 ;  /* 0xff8000005a0f7808 */ /* 0x000fc40000000000 */
[----:B------:R-:W-:Y:S01]  /*116f0*/  FMNMX.FTZ R3, R19, R3, !PT ;  /* 0x0000000313037209 */ /* 0x000fe20007810000 */
[----:B------:R-:W-:Y:S01]  /*11700*/  LDSM.16.MT88.4 R88, [R167+0xc00] ;  /* 0x000c0000a758783b */ /* 0x000fe20000004200 */
[----:B------:R-:W-:Y:S02]  /*11710*/  FSEL R147, R25, -INF , P3 ;  /* 0xff80000019937808 */ /* 0x000fe40001800000 */
[----:B------:R-:W-:Y:S02]  /*11720*/  ISETP.GT.AND P3, PT, R2, 0x29, PT ;  /* 0x000000290200780c */ /* 0x000fe40003f64270 */
        /* <DEDUP_REMOVED lines=16> */
[----:B------:R-:W-:Y:S02]  /*11830*/  FSEL R146, R8, -INF , P3 ;  /* 0xff80000008927808 */ /* 0x000fe40001800000 */
        /* <DEDUP_REMOVED lines=9> */
[----:B------:R-:W-:Y:S01]  /*118d0*/  FSEL R140, R27, -INF , P1 ;  /* 0xff8000001b8c7808 */ /* 0x000fe20000800000 */
[----:B------:R-:W1:Y:S01]  /*118e0*/  SHFL.BFLY PT, R8, R3, 0x2, 0x1f ;  /* 0x0c401f0003087f89 */ /* 0x000e6200000e0000 */
[----:B------:R-:W-:-:S02]  /*118f0*/  FMNMX.FTZ R2, R29, R2, !PT ;  /* 0x000000021d027209 */ /* 0x000fc40007810000 */
[----:B------:R-:W-:Y:S02]  /*11900*/  ISETP.GT.AND P1, PT, R0, 0x28, PT ;  /* 0x000000280000780c */ /* 0x000fe40003f24270 */
[----:B------:R-:W-:Y:S02]  /*11910*/  FSEL R143, R23, -INF , P0 ;  /* 0xff800000178f7808 */ /* 0x000fe40000000000 */
[----:B------:R-:W-:Y:S02]  /*11920*/  FMNMX.FTZ R2, R140, R2, !PT ;  /* 0x000000028c027209 */ /* 0x000fe40007810000 */
[----:B------:R-:W-:Y:S02]  /*11930*/  ISETP.GT.AND P0, PT, R0, 0x29, PT ;  /* 0x000000290000780c */ /* 0x000fe40003f04270 */
[----:B------:R-:W-:Y:S02]  /*11940*/  FSEL R142, R21, -INF , P1 ;  /* 0xff800000158e7808 */ /* 0x000fe40000800000 */
[----:B------:R-:W-:-:S02]  /*11950*/  FMNMX.FTZ R2, R143, R2, !PT ;  /* 0x000000028f027209 */ /* 0x000fc40007810000 */
        /* <DEDUP_REMOVED lines=11> */
[----:B------:R-:W-:-:S05]  /*11a10*/  FSEL R12, R0, RZ, P0 ;  /* 0x000000ff000c7208 */ /* 0x000fca0000000000 */
[----:B------:R-:W-:-:S04]  /*11a20*/  FFMA.FTZ R0, R9, c[0x0][0x2d0], -R12 ;  /* 0x0000b40009007a23 */ /* 0x000fc8000001080c */
[----:B------:R1:W-:Y:S01]  /*11a30*/  MUFU.EX2 R209, R0 ;  /* 0x0000000000d17308 */ /* 0x0003e20000000800 */
[----:B--2---:R-:W-:-:S04]  /*11a40*/  FMNMX.FTZ R103, R2, R7, !PT ;  /* 0x0000000702677209 */ /* 0x004fc80007810000 */
[C---:B------:R-:W-:Y:S01]  /*11a50*/  FSETP.NEU.FTZ.AND P0, PT, R103.reuse, -INF , PT ;  /* 0xff8000006700780b */ /* 0x040fe20003f1d000 */
[----:B------:R-:W-:Y:S02]  /*11a60*/  FMUL.FTZ R3, R103, c[0x0][0x2d0] ;  /* 0x0000b40067037a20 */ /* 0x000fe40000410000 */
[----:B-1----:R-:W-:-:S04]  /*11a70*/  FFMA.FTZ R0, R10, c[0x0][0x2d0], -R12 ;  /* 0x0000b4000a007a23 */ /* 0x002fc8000001080c */
[----:B------:R1:W2:Y:S01]  /*11a80*/  MUFU.EX2 R205, R0 ;  /* 0x0000000000cd7308 */ /* 0x0002a20000000800 */
[----:B------:R-:W-:Y:S01]  /*11a90*/  FSEL R3, R3, RZ, P0 ;  /* 0x000000ff03037208 */ /* 0x000fe20000000000 */
[----:B------:R-:W3:Y:S01]  /*11aa0*/  SHFL.IDX PT, R7, R4, RZ, 0x1c1f ;  /* 0x001c1fff04077589 */ /* 0x000ee200000e0000 */
[----:B-1----:R-:W-:-:S05]  /*11ab0*/  FFMA.FTZ R0, R16, c[0x0][0x2d0], -R12 ;  /* 0x0000b40010007a23 */ /* 0x002fca000001080c */
[----:B------:R1:W-:Y:S02]  /*11ac0*/  MUFU.EX2 R213, R0 ;  /* 0x0000000000d57308 */ /* 0x0003e40000000800 */
[----:B-1----:R-:W-:-:S06]  /*11ad0*/  FFMA.FTZ R0, R17, c[0x0][0x2d0], -R12 ;  /* 0x0000b40011007a23 */ /* 0x002fcc000001080c */
[----:B------:R1:W4:Y:S02]  /*11ae0*/  MUFU.EX2 R214, R0 ;  /* 0x0000000000d67308 */ /* 0x0003240000000800 */
[----:B-1----:R-:W-:-:S06]  /*11af0*/  FFMA.FTZ R0, R11, c[0x0][0x2d0], -R3 ;  /* 0x0000b4000b007a23 */ /* 0x002fcc0000010803 */
[----:B------:R1:W-:Y:S01]  /*11b00*/  MUFU.EX2 R191, R0 ;  /* 0x0000000000bf7308 */ /* 0x0003e20000000800 */
[----:B------:R5:W2:Y:S01]  /*11b10*/  SHFL.IDX PT, R2, R4, 0x1, 0x1c1f ;  /* 0x003c1f0004027f89 */ /* 0x000aa200000e0000 */
[----:B-1----:R-:W-:-:S06]  /*11b20*/  FFMA.FTZ R0, R15, c[0x0][0x2d0], -R3 ;  /* 0x0000b4000f007a23 */ /* 0x002fcc0000010803 */
[----:B------:R1:W1:Y:S01]  /*11b30*/  MUFU.EX2 R175, R0 ;  /* 0x0000000000af7308 */ /* 0x0002620000000800 */
[----:B-----5:R-:W-:Y:S02]  /*11b40*/  FFMA.FTZ R4, R19, c[0x0][0x2d0], -R12 ;  /* 0x0000b40013047a23 */ /* 0x020fe4000001080c */
[----:B-1----:R-:W-:-:S05]  /*11b50*/  FFMA.FTZ R0, R14, c[0x0][0x2d0], -R3 ;  /* 0x0000b4000e007a23 */ /* 0x002fca0000010803 */
[----:B------:R1:W-:Y:S02]  /*11b60*/  MUFU.EX2 R206, R0 ;  /* 0x0000000000ce7308 */ /* 0x0003e40000000800 */
[----:B-1----:R-:W-:-:S06]  /*11b70*/  FFMA.FTZ R0, R13, c[0x0][0x2d0], -R3 ;  /* 0x0000b4000d007a23 */ /* 0x002fcc0000010803 */
[----:B------:R1:W5:Y:S08]  /*11b80*/  MUFU.EX2 R207, R0 ;  /* 0x0000000000cf7308 */ /* 0x0003700000000800 */
[----:B------:R2:W-:Y:S01]  /*11b90*/  MUFU.EX2 R208, R4 ;  /* 0x0000000400d07308 */ /* 0x0005e20000000800 */
[----:B-1----:R-:W-:-:S07]  /*11ba0*/  FFMA.FTZ R0, R18, c[0x0][0x2d0], -R12 ;  /* 0x0000b40012007a23 */ /* 0x002fce000001080c */
[----:B------:R3:W1:Y:S01]  /*11bb0*/  MUFU.EX2 R212, R0 ;  /* 0x0000000000d47308 */ /* 0x0006620000000800 */
[----:B--2---:R-:W-:-:S07]  /*11bc0*/  FFMA.FTZ R4, R20, c[0x0][0x2d0], -R12 ;  /* 0x0000b40014047a23 */ /* 0x004fce000001080c */
[----:B------:R2:W-:Y:S01]  /*11bd0*/  MUFU.EX2 R210, R4 ;  /* 0x0000000400d27308 */ /* 0x0005e20000000800 */
[----:B---3--:R-:W-:-:S05]  /*11be0*/  IMAD.IADD R0, R5, 0x1, R7 ;  /* 0x0000000105007824 */ /* 0x008fca00078e0207 */
[----:B------:R-:W-:Y:S01]  /*11bf0*/  IMNMX R0, R6, R0, PT ;  /* 0x0000000006007217 */ /* 0x000fe20003800200 */
[----:B--2---:R-:W-:-:S03]  /*11c00*/  FFMA.FTZ R4, R22, c[0x0][0x2d0], -R12 ;  /* 0x0000b40016047a23 */ /* 0x004fc6000001080c */
[C---:B------:R-:W-:Y:S02]  /*11c10*/  ISETP.GT.AND P0, PT, R0.reuse, RZ, PT ;  /* 0x000000ff0000720c */ /* 0x040fe40003f04270 */
[C---:B------:R-:W-:Y:S01]  /*11c20*/  ISETP.GT.AND P1, PT, R0.reuse, 0x1, PT ;  /* 0x000000010000780c */ /* 0x040fe20003f24270 */
[----:B------:R2:W-:Y:S01]  /*11c30*/  MUFU.EX2 R211, R4 ;  /* 0x0000000400d37308 */ /* 0x0005e20000000800 */
[----:B------:R-:W-:Y:S02]  /*11c40*/  ISETP.GT.AND P2, PT, R0, 0x8, PT ;  /* 0x000000080000780c */ /* 0x000fe40003f44270 */
[----:B------:R-:W-:Y:S02]  /*11c50*/  FSEL R20, R151, -INF , P0 ;  /* 0xff80000097147808 */ /* 0x000fe40000000000 */
[----:B------:R-:W-:Y:S01]  /*11c60*/  FSEL R21, R150, -INF , P1 ;  /* 0xff80000096157808 */ /* 0x000fe20000800000 */
[----:B------:R-:W-:Y:S01]  /*11c70*/  IMAD.IADD R2, R5, 0x1, R2 ;  /* 0x0000000105027824 */ /* 0x000fe200078e0202 */
[----:B------:R-:W-:-:S02]  /*11c80*/  ISETP.GT.AND P0, PT, R0, 0x9, PT ;  /* 0x000000090000780c */ /* 0x000fc40003f04270 */
[----:B------:R-:W-:Y:S01]  /*11c90*/  FSEL R23, R99, -INF , P2 ;  /* 0xff80000063177808 */ /* 0x000fe20001000000 */
[----:B--2---:R-:W-:Y:S01]  /*11ca0*/  FFMA.FTZ R4, R24, c[0x0][0x2d0], -R3 ;  /* 0x0000b40018047a23 */ /* 0x004fe20000010803 */
[----:B------:R-:W-:-:S03]  /*11cb0*/  FMNMX.FTZ R5, R20, R21, !PT ;  /* 0x0000001514057209 */ /* 0x000fc60007810000 */
[----:B------:R2:W-:Y:S01]  /*11cc0*/  MUFU.EX2 R189, R4 ;  /* 0x0000000400bd7308 */ /* 0x0005e20000000800 */
[C---:B------:R-:W-:Y:S02]  /*11cd0*/  ISETP.GT.AND P1, PT, R0.reuse, 0x10, PT ;  /* 0x000000100000780c */ /* 0x040fe40003f24270 */
[----:B------:R-:W-:Y:S02]  /*11ce0*/  ISETP.GT.AND P2, PT, R0, 0x11, PT ;  /* 0x000000110000780c */ /* 0x000fe40003f44270 */
[----:B------:R-:W-:Y:S02]  /*11cf0*/  FSEL R22, R98, -INF , P0 ;  /* 0xff80000062167808 */ /* 0x000fe40000000000 */
[----:B------:R-:W-:Y:S02]  /*11d00*/  FSEL R24, R97, -INF , P1 ;  /* 0xff80000061187808 */ /* 0x000fe40000800000 */
[----:B------:R-:W-:Y:S01]  /*11d10*/  FSEL R25, R96, -INF , P2 ;  /* 0xff80000060197808 */ /* 0x000fe20001000000 */
[----:B--2---:R-:W-:Y:S01]  /*11d20*/  FFMA.FTZ R4, R26, c[0x0][0x2d0], -R3 ;  /* 0x0000b4001a047a23 */ /* 0x004fe20000010803 */
[----:B------:R-:W-:-:S03]  /*11d30*/  ISETP.GT.AND P0, PT, R0, 0x18, PT ;  /* 0x000000180000780c */ /* 0x000fc60003f04270 */
[----:B------:R2:W3:Y:S01]  /*11d40*/  MUFU.EX2 R204, R4 ;  /* 0x0000000400cc7308 */ /* 0x0004e20000000800 */
[C---:B------:R-:W-:Y:S02]  /*11d50*/  ISETP.GT.AND P1, PT, R0.reuse, 0x19, PT ;  /* 0x000000190000780c */ /* 0x040fe40003f24270 */
[----:B------:R-:W-:Y:S02]  /*11d60*/  ISETP.GT.AND P2, PT, R0, 0x20, PT ;  /* 0x000000200000780c */ /* 0x000fe40003f44270 */
[----:B------:R-:W-:Y:S02]  /*11d70*/  FSEL R27, R58, -INF , P0 ;  /* 0xff8000003a1b7808 */ /* 0x000fe40000000000 */
[----:B------:R-:W-:Y:S01]  /*11d80*/  FSEL R26, R54, -INF , P1 ;  /* 0xff800000361a7808 */ /* 0x000fe20000800000 */
[----:B------:R-:W1:Y:S01]  /*11d90*/  LDSM.16.MT88.4 R56, [R167+0x1000] ;  /* 0x00100000a738783b */ /* 0x000e620000004200 */
[----:B------:R-:W-:Y:S02]  /*11da0*/  FSEL R99, R32, -INF , P2 ;  /* 0xff80000020637808 */ /* 0x000fe40001000000 */
[----:B--2---:R-:W-:Y:S01]  /*11db0*/  FMNMX.FTZ R4, R23, R5, !PT ;  /* 0x0000000517047209 */ /* 0x004fe20007810000 */
[----:B------:R-:W-:Y:S03]  /*11dc0*/  LDSM.16.MT88.4 R52, [R166+0x1c00] ;  /* 0x001c0000a634783b */ /* 0x000fe60000004200 */
[----:B------:R-:W-:-:S02]  /*11dd0*/  FMNMX.FTZ R4, R22, R4, !PT ;  /* 0x0000000416047209 */ /* 0x000fc40007810000 */
[C---:B------:R-:W-:Y:S02]  /*11de0*/  ISETP.GT.AND P0, PT, R0.reuse, 0x21, PT ;  /* 0x000000210000780c */ /* 0x040fe40003f04270 */
[C---:B------:R-:W-:Y:S02]  /*11df0*/  ISETP.GT.AND P1, PT, R0.reuse, 0x28, PT ;  /* 0x000000280000780c */ /* 0x040fe40003f24270 */
[----:B------:R-:W-:Y:S02]  /*11e00*/  ISETP.GT.AND P2, PT, R0, 0x29, PT ;  /* 0x000000290000780c */ /* 0x000fe40003f44270 */
[----:B------:R-:W-:-:S04]  /*11e10*/  FMNMX.FTZ R0, R24, R4, !PT ;  /* 0x0000000418007209 */ /* 0x000fc80007810000 */
[----:B------:R-:W-:Y:S02]  /*11e20*/  FMNMX.FTZ R0, R25, R0, !PT ;  /* 0x0000000019007209 */ /* 0x000fe40007810000 */
[----:B------:R-:W-:Y:S02]  /*11e30*/  IMNMX R2, R6, R2, PT ;  /* 0x0000000206027217 */ /* 0x000fe40003800200 */
[----:B------:R-:W-:Y:S02]  /*11e40*/  FMNMX.FTZ R0, R27, R0, !PT ;  /* 0x000000001b007209 */ /* 0x000fe40007810000 */
[----:B------:R-:W-:Y:S02]  /*11e50*/  FSEL R96, R33, -INF , P0 ;  /* 0xff80000021607808 */ /* 0x000fe40000000000 */
[----:B------:R-:W-:Y:S02]  /*11e60*/  FMNMX.FTZ R0, R26, R0, !PT ;  /* 0x000000001a007209 */ /* 0x000fe40007810000 */
[----:B------:R-:W-:-:S02]  /*11e70*/  FSEL R97, R30, -INF , P1 ;  /* 0xff8000001e617808 */ /* 0x000fc40000800000 */
[----:B------:R-:W-:Y:S02]  /*11e80*/  F2FP.BF16.PACK_AB R8, R205, R209 ;  /* 0x000000d1cd08723e */ /* 0x000fe400000010ff */
[----:B----4-:R-:W-:Y:S02]  /*11e90*/  F2FP.BF16.PACK_AB R10, R214, R213 ;  /* 0x000000d5d60a723e */ /* 0x010fe400000010ff */
[----:B------:R-:W-:Y:S02]  /*11ea0*/  F2FP.BF16.PACK_AB R9, R175, R191 ;  /* 0x000000bfaf09723e */ /* 0x000fe400000010ff */
[----:B-----5:R-:W-:Y:S02]  /*11eb0*/  F2FP.BF16.PACK_AB R11, R207, R206 ;  /* 0x000000cecf0b723e */ /* 0x020fe400000010ff */
[C---:B------:R-:W-:Y:S02]  /*11ec0*/  ISETP.GT.AND P0, PT, R2.reuse, RZ, PT ;  /* 0x000000ff0200720c */ /* 0x040fe40003f04270 */
[----:B------:R-:W-:-:S02]  /*11ed0*/  ISETP.GT.AND P1, PT, R2, 0x1, PT ;  /* 0x000000010200780c */ /* 0x000fc40003f24270 */
[----:B------:R-:W-:Y:S01]  /*11ee0*/  FMNMX.FTZ R0, R99, R0, !PT ;  /* 0x0000000063007209 */ /* 0x000fe20007810000 */
[--C-:B------:R-:W-:Y:S01]  /*11ef0*/  FFMA.FTZ R5, R28, c[0x0][0x2d0], -R3.reuse ;  /* 0x0000b4001c057a23 */ /* 0x100fe20000010803 */
[----:B------:R-:W-:Y:S01]  /*11f00*/  ISETP.GT.AND P3, PT, R2, 0x8, PT ;  /* 0x000000080200780c */ /* 0x000fe20003f64270 */
[----:B------:R-:W-:Y:S01]  /*11f10*/  FFMA.FTZ R4, R29, c[0x0][0x2d0], -R3 ;  /* 0x0000b4001d047a23 */ /* 0x000fe20000010803 */
[----:B------:R-:W-:Y:S02]  /*11f20*/  FSEL R16, R153, -INF , P0 ;  /* 0xff80000099107808 */ /* 0x000fe40000000000 */
[----:B------:R-:W-:Y:S01]  /*11f30*/  FSEL R15, R152, -INF , P1 ;  /* 0xff800000980f7808 */ /* 0x000fe20000800000 */
[----:B------:R-:W-:Y:S01]  /*11f40*/  HMMA.16816.F32.BF16 R40, R8, R64, RZ ;  /* 0x000000400828723c */ /* 0x000fe200000418ff */
[----:B------:R-:W-:Y:S02]  /*11f50*/  FSEL R98, R31, -INF , P2 ;  /* 0xff8000001f627808 */ /* 0x000fe40001000000 */
[----:B------:R-:W-:Y:S01]  /*11f60*/  FMNMX.FTZ R0, R96, R0, !PT ;  /* 0x0000000060007209 */ /* 0x000fe20007810000 */
[----:B------:R-:W-:Y:S01]  /*11f70*/  MUFU.EX2 R190, R5 ;  /* 0x0000000500be7308 */ /* 0x000fe20000000800 */
[----:B------:R-:W-:-:S02]  /*11f80*/  ISETP.GT.AND P0, PT, R2, 0x9, PT ;  /* 0x000000090200780c */ /* 0x000fc40003f04270 */
[----:B------:R-:W-:Y:S01]  /*11f90*/  FSEL R14, R157, -INF , P3 ;  /* 0xff8000009d0e7808 */ /* 0x000fe20001800000 */
[----:B------:R-:W-:Y:S01]  /*11fa0*/  HMMA.16816.F32.BF16 R48, R8, R76, RZ ;  /* 0x0000004c0830723c */ /* 0x000fe200000418ff */
[----:B------:R-:W-:-:S03]  /*11fb0*/  FMNMX.FTZ R0, R97, R0, !PT ;  /* 0x0000000061007209 */ /* 0x000fc60007810000 */
[----:B------:R1:W2:Y:S04]  /*11fc0*/  MUFU.EX2 R188, R4 ;  /* 0x0000000400bc7308 */ /* 0x0002a80000000800 */
[----:B------:R-:W-:Y:S01]  /*11fd0*/  HMMA.16816.F32.BF16 R124, R8, R84, RZ ;  /* 0x00000054087c723c */ /* 0x000fe200000418ff */
[----:B------:R-:W-:Y:S02]  /*11fe0*/  ISETP.GT.AND P2, PT, R2, 0x10, PT ;  /* 0x000000100200780c */ /* 0x000fe40003f44270 */
[----:B------:R-:W-:-:S05]  /*11ff0*/  FSEL R18, R156, -INF , P0 ;  /* 0xff8000009c127808 */ /* 0x000fca0000000000 */
[----:B------:R-:W-:Y:S01]  /*12000*/  HMMA.16816.F32.BF16 R44, R8, R88, RZ ;  /* 0x00000058082c723c */ /* 0x000fe200000418ff */
[----:B------:R-:W-:-:S07]  /*12010*/  FMNMX.FTZ R0, R98, R0, !PT ;  /* 0x0000000062007209 */ /* 0x000fce0007810000 */
        /* <DEDUP_REMOVED lines=8> */
[----:B------:R-:W-:-:S04]  /*120a0*/  FMNMX.FTZ R8, R16, R15, !PT ;  /* 0x0000000f10087209 */ /* 0x000fc80007810000 */
[----:B------:R-:W-:Y:S02]  /*120b0*/  FMNMX.FTZ R8, R14, R8, !PT ;  /* 0x000000080e087209 */ /* 0x000fe40007810000 */
[----:B------:R-:W-:Y:S02]  /*120c0*/  ISETP.GT.AND P3, PT, R2, 0x11, PT ;  /* 0x000000110200780c */ /* 0x000fe40003f64270 */
[----:B------:R-:W-:Y:S02]  /*120d0*/  FSEL R13, R149, -INF , P2 ;  /* 0xff800000950d7808 */ /* 0x000fe40001000000 */
[----:B------:R-:W-:Y:S01]  /*120e0*/  FMNMX.FTZ R8, R18, R8, !PT ;  /* 0x0000000812087209 */ /* 0x000fe20007810000 */
[----:B------:R-:W4:Y:S01]  /*120f0*/  SHFL.BFLY PT, R9, R0, 0x2, 0x1f ;  /* 0x0c401f0000097f89 */ /* 0x000f2200000e0000 */
[----:B------:R-:W-:Y:S02]  /*12100*/  ISETP.GT.AND P1, PT, R2, 0x18, PT ;  /* 0x000000180200780c */ /* 0x000fe40003f24270 */
[----:B------:R-:W-:-:S02]  /*12110*/  FSEL R11, R148, -INF , P3 ;  /* 0xff800000940b7808 */ /* 0x000fc40001800000 */
[----:B------:R-:W-:Y:S02]  /*12120*/  FMNMX.FTZ R8, R13, R8, !PT ;  /* 0x000000080d087209 */ /* 0x000fe40007810000 */
[----:B------:R-:W-:Y:S02]  /*12130*/  ISETP.GT.AND P0, PT, R2, 0x19, PT ;  /* 0x000000190200780c */ /* 0x000fe40003f04270 */
[----:B-1----:R-:W-:Y:S02]  /*12140*/  F2FP.BF16.PACK_AB R4, R208, R212 ;  /* 0x000000d4d004723e */ /* 0x002fe400000010ff */
[----:B---3--:R-:W-:Y:S02]  /*12150*/  F2FP.BF16.PACK_AB R5, R204, R189 ;  /* 0x000000bdcc05723e */ /* 0x008fe400000010ff */
[----:B------:R-:W-:Y:S02]  /*12160*/  F2FP.BF16.PACK_AB R6, R211, R210 ;  /* 0x000000d2d306723e */ /* 0x000fe400000010ff */
[----:B--2---:R-:W-:-:S02]  /*12170*/  F2FP.BF16.PACK_AB R7, R188, R190 ;  /* 0x000000bebc07723e */ /* 0x004fc400000010ff */
[----:B------:R-:W-:Y:S02]  /*12180*/  FSEL R17, R110, -INF , P1 ;  /* 0xff8000006e117808 */ /* 0x000fe40000800000 */
[----:B------:R-:W-:Y:S02]  /*12190*/  FMNMX.FTZ R8, R11, R8, !PT ;  /* 0x000000080b087209 */ /* 0x000fe40007810000 */
[----:B------:R-:W-:Y:S02]  /*121a0*/  FSEL R19, R109, -INF , P0 ;  /* 0xff8000006d137808 */ /* 0x000fe40000000000 */
[C---:B------:R-:W-:Y:S02]  /*121b0*/  ISETP.GT.AND P3, PT, R2.reuse, 0x20, PT ;  /* 0x000000200200780c */ /* 0x040fe40003f64270 */
[C---:B------:R-:W-:Y:S02]  /*121c0*/  ISETP.GT.AND P2, PT, R2.reuse, 0x21, PT ;  /* 0x000000210200780c */ /* 0x040fe40003f44270 */
[----:B------:R-:W-:-:S02]  /*121d0*/  ISETP.GT.AND P1, PT, R2, 0x28, PT ;  /* 0x000000280200780c */ /* 0x000fc40003f24270 */
[----:B------:R-:W-:Y:S02]  /*121e0*/  ISETP.GT.AND P0, PT, R2, 0x29, PT ;  /* 0x000000290200780c */ /* 0x000fe40003f04270 */
[----:B------:R-:W-:Y:S01]  /*121f0*/  FMNMX.FTZ R2, R17, R8, !PT ;  /* 0x0000000811027209 */ /* 0x000fe20007810000 */
[----:B------:R-:W-:Y:S03]  /*12200*/  HMMA.16816.F32.BF16 R168, R4, R56, R44 ;  /* 0x0000003804a8723c */ /* 0x000fe6000004182c */
[----:B------:R-:W-:-:S04]  /*12210*/  FMNMX.FTZ R2, R19, R2, !PT ;  /* 0x0000000213027209 */ /* 0x000fc80007810000 */
[----:B------:R-:W-:Y:S02]  /*12220*/  FSEL R47, R107, -INF , P3 ;  /* 0xff8000006b2f7808 */ /* 0x000fe40001800000 */
[----:B------:R-:W-:Y:S02]  /*12230*/  FSEL R46, R106, -INF , P2 ;  /* 0xff8000006a2e7808 */ /* 0x000fe40001000000 */
[----:B------:R-:W-:Y:S01]  /*12240*/  FMNMX.FTZ R2, R47, R2, !PT ;  /* 0x000000022f027209 */ /* 0x000fe20007810000 */
[----:B------:R-:W-:Y:S01]  /*12250*/  HMMA.16816.F32.BF16 R152, R4, R68, R40 ;  /* 0x000000440498723c */ /* 0x000fe20000041828 */
[----:B------:R-:W-:Y:S01]  /*12260*/  FSEL R45, R101, -INF , P1 ;  /* 0xff800000652d7808 */ /* 0x000fe20000800000 */
[----:B------:R-:W-:Y:S01]  /*12270*/  LDSM.16.MT88.4 R40, [R167+0x1c00] ;  /* 0x001c0000a728783b */ /* 0x000fe20000004200 */
[----:B------:R-:W-:Y:S02]  /*12280*/  FMNMX.FTZ R2, R46, R2, !PT ;  /* 0x000000022e027209 */ /* 0x000fe40007810000 */
[----:B----4-:R-:W-:-:S02]  /*12290*/  FMNMX.FTZ R0, R0, R9, !PT ;  /* 0x0000000900007209 */ /* 0x010fc40007810000 */
[----:B------:R-:W-:Y:S02]  /*122a0*/  FSEL R44, R100, -INF , P0 ;  /* 0xff800000642c7808 */ /* 0x000fe40000000000 */
[----:B------:R-:W-:Y:S01]  /*122b0*/  FMNMX.FTZ R2, R45, R2, !PT ;  /* 0x000000022d027209 */ /* 0x000fe20007810000 */
[----:B------:R-:W1:Y:S03]  /*122c0*/  SHFL.BFLY PT, R9, R0, 0x1, 0x1f ;  /* 0x0c201f0000097f89 */ /* 0x000e6600000e0000 */
[----:B------:R-:W-:-:S05]  /*122d0*/  FMNMX.FTZ R8, R44, R2, !PT ;  /* 0x000000022c087209 */ /* 0x000fca0007810000 */
[----:B------:R-:W2:Y:S01]  /*122e0*/  SHFL.BFLY PT, R10, R8, 0x2, 0x1f ;  /* 0x0c401f00080a7f89 */ /* 0x000ea200000e0000 */
[----:B------:R-:W-:Y:S01]  /*122f0*/  HMMA.16816.F32.BF16 R240, R4, R52, R80 ;  /* 0x0000003404f0723c */ /* 0x000fe20000041850 */
[----:B-1----:R-:W-:-:S07]  /*12300*/  FMNMX.FTZ R110, R0, R9, !PT ;  /* 0x00000009006e7209 */ /* 0x002fce0007810000 */
[----:B------:R-:W-:Y:S01]  /*12310*/  HMMA.16816.F32.BF16 R220, R4, R72, R48 ;  /* 0x0000004804dc723c */ /* 0x000fe20000041830 */
[C---:B------:R-:W-:Y:S01]  /*12320*/  FSETP.NEU.FTZ.AND P0, PT, R110.reuse, -INF , PT ;  /* 0xff8000006e00780b */ /* 0x040fe20003f1d000 */
[----:B------:R-:W-:Y:S01]  /*12330*/  FMUL.FTZ R2, R110, c[0x0][0x2d0] ;  /* 0x0000b4006e027a20 */ /* 0x000fe20000410000 */
[----:B--2---:R-:W-:-:S05]  /*12340*/  FMNMX.FTZ R0, R8, R10, !PT ;  /* 0x0000000a08007209 */ /* 0x004fca0007810000 */
[----:B------:R-:W-:Y:S01]  /*12350*/  HMMA.16816.F32.BF16 R232, R4, R60, R124 ;  /* 0x0000003c04e8723c */ /* 0x000fe2000004187c */
[----:B------:R-:W-:-:S07]  /*12360*/  FSEL R2, R2, RZ, P0 ;  /* 0x000000ff02027208 */ /* 0x000fce0000000000 */
[C---:B------:R-:W-:Y:S08]  /*12370*/  HMMA.16816.F32.BF16 R236, R4.reuse, R40, R128 ;  /* 0x0000002804ec723c */ /* 0x040ff00000041880 */
[C---:B------:R-:W-:Y:S08]  /*12380*/  HMMA.16816.F32.BF16 R136, R4.reuse, R70, R136 ;  /* 0x000000460488723c */ /* 0x040ff00000041888 */
[C---:B------:R-:W-:Y:S08]  /*12390*/  HMMA.16816.F32.BF16 R80, R4.reuse, R74, R132 ;  /* 0x0000004a0450723c */ /* 0x040ff00000041884 */
[C---:B------:R-:W-:Y:S08]  /*123a0*/  HMMA.16816.F32.BF16 R156, R4.reuse, R62, R120 ;  /* 0x0000003e049c723c */ /* 0x040ff00000041878 */
[C---:B------:R-:W-:Y:S08]  /*123b0*/  HMMA.16816.F32.BF16 R228, R4.reuse, R58, R36 ;  /* 0x0000003a04e4723c */ /* 0x040ff00000041824 */
[C---:B------:R-:W-:Y:S08]  /*123c0*/  HMMA.16816.F32.BF16 R224, R4.reuse, R54, R32 ;  /* 0x0000003604e0723c */ /* 0x040ff00000041820 */
[----:B------:R-:W-:Y:S01]  /*123d0*/  HMMA.16816.F32.BF16 R216, R4, R42, R28 ;  /* 0x0000002a04d8723c */ /* 0x000fe2000004181c */
[----:B------:R-:W1:Y:S01]  /*123e0*/  SHFL.BFLY PT, R5, R0, 0x1, 0x1f ;  /* 0x0c201f0000057f89 */ /* 0x000e6200000e0000 */
[----:B------:R-:W-:-:S02]  /*123f0*/  IMAD.MOV.U32 R127, RZ, RZ, R168 ;  /* 0x000000ffff7f7224 */ /* 0x000fc400078e00a8 */
[----:B------:R-:W-:Y:S01]  /*12400*/  IMAD.MOV.U32 R126, RZ, RZ, R169 ;  /* 0x000000ffff7e7224 */ /* 0x000fe200078e00a9 */
[----:B------:R-:W-:Y:S02]  /*12410*/  LDSM.16.MT88.4 R128, [R166+0x800] ;  /* 0x00080000a680783b */ /* 0x000fe40000004200 */
[----:B------:R-:W-:-:S04]  /*12420*/  FFMA.FTZ R4, R20, c[0x0][0x2d0], -R2 ;  /* 0x0000b40014047a23 */ /* 0x000fc80000010802 */
[----:B------:R2:W-:Y:S01]  /*12430*/  MUFU.EX2 R168, R4 ;  /* 0x0000000400a87308 */ /* 0x0005e20000000800 */
[----:B------:R-:W-:Y:S02]  /*12440*/  IMAD.MOV.U32 R125, RZ, RZ, R170 ;  /* 0x000000ffff7d7224 */ /* 0x000fe400078e00aa */
[----:B--2---:R-:W-:-:S05]  /*12450*/  FFMA.FTZ R4, R21, c[0x0][0x2d0], -R2 ;  /* 0x0000b40015047a23 */ /* 0x004fca0000010802 */
[----:B------:R2:W3:Y:S01]  /*12460*/  MUFU.EX2 R102, R4 ;  /* 0x0000000400667308 */ /* 0x0004e20000000800 */
[----:B-1----:R-:W-:Y:S01]  /*12470*/  FMNMX.FTZ R109, R0, R5, !PT ;  /* 0x00000005006d7209 */ /* 0x002fe20007810000 */
[--C-:B------:R-:W-:Y:S02]  /*12480*/  FFMA.FTZ R0, R25, c[0x0][0x2d0], -R2.reuse ;  /* 0x0000b40019007a23 */ /* 0x100fe40000010802 */
[----:B--2---:R-:W-:-:S04]  /*12490*/  FFMA.FTZ R4, R23, c[0x0][0x2d0], -R2 ;  /* 0x0000b40017047a23 */ /* 0x004fc80000010802 */
[----:B------:R1:W-:Y:S01]  /*124a0*/  MUFU.EX2 R169, R4 ;  /* 0x0000000400a97308 */ /* 0x0003e20000000800 */
[----:B------:R-:W-:Y:S01]  /*124b0*/  IMAD.MOV.U32 R124, RZ, RZ, R171 ;  /* 0x000000ffff7c7224 */ /* 0x000fe200078e00ab */
[----:B------:R-:W-:Y:S01]  /*124c0*/  FSETP.NEU.FTZ.AND P0, PT, R109, -INF , PT ;  /* 0xff8000006d00780b */ /* 0x000fe20003f1d000 */
[----:B-1----:R-:W-:-:S05]  /*124d0*/  FFMA.FTZ R4, R22, c[0x0][0x2d0], -R2 ;  /* 0x0000b40016047a23 */ /* 0x002fca0000010802 */
        /* <DEDUP_REMOVED lines=22> */
[----:B------:R1:W-:Y:S02]  /*12640*/  MUFU.EX2 R100, R4 ;  /* 0x0000000400647308 */ /* 0x0003e40000000800 */
[----:B-1----:R-:W-:Y:S01]  /*12650*/  FFMA.FTZ R4, R11, c[0x0][0x2d0], -R0 ;  /* 0x0000b4000b047a23 */ /* 0x002fe20000010800 */
[----:B-----5:R-:W-:-:S05]  /*12660*/  F2FP.BF16.PACK_AB R11, R51, R50 ;  /* 0x00000032330b723e */ /* 0x020fca00000010ff */
[----:B------:R1:W2:Y:S02]  /*12670*/  MUFU.EX2 R101, R4 ;  /* 0x0000000400657308 */ /* 0x0002a40000000800 */
[----:B------:R-:W-:Y:S01]  /*12680*/  HMMA.16816.F32.BF16 R20, R8, R64, RZ ;  /* 0x000000400814723c */ /* 0x000fe200000418ff */
[----:B-1----:R-:W-:-:S05]  /*12690*/  FFMA.FTZ R4, R17, c[0x0][0x2d0], -R0 ;  /* 0x0000b40011047a23 */ /* 0x002fca0000010800 */
[----:B------:R1:W-:Y:S02]  /*126a0*/  MUFU.EX2 R107, R4 ;  /* 0x00000004006b7308 */ /* 0x0003e40000000800 */
[----:B-1----:R-:W-:Y:S02]  /*126b0*/  FFMA.FTZ R4, R19, c[0x0][0x2d0], -R0 ;  /* 0x0000b40013047a23 */ /* 0x002fe40000010800 */
[C---:B------:R-:W-:Y:S04]  /*126c0*/  HMMA.16816.F32.BF16 R16, R8.reuse, R76, RZ ;  /* 0x0000004c0810723c */ /* 0x040fe800000418ff */
[----:B------:R1:W3:Y:S01]  /*126d0*/  MUFU.EX2 R106, R4 ;  /* 0x00000004006a7308 */ /* 0x0002e20000000800 */
[----:B--2---:R-:W-:Y:S02]  /*126e0*/  F2FP.BF16.PACK_AB R5, R101, R100 ;  /* 0x000000646505723e */ /* 0x004fe400000010ff */
[----:B------:R-:W-:Y:S01]  /*126f0*/  F2FP.BF16.PACK_AB R6, R174, R173 ;  /* 0x000000adae06723e */ /* 0x000fe200000010ff */
[----:B------:R-:W-:Y:S01]  /*12700*/  HMMA.16816.F32.BF16 R28, R8, R84, RZ ;  /* 0x00000054081c723c */ /* 0x000fe200000418ff */
[----:B-1----:R-:W-:-:S02]  /*12710*/  F2FP.BF16.PACK_AB R4, R171, R172 ;  /* 0x000000acab04723e */ /* 0x002fc400000010ff */
[----:B---3--:R-:W-:-:S05]  /*12720*/  F2FP.BF16.PACK_AB R7, R106, R107 ;  /* 0x0000006b6a07723e */ /* 0x008fca00000010ff */
[----:B------:R-:W-:Y:S08]  /*12730*/  HMMA.16816.F32.BF16 R24, R8, R88, RZ ;  /* 0x000000580818723c */ /* 0x000ff000000418ff */
[C---:B------:R-:W-:Y:S08]  /*12740*/  HMMA.16816.F32.BF16 R120, R4.reuse, R68, R20 ;  /* 0x000000440478723c */ /* 0x040ff00000041814 */
[----:B------:R-:W-:Y:S08]  /*12750*/  HMMA.16816.F32.BF16 R132, R4, R72, R16 ;  /* 0x000000480484723c */ /* 0x000ff00000041810 */
[C---:B------:R-:W-:Y:S08]  /*12760*/  HMMA.16816.F32.BF16 R20, R8.reuse, R92, RZ ;  /* 0x0000005c0814723c */ /* 0x040ff000000418ff */
[----:B------:R-:W-:Y:S08]  /*12770*/  HMMA.16816.F32.BF16 R16, R8, R116, RZ ;  /* 0x000000740810723c */ /* 0x000ff000000418ff */
[C---:B------:R-:W-:Y:S08]  /*12780*/  HMMA.16816.F32.BF16 R148, R4.reuse, R60, R28 ;  /* 0x0000003c0494723c */ /* 0x040ff0000004181c */
[C---:B------:R-:W-:Y:S08]  /*12790*/  HMMA.16816.F32.BF16 R176, R4.reuse, R56, R24 ;  /* 0x0000003804b0723c */ /* 0x040ff00000041818 */
[C---:B------:R-:W-:Y:S08]  /*127a0*/  HMMA.16816.F32.BF16 R180, R4.reuse, R52, R20 ;  /* 0x0000003404b4723c */ /* 0x040ff00000041814 */
[----:B------:R-:W-:Y:S08]  /*127b0*/  HMMA.16816.F32.BF16 R184, R4, R40, R16 ;  /* 0x0000002804b8723c */ /* 0x000ff00000041810 */
[C---:B------:R-:W-:Y:S01]  /*127c0*/  HMMA.16816.F32.BF16 R32, R8.reuse, R66, RZ ;  /* 0x000000420820723c */ /* 0x040fe200000418ff */
[----:B------:R-:W-:Y:S07]  /*127d0*/  LDSM.16.MT88.4 R64, [R167+0x1400] ;  /* 0x00140000a740783b */ /* 0x000fee0000004200 */
[C---:B------:R-:W-:Y:S08]  /*127e0*/  HMMA.16816.F32.BF16 R28, R8.reuse, R78, RZ ;  /* 0x0000004e081c723c */ /* 0x040ff000000418ff */
[C---:B------:R-:W-:Y:S08]  /*127f0*/  HMMA.16816.F32.BF16 R24, R8.reuse, R86, RZ ;  /* 0x000000560818723c */ /* 0x040ff000000418ff */
[C---:B------:R-:W-:Y:S08]  /*12800*/  HMMA.16816.F32.BF16 R20, R8.reuse, R90, RZ ;  /* 0x0000005a0814723c */ /* 0x040ff000000418ff */
[C---:B------:R-:W-:Y:S08]  /*12810*/  HMMA.16816.F32.BF16 R16, R8.reuse, R94, RZ ;  /* 0x0000005e0810723c */ /* 0x040ff000000418ff */
[----:B------:R-:W-:Y:S08]  /*12820*/  HMMA.16816.F32.BF16 R8, R8, R118, RZ ;  /* 0x000000760808723c */ /* 0x000ff000000418ff */
[C---:B------:R-:W-:Y:S08]  /*12830*/  HMMA.16816.F32.BF16 R32, R4.reuse, R70, R32 ;  /* 0x000000460420723c */ /* 0x040ff00000041820 */
[C---:B------:R-:W-:Y:S08]  /*12840*/  HMMA.16816.F32.BF16 R28, R4.reuse, R74, R28 ;  /* 0x0000004a041c723c */ /* 0x040ff0000004181c */
[C---:B------:R-:W-:Y:S08]  /*12850*/  HMMA.16816.F32.BF16 R60, R4.reuse, R62, R24 ;  /* 0x0000003e043c723c */ /* 0x040ff00000041818 */
[C---:B------:R-:W-:Y:S08]  /*12860*/  HMMA.16816.F32.BF16 R36, R4.reuse, R58, R20 ;  /* 0x0000003a0424723c */ /* 0x040ff00000041814 */
[C---:B------:R-:W-:Y:S08]  /*12870*/  HMMA.16816.F32.BF16 R84, R4.reuse, R54, R16 ;  /* 0x000000360454723c */ /* 0x040ff00000041810 */
[----:B------:R-:W-:Y:S07]  /*12880*/  HMMA.16816.F32.BF16 R40, R4, R42, R8 ;  /* 0x0000002a0428723c */ /* 0x000fee0000041808 */
[----:B------:R-:W-:-:S04]  /*12890*/  FFMA.FTZ R4, R99, c[0x0][0x2d0], -R2 ;  /* 0x0000b40063047a23 */ /* 0x000fc80000010802 */
[----:B------:R1:W-:Y:S02]  /*128a0*/  MUFU.EX2 R19, R4 ;  /* 0x0000000400137308 */ /* 0x0003e40000000800 */
[----:B-1----:R-:W-:-:S06]  /*128b0*/  FFMA.FTZ R4, R96, c[0x0][0x2d0], -R2 ;  /* 0x0000b40060047a23 */ /* 0x002fcc0000010802 */
[----:B------:R1:W-:Y:S02]  /*128c0*/  MUFU.EX2 R22, R4 ;  /* 0x0000000400167308 */ /* 0x0003e40000000800 */
[--C-:B-1----:R-:W-:Y:S02]  /*128d0*/  FFMA.FTZ R4, R97, c[0x0][0x2d0], -R2.reuse ;  /* 0x0000b40061047a23 */ /* 0x102fe40000010802 */
[----:B------:R-:W-:-:S04]  /*128e0*/  FFMA.FTZ R2, R98, c[0x0][0x2d0], -R2 ;  /* 0x0000b40062027a23 */ /* 0x000fc80000010802 */
[----:B------:R1:W-:Y:S02]  /*128f0*/  MUFU.EX2 R24, R2 ;  /* 0x0000000200187308 */ /* 0x0003e40000000800 */
[----:B-1----:R-:W-:-:S06]  /*12900*/  FFMA.FTZ R2, R47, c[0x0][0x2d0], -R0 ;  /* 0x0000b4002f027a23 */ /* 0x002fcc0000010800 */
        /* <DEDUP_REMOVED lines=9> */
[----:B------:R1:W2:Y:S02]  /*129a0*/  MUFU.EX2 R10, R0 ;  /* 0x00000000000a7308 */ /* 0x0002a40000000800 */
[----:B-1----:R-:W-:-:S06]  /*129b0*/  FFMA.FTZ R0, R144, c[0x0][0x2d0], -R12 ;  /* 0x0000b40090007a23 */ /* 0x002fcc000001080c */
[----:B------:R1:W-:Y:S02]  /*129c0*/  MUFU.EX2 R15, R0 ;  /* 0x00000000000f7308 */ /* 0x0003e40000000800 */
[----:B-1----:R-:W-:Y:S02]  /*129d0*/  FFMA.FTZ R0, R146, c[0x0][0x2d0], -R12 ;  /* 0x0000b40092007a23 */ /* 0x002fe4000001080c */
[----:B------:R-:W1:Y:S04]  /*129e0*/  LDSM.16.MT88.4 R144, [R167+0x800] ;  /* 0x00080000a790783b */ /* 0x000e680000004200 */
[----:B------:R3:W-:Y:S02]  /*129f0*/  MUFU.EX2 R18, R0 ;  /* 0x0000000000127308 */ /* 0x0007e40000000800 */
[----:B---3--:R-:W-:-:S06]  /*12a00*/  FFMA.FTZ R0, R140, c[0x0][0x2d0], -R3 ;  /* 0x0000b4008c007a23 */ /* 0x008fcc0000010803 */
[----:B------:R3:W-:Y:S02]  /*12a10*/  MUFU.EX2 R9, R0 ;  /* 0x0000000000097308 */ /* 0x0007e40000000800 */
[----:B---3--:R-:W-:-:S06]  /*12a20*/  FFMA.FTZ R0, R143, c[0x0][0x2d0], -R3 ;  /* 0x0000b4008f007a23 */ /* 0x008fcc0000010803 */
[----:B------:R3:W4:Y:S08]  /*12a30*/  MUFU.EX2 R8, R0 ;  /* 0x0000000000087308 */ /* 0x0007300000000800 */
[----:B------:R-:W-:Y:S01]  /*12a40*/  MUFU.EX2 R20, R2 ;  /* 0x0000000200147308 */ /* 0x000fe20000000800 */
[--C-:B---3--:R-:W-:Y:S02]  /*12a50*/  FFMA.FTZ R0, R142, c[0x0][0x2d0], -R3.reuse ;  /* 0x0000b4008e007a23 */ /* 0x108fe40000010803 */
[----:B------:R-:W-:-:S05]  /*12a60*/  FFMA.FTZ R3, R141, c[0x0][0x2d0], -R3 ;  /* 0x0000b4008d037a23 */ /* 0x000fca0000010803 */
[----:B------:R-:W-:Y:S08]  /*12a70*/  MUFU.EX2 R2, R0 ;  /* 0x0000000000027308 */ /* 0x000ff00000000800 */
[----:B------:R-:W3:Y:S01]  /*12a80*/  MUFU.EX2 R3, R3 ;  /* 0x0000000300037308 */ /* 0x000ee20000000800 */
[----:B--2---:R-:W-:Y:S02]  /*12a90*/  F2FP.BF16.PACK_AB R92, R10, R11 ;  /* 0x0000000b0a5c723e */ /* 0x004fe400000010ff */
[----:B----4-:R-:W-:-:S02]  /*12aa0*/  F2FP.BF16.PACK_AB R93, R8, R9 ;  /* 0x00000009085d723e */ /* 0x010fc400000010ff */
[----:B------:R-:W-:Y:S02]  /*12ab0*/  F2FP.BF16.PACK_AB R94, R18, R15 ;  /* 0x0000000f125e723e */ /* 0x000fe400000010ff */
[----:B---3--:R-:W-:Y:S01]  /*12ac0*/  F2FP.BF16.PACK_AB R95, R3, R2 ;  /* 0x00000002035f723e */ /* 0x008fe200000010ff */
[----:B------:R2:W3:Y:S06]  /*12ad0*/  MUFU.EX2 R23, R4 ;  /* 0x0000000400177308 */ /* 0x0004ec0000000800 */
[----:B-1----:R-:W-:Y:S01]  /*12ae0*/  HMMA.16816.F32.BF16 R140, R92, R146, R80 ;  /* 0x000000925c8c723c */ /* 0x002fe20000041850 */
[----:B------:R-:W1:Y:S01]  /*12af0*/  LDSM.16.MT88.4 R80, [R166+0x2000] ;  /* 0x00200000a650783b */ /* 0x000e620000004200 */
[----:B------:R-:W-:-:S03]  /*12b00*/  IMAD.MOV.U32 R27, RZ, RZ, R160 ;  /* 0x000000ffff1b7224 */ /* 0x000fc600078e00a0 */
[----:B------:R-:W-:Y:S04]  /*12b10*/  LDSM.16.MT88.4 R160, [R166+0x1400] ;  /* 0x00140000a6a0783b */ /* 0x000fe80000004200 */
[----:B--2---:R-:W2:Y:S01]  /*12b20*/  LDSM.16.MT88.4 R4, [R167+0x2000] ;  /* 0x00200000a704783b */ /* 0x004ea20000004200 */
[----:B------:R-:W-:Y:S01]  /*12b30*/  @P4 IMAD.HI.U32 R12, R27, c[0x0][0x2c8], RZ ;  /* 0x0000b2001b0c4a27 */ /* 0x000fe200078e00ff */
[----:B------:R-:W-:-:S03]  /*12b40*/  F2FP.BF16.PACK_AB R96, R22, R19 ;  /* 0x000000131660723e */ /* 0x000fc600000010ff */
[----:B------:R-:W-:Y:S01]  /*12b50*/  IMAD.MOV.U32 R0, RZ, RZ, R27 ;  /* 0x000000ffff007224 */ /* 0x000fe200078e001b */
[----:B------:R-:W-:Y:S01]  /*12b60*/  @P4 SHF.R.U32.HI R0, RZ, c[0x0][0x2cc], R12 ;  /* 0x0000b300ff004a19 */ /* 0x000fe2000001160c */
[----:B------:R-:W-:Y:S01]  /*12b70*/  IMAD.MOV.U32 R76, RZ, RZ, R127 ;  /* 0x000000ffff4c7224 */ /* 0x000fe200078e007f */
[----:B------:R-:W-:Y:S01]  /*12b80*/  F2FP.BF16.PACK_AB R97, R17, R16 ;  /* 0x000000101161723e */ /* 0x000fe200000010ff */
[----:B------:R-:W-:Y:S01]  /*12b90*/  IMAD.MOV.U32 R77, RZ, RZ, R126 ;  /* 0x000000ffff4d7224 */ /* 0x000fe200078e007e */
[----:B---3--:R-:W-:Y:S01]  /*12ba0*/  F2FP.BF16.PACK_AB R98, R24, R23 ;  /* 0x000000171862723e */ /* 0x008fe200000010ff */
[----:B------:R-:W-:Y:S01]  /*12bb0*/  IMAD.MOV.U32 R78, RZ, RZ, R125 ;  /* 0x000000ffff4e7224 */ /* 0x000fe200078e007d */
[----:B------:R-:W-:Y:S01]  /*12bc0*/  F2FP.BF16.PACK_AB R99, R21, R20 ;  /* 0x000000141563723e */ /* 0x000fe200000010ff */
[----:B------:R-:W-:Y:S01]  /*12bd0*/  IMAD.MOV.U32 R79, RZ, RZ, R124 ;  /* 0x000000ffff4f7224 */ /* 0x000fe200078e007c */
[----:B------:R-:W-:Y:S01]  /*12be0*/  IADD3 R0, R0, R247, -R250 ;  /* 0x000000f700007210 */ /* 0x000fe20007ffe8fa */
[----:B------:R-:W-:-:S02]  /*12bf0*/  FADD.FTZ R12, R168, R102 ;  /* 0x00000066a80c7221 */ /* 0x000fc40000010000 */
[----:B------:R-:W-:Y:S02]  /*12c00*/  FADD.FTZ R13, R49, R48 ;  /* 0x00000030310d7221 */ /* 0x000fe40000010000 */
[----:B------:R-:W-:Y:S01]  /*12c10*/  FADD.FTZ R14, R209, R205 ;  /* 0x000000cdd10e7221 */ /* 0x000fe20000010000 */
[----:B------:R-:W-:Y:S01]  /*12c20*/  HMMA.16816.F32.BF16 R56, R92, R64, R76 ;  /* 0x000000405c38723c */ /* 0x000fe2000004184c */
[----:B------:R-:W-:-:S04]  /*12c30*/  IMAD.HI R25, R0, 0x2aaaaaab, RZ ;  /* 0x2aaaaaab00197827 */ /* 0x000fc800078e02ff */
[----:B------:R-:W-:Y:S02]  /*12c40*/  FADD.FTZ R0, R191, R175 ;  /* 0x000000afbf007221 */ /* 0x000fe40000010000 */
[----:B------:R-:W-:Y:S01]  /*12c50*/  FADD.FTZ R12, R169, R12 ;  /* 0x0000000ca90c7221 */ /* 0x000fe20000010000 */
[----:B-1----:R-:W-:Y:S01]  /*12c60*/  HMMA.16816.F32.BF16 R72, R92, R80, R240 ;  /* 0x000000505c48723c */ /* 0x002fe200000418f0 */
[----:B------:R-:W-:-:S07]  /*12c70*/  FADD.FTZ R0, R206, R0 ;  /* 0x00000000ce007221 */ /* 0x000fce0000010000 */
[----:B------:R-:W-:Y:S08]  /*12c80*/  HMMA.16816.F32.BF16 R76, R92, R82, R224 ;  /* 0x000000525c4c723c */ /* 0x000ff000000418e0 */
[----:B------:R-:W-:Y:S01]  /*12c90*/  HMMA.16816.F32.BF16 R68, R96, R80, R180 ;  /* 0x000000506044723c */ /* 0x000fe200000418b4 */
[----:B------:R-:W-:-:S07]  /*12ca0*/  SHF.R.U32.HI R26, RZ, 0x1f, R25 ;  /* 0x0000001fff1a7819 */ /* 0x000fce0000011619 */
[----:B------:R-:W-:Y:S08]  /*12cb0*/  HMMA.16816.F32.BF16 R80, R96, R82, R84 ;  /* 0x000000526050723c */ /* 0x000ff00000041854 */
[-C--:B--2---:R-:W-:Y:S08]  /*12cc0*/  HMMA.16816.F32.BF16 R88, R92, R4.reuse, R236 ;  /* 0x000000045c58723c */ /* 0x084ff000000418ec */
[----:B------:R-:W-:Y:S07]  /*12cd0*/  HMMA.16816.F32.BF16 R84, R96, R4, R184 ;  /* 0x000000046054723c */ /* 0x000fee00000418b8 */
[----:B------:R-:W-:-:S02]  /*12ce0*/  FADD.FTZ R5, R50, R13 ;  /* 0x0000000d32057221 */ /* 0x000fc40000010000 */
[----:B------:R-:W-:Y:S01]  /*12cf0*/  FADD.FTZ R4, R213, R14 ;  /* 0x0000000ed5047221 */ /* 0x000fe20000010000 */
[----:B------:R-:W-:Y:S01]  /*12d00*/  HMMA.16816.F32.BF16 R116, R92, R128, R152 ;  /* 0x000000805c74723c */ /* 0x000fe20000041898 */
[----:B------:R-:W-:Y:S02]  /*12d10*/  FADD.FTZ R13, R170, R12 ;  /* 0x0000000caa0d7221 */ /* 0x000fe40000010000 */
[----:B------:R-:W-:Y:S02]  /*12d20*/  FADD.FTZ R5, R51, R5 ;  /* 0x0000000533057221 */ /* 0x000fe40000010000 */
[----:B------:R-:W-:-:S03]  /*12d30*/  FADD.FTZ R12, R214, R4 ;  /* 0x00000004d60c7221 */ /* 0x000fc60000010000 */
[----:B------:R-:W-:Y:S01]  /*12d40*/  HMMA.16816.F32.BF16 R148, R96, R160, R148 ;  /* 0x000000a06094723c */ /* 0x000fe20000041894 */
[----:B------:R-:W-:Y:S02]  /*12d50*/  FADD.FTZ R4, R207, R0 ;  /* 0x00000000cf047221 */ /* 0x000fe40000010000 */
[----:B------:R-:W-:-:S05]  /*12d60*/  FADD.FTZ R0, R172, R13 ;  /* 0x0000000dac007221 */ /* 0x000fca0000010000 */
[----:B------:R-:W-:Y:S01]  /*12d70*/  HMMA.16816.F32.BF16 R152, R92, R160, R232 ;  /* 0x000000a05c98723c */ /* 0x000fe200000418e8 */
[----:B------:R-:W-:Y:S01]  /*12d80*/  FADD.FTZ R5, R100, R5 ;  /* 0x0000000564057221 */ /* 0x000fe20000010000 */
[----:B------:R-:W-:-:S06]  /*12d90*/  LEA.HI.SX32 R26, R25, R26, 0x1d ;  /* 0x0000001a191a7211 */ /* 0x000fcc00078feaff */
[----:B------:R-:W-:Y:S01]  /*12da0*/  HMMA.16816.F32.BF16 R156, R92, R162, R156 ;  /* 0x000000a25c9c723c */ /* 0x000fe2000004189c */
[----:B------:R-:W-:-:S07]  /*12db0*/  FADD.FTZ R0, R171, R0 ;  /* 0x00000000ab007221 */ /* 0x000fce0000010000 */
[----:B------:R-:W-:Y:S01]  /*12dc0*/  HMMA.16816.F32.BF16 R124, R92, R130, R136 ;  /* 0x000000825c7c723c */ /* 0x000fe20000041888 */
[----:B------:R-:W-:-:S07]  /*12dd0*/  FADD.FTZ R5, R101, R5 ;  /* 0x0000000565057221 */ /* 0x000fce0000010000 */
[C---:B------:R-:W-:Y:S08]  /*12de0*/  HMMA.16816.F32.BF16 R160, R96.reuse, R162, R60 ;  /* 0x000000a260a0723c */ /* 0x040ff0000004183c */
[C---:B------:R-:W-:Y:S08]  /*12df0*/  HMMA.16816.F32.BF16 R120, R96.reuse, R128, R120 ;  /* 0x000000806078723c */ /* 0x040ff00000041878 */
[-C--:B------:R-:W-:Y:S08]  /*12e00*/  HMMA.16816.F32.BF16 R132, R96, R144.reuse, R132 ;  /* 0x000000906084723c */ /* 0x080ff00000041884 */
[C---:B------:R-:W-:Y:S08]  /*12e10*/  HMMA.16816.F32.BF16 R136, R92.reuse, R144, R220 ;  /* 0x000000905c88723c */ /* 0x040ff000000418dc */
[----:B------:R-:W-:Y:S08]  /*12e20*/  HMMA.16816.F32.BF16 R60, R92, R66, R228 ;  /* 0x000000425c3c723c */ /* 0x000ff000000418e4 */
[C---:B------:R-:W-:Y:S08]  /*12e30*/  HMMA.16816.F32.BF16 R52, R96.reuse, R64, R176 ;  /* 0x000000406034723c */ /* 0x040ff000000418b0 */
[C---:B------:R-:W-:Y:S08]  /*12e40*/  HMMA.16816.F32.BF16 R128, R96.reuse, R130, R32 ;  /* 0x000000826080723c */ /* 0x040ff00000041820 */
[C---:B------:R-:W-:Y:S08]  /*12e50*/  HMMA.16816.F32.BF16 R144, R96.reuse, R146, R28 ;  /* 0x000000926090723c */ /* 0x040ff0000004181c */
[----:B------:R-:W-:Y:S01]  /*12e60*/  HMMA.16816.F32.BF16 R64, R96, R66, R36 ;  /* 0x000000426040723c */ /* 0x000fe20000041824 */
[----:B------:R-:W-:-:S07]  /*12e70*/  IMNMX R28, R246, R26, !PT ;  /* 0x0000001af61c7217 */ /* 0x000fce0007800200 */
[-C--:B------:R-:W-:Y:S08]  /*12e80*/  HMMA.16816.F32.BF16 R92, R92, R6.reuse, R216 ;  /* 0x000000065c5c723c */ /* 0x080ff000000418d8 */
[----:B------:R-:W-:Y:S07]  /*12e90*/  HMMA.16816.F32.BF16 R96, R96, R6, R40 ;  /* 0x000000066060723c */ /* 0x000fee0000041828 */
[----:B------:R-:W-:-:S02]  /*12ea0*/  FADD.FTZ R6, R212, R12 ;  /* 0x0000000cd4067221 */ /* 0x000fc40000010000 */
[----:B------:R-:W-:Y:S02]  /*12eb0*/  FADD.FTZ R7, R189, R4 ;  /* 0x00000004bd077221 */ /* 0x000fe40000010000 */
[----:B------:R-:W-:Y:S02]  /*12ec0*/  FADD.FTZ R6, R208, R6 ;  /* 0x00000006d0067221 */ /* 0x000fe40000010000 */
[----:B------:R-:W-:Y:S02]  /*12ed0*/  FADD.FTZ R7, R204, R7 ;  /* 0x00000007cc077221 */ /* 0x000fe40000010000 */
[----:B------:R-:W-:Y:S02]  /*12ee0*/  FADD.FTZ R4, R173, R0 ;  /* 0x00000000ad047221 */ /* 0x000fe40000010000 */
[----:B------:R-:W-:Y:S01]  /*12ef0*/  FADD.FTZ R0, R107, R5 ;  /* 0x000000056b007221 */ /* 0x000fe20000010000 */
[----:B------:R1:W-:Y:S01]  /*12f00*/  STL [R1+0x10], R28 ;  /* 0x0000101c01007387 */ /* 0x0003e20000100800 */
[----:B------:R-:W-:Y:S01]  /*12f10*/  FADD.FTZ R6, R210, R6 ;  /* 0x00000006d2067221 */ /* 0x000fe20000010000 */
[----:B------:R-:W-:Y:S01]  /*12f20*/  IADD3 R204, R215, -0x2, RZ ;  /* 0xfffffffed7cc7810 */ /* 0x000fe20007ffe0ff */
[----:B------:R-:W-:-:S02]  /*12f30*/  FADD.FTZ R7, R190, R7 ;  /* 0x00000007be077221 */ /* 0x000fc40000010000 */
[----:B------:R-:W-:Y:S02]  /*12f40*/  FADD.FTZ R5, R174, R4 ;  /* 0x00000004ae057221 */ /* 0x000fe40000010000 */
[----:B------:R-:W-:Y:S02]  /*12f50*/  FADD.FTZ R4, R106, R0 ;  /* 0x000000006a047221 */ /* 0x000fe40000010000 */
[----:B------:R-:W-:Y:S01]  /*12f60*/  FADD.FTZ R0, R211, R6 ;  /* 0x00000006d3007221 */ /* 0x000fe20000010000 */
[----:B------:R-:W-:Y:S01]  /*12f70*/  ISETP.GE.AND P0, PT, R204, R28, PT ;  /* 0x0000001ccc00720c */ /* 0x000fe20003f06270 */
        /* <DEDUP_REMOVED lines=17> */
[----:B------:R-:W-:Y:S05]  /*13090*/  @!P0 BRA `(.L_x_1305) ;  /* 0x0000369000008947 */ /* 0x000fea0003800000 */
[----:B-1----:R-:W-:Y:S01]  /*130a0*/  IADD3 R248, R248, R27, RZ ;  /* 0x0000001bf8f87210 */ /* 0x002fe20007ffe0ff */
[----:B------:R-:W-:Y:S01]  /*130b0*/  IMAD.MOV.U32 R3, RZ, RZ, R110 ;  /* 0x000000ffff037224 */ /* 0x000fe200078e006e */
[----:B------:R-:W-:Y:S01]  /*130c0*/  MOV R100, R109 ;  /* 0x0000006d00647202 */ /* 0x000fe20000000f00 */
[----:B------:R-:W-:Y:S01]  /*130d0*/  IMAD.MOV.U32 R106, RZ, RZ, R108 ;  /* 0x000000ffff6a7224 */ /* 0x000fe200078e006c */
[----:B------:R-:W-:Y:S01]  /*130e0*/  MOV R107, R103 ;  /* 0x00000067006b7202 */ /* 0x000fe20000000f00 */
[----:B------:R-:W-:-:S05]  /*130f0*/  @P4 IMAD.HI.U32 R0, R248, c[0x0][0x2c8], RZ ;  /* 0x0000b200f8004a27 */ /* 0x000fca00078e00ff */
[----:B------:R-:W-:-:S05]  /*13100*/  @P4 SHF.R.U32.HI R0, RZ, c[0x0][0x2cc], R0 ;  /* 0x0000b300ff004a19 */ /* 0x000fca0000011600 */
[----:B------:R1:W-:Y:S02]  /*13110*/  @P4 STL [R1+0x14], R0 ;  /* 0x0000140001004387 */ /* 0x0003e40000100800 */
.L_x_1310:
[----:B------:R-:W2:Y:S01]  /*13120*/  LDL R206, [R1+0x1c] ;  /* 0x00001c0001ce7983 */ /* 0x000ea20000100800 */
[----:B------:R-:W-:Y:S04]  /*13130*/  DEPBAR.LE SB0, 0x0 ;  /* 0x000080000000791a */ /* 0x000fe80000000000 */
[----:B-1----:R-:W3:Y:S01]  /*13140*/  LDL R0, [R1+0x20] ;  /* 0x0000200001007983 */ /* 0x002ee20000100800 */
[----:B------:R-:W-:Y:S01]  /*13150*/  WARPSYNC 0xffffffff ;  /* 0xffffffff00007948 */ /* 0x000fe20003800000 */
[----:B------:R-:W-:Y:S02]  /*13160*/  BSSY B0, `(.L_x_1306) ;  /* 0x000002e000007945 */ /* 0x000fe40003800000 */
[----:B------:R-:W-:Y:S06]  /*13170*/  BAR.SYNC.DEFER_BLOCKING 0x0 ;  /* 0x0000000000007b1d */ /* 0x000fec0000010000 */
[----:B------:R-:W1:Y:S04]  /*13180*/  S2R R205, SR_TID.X ;  /* 0x0000000000cd7919 */ /* 0x000e680000002100 */
        /* <DEDUP_REMOVED lines=10> */
[----:B--2---:R-:W-:Y:S02]  /*13230*/  ISETP.GT.AND P0, PT, R206, R204, PT ;  /* 0x000000ccce00720c */ /* 0x004fe40003f04270 */
[----:B---3--:R-:W-:Y:S11]  /*13240*/  LOP3.LUT P3, RZ, R0, 0x1, RZ, 0xc0, !PT ;  /* 0x0000000100ff7812 */ /* 0x008ff6000786c0ff */
[----:B------:R-:W-:-:S05]  /*13250*/  @P0 BRA `(.L_x_1307) ;  /* 0x000001e000000947 */ /* 0x000fca0003800000 */
[----:B-1--4-:R-:W-:Y:S01]  /*13260*/  SHF.R.S32.HI R0, RZ, 0x1f, R204 ;  /* 0x0000001fff007819 */ /* 0x012fe200000114cc */
[----:B------:R-:W-:Y:S01]  /*13270*/  IMAD.WIDE.U32 R4, R204, c[0x0][0x208], RZ ;  /* 0x00008200cc047a25 */ /* 0x000fe200078e00ff */
[----:B------:R-:W-:Y:S03]  /*13280*/  ISETP.GT.AND P2, PT, R205, 0x3f, PT ;  /* 0x0000003fcd00780c */ /* 0x000fe60003f44270 */
[----:B------:R-:W-:Y:S04]  /*13290*/  IMAD R0, R0, c[0x0][0x208], RZ ;  /* 0x0000820000007a24 */ /* 0x000fe800078e02ff */
[----:B------:R-:W-:Y:S04]  /*132a0*/  IMAD R0, R204, c[0x0][0x20c], R0 ;  /* 0x00008300cc007a24 */ /* 0x000fe800078e0200 */
[----:B------:R-:W-:Y:S02]  /*132b0*/  IMAD.IADD R0, R5, 0x1, R0 ;  /* 0x0000000105007824 */ /* 0x000fe400078e0200 */
[----:B------:R-:W-:Y:S04]  /*132c0*/  IMAD.WIDE.U32 R4, R4, 0x30, RZ ;  /* 0x0000003004047825 */ /* 0x000fe800078e00ff */
[----:B------:R-:W-:Y:S01]  /*132d0*/  IMAD R0, R0, 0x30, RZ ;  /* 0x0000003000007824 */ /* 0x000fe200078e02ff */
[----:B------:R-:W-:Y:S01]  /*132e0*/  IADD3 R2, P1, R244, R4, RZ ;  /* 0x00000004f4027210 */ /* 0x000fe20007f3e0ff */
[----:B------:R-:W-:Y:S02]  /*132f0*/  @!P2 IMAD.MOV.U32 R7, RZ, RZ, c[0x0][0x208] ;  /* 0x00008200ff07a624 */ /* 0x000fe400078e00ff */
[----:B------:R-:W-:Y:S01]  /*13300*/  @!P2 IMAD.MOV.U32 R8, RZ, RZ, c[0x0][0x20c] ;  /* 0x00008300ff08a624 */ /* 0x000fe200078e00ff */
[----:B------:R-:W-:Y:S02]  /*13310*/  IADD3 R0, R5, R0, RZ ;  /* 0x0000000005007210 */ /* 0x000fe40007ffe0ff */
        /* <DEDUP_REMOVED lines=18> */
.L_x_1307:
[----:B-1--4-:R-:W-:Y:S05]  /*13440*/  BSYNC B0 ;  /* 0x0000000000007941 */ /* 0x012fea0003800000 */
.L_x_1306:
        /* <DEDUP_REMOVED lines=197> */
[----:B------:R-:W2:Y:S03]  /*140a0*/  LDL.64 R206, [R1+0x8] ;  /* 0x0000080001ce7983 */ /* 0x000ea60000100a00 */
[----:B------:R-:W-:Y:S02]  /*140b0*/  LEA.HI R208, R208, R205, RZ, 0x2 ;  /* 0x000000cdd0d07211 */ /* 0x000fe400078f10ff */
[----:B------:R-:W3:Y:S02]  /*140c0*/  LDL R205, [R1+0x4] ;  /* 0x0000040001cd7983 */ /* 0x000ee40000100800 */
[----:B------:R-:W-:Y:S04]  /*140d0*/  SHF.R.S32.HI R208, RZ, 0x2, R208 ;  /* 0x00000002ffd07819 */ /* 0x000fe800000114d0 */
[----:B-1----:R-:W-:Y:S04]  /*140e0*/  IADD3 R0, -R208, 0x30, RZ ;  /* 0x00000030d0007810 */ /* 0x002fe80007ffe1ff */
        /* <DEDUP_REMOVED lines=9> */
[----:B------:R-:W-:Y:S02]  /*14180*/  @P0 IMAD R4, R4, c[0x0][0x1e0], RZ ;  /* 0x0000780004040a24 */ /* 0x000fe400078e02ff */
[----:B------:R-:W-:Y:S02]  /*14190*/  @P1 IMAD R8, R5, c[0x0][0x1e0], RZ ;  /* 0x0000780005081a24 */ /* 0x000fe400078e02ff */
[C---:B------:R-:W-:Y:S02]  /*141a0*/  @P0 IMAD R10, R0.reuse, c[0x0][0x1e4], R4 ;  /* 0x00007900000a0a24 */ /* 0x040fe400078e0204 */
[----:B------:R-:W-:Y:S04]  /*141b0*/  @P0 IMAD.WIDE.U32 R4, R0, c[0x0][0x1e0], RZ ;  /* 0x0000780000040a25 */ /* 0x000fe800078e00ff */
[C---:B------:R-:W-:Y:S02]  /*141c0*/  @P1 IMAD R0, R2.reuse, c[0x0][0x1e4], R8 ;  /* 0x0000790002001a24 */ /* 0x040fe400078e0208 */
[----:B------:R-:W-:Y:S04]  /*141d0*/  @P1 IMAD.WIDE.U32 R8, R2, c[0x0][0x1e0], RZ ;  /* 0x0000780002081a25 */ /* 0x000fe800078e00ff */
[----:B------:R-:W-:Y:S01]  /*141e0*/  @P0 IMAD.SHL.U32 R6, R6, 0x20, RZ ;  /* 0x0000002006060824 */ /* 0x000fe200078e00ff */
[----:B------:R-:W-:Y:S01]  /*141f0*/  @P1 IADD3 R9, R9, R0, RZ ;  /* 0x0000000009091210 */ /* 0x000fe20007ffe0ff */
[----:B------:R-:W-:Y:S02]  /*14200*/  @P0 IMAD.IADD R2, R5, 0x1, R10 ;  /* 0x0000000105020824 */ /* 0x000fe400078e020a */
[----:B------:R-:W-:Y:S04]  /*14210*/  @P0 IMAD.WIDE.U32 R6, R4, 0x30, R6 ;  /* 0x0000003004060825 */ /* 0x000fe800078e0006 */
[----:B------:R-:W-:Y:S02]  /*14220*/  @P0 IMAD R2, R2, 0x30, RZ ;  /* 0x0000003002020824 */ /* 0x000fe400078e02ff */
[----:B---3--:R-:W-:Y:S01]  /*14230*/  @P1 IMAD.MOV.U32 R5, RZ, RZ, R205 ;  /* 0x000000ffff051224 */ /* 0x008fe200078e00cd */
[----:B--2---:R-:W-:Y:S01]  /*14240*/  @P0 IADD3 R0, P2, R206, R6, RZ ;  /* 0x00000006ce000210 */ /* 0x004fe20007f5e0ff */
[----:B------:R-:W-:Y:S04]  /*14250*/  @P1 IMAD.MOV.U32 R4, RZ, RZ, R206 ;  /* 0x000000ffff041224 */ /* 0x000fe800078e00ce */
        /* <DEDUP_REMOVED lines=17> */
.L_x_1309:
[----:B--234-:R-:W-:Y:S05]  /*14370*/  BSYNC B0 ;  /* 0x0000000000007941 */ /* 0x01cfea0003800000 */
.L_x_1308:
[----:B-1----:R-:W2:Y:S01]  /*14380*/  LDL R0, [R1+0x14] ;  /* 0x0000140001007983 */ /* 0x002ea20000100800 */
[----:B------:R-:W-:Y:S02]  /*14390*/  MOV R2, c[0x0][0x2c4] ;  /* 0x0000b10000027a02 */ /* 0x000fe40000000f00 */
[----:B------:R-:W-:Y:S01]  /*143a0*/  MOV R4, R248 ;  /* 0x000000f800047202 */ /* 0x000fe20000000f00 */
[----:B------:R-:W3:Y:S01]  /*143b0*/  LDL R7, [R1+0x24] ;  /* 0x0000240001077983 */ /* 0x000ee20000100800 */
[----:B------:R-:W-:Y:S03]  /*143c0*/  ISETP.NE.AND P0, PT, R2, 0x1, PT ;  /* 0x000000010200780c */ /* 0x000fe60003f05270 */
[----:B------:R-:W4:Y:S04]  /*143d0*/  LDL R6, [R1+0x3c] ;  /* 0x00003c0001067983 */ /* 0x000f280000100800 */
[----:B------:R-:W4:Y:S04]  /*143e0*/  LDL R5, [R1+0x4c] ;  /* 0x00004c0001057983 */ /* 0x000f280000100800 */
[----:B------:R-:W-:Y:S08]  /*143f0*/  LDSM.16.MT88.4 R36, [R167] ;  /* 0x00000000a724783b */ /* 0x000ff00000004200 */
[----:B------:R-:W0:Y:S01]  /*14400*/  LDGDEPBAR ;  /* 0x00000000000079af */ /* 0x000e220000000000 */
[----:B--2---:R-:W-:Y:S01]  /*14410*/  @P0 MOV R4, R0 ;  /* 0x0000000000040202 */ /* 0x004fe20000000f00 */
[----:B------:R-:W-:Y:S06]  /*14420*/  IMAD R0, R204, -0x30, RZ ;  /* 0xffffffd0cc007824 */ /* 0x000fec00078e02ff */
[----:B------:R-:W1:Y:S01]  /*14430*/  SHFL.IDX PT, R2, R4, RZ, 0x1c1f ;  /* 0x001c1fff04027589 */ /* 0x000e6200000e0000 */
[----:B---3--:R-:W-:Y:S04]  /*14440*/  IADD3 R0, -R7, 0x1, R0 ;  /* 0x0000000107007810 */ /* 0x008fe80007ffe100 */
[----:B----4-:R-:W-:Y:S03]  /*14450*/  IADD3 R5, -R5, R0, R6 ;  /* 0x0000000005057210 */ /* 0x010fe60007ffe106 */
        /* <DEDUP_REMOVED lines=8> */
[----:B------:R-:W-:Y:S02]  /*144e0*/  ISETP.GT.AND P1, PT, R0, 0x9, PT ;  /* 0x000000090000780c */ /* 0x000fe40003f24270 */
[----:B------:R-:W-:Y:S02]  /*144f0*/  FSEL R10, R103, -INF , P0 ;  /* 0xff800000670a7808 */ /* 0x000fe40000000000 */
[----:B------:R-:W-:Y:S02]  /*14500*/  FMNMX.FTZ R2, R8, R2, !PT ;  /* 0x0000000208027209 */ /* 0x000fe40007810000 */
[----:B------:R-:W-:Y:S02]  /*14510*/  ISETP.GT.AND P0, PT, R0, 0x10, PT ;  /* 0x000000100000780c */ /* 0x000fe40003f04270 */
[----:B------:R-:W-:Y:S02]  /*14520*/  FSEL R15, R15, -INF , P1 ;  /* 0xff8000000f0f7808 */ /* 0x000fe40000800000 */
[----:B------:R-:W-:Y:S02]  /*14530*/  FMNMX.FTZ R2, R10, R2, !PT ;  /* 0x000000020a027209 */ /* 0x000fe40007810000 */
[----:B------:R-:W-:Y:S02]  /*14540*/  ISETP.GT.AND P1, PT, R0, 0x11, PT ;  /* 0x000000110000780c */ /* 0x000fe40003f24270 */
[----:B------:R-:W-:Y:S02]  /*14550*/  FSEL R207, R102, -INF , P0 ;  /* 0xff80000066cf7808 */ /* 0x000fe40000000000 */
[----:B------:R-:W-:Y:S02]  /*14560*/  FMNMX.FTZ R2, R15, R2, !PT ;  /* 0x000000020f027209 */ /* 0x000fe40007810000 */
[C---:B------:R-:W-:Y:S02]  /*14570*/  ISETP.GT.AND P0, PT, R0.reuse, 0x18, PT ;  /* 0x000000180000780c */ /* 0x040fe40003f04270 */
[----:B------:R-:W-:Y:S02]  /*14580*/  FSEL R206, R101, -INF , P1 ;  /* 0xff80000065ce7808 */ /* 0x000fe40000800000 */
[----:B------:R-:W-:Y:S02]  /*14590*/  FMNMX.FTZ R2, R207, R2, !PT ;  /* 0x00000002cf027209 */ /* 0x000fe40007810000 */
[----:B------:R-:W-:Y:S02]  /*145a0*/  ISETP.GT.AND P1, PT, R0, 0x19, PT ;  /* 0x000000190000780c */ /* 0x000fe40003f24270 */
[----:B------:R-:W-:Y:S02]  /*145b0*/  FSEL R210, R18, -INF , P0 ;  /* 0xff80000012d27808 */ /* 0x000fe40000000000 */
[----:B------:R-:W-:Y:S02]  /*145c0*/  FMNMX.FTZ R2, R206, R2, !PT ;  /* 0x00000002ce027209 */ /* 0x000fe40007810000 */
[----:B------:R-:W-:Y:S02]  /*145d0*/  ISETP.GT.AND P0, PT, R0, 0x20, PT ;  /* 0x000000200000780c */ /* 0x000fe40003f04270 */
[----:B------:R-:W-:Y:S02]  /*145e0*/  FSEL R208, R16, -INF , P1 ;  /* 0xff80000010d07808 */ /* 0x000fe40000800000 */
[----:B------:R-:W-:Y:S01]  /*145f0*/  FMNMX.FTZ R2, R210, R2, !PT ;  /* 0x00000002d2027209 */ /* 0x000fe20007810000 */
[----:B------:R-:W-:Y:S01]  /*14600*/  SHFL.IDX PT, R16, R4, 0x3, 0x1c1f ;  /* 0x007c1f0004107f89 */ /* 0x000fe200000e0000 */
[----:B------:R-:W-:Y:S02]  /*14610*/  FSEL R234, R12, -INF , P0 ;  /* 0xff8000000cea7808 */ /* 0x000fe40000000000 */
[C---:B------:R-:W-:Y:S02]  /*14620*/  ISETP.GT.AND P3, PT, R0.reuse, 0x21, PT ;  /* 0x000000210000780c */ /* 0x040fe40003f64270 */
[C---:B------:R-:W-:Y:S02]  /*14630*/  ISETP.GT.AND P2, PT, R0.reuse, 0x28, PT ;  /* 0x000000280000780c */ /* 0x040fe40003f44270 */
        /* <DEDUP_REMOVED lines=15> */
[C---:B------:R-:W-:Y:S02]  /*14730*/  ISETP.GT.AND P0, PT, R2.reuse, 0x8, PT ;  /* 0x000000080200780c */ /* 0x040fe40003f04270 */
[----:B-1----:R-:W-:Y:S02]  /*14740*/  FMNMX.FTZ R4, R9, R100, !PT ;  /* 0x0000006409047209 */ /* 0x002fe40007810000 */
[----:B------:R-:W-:Y:S02]  /*14750*/  FSEL R11, R187, -INF , P2 ;  /* 0xff800000bb0b7808 */ /* 0x000fe40001000000 */
        /* <DEDUP_REMOVED lines=8> */
[----:B------:R-:W-:Y:S02]  /*147e0*/  ISETP.GT.AND P0, PT, R2, 0x18, PT ;  /* 0x000000180200780c */ /* 0x000fe40003f04270 */
[----:B------:R-:W-:Y:S02]  /*147f0*/  FMNMX.FTZ R4, R18, R0, !PT ;  /* 0x0000000012047209 */ /* 0x000fe40007810000 */
[----:B------:R-:W-:Y:S02]  /*14800*/  FSEL R189, R109, -INF , P1 ;  /* 0xff8000006dbd7808 */ /* 0x000fe40000800000 */
[----:B---3--:R-:W-:Y:S02]  /*14810*/  IADD3 R0, R5, R12, RZ ;  /* 0x0000000c05007210 */ /* 0x008fe40007ffe0ff */
        /* <DEDUP_REMOVED lines=17> */
[----:B------:R-:W-:Y:S02]  /*14930*/  FMNMX.FTZ R19, R6, R106, !PT ;  /* 0x0000006a06137209 */ /* 0x000fe40007810000 */
[----:B------:R-:W-:Y:S02]  /*14940*/  FSEL R13, R214, -INF , P1 ;  /* 0xff800000d60d7808 */ /* 0x000fe40000800000 */
[----:B------:R-:W-:Y:S02]  /*14950*/  ISETP.GT.AND P3, PT, R0, 0x9, PT ;  /* 0x000000090000780c */ /* 0x000fe40003f64270 */
[----:B------:R-:W-:Y:S02]  /*14960*/  FMNMX.FTZ R19, R13, R19, !PT ;  /* 0x000000130d137209 */ /* 0x000fe40007810000 */
[----:B------:R-:W-:Y:S02]  /*14970*/  FMNMX.FTZ R12, R205, R4, !PT ;  /* 0x00000004cd0c7209 */ /* 0x000fe40007810000 */
[----:B------:R-:W-:Y:S02]  /*14980*/  IADD3 R4, R5, R16, RZ ;  /* 0x0000001005047210 */ /* 0x000fe40007ffe0ff */
[----:B------:R-:W-:Y:S02]  /*14990*/  FSEL R16, R211, -INF , P0 ;  /* 0xff800000d3107808 */ /* 0x000fe40000000000 */
[----:B------:R-:W-:Y:S02]  /*149a0*/  FSEL R17, R209, -INF , P3 ;  /* 0xff800000d1117808 */ /* 0x000fe40001800000 */
[----:B------:R-:W-:Y:S02]  /*149b0*/  FMNMX.FTZ R21, R16, R19, !PT ;  /* 0x0000001310157209 */ /* 0x000fe40007810000 */
[----:B------:R-:W-:Y:S02]  /*149c0*/  ISETP.GT.AND P2, PT, R0, 0x10, PT ;  /* 0x000000100000780c */ /* 0x000fe40003f44270 */
[----:B------:R-:W-:Y:S02]  /*149d0*/  FMNMX.FTZ R5, R189, R12, !PT ;  /* 0x0000000cbd057209 */ /* 0x000fe40007810000 */
[----:B------:R-:W-:Y:S02]  /*149e0*/  FSEL R182, R176, -INF , P2 ;  /* 0xff800000b0b67808 */ /* 0x000fe40001000000 */
[----:B------:R-:W-:Y:S02]  /*149f0*/  ISETP.GT.AND P2, PT, R4, 0x1, PT ;  /* 0x000000010400780c */ /* 0x000fe40003f44270 */
[----:B------:R-:W-:Y:S02]  /*14a00*/  FMNMX.FTZ R21, R17, R21, !PT ;  /* 0x0000001511157209 */ /* 0x000fe40007810000 */
[----:B------:R-:W-:Y:S02]  /*14a10*/  ISETP.GT.AND P1, PT, R0, 0x11, PT ;  /* 0x000000110000780c */ /* 0x000fe40003f24270 */
[----:B------:R-:W-:Y:S02]  /*14a20*/  ISETP.GT.AND P0, PT, R4, RZ, PT ;  /* 0x000000ff0400720c */ /* 0x000fe40003f04270 */
[----:B------:R-:W-:Y:S02]  /*14a30*/  FMNMX.FTZ R5, R191, R5, !PT ;  /* 0x00000005bf057209 */ /* 0x000fe40007810000 */
[----:B------:R-:W-:Y:S02]  /*14a40*/  FSEL R20, R217, -INF , P2 ;  /* 0xff800000d9147808 */ /* 0x000fe40001000000 */
[----:B------:R-:W-:Y:S02]  /*14a50*/  FSEL R184, R171, -INF , P1 ;  /* 0xff800000abb87808 */ /* 0x000fe40000800000 */
[----:B------:R-:W-:Y:S02]  /*14a60*/  FMNMX.FTZ R21, R182, R21, !PT ;  /* 0x00000015b6157209 */ /* 0x000fe40007810000 */
[----:B------:R-:W-:Y:S02]  /*14a70*/  ISETP.GT.AND P3, PT, R0, 0x18, PT ;  /* 0x000000180000780c */ /* 0x000fe40003f64270 */
[----:B------:R-:W-:Y:S02]  /*14a80*/  FSEL R12, R216, -INF , P0 ;  /* 0xff800000d80c7808 */ /* 0x000fe40000000000 */
[----:B------:R-:W-:Y:S02]  /*14a90*/  ISETP.GT.AND P1, PT, R4, 0x8, PT ;  /* 0x000000080400780c */ /* 0x000fe40003f24270 */
[----:B------:R-:W-:Y:S02]  /*14aa0*/  ISETP.GT.AND P2, PT, R0, 0x20, PT ;  /* 0x000000200000780c */ /* 0x000fe40003f44270 */
[----:B------:R-:W-:Y:S02]  /*14ab0*/  FMNMX.FTZ R5, R190, R5, !PT ;  /* 0x00000005be057209 */ /* 0x000fe40007810000 */
[----:B------:R-:W-:Y:S02]  /*14ac0*/  FSEL R19, R212, -INF , P1 ;  /* 0xff800000d4137808 */ /* 0x000fe40000800000 */
[----:B------:R-:W-:Y:S02]  /*14ad0*/  ISETP.GT.AND P0, PT, R0, 0x19, PT ;  /* 0x000000190000780c */ /* 0x000fe40003f04270 */
[----:B------:R-:W-:Y:S02]  /*14ae0*/  FSEL R187, R168, -INF , P3 ;  /* 0xff800000a8bb7808 */ /* 0x000fe40001800000 */
[C---:B------:R-:W-:Y:S02]  /*14af0*/  ISETP.GT.AND P1, PT, R0.reuse, 0x21, PT ;  /* 0x000000210000780c */ /* 0x040fe40003f24270 */
[----:B------:R-:W-:Y:S02]  /*14b00*/  ISETP.GT.AND P3, PT, R0, 0x29, PT ;  /* 0x000000290000780c */ /* 0x000fe40003f64270 */
[----:B------:R-:W-:Y:S02]  /*14b10*/  FSEL R226, R24, -INF , P2 ;  /* 0xff80000018e27808 */ /* 0x000fe40001000000 */
[----:B------:R-:W-:Y:S02]  /*14b20*/  ISETP.GT.AND P2, PT, R0, 0x28, PT ;  /* 0x000000280000780c */ /* 0x000fe40003f44270 */
[----:B------:R-:W-:Y:S02]  /*14b30*/  FMNMX.FTZ R0, R184, R21, !PT ;  /* 0x00000015b8007209 */ /* 0x000fe40007810000 */
[----:B------:R-:W-:Y:S02]  /*14b40*/  FMNMX.FTZ R21, R12, R107, !PT ;  /* 0x0000006b0c157209 */ /* 0x000fe40007810000 */
[----:B------:R-:W-:Y:S02]  /*14b50*/  FMNMX.FTZ R5, R230, R5, !PT ;  /* 0x00000005e6057209 */ /* 0x000fe40007810000 */
[----:B------:R-:W-:Y:S02]  /*14b60*/  FSEL R185, R108, -INF , P0 ;  /* 0xff8000006cb97808 */ /* 0x000fe40000000000 */
[----:B-1----:R-:W-:Y:S02]  /*14b70*/  FMNMX.FTZ R110, R2, R23, !PT ;  /* 0x00000017026e7209 */ /* 0x002fe40007810000 */
[----:B------:R-:W-:Y:S02]  /*14b80*/  FMNMX.FTZ R2, R187, R0, !PT ;  /* 0x00000000bb027209 */ /* 0x000fe40007810000 */
[----:B------:R-:W-:Y:S02]  /*14b90*/  FMNMX.FTZ R0, R20, R21, !PT ;  /* 0x0000001514007209 */ /* 0x000fe40007810000 */
[C---:B------:R-:W-:Y:S02]  /*14ba0*/  ISETP.GT.AND P0, PT, R4.reuse, 0x9, PT ;  /* 0x000000090400780c */ /* 0x040fe40003f04270 */
[----:B------:R-:W-:Y:S02]  /*14bb0*/  FMNMX.FTZ R5, R229, R5, !PT ;  /* 0x00000005e5057209 */ /* 0x000fe40007810000 */
[----:B------:R-:W-:Y:S02]  /*14bc0*/  FMNMX.FTZ R0, R19, R0, !PT ;  /* 0x0000000013007209 */ /* 0x000fe40007810000 */
[----:B------:R-:W-:Y:S02]  /*14bd0*/  FSEL R24, R213, -INF , P0 ;  /* 0xff800000d5187808 */ /* 0x000fe40000000000 */
[----:B------:R-:W-:Y:S02]  /*14be0*/  ISETP.GT.AND P0, PT, R4, 0x10, PT ;  /* 0x000000100400780c */ /* 0x000fe40003f04270 */
[----:B------:R-:W-:Y:S02]  /*14bf0*/  FMNMX.FTZ R5, R228, R5, !PT ;  /* 0x00000005e4057209 */ /* 0x000fe40007810000 */
[----:B------:R-:W-:Y:S02]  /*14c00*/  FMNMX.FTZ R0, R24, R0, !PT ;  /* 0x0000000018007209 */ /* 0x000fe40007810000 */
[----:B------:R-:W-:Y:S02]  /*14c10*/  FSEL R181, R178, -INF , P0 ;  /* 0xff800000b2b57808 */ /* 0x000fe40000000000 */
[----:B------:R-:W-:Y:S02]  /*14c20*/  ISETP.GT.AND P0, PT, R4, 0x18, PT ;  /* 0x000000180400780c */ /* 0x000fe40003f04270 */
[----:B------:R-:W-:Y:S02]  /*14c30*/  FMNMX.FTZ R5, R227, R5, !PT ;  /* 0x00000005e3057209 */ /* 0x000fe40007810000 */
[----:B------:R-:W-:Y:S01]  /*14c40*/  FMNMX.FTZ R21, R181, R0, !PT ;  /* 0x00000000b5157209 */ /* 0x000fe20007810000 */
[C---:B------:R-:W-:Y:S01]  /*14c50*/  FMUL.FTZ R0, R110.reuse, c[0x0][0x2d0] ;  /* 0x0000b4006e007a20 */ /* 0x040fe20000410000 */
[----:B------:R-:W-:Y:S01]  /*14c60*/  FSEL R183, R177, -INF , P0 ;  /* 0xff800000b1b77808 */ /* 0x000fe20000000000 */
[----:B------:R-:W1:Y:S01]  /*14c70*/  SHFL.BFLY PT, R22, R5, 0x2, 0x1f ;  /* 0x0c401f0005167f89 */ /* 0x000e6200000e0000 */
[----:B------:R-:W-:Y:S02]  /*14c80*/  FSETP.NEU.FTZ.AND P0, PT, R110, -INF , PT ;  /* 0xff8000006e00780b */ /* 0x000fe40003f1d000 */
[----:B------:R-:W-:Y:S02]  /*14c90*/  FSEL R225, R26, -INF , P1 ;  /* 0xff8000001ae17808 */ /* 0x000fe40000800000 */
[----:B------:R-:W-:Y:S02]  /*14ca0*/  FSEL R174, R0, RZ, P0 ;  /* 0x000000ff00ae7208 */ /* 0x000fe40000000000 */
[----:B------:R-:W-:Y:S02]  /*14cb0*/  ISETP.GT.AND P1, PT, R4, 0x11, PT ;  /* 0x000000110400780c */ /* 0x000fe40003f24270 */
[----:B------:R-:W-:Y:S01]  /*14cc0*/  FMNMX.FTZ R2, R185, R2, !PT ;  /* 0x00000002b9027209 */ /* 0x000fe20007810000 */
[--C-:B------:R-:W-:Y:S01]  /*14cd0*/  FFMA.FTZ R0, R7, c[0x0][0x2d0], -R174.reuse ;  /* 0x0000b40007007a23 */ /* 0x100fe200000108ae */
[----:B------:R-:W-:Y:S02]  /*14ce0*/  FSEL R180, R186, -INF , P1 ;  /* 0xff800000bab47808 */ /* 0x000fe40000800000 */
[----:B------:R-:W-:Y:S01]  /*14cf0*/  FSEL R224, R27, -INF , P2 ;  /* 0xff8000001be07808 */ /* 0x000fe20001000000 */
[----:B------:R2:W-:Y:S01]  /*14d00*/  MUFU.EX2 R215, R0 ;  /* 0x0000000000d77308 */ /* 0x0005e20000000800 */
[----:B------:R-:W-:Y:S02]  /*14d10*/  FMNMX.FTZ R21, R180, R21, !PT ;  /* 0x00000015b4157209 */ /* 0x000fe40007810000 */
[----:B------:R-:W-:Y:S02]  /*14d20*/  ISETP.GT.AND P2, PT, R4, 0x19, PT ;  /* 0x000000190400780c */ /* 0x000fe40003f44270 */
[----:B------:R-:W-:Y:S02]  /*14d30*/  FMNMX.FTZ R2, R226, R2, !PT ;  /* 0x00000002e2027209 */ /* 0x000fe40007810000 */
[----:B------:R-:W-:Y:S02]  /*14d40*/  FMNMX.FTZ R21, R183, R21, !PT ;  /* 0x00000015b7157209 */ /* 0x000fe40007810000 */
[----:B------:R-:W-:Y:S02]  /*14d50*/  FSEL R188, R179, -INF , P2 ;  /* 0xff800000b3bc7808 */ /* 0x000fe40001000000 */
[----:B-1----:R-:W-:Y:S02]  /*14d60*/  FMNMX.FTZ R5, R5, R22, !PT ;  /* 0x0000001605057209 */ /* 0x002fe40007810000 */
[----:B------:R-:W-:Y:S02]  /*14d70*/  ISETP.GT.AND P1, PT, R4, 0x20, PT ;  /* 0x000000200400780c */ /* 0x000fe40003f24270 */
[----:B------:R-:W-:Y:S01]  /*14d80*/  FMNMX.FTZ R2, R225, R2, !PT ;  /* 0x00000002e1027209 */ /* 0x000fe20007810000 */
[----:B------:R-:W1:Y:S01]  /*14d90*/  SHFL.BFLY PT, R23, R5, 0x1, 0x1f ;  /* 0x0c201f0005177f89 */ /* 0x000e6200000e0000 */
[----:B------:R-:W-:Y:S02]  /*14da0*/  FMNMX.FTZ R7, R188, R21, !PT ;  /* 0x00000015bc077209 */ /* 0x000fe40007810000 */
[----:B------:R-:W-:Y:S02]  /*14db0*/  FSEL R220, R25, -INF , P3 ;  /* 0xff80000019dc7808 */ /* 0x000fe40001800000 */
[----:B------:R-:W-:Y:S02]  /*14dc0*/  ISETP.GT.AND P3, PT, R4, 0x21, PT ;  /* 0x000000210400780c */ /* 0x000fe40003f64270 */
[----:B------:R-:W-:Y:S01]  /*14dd0*/  FSEL R223, R31, -INF , P1 ;  /* 0xff8000001fdf7808 */ /* 0x000fe20000800000 */
[--C-:B--2---:R-:W-:Y:S01]  /*14de0*/  FFMA.FTZ R0, R8, c[0x0][0x2d0], -R174.reuse ;  /* 0x0000b40008007a23 */ /* 0x104fe200000108ae */
[----:B------:R-:W-:Y:S02]  /*14df0*/  FMNMX.FTZ R2, R224, R2, !PT ;  /* 0x00000002e0027209 */ /* 0x000fe40007810000 */
[----:B------:R-:W-:Y:S01]  /*14e00*/  FSEL R221, R30, -INF , P3 ;  /* 0xff8000001edd7808 */ /* 0x000fe20001800000 */
[----:B------:R2:W3:Y:S01]  /*14e10*/  MUFU.EX2 R222, R0 ;  /* 0x0000000000de7308 */ /* 0x0004e20000000800 */
[----:B------:R-:W-:Y:S02]  /*14e20*/  FMNMX.FTZ R7, R223, R7, !PT ;  /* 0x00000007df077209 */ /* 0x000fe40007810000 */
[----:B------:R-:W-:Y:S02]  /*14e30*/  FMNMX.FTZ R2, R220, R2, !PT ;  /* 0x00000002dc027209 */ /* 0x000fe40007810000 */
[C---:B------:R-:W-:Y:S02]  /*14e40*/  ISETP.GT.AND P2, PT, R4.reuse, 0x28, PT ;  /* 0x000000280400780c */ /* 0x040fe40003f44270 */
[----:B------:R-:W-:Y:S01]  /*14e50*/  ISETP.GT.AND P1, PT, R4, 0x29, PT ;  /* 0x000000290400780c */ /* 0x000fe20003f24270 */
[----:B------:R-:W4:Y:S01]  /*14e60*/  SHFL.BFLY PT, R22, R2, 0x2, 0x1f ;  /* 0x0c401f0002167f89 */ /* 0x000f2200000e0000 */
[----:B------:R-:W-:Y:S01]  /*14e70*/  FMNMX.FTZ R4, R221, R7, !PT ;  /* 0x00000007dd047209 */ /* 0x000fe20007810000 */
[--C-:B------:R-:W-:Y:S01]  /*14e80*/  FFMA.FTZ R7, R10, c[0x0][0x2d0], -R174.reuse ;  /* 0x0000b4000a077a23 */ /* 0x100fe200000108ae */
[----:B------:R-:W-:Y:S02]  /*14e90*/  FSEL R219, R29, -INF , P2 ;  /* 0xff8000001ddb7808 */ /* 0x000fe40001000000 */
[----:B-1----:R-:W-:Y:S01]  /*14ea0*/  FMNMX.FTZ R109, R5, R23, !PT ;  /* 0x00000017056d7209 */ /* 0x002fe20007810000 */
[----:B------:R1:W-:Y:S01]  /*14eb0*/  MUFU.EX2 R242, R7 ;  /* 0x0000000700f27308 */ /* 0x0003e20000000800 */
[----:B------:R-:W-:Y:S01]  /*14ec0*/  FFMA.FTZ R5, R15, c[0x0][0x2d0], -R174 ;  /* 0x0000b4000f057a23 */ /* 0x000fe200000108ae */
[----:B------:R-:W-:Y:S02]  /*14ed0*/  FSEL R103, R28, -INF , P1 ;  /* 0xff8000001c677808 */ /* 0x000fe40000800000 */
[----:B------:R-:W-:Y:S06]  /*14ee0*/  FSETP.NEU.FTZ.AND P2, PT, R109, -INF , PT ;  /* 0xff8000006d00780b */ /* 0x000fec0003f5d000 */
[----:B------:R5:W5:Y:S01]  /*14ef0*/  MUFU.EX2 R243, R5 ;  /* 0x0000000500f37308 */ /* 0x000b620000000800 */
[----:B--2---:R-:W-:Y:S02]  /*14f00*/  FMNMX.FTZ R0, R219, R4, !PT ;  /* 0x00000004db007209 */ /* 0x004fe40007810000 */
[----:B---3--:R-:W-:Y:S02]  /*14f10*/  F2FP.BF16.PACK_AB R168, R222, R215 ;  /* 0x000000d7dea8723e */ /* 0x008fe400000010ff */
[----:B------:R-:W-:Y:S02]  /*14f20*/  FMNMX.FTZ R0, R103, R0, !PT ;  /* 0x0000000067007209 */ /* 0x000fe40007810000 */
[----:B----4-:R-:W-:Y:S03]  /*14f30*/  FMNMX.FTZ R4, R2, R22, !PT ;  /* 0x0000001602047209 */ /* 0x010fe60007810000 */
[----:B------:R-:W2:Y:S01]  /*14f40*/  SHFL.BFLY PT, R2, R0, 0x2, 0x1f ;  /* 0x0c401f0000027f89 */ /* 0x000ea200000e0000 */
[----:B-1----:R-:W-:Y:S07]  /*14f50*/  FMUL.FTZ R7, R109, c[0x0][0x2d0] ;  /* 0x0000b4006d077a20 */ /* 0x002fee0000410000 */
[----:B------:R-:W1:Y:S01]  /*14f60*/  SHFL.BFLY PT, R8, R4, 0x1, 0x1f ;  /* 0x0c201f0004087f89 */ /* 0x000e6200000e0000 */
[----:B------:R-:W-:Y:S05]  /*14f70*/  FSEL R173, R7, RZ, P2 ;  /* 0x000000ff07ad7208 */ /* 0x000fea0001000000 */
[--C-:B-----5:R-:W-:Y:S01]  /*14f80*/  FFMA.FTZ R5, R9, c[0x0][0x2d0], -R173.reuse ;  /* 0x0000b40009057a23 */ /* 0x120fe200000108ad */
[----:B------:R-:W-:Y:S03]  /*14f90*/  F2FP.BF16.PACK_AB R170, R243, R242 ;  /* 0x000000f2f3aa723e */ /* 0x000fe600000010ff */
[----:B------:R3:W-:Y:S01]  /*14fa0*/  MUFU.EX2 R178, R5 ;  /* 0x0000000500b27308 */ /* 0x0007e20000000800 */
[----:B--2---:R-:W-:Y:S01]  /*14fb0*/  FMNMX.FTZ R0, R0, R2, !PT ;  /* 0x0000000200007209 */ /* 0x004fe20007810000 */
[--C-:B------:R-:W-:Y:S08]  /*14fc0*/  FFMA.FTZ R2, R14, c[0x0][0x2d0], -R173.reuse ;  /* 0x0000b4000e027a23 */ /* 0x100ff000000108ad */
[----:B------:R2:W-:Y:S01]  /*14fd0*/  MUFU.EX2 R240, R2 ;  /* 0x0000000200f07308 */ /* 0x0005e20000000800 */
[----:B-1----:R-:W-:Y:S01]  /*14fe0*/  FMNMX.FTZ R108, R4, R8, !PT ;  /* 0x00000008046c7209 */ /* 0x002fe20007810000 */
[--C-:B------:R-:W-:Y:S03]  /*14ff0*/  FFMA.FTZ R4, R18, c[0x0][0x2d0], -R173.reuse ;  /* 0x0000b40012047a23 */ /* 0x100fe600000108ad */
[C---:B------:R-:W-:Y:S05]  /*15000*/  FSETP.NEU.FTZ.AND P1, PT, R108.reuse, -INF , PT ;  /* 0xff8000006c00780b */ /* 0x040fea0003f3d000 */
[----:B------:R-:W1:Y:S01]  /*15010*/  MUFU.EX2 R241, R4 ;  /* 0x0000000400f17308 */ /* 0x000e620000000800 */
[----:B---3--:R-:W-:Y:S09]  /*15020*/  FFMA.FTZ R5, R11, c[0x0][0x2d0], -R173 ;  /* 0x0000b4000b057a23 */ /* 0x008ff200000108ad */
        /* <DEDUP_REMOVED lines=24> */
[C---:B-1----:R-:W-:Y:S02]  /*151b0*/  FMUL.FTZ R4, R101.reuse, R120 ;  /* 0x0000007865047220 */ /* 0x042fe40000410000 */
[C---:B------:R-:W-:Y:S02]  /*151c0*/  FMUL.FTZ R5, R101.reuse, R121 ;  /* 0x0000007965057220 */ /* 0x040fe40000410000 */
[C---:B------:R-:W-:Y:S02]  /*151d0*/  FMUL.FTZ R16, R101.reuse, R128 ;  /* 0x0000008065107220 */ /* 0x040fe40000410000 */
[C---:B------:R-:W-:Y:S02]  /*151e0*/  FMUL.FTZ R17, R101.reuse, R129 ;  /* 0x0000008165117220 */ /* 0x040fe40000410000 */
[C---:B------:R-:W-:Y:S02]  /*151f0*/  FMUL.FTZ R32, R101.reuse, R144 ;  /* 0x0000009065207220 */ /* 0x040fe40000410000 */
[--C-:B--2---:R-:W-:Y:S02]  /*15200*/  FFMA.FTZ R2, R20, c[0x0][0x2d0], -R175.reuse ;  /* 0x0000b40014027a23 */ /* 0x104fe400000108af */
[----:B------:R-:W1:Y:S01]  /*15210*/  LDSM.16.MT88.4 R20, [R166] ;  /* 0x00000000a614783b */ /* 0x000e620000004200 */
[C---:B------:R-:W-:Y:S01]  /*15220*/  FMUL.FTZ R33, R101.reuse, R145 ;  /* 0x0000009165217220 */ /* 0x040fe20000410000 */
[----:B------:R2:W-:Y:S01]  /*15230*/  MUFU.EX2 R235, R2 ;  /* 0x0000000200eb7308 */ /* 0x0005e20000000800 */
[C---:B------:R-:W-:Y:S02]  /*15240*/  FMUL.FTZ R48, R101.reuse, R160 ;  /* 0x000000a065307220 */ /* 0x040fe40000410000 */
[C---:B------:R-:W-:Y:S02]  /*15250*/  FMUL.FTZ R49, R101.reuse, R161 ;  /* 0x000000a165317220 */ /* 0x040fe40000410000 */
[C---:B------:R-:W-:Y:S02]  /*15260*/  FMUL.FTZ R52, R101.reuse, R52 ;  /* 0x0000003465347220 */ /* 0x040fe40000410000 */
[----:B------:R-:W-:Y:S02]  /*15270*/  FMUL.FTZ R53, R101, R53 ;  /* 0x0000003565357220 */ /* 0x000fe40000410000 */
[--C-:B------:R-:W-:Y:S02]  /*15280*/  FFMA.FTZ R144, R219, c[0x0][0x2d0], -R175.reuse ;  /* 0x0000b400db907a23 */ /* 0x100fe400000108af */
[C---:B------:R-:W-:Y:S02]  /*15290*/  FMUL.FTZ R64, R101.reuse, R64 ;  /* 0x0000004065407220 */ /* 0x040fe40000410000 */
[C---:B------:R-:W-:Y:S02]  /*152a0*/  FMUL.FTZ R65, R101.reuse, R65 ;  /* 0x0000004165417220 */ /* 0x040fe40000410000 */
[C---:B------:R-:W-:Y:S02]  /*152b0*/  FMUL.FTZ R68, R101.reuse, R68 ;  /* 0x0000004465447220 */ /* 0x040fe40000410000 */
[C---:B------:R-:W-:Y:S02]  /*152c0*/  FMUL.FTZ R69, R101.reuse, R69 ;  /* 0x0000004565457220 */ /* 0x040fe40000410000 */
[C---:B------:R-:W-:Y:S02]  /*152d0*/  FMUL.FTZ R80, R101.reuse, R80 ;  /* 0x0000005065507220 */ /* 0x040fe40000410000 */
[C---:B------:R-:W-:Y:S02]  /*152e0*/  FMUL.FTZ R81, R101.reuse, R81 ;  /* 0x0000005165517220 */ /* 0x040fe40000410000 */
[----:B------:R-:W-:Y:S02]  /*152f0*/  FMUL.FTZ R84, R101, R84 ;  /* 0x0000005465547220 */ /* 0x000fe40000410000 */
[----:B--2---:R-:W-:Y:S02]  /*15300*/  FFMA.FTZ R2, R19, c[0x0][0x2d0], -R175 ;  /* 0x0000b40013027a23 */ /* 0x004fe400000108af */
[C---:B------:R-:W-:Y:S02]  /*15310*/  FMUL.FTZ R85, R101.reuse, R85 ;  /* 0x0000005565557220 */ /* 0x040fe40000410000 */
[----:B------:R2:W-:Y:S01]  /*15320*/  MUFU.EX2 R236, R2 ;  /* 0x0000000200ec7308 */ /* 0x0005e20000000800 */
[C---:B------:R-:W-:Y:S02]  /*15330*/  FMUL.FTZ R96, R101.reuse, R96 ;  /* 0x0000006065607220 */ /* 0x040fe40000410000 */
        /* <DEDUP_REMOVED lines=8> */
[----:B---3--:R-:W-:Y:S02]  /*153c0*/  FMUL.FTZ R6, R100, R122 ;  /* 0x0000007a64067220 */ /* 0x008fe40000410000 */
[----:B------:R-:W-:Y:S02]  /*153d0*/  FMUL.FTZ R0, R0, c[0x0][0x2d0] ;  /* 0x0000b40000007a20 */ /* 0x000fe40000410000 */
[C---:B------:R-:W-:Y:S02]  /*153e0*/  FMUL.FTZ R7, R100.reuse, R123 ;  /* 0x0000007b64077220 */ /* 0x040fe40000410000 */
[----:B------:R2:W3:Y:S01]  /*153f0*/  MUFU.EX2 R3, R0 ;  /* 0x0000000000037308 */ /* 0x0004e20000000800 */
[----:B------:R-:W4:Y:S01]  /*15400*/  LDSM.16.MT88.4 R120, [R166+0xc00] ;  /* 0x000c0000a678783b */ /* 0x000f220000004200 */
[C---:B------:R-:W-:Y:S02]  /*15410*/  FMUL.FTZ R18, R100.reuse, R130 ;  /* 0x0000008264127220 */ /* 0x040fe40000410000 */
[C---:B------:R-:W-:Y:S01]  /*15420*/  FMUL.FTZ R19, R100.reuse, R131 ;  /* 0x0000008364137220 */ /* 0x040fe20000410000 */
[-C--:B-1----:R-:W-:Y:S01]  /*15430*/  HMMA.16816.F32.BF16 R4, R168, R20.reuse, R4 ;  /* 0x00000014a804723c */ /* 0x082fe20000041804 */
[C---:B------:R-:W-:Y:S02]  /*15440*/  FMUL.FTZ R35, R100.reuse, R147 ;  /* 0x0000009364237220 */ /* 0x040fe40000410000 */
[C---:B------:R-:W-:Y:S01]  /*15450*/  FMUL.FTZ R34, R100.reuse, R146 ;  /* 0x0000009264227220 */ /* 0x040fe20000410000 */
[----:B------:R-:W-:Y:S01]  /*15460*/  LDSM.16.MT88.4 R128, [R167+0x400] ;  /* 0x00040000a780783b */ /* 0x000fe20000004200 */
[C---:B------:R-:W-:Y:S02]  /*15470*/  FMUL.FTZ R50, R100.reuse, R162 ;  /* 0x000000a264327220 */ /* 0x040fe40000410000 */
[C---:B------:R-:W-:Y:S02]  /*15480*/  FMUL.FTZ R51, R100.reuse, R163 ;  /* 0x000000a364337220 */ /* 0x040fe40000410000 */
[C---:B------:R-:W-:Y:S03]  /*15490*/  FMUL.FTZ R54, R100.reuse, R54 ;  /* 0x0000003664367220 */ /* 0x040fe60000410000 */
[----:B------:R-:W-:Y:S01]  /*154a0*/  FMUL.FTZ R55, R100, R55 ;  /* 0x0000003764377220 */ /* 0x000fe20000410000 */
[----:B------:R-:W-:Y:S01]  /*154b0*/  LDSM.16.MT88.4 R160, [R166+0x1400] ;  /* 0x00140000a6a0783b */ /* 0x000fe20000004200 */
[--C-:B------:R-:W-:Y:S02]  /*154c0*/  FFMA.FTZ R106, R208, c[0x0][0x2d0], -R174.reuse ;  /* 0x0000b400d06a7a23 */ /* 0x100fe400000108ae */
[C---:B------:R-:W-:Y:S02]  /*154d0*/  FMUL.FTZ R66, R100.reuse, R66 ;  /* 0x0000004264427220 */ /* 0x040fe40000410000 */
[----:B------:R-:W-:Y:S01]  /*154e0*/  FMUL.FTZ R67, R100, R67 ;  /* 0x0000004364437220 */ /* 0x000fe20000410000 */
[----:B------:R-:W-:Y:S01]  /*154f0*/  MUFU.EX2 R218, R106 ;  /* 0x0000006a00da7308 */ /* 0x000fe20000000800 */
[----:B--2---:R-:W-:Y:S02]  /*15500*/  FADD.FTZ R0, -R2, R107 ;  /* 0x0000006b02007221 */ /* 0x004fe40000010100 */
[----:B------:R-:W-:Y:S02]  /*15510*/  FFMA.FTZ R2, R24, c[0x0][0x2d0], -R175 ;  /* 0x0000b40018027a23 */ /* 0x000fe400000108af */
[----:B------:R-:W-:Y:S02]  /*15520*/  FMUL.FTZ R0, R0, c[0x0][0x2d0] ;  /* 0x0000b40000007a20 */ /* 0x000fe40000410000 */
[----:B---3--:R-:W-:Y:S01]  /*15530*/  FMUL.FTZ R8, R3, R116 ;  /* 0x0000007403087220 */ /* 0x008fe20000410000 */
[----:B------:R-:W-:Y:S01]  /*15540*/  F2FP.BF16.PACK_AB R116, R179, R177 ;  /* 0x000000b1b374723e */ /* 0x000fe200000010ff */
[----:B------:R-:W-:Y:S01]  /*15550*/  FMUL.FTZ R9, R3, R117 ;  /* 0x0000007503097220 */ /* 0x000fe20000410000 */
[----:B------:R1:W-:Y:S01]  /*15560*/  MUFU.EX2 R238, R2 ;  /* 0x0000000200ee7308 */ /* 0x0003e20000000800 */
[----:B------:R-:W-:Y:S01]  /*15570*/  F2FP.BF16.PACK_AB R117, R235, R176 ;  /* 0x000000b0eb75723e */ /* 0x000fe200000010ff */
[C---:B------:R-:W-:Y:S02]  /*15580*/  FMUL.FTZ R12, R3.reuse, R124 ;  /* 0x0000007c030c7220 */ /* 0x040fe40000410000 */
[C---:B------:R-:W-:Y:S02]  /*15590*/  FMUL.FTZ R13, R3.reuse, R125 ;  /* 0x0000007d030d7220 */ /* 0x040fe40000410000 */
[C---:B------:R-:W-:Y:S02]  /*155a0*/  FMUL.FTZ R24, R3.reuse, R136 ;  /* 0x0000008803187220 */ /* 0x040fe40000410000 */
[C---:B------:R-:W-:Y:S02]  /*155b0*/  FMUL.FTZ R25, R3.reuse, R137 ;  /* 0x0000008903197220 */ /* 0x040fe40000410000 */
[----:B------:R-:W2:Y:S01]  /*155c0*/  MUFU.EX2 R0, R0 ;  /* 0x0000000000007308 */ /* 0x000ea20000000800 */
[C---:B------:R-:W-:Y:S02]  /*155d0*/  FMUL.FTZ R29, R3.reuse, R141 ;  /* 0x0000008d031d7220 */ /* 0x040fe40000410000 */
[C---:B------:R-:W-:Y:S02]  /*155e0*/  FMUL.FTZ R28, R3.reuse, R140 ;  /* 0x0000008c031c7220 */ /* 0x040fe40000410000 */
[C---:B------:R-:W-:Y:S02]  /*155f0*/  FMUL.FTZ R40, R3.reuse, R152 ;  /* 0x0000009803287220 */ /* 0x040fe40000410000 */
[C---:B------:R-:W-:Y:S02]  /*15600*/  FMUL.FTZ R41, R3.reuse, R153 ;  /* 0x0000009903297220 */ /* 0x040fe40000410000 */
[C---:B------:R-:W-:Y:S02]  /*15610*/  FMUL.FTZ R44, R3.reuse, R156 ;  /* 0x0000009c032c7220 */ /* 0x040fe40000410000 */
[C---:B------:R-:W-:Y:S02]  /*15620*/  FMUL.FTZ R45, R3.reuse, R157 ;  /* 0x0000009d032d7220 */ /* 0x040fe40000410000 */
[----:B------:R-:W-:Y:S02]  /*15630*/  FMUL.FTZ R56, R3, R56 ;  /* 0x0000003803387220 */ /* 0x000fe40000410000 */
[--C-:B-1----:R-:W-:Y:S02]  /*15640*/  FFMA.FTZ R2, R207, c[0x0][0x2d0], -R174.reuse ;  /* 0x0000b400cf027a23 */ /* 0x102fe400000108ae */
[C---:B------:R-:W-:Y:S02]  /*15650*/  FMUL.FTZ R57, R3.reuse, R57 ;  /* 0x0000003903397220 */ /* 0x040fe40000410000 */
[----:B------:R1:W-:Y:S01]  /*15660*/  MUFU.EX2 R209, R2 ;  /* 0x0000000200d17308 */ /* 0x0003e20000000800 */
[C---:B------:R-:W-:Y:S02]  /*15670*/  FMUL.FTZ R60, R3.reuse, R60 ;  /* 0x0000003c033c7220 */ /* 0x040fe40000410000 */
[----:B------:R-:W-:Y:S02]  /*15680*/  FMUL.FTZ R61, R3, R61 ;  /* 0x0000003d033d7220 */ /* 0x000fe40000410000 */
[C---:B--2---:R-:W-:Y:S01]  /*15690*/  FMUL.FTZ R10, R0.reuse, R118 ;  /* 0x00000076000a7220 */ /* 0x044fe20000410000 */
[----:B------:R-:W-:Y:S01]  /*156a0*/  F2FP.BF16.PACK_AB R118, R239, R237 ;  /* 0x000000edef76723e */ /* 0x000fe200000010ff */
[----:B------:R-:W-:Y:S01]  /*156b0*/  FMUL.FTZ R11, R0, R119 ;  /* 0x00000077000b7220 */ /* 0x000fe20000410000 */
[----:B------:R-:W-:Y:S01]  /*156c0*/  F2FP.BF16.PACK_AB R119, R238, R236 ;  /* 0x000000ecee77723e */ /* 0x000fe200000010ff */
[--C-:B------:R-:W-:Y:S02]  /*156d0*/  FFMA.FTZ R141, R234, c[0x0][0x2d0], -R174.reuse ;  /* 0x0000b400ea8d7a23 */ /* 0x100fe400000108ae */
[----:B------:R-:W2:Y:S01]  /*156e0*/  LDL R234, [R1+0x10] ;  /* 0x0000100001ea7983 */ /* 0x000ea20000100800 */
[--C-:B------:R-:W-:Y:S02]  /*156f0*/  FFMA.FTZ R137, R229, c[0x0][0x2d0], -R173.reuse ;  /* 0x0000b400e5897a23 */ /* 0x100fe400000108ad */
[--C-:B------:R-:W-:Y:S01]  /*15700*/  FFMA.FTZ R136, R228, c[0x0][0x2d0], -R173.reuse ;  /* 0x0000b400e4887a23 */ /* 0x100fe200000108ad */
[C---:B------:R-:W-:Y:S01]  /*15710*/  HMMA.16816.F32.BF16 R8, R116.reuse, R20, R8 ;  /* 0x000000147408723c */ /* 0x040fe20000041808 */
[C---:B------:R-:W-:Y:S02]  /*15720*/  FMUL.FTZ R14, R0.reuse, R126 ;  /* 0x0000007e000e7220 */ /* 0x040fe40000410000 */
[C---:B------:R-:W-:Y:S02]  /*15730*/  FMUL.FTZ R15, R0.reuse, R127 ;  /* 0x0000007f000f7220 */ /* 0x040fe40000410000 */
[----:B------:R-:W-:Y:S02]  /*15740*/  FMUL.FTZ R26, R0, R138 ;  /* 0x0000008a001a7220 */ /* 0x000fe40000410000 */
[C---:B------:R-:W-:Y:S02]  /*15750*/  FMUL.FTZ R20, R101.reuse, R132 ;  /* 0x0000008465147220 */ /* 0x040fe40000410000 */
[--C-:B-1----:R-:W-:Y:S01]  /*15760*/  FFMA.FTZ R2, R206, c[0x0][0x2d0], -R174.reuse ;  /* 0x0000b400ce027a23 */ /* 0x102fe200000108ae */
[-C--:B------:R-:W-:Y:S02]  /*15770*/  HMMA.16816.F32.BF16 R12, R116, R22.reuse, R12 ;  /* 0x00000016740c723c */ /* 0x080fe4000004180c */
[----:B------:R-:W-:Y:S01]  /*15780*/  FMUL.FTZ R21, R101, R133 ;  /* 0x0000008565157220 */ /* 0x000fe20000410000 */
[----:B------:R1:W-:Y:S01]  /*15790*/  MUFU.EX2 R213, R2 ;  /* 0x0000000200d57308 */ /* 0x0003e20000000800 */
[--C-:B------:R-:W-:Y:S02]  /*157a0*/  FFMA.FTZ R138, R230, c[0x0][0x2d0], -R173.reuse ;  /* 0x0000b400e68a7a23 */ /* 0x100fe400000108ad */
        /* <DEDUP_REMOVED lines=8> */
[--C-:B------:R-:W-:Y:S02]  /*15830*/  FFMA.FTZ R139, R232, c[0x0][0x2d0], -R174.reuse ;  /* 0x0000b400e88b7a23 */ /* 0x100fe400000108ae */
[C---:B------:R-:W-:Y:S02]  /*15840*/  FMUL.FTZ R43, R0.reuse, R155 ;  /* 0x0000009b002b7220 */ /* 0x040fe40000410000 */
[-C--:B------:R-:W-:Y:S01]  /*15850*/  HMMA.16816.F32.BF16 R20, R168, R36.reuse, R20 ;  /* 0x00000024a814723c */ /* 0x080fe20000041814 */
[--C-:B-1----:R-:W-:Y:S02]  /*15860*/  FFMA.FTZ R2, R205, c[0x0][0x2d0], -R173.reuse ;  /* 0x0000b400cd027a23 */ /* 0x102fe400000108ad */
[C---:B------:R-:W-:Y:S02]  /*15870*/  FMUL.FTZ R46, R0.reuse, R158 ;  /* 0x0000009e002e7220 */ /* 0x040fe40000410000 */
[----:B------:R1:W-:Y:S01]  /*15880*/  MUFU.EX2 R207, R2 ;  /* 0x0000000200cf7308 */ /* 0x0003e20000000800 */
[C---:B------:R-:W-:Y:S02]  /*15890*/  FMUL.FTZ R47, R0.reuse, R159 ;  /* 0x0000009f002f7220 */ /* 0x040fe40000410000 */
[C---:B------:R-:W-:Y:S01]  /*158a0*/  HMMA.16816.F32.BF16 R24, R116.reuse, R36, R24 ;  /* 0x000000247418723c */ /* 0x040fe20000041818 */
[C---:B------:R-:W-:Y:S03]  /*158b0*/  FMUL.FTZ R58, R0.reuse, R58 ;  /* 0x0000003a003a7220 */ /* 0x040fe60000410000 */
[C---:B------:R-:W-:Y:S02]  /*158c0*/  FMUL.FTZ R59, R0.reuse, R59 ;  /* 0x0000003b003b7220 */ /* 0x040fe40000410000 */
[C---:B------:R-:W-:Y:S02]  /*158d0*/  FMUL.FTZ R62, R0.reuse, R62 ;  /* 0x0000003e003e7220 */ /* 0x040fe40000410000 */
[-C--:B------:R-:W-:Y:S01]  /*158e0*/  HMMA.16816.F32.BF16 R28, R116, R38.reuse, R28 ;  /* 0x00000026741c723c */ /* 0x080fe2000004181c */
[C---:B------:R-:W-:Y:S03]  /*158f0*/  FMUL.FTZ R36, R101.reuse, R148 ;  /* 0x0000009465247220 */ /* 0x040fe60000410000 */
[----:B------:R-:W-:Y:S02]  /*15900*/  FMUL.FTZ R37, R101, R149 ;  /* 0x0000009565257220 */ /* 0x000fe40000410000 */
[----:B------:R-:W-:Y:S02]  /*15910*/  FMUL.FTZ R63, R0, R63 ;  /* 0x0000003f003f7220 */ /* 0x000fe40000410000 */
[C---:B------:R-:W-:Y:S01]  /*15920*/  HMMA.16816.F32.BF16 R32, R168.reuse, R38, R32 ;  /* 0x00000026a820723c */ /* 0x040fe20000041820 */
[--C-:B------:R-:W-:Y:S03]  /*15930*/  FFMA.FTZ R107, R210, c[0x0][0x2d0], -R174.reuse ;  /* 0x0000b400d26b7a23 */ /* 0x100fe600000108ae */
[C---:B------:R-:W-:Y:S01]  /*15940*/  FMUL.FTZ R70, R100.reuse, R70 ;  /* 0x0000004664467220 */ /* 0x040fe20000410000 */
[----:B------:R-:W-:Y:S01]  /*15950*/  MUFU.EX2 R214, R107 ;  /* 0x0000006b00d67308 */ /* 0x000fe20000000800 */
[--C-:B-1----:R-:W-:Y:S02]  /*15960*/  FFMA.FTZ R2, R189, c[0x0][0x2d0], -R173.reuse ;  /* 0x0000b400bd027a23 */ /* 0x102fe400000108ad */
[C---:B------:R-:W-:Y:S04]  /*15970*/  FMUL.FTZ R38, R100.reuse, R150 ;  /* 0x0000009664267220 */ /* 0x040fe80000410000 */
[C---:B------:R-:W-:Y:S02]  /*15980*/  FMUL.FTZ R39, R100.reuse, R151 ;  /* 0x0000009764277220 */ /* 0x040fe40000410000 */
[----:B------:R-:W-:Y:S01]  /*15990*/  FMUL.FTZ R71, R100, R71 ;  /* 0x0000004764477220 */ /* 0x000fe20000410000 */
[----:B------:R1:W-:Y:S01]  /*159a0*/  MUFU.EX2 R211, R2 ;  /* 0x0000000200d37308 */ /* 0x0003e20000000800 */
[C---:B------:R-:W-:Y:S02]  /*159b0*/  FMUL.FTZ R72, R3.reuse, R72 ;  /* 0x0000004803487220 */ /* 0x040fe40000410000 */
[C---:B------:R-:W-:Y:S01]  /*159c0*/  FMUL.FTZ R73, R3.reuse, R73 ;  /* 0x0000004903497220 */ /* 0x040fe20000410000 */
[-C--:B----4-:R-:W-:Y:S01]  /*159d0*/  HMMA.16816.F32.BF16 R36, R168, R120.reuse, R36 ;  /* 0x00000078a824723c */ /* 0x090fe20000041824 */
[C---:B------:R-:W-:Y:S02]  /*159e0*/  FMUL.FTZ R74, R0.reuse, R74 ;  /* 0x0000004a004a7220 */ /* 0x040fe40000410000 */
[C---:B------:R-:W-:Y:S02]  /*159f0*/  FMUL.FTZ R75, R0.reuse, R75 ;  /* 0x0000004b004b7220 */ /* 0x040fe40000410000 */
[C---:B------:R-:W-:Y:S02]  /*15a00*/  FMUL.FTZ R76, R3.reuse, R76 ;  /* 0x0000004c034c7220 */ /* 0x040fe40000410000 */
[----:B------:R-:W-:Y:S01]  /*15a10*/  FMUL.FTZ R77, R3, R77 ;  /* 0x0000004d034d7220 */ /* 0x000fe20000410000 */
[C---:B------:R-:W-:Y:S01]  /*15a20*/  HMMA.16816.F32.BF16 R40, R116.reuse, R120, R40 ;  /* 0x000000787428723c */ /* 0x040fe20000041828 */
[C---:B------:R-:W-:Y:S03]  /*15a30*/  FMUL.FTZ R78, R0.reuse, R78 ;  /* 0x0000004e004e7220 */ /* 0x040fe60000410000 */
[----:B------:R-:W-:Y:S02]  /*15a40*/  FMUL.FTZ R79, R0, R79 ;  /* 0x0000004f004f7220 */ /* 0x000fe40000410000 */
[C---:B------:R-:W-:Y:S02]  /*15a50*/  FMUL.FTZ R82, R100.reuse, R82 ;  /* 0x0000005264527220 */ /* 0x040fe40000410000 */
[-C--:B------:R-:W-:Y:S01]  /*15a60*/  HMMA.16816.F32.BF16 R44, R116, R122.reuse, R44 ;  /* 0x0000007a742c723c */ /* 0x080fe2000004182c */
[C---:B------:R-:W-:Y:S03]  /*15a70*/  FMUL.FTZ R83, R100.reuse, R83 ;  /* 0x0000005364537220 */ /* 0x040fe60000410000 */
[--C-:B-1----:R-:W-:Y:S02]  /*15a80*/  FFMA.FTZ R2, R191, c[0x0][0x2d0], -R173.reuse ;  /* 0x0000b400bf027a23 */ /* 0x102fe400000108ad */
[C---:B------:R-:W-:Y:S02]  /*15a90*/  FMUL.FTZ R86, R100.reuse, R86 ;  /* 0x0000005664567220 */ /* 0x040fe40000410000 */
[C---:B------:R-:W-:Y:S01]  /*15aa0*/  HMMA.16816.F32.BF16 R48, R168.reuse, R122, R48 ;  /* 0x0000007aa830723c */ /* 0x040fe20000041830 */
[----:B------:R1:W-:Y:S01]  /*15ab0*/  MUFU.EX2 R216, R2 ;  /* 0x0000000200d87308 */ /* 0x0003e20000000800 */
[----:B------:R-:W3:Y:S02]  /*15ac0*/  LDSM.16.MT88.4 R120, [R167+0xc00] ;  /* 0x000c0000a778783b */ /* 0x000ee40000004200 */
[----:B------:R-:W-:Y:S02]  /*15ad0*/  FMUL.FTZ R87, R100, R87 ;  /* 0x0000005764577220 */ /* 0x000fe40000410000 */
[C---:B------:R-:W-:Y:S02]  /*15ae0*/  FMUL.FTZ R88, R3.reuse, R88 ;  /* 0x0000005803587220 */ /* 0x040fe40000410000 */
[C---:B------:R-:W-:Y:S04]  /*15af0*/  FMUL.FTZ R89, R3.reuse, R89 ;  /* 0x0000005903597220 */ /* 0x040fe80000410000 */
[C---:B------:R-:W-:Y:S02]  /*15b00*/  FMUL.FTZ R90, R0.reuse, R90 ;  /* 0x0000005a005a7220 */ /* 0x040fe40000410000 */
[C---:B------:R-:W-:Y:S02]  /*15b10*/  FMUL.FTZ R91, R0.reuse, R91 ;  /* 0x0000005b005b7220 */ /* 0x040fe40000410000 */
[C---:B------:R-:W-:Y:S02]  /*15b20*/  FMUL.FTZ R92, R3.reuse, R92 ;  /* 0x0000005c035c7220 */ /* 0x040fe40000410000 */
[C---:B------:R-:W-:Y:S02]  /*15b30*/  FMUL.FTZ R93, R3.reuse, R93 ;  /* 0x0000005d035d7220 */ /* 0x040fe40000410000 */
[C---:B------:R-:W-:Y:S02]  /*15b40*/  FMUL.FTZ R94, R0.reuse, R94 ;  /* 0x0000005e005e7220 */ /* 0x040fe40000410000 */
[----:B------:R-:W-:Y:S02]  /*15b50*/  FMUL.FTZ R95, R0, R95 ;  /* 0x0000005f005f7220 */ /* 0x000fe40000410000 */
[----:B------:R-:W-:Y:S02]  /*15b60*/  FMUL.FTZ R98, R100, R98 ;  /* 0x0000006264627220 */ /* 0x000fe40000410000 */
[----:B-1----:R-:W-:Y:S02]  /*15b70*/  FFMA.FTZ R2, R190, c[0x0][0x2d0], -R173 ;  /* 0x0000b400be027a23 */ /* 0x002fe400000108ad */
[----:B------:R-:W-:Y:S02]  /*15b80*/  FMUL.FTZ R99, R100, R99 ;  /* 0x0000006364637220 */ /* 0x000fe40000410000 */
[----:B------:R1:W-:Y:S01]  /*15b90*/  MUFU.EX2 R217, R2 ;  /* 0x0000000200d97308 */ /* 0x0003e20000000800 */
[----:B------:R-:W-:Y:S02]  /*15ba0*/  FFMA.FTZ R3, R3, R251, R177 ;  /* 0x000000fb03037223 */ /* 0x000fe400000100b1 */
[----:B------:R-:W-:Y:S02]  /*15bb0*/  FFMA.FTZ R101, R101, R247, R215 ;  /* 0x000000f765657223 */ /* 0x000fe400000100d7 */
[----:B------:R-:W-:Y:S02]  /*15bc0*/  FFMA.FTZ R173, R227, c[0x0][0x2d0], -R173 ;  /* 0x0000b400e3ad7a23 */ /* 0x000fe400000108ad */
[----:B------:R-:W-:Y:S02]  /*15bd0*/  FADD.FTZ R146, R222, R101 ;  /* 0x00000065de927221 */ /* 0x000fe40000010000 */
[--C-:B------:R-:W-:Y:S02]  /*15be0*/  FFMA.FTZ R142, R221, c[0x0][0x2d0], -R175.reuse ;  /* 0x0000b400dd8e7a23 */ /* 0x100fe400000108af */
[--C-:B------:R-:W-:Y:S01]  /*15bf0*/  FFMA.FTZ R140, R233, c[0x0][0x2d0], -R174.reuse ;  /* 0x0000b400e98c7a23 */ /* 0x100fe200000108ae */
[-C--:B---3--:R-:W-:Y:S01]  /*15c00*/  HMMA.16816.F32.BF16 R52, R168, R120.reuse, R52 ;  /* 0x00000078a834723c */ /* 0x088fe20000041834 */
[----:B------:R-:W-:Y:S02]  /*15c10*/  FFMA.FTZ R174, R231, c[0x0][0x2d0], -R174 ;  /* 0x0000b400e7ae7a23 */ /* 0x000fe400000108ae */
[--C-:B------:R-:W-:Y:S02]  /*15c20*/  FFMA.FTZ R107, R226, c[0x0][0x2d0], -R172.reuse ;  /* 0x0000b400e26b7a23 */ /* 0x100fe400000108ac */
[--C-:B------:R-:W-:Y:S02]  /*15c30*/  FFMA.FTZ R106, R225, c[0x0][0x2d0], -R172.reuse ;  /* 0x0000b400e16a7a23 */ /* 0x100fe400000108ac */
[----:B------:R-:W-:Y:S01]  /*15c40*/  FFMA.FTZ R143, R224, c[0x0][0x2d0], -R172 ;  /* 0x0000b400e08f7a23 */ /* 0x000fe200000108ac */
[C---:B------:R-:W-:Y:S01]  /*15c50*/  HMMA.16816.F32.BF16 R56, R116.reuse, R120, R56 ;  /* 0x000000787438723c */ /* 0x040fe20000041838 */
[----:B------:R-:W-:Y:S02]  /*15c60*/  FFMA.FTZ R0, R0, R250, R176 ;  /* 0x000000fa00007223 */ /* 0x000fe400000100b0 */
[----:B------:R-:W-:Y:S01]  /*15c70*/  MUFU.EX2 R176, R142 ;  /* 0x0000008e00b07308 */ /* 0x000fe20000000800 */
[----:B-1----:R-:W-:Y:S02]  /*15c80*/  FFMA.FTZ R2, R182, c[0x0][0x2d0], -R172 ;  /* 0x0000b400b6027a23 */ /* 0x002fe400000108ac */
[----:B------:R-:W-:Y:S02]  /*15c90*/  FADD.FTZ R0, R235, R0 ;  /* 0x00000000eb007221 */ /* 0x000fe40000010000 */
[-C--:B------:R-:W-:Y:S05]  /*15ca0*/  HMMA.16816.F32.BF16 R60, R116, R122.reuse, R60 ;  /* 0x0000007a743c723c */ /* 0x080fea000004183c */
[----:B------:R1:W-:Y:S03]  /*15cb0*/  MUFU.EX2 R206, R2 ;  /* 0x0000000200ce7308 */ /* 0x0003e60000000800 */
[C---:B------:R-:W-:Y:S01]  /*15cc0*/  HMMA.16816.F32.BF16 R64, R168.reuse, R122, R64 ;  /* 0x0000007aa840723c */ /* 0x040fe20000041840 */
[----:B------:R-:W3:Y:S06]  /*15cd0*/  LDSM.16.MT88.4 R120, [R166+0x1800] ;  /* 0x00180000a678783b */ /* 0x000eec0000004200 */
[----:B------:R-:W-:Y:S01]  /*15ce0*/  MUFU.EX2 R182, R137 ;  /* 0x0000008900b67308 */ /* 0x000fe20000000800 */
[--C-:B-1----:R-:W-:Y:S09]  /*15cf0*/  FFMA.FTZ R2, R184, c[0x0][0x2d0], -R172.reuse ;  /* 0x0000b400b8027a23 */ /* 0x102ff200000108ac */
[----:B------:R-:W-:Y:S10]  /*15d00*/  MUFU.EX2 R184, R136 ;  /* 0x0000008800b87308 */ /* 0x000ff40000000800 */
[----:B------:R1:W4:Y:S01]  /*15d10*/  MUFU.EX2 R208, R2 ;  /* 0x0000000200d07308 */ /* 0x0003220000000800 */
[-C--:B---3--:R-:W-:Y:S08]  /*15d20*/  HMMA.16816.F32.BF16 R68, R168, R120.reuse, R68 ;  /* 0x00000078a844723c */ /* 0x088ff00000041844 */
[C---:B------:R-:W-:Y:S08]  /*15d30*/  HMMA.16816.F32.BF16 R72, R116.reuse, R120, R72 ;  /* 0x000000787448723c */ /* 0x040ff00000041848 */
[-C--:B------:R-:W-:Y:S01]  /*15d40*/  HMMA.16816.F32.BF16 R76, R116, R122.reuse, R76 ;  /* 0x0000007a744c723c */ /* 0x080fe2000004184c */
[--C-:B-1----:R-:W-:Y:S02]  /*15d50*/  FFMA.FTZ R2, R187, c[0x0][0x2d0], -R172.reuse ;  /* 0x0000b400bb027a23 */ /* 0x102fe400000108ac */
[----:B------:R-:W-:Y:S01]  /*15d60*/  MUFU.EX2 R187, R174 ;  /* 0x000000ae00bb7308 */ /* 0x000fe20000000800 */
[----:B----4-:R-:W-:Y:S04]  /*15d70*/  F2FP.BF16.PACK_AB R124, R208, R206 ;  /* 0x000000ced07c723e */ /* 0x010fe800000010ff */
[C---:B------:R-:W-:Y:S01]  /*15d80*/  HMMA.16816.F32.BF16 R80, R168.reuse, R122, R80 ;  /* 0x0000007aa850723c */ /* 0x040fe20000041850 */
[----:B------:R-:W1:Y:S04]  /*15d90*/  LDSM.16.MT88.4 R120, [R167+0x1800] ;  /* 0x00180000a778783b */ /* 0x000e680000004200 */
[----:B------:R3:W-:Y:S02]  /*15da0*/  MUFU.EX2 R210, R2 ;  /* 0x0000000200d27308 */ /* 0x0007e40000000800 */
[--C-:B---3--:R-:W-:Y:S08]  /*15db0*/  FFMA.FTZ R2, R185, c[0x0][0x2d0], -R172.reuse ;  /* 0x0000b400b9027a23 */ /* 0x108ff000000108ac */
[----:B------:R-:W-:Y:S01]  /*15dc0*/  MUFU.EX2 R185, R139 ;  /* 0x0000008b00b97308 */ /* 0x000fe20000000800 */
[----:B------:R-:W-:Y:S01]  /*15dd0*/  FFMA.FTZ R172, R220, c[0x0][0x2d0], -R172 ;  /* 0x0000b400dcac7a23 */ /* 0x000fe200000108ac */
[-C--:B-1----:R-:W-:Y:S08]  /*15de0*/  HMMA.16816.F32.BF16 R84, R168, R120.reuse, R84 ;  /* 0x00000078a854723c */ /* 0x082ff00000041854 */
[----:B------:R1:W3:Y:S01]  /*15df0*/  MUFU.EX2 R212, R2 ;  /* 0x0000000200d47308 */ /* 0x0002e20000000800 */
[C---:B------:R-:W-:Y:S08]  /*15e00*/  HMMA.16816.F32.BF16 R88, R116.reuse, R120, R88 ;  /* 0x000000787458723c */ /* 0x040ff00000041858 */
[-C--:B------:R-:W-:Y:S01]  /*15e10*/  HMMA.16816.F32.BF16 R92, R116, R122.reuse, R92 ;  /* 0x0000007a745c723c */ /* 0x080fe2000004185c */
[C---:B--2---:R-:W-:Y:S03]  /*15e20*/  ISETP.GT.AND P0, PT, R204.reuse, R234, PT ;  /* 0x000000eacc00720c */ /* 0x044fe60003f04270 */
[----:B------:R-:W-:Y:S04]  /*15e30*/  IADD3 R204, R204, -0x1, RZ ;  /* 0xffffffffcccc7810 */ /* 0x000fe80007ffe0ff */
[----:B------:R-:W-:Y:S01]  /*15e40*/  HMMA.16816.F32.BF16 R96, R168, R122, R96 ;  /* 0x0000007aa860723c */ /* 0x000fe20000041860 */
[--C-:B-1----:R-:W-:Y:S01]  /*15e50*/  FFMA.FTZ R2, R181, c[0x0][0x2d0], -R175.reuse ;  /* 0x0000b400b5027a23 */ /* 0x102fe200000108af */
[----:B------:R-:W1:Y:S01]  /*15e60*/  LDSM.16.MT88.4 R120, [R166+0x400] ;  /* 0x00040000a678783b */ /* 0x000e620000004200 */
[----:B------:R-:W-:Y:S01]  /*15e70*/  MUFU.EX2 R181, R141 ;  /* 0x0000008d00b57308 */ /* 0x000fe20000000800 */
[----:B------:R-:W-:Y:S02]  /*15e80*/  F2FP.BF16.PACK_AB R116, R213, R209 ;  /* 0x000000d1d574723e */ /* 0x000fe400000010ff */
[----:B------:R-:W-:Y:S02]  /*15e90*/  F2FP.BF16.PACK_AB R117, R211, R207 ;  /* 0x000000cfd375723e */ /* 0x000fe400000010ff */
[----:B------:R-:W-:Y:S04]  /*15ea0*/  F2FP.BF16.PACK_AB R118, R218, R214 ;  /* 0x000000d6da76723e */ /* 0x000fe800000010ff */
[----:B------:R-:W-:Y:S01]  /*15eb0*/  F2FP.BF16.PACK_AB R119, R217, R216 ;  /* 0x000000d8d977723e */ /* 0x000fe200000010ff */
[----:B------:R2:W-:Y:S01]  /*15ec0*/  MUFU.EX2 R205, R2 ;  /* 0x0000000200cd7308 */ /* 0x0005e20000000800 */
[----:B---3--:R-:W-:Y:S02]  /*15ed0*/  F2FP.BF16.PACK_AB R126, R212, R210 ;  /* 0x000000d2d47e723e */ /* 0x008fe400000010ff */
[----:B------:R-:W-:Y:S01]  /*15ee0*/  F2FP.BF16.PACK_AB R170, R187, R185 ;  /* 0x000000b9bbaa723e */ /* 0x000fe200000010ff */
[--C-:B--2---:R-:W-:Y:S06]  /*15ef0*/  FFMA.FTZ R2, R180, c[0x0][0x2d0], -R175.reuse ;  /* 0x0000b400b4027a23 */ /* 0x104fec00000108af */
[----:B------:R2:W3:Y:S01]  /*15f00*/  MUFU.EX2 R180, R138 ;  /* 0x0000008a00b47308 */ /* 0x0004e20000000800 */
[-C--:B-1----:R-:W-:Y:S09]  /*15f10*/  HMMA.16816.F32.BF16 R4, R116, R120.reuse, R4 ;  /* 0x000000787404723c */ /* 0x082ff20000041804 */
[----:B------:R1:W4:Y:S01]  /*15f20*/  MUFU.EX2 R191, R2 ;  /* 0x0000000200bf7308 */ /* 0x0003220000000800 */
[----:B--2---:R-:W-:Y:S02]  /*15f30*/  LDSM.16.MT88.4 R136, [R166+0x800] ;  /* 0x00080000a688783b */ /* 0x004fe40000004200 */
[----:B---3--:R-:W-:Y:S01]  /*15f40*/  F2FP.BF16.PACK_AB R169, R182, R180 ;  /* 0x000000b4b6a9723e */ /* 0x008fe200000010ff */
[--C-:B-1----:R-:W-:Y:S01]  /*15f50*/  FFMA.FTZ R2, R183, c[0x0][0x2d0], -R175.reuse ;  /* 0x0000b400b7027a23 */ /* 0x102fe200000108af */
[----:B----4-:R-:W-:Y:S05]  /*15f60*/  F2FP.BF16.PACK_AB R125, R191, R205 ;  /* 0x000000cdbf7d723e */ /* 0x010fea00000010ff */
[----:B------:R-:W1:Y:S10]  /*15f70*/  MUFU.EX2 R183, R140 ;  /* 0x0000008c00b77308 */ /* 0x000e740000000800 */
[----:B------:R2:W-:Y:S01]  /*15f80*/  MUFU.EX2 R189, R2 ;  /* 0x0000000200bd7308 */ /* 0x0005e20000000800 */
[----:B-1----:R-:W-:Y:S01]  /*15f90*/  F2FP.BF16.PACK_AB R168, R183, R181 ;  /* 0x000000b5b7a8723e */ /* 0x002fe200000010ff */
[--C-:B--2---:R-:W-:Y:S02]  /*15fa0*/  FFMA.FTZ R2, R188, c[0x0][0x2d0], -R175.reuse ;  /* 0x0000b400bc027a23 */ /* 0x104fe400000108af */
[----:B------:R-:W-:Y:S06]  /*15fb0*/  FADD.FTZ R188, R236, R0 ;  /* 0x00000000ecbc7221 */ /* 0x000fec0000010000 */
[----:B------:R-:W1:Y:S02]  /*15fc0*/  MUFU.EX2 R190, R2 ;  /* 0x0000000200be7308 */ /* 0x000e640000000800 */
[----:B-1----:R-:W-:Y:S01]  /*15fd0*/  F2FP.BF16.PACK_AB R127, R190, R189 ;  /* 0x000000bdbe7f723e */ /* 0x002fe200000010ff */
[----:B------:R-:W-:Y:S02]  /*15fe0*/  FFMA.FTZ R2, R100, R246, R178 ;  /* 0x000000f664027223 */ /* 0x000fe400000100b2 */
[--C-:B------:R-:W-:Y:S05]  /*15ff0*/  FFMA.FTZ R100, R223, c[0x0][0x2d0], -R175.reuse ;  /* 0x0000b400df647a23 */ /* 0x100fea00000108af */
[----:B------:R-:W-:Y:S01]  /*16000*/  MUFU.EX2 R178, R107 ;  /* 0x0000006b00b27308 */ /* 0x000fe20000000800 */
[----:B------:R-:W-:Y:S01]  /*16010*/  FADD.FTZ R145, R186, R2 ;  /* 0x00000002ba917221 */ /* 0x000fe20000010000 */
[C---:B------:R-:W-:Y:S01]  /*16020*/  HMMA.16816.F32.BF16 R8, R124.reuse, R120, R8 ;  /* 0x000000787c08723c */ /* 0x040fe20000041808 */
[----:B------:R-:W-:Y:S02]  /*16030*/  FFMA.FTZ R175, R103, c[0x0][0x2d0], -R175 ;  /* 0x0000b40067af7a23 */ /* 0x000fe400000108af */
[----:B------:R-:W-:Y:S02]  /*16040*/  FADD.FTZ R2, R179, R3 ;  /* 0x00000003b3027221 */ /* 0x000fe40000010000 */
[----:B------:R-:W-:Y:S03]  /*16050*/  FADD.FTZ R3, R240, R145 ;  /* 0x00000091f0037221 */ /* 0x000fe60000010000 */
[----:B------:R-:W-:Y:S01]  /*16060*/  MUFU.EX2 R103, R144 ;  /* 0x0000009000677308 */ /* 0x000fe20000000800 */
[-C--:B------:R-:W-:Y:S03]  /*16070*/  HMMA.16816.F32.BF16 R12, R124, R122.reuse, R12 ;  /* 0x0000007a7c0c723c */ /* 0x080fe6000004180c */
[----:B------:R-:W-:Y:S02]  /*16080*/  FADD.FTZ R2, R237, R2 ;  /* 0x00000002ed027221 */ /* 0x000fe40000010000 */
[----:B------:R-:W-:Y:S03]  /*16090*/  FADD.FTZ R3, R241, R3 ;  /* 0x00000003f1037221 */ /* 0x000fe60000010000 */
[C---:B------:R-:W-:Y:S01]  /*160a0*/  HMMA.16816.F32.BF16 R16, R116.reuse, R122, R16 ;  /* 0x0000007a7410723c */ /* 0x040fe20000041810 */
[----:B------:R-:W1:Y:S01]  /*160b0*/  LDSM.16.MT88.4 R120, [R167+0x1000] ;  /* 0x00100000a778783b */ /* 0x000e620000004200 */
[----:B------:R2:W-:Y:S06]  /*160c0*/  MUFU.EX2 R177, R100 ;  /* 0x0000006400b17308 */ /* 0x0005ec0000000800 */
[-C--:B------:R-:W-:Y:S04]  /*160d0*/  HMMA.16816.F32.BF16 R20, R116, R128.reuse, R20 ;  /* 0x000000807414723c */ /* 0x080fe80000041814 */
[----:B------:R-:W3:Y:S04]  /*160e0*/  MUFU.EX2 R186, R173 ;  /* 0x000000ad00ba7308 */ /* 0x000ee80000000800 */
[C---:B------:R-:W-:Y:S06]  /*160f0*/  HMMA.16816.F32.BF16 R24, R124.reuse, R128, R24 ;  /* 0x000000807c18723c */ /* 0x040fec0000041818 */
[----:B------:R-:W4:Y:S02]  /*16100*/  MUFU.EX2 R179, R106 ;  /* 0x0000006a00b37308 */ /* 0x000f240000000800 */
[-C--:B------:R-:W-:Y:S01]  /*16110*/  HMMA.16816.F32.BF16 R28, R124, R130.reuse, R28 ;  /* 0x000000827c1c723c */ /* 0x080fe2000004181c */
[----:B--2---:R-:W-:Y:S02]  /*16120*/  FADD.FTZ R100, R242, R146 ;  /* 0x00000092f2647221 */ /* 0x004fe40000010000 */
[----:B------:R-:W-:Y:S05]  /*16130*/  LDSM.16.MT88.4 R144, [R167+0x800] ;  /* 0x00080000a790783b */ /* 0x000fea0000004200 */
[C---:B------:R-:W-:Y:S01]  /*16140*/  HMMA.16816.F32.BF16 R32, R116.reuse, R130, R32 ;  /* 0x000000827420723c */ /* 0x040fe20000041820 */
[----:B------:R-:W-:Y:S03]  /*16150*/  MUFU.EX2 R107, R143 ;  /* 0x0000008f006b7308 */ /* 0x000fe60000000800 */
[----:B---3--:R-:W-:Y:S01]  /*16160*/  F2FP.BF16.PACK_AB R171, R186, R184 ;  /* 0x000000b8baab723e */ /* 0x008fe200000010ff */
[----:B------:R-:W-:Y:S01]  /*16170*/  FADD.FTZ R0, R243, R100 ;  /* 0x00000064f3007221 */ /* 0x000fe20000010000 */
[----:B------:R-:W2:Y:S01]  /*16180*/  LDSM.16.MT88.4 R128, [R166+0x1c00] ;  /* 0x001c0000a680783b */ /* 0x000ea20000004200 */
[----:B------:R-:W-:Y:S01]  /*16190*/  F2FP.BF16.PACK_AB R173, R176, R177 ;  /* 0x000000b1b0ad723e */ /* 0x000fe200000010ff */
[-C--:B------:R-:W-:Y:S01]  /*161a0*/  HMMA.16816.F32.BF16 R36, R116, R132.reuse, R36 ;  /* 0x000000847424723c */ /* 0x080fe20000041824 */
[----:B------:R-:W-:Y:S02]  /*161b0*/  FADD.FTZ R100, R239, R2 ;  /* 0x00000002ef647221 */ /* 0x000fe40000010000 */
[----:B------:R4:W3:Y:S01]  /*161c0*/  MUFU.EX2 R106, R172 ;  /* 0x000000ac006a7308 */ /* 0x0008e20000000800 */
[----:B------:R-:W-:Y:S02]  /*161d0*/  FADD.FTZ R2, R238, R188 ;  /* 0x000000bcee027221 */ /* 0x000fe40000010000 */
[----:B------:R-:W-:Y:S02]  /*161e0*/  FADD.FTZ R0, R209, R0 ;  /* 0x00000000d1007221 */ /* 0x000fe40000010000 */
[C---:B------:R-:W-:Y:S01]  /*161f0*/  HMMA.16816.F32.BF16 R40, R124.reuse, R132, R40 ;  /* 0x000000847c28723c */ /* 0x040fe20000041828 */
[----:B------:R-:W-:Y:S03]  /*16200*/  FADD.FTZ R2, R205, R2 ;  /* 0x00000002cd027221 */ /* 0x000fe60000010000 */
[----:B------:R-:W-:Y:S01]  /*16210*/  FADD.FTZ R0, R213, R0 ;  /* 0x00000000d5007221 */ /* 0x000fe20000010000 */
[----:B------:R-:W5:Y:S03]  /*16220*/  MUFU.EX2 R101, R175 ;  /* 0x000000af00657308 */ /* 0x000f660000000800 */
[-C--:B------:R-:W-:Y:S08]  /*16230*/  HMMA.16816.F32.BF16 R44, R124, R134.reuse, R44 ;  /* 0x000000867c2c723c */ /* 0x080ff0000004182c */
[C---:B------:R-:W-:Y:S01]  /*16240*/  HMMA.16816.F32.BF16 R48, R116.reuse, R134, R48 ;  /* 0x000000867430723c */ /* 0x040fe20000041830 */
[----:B------:R-:W2:Y:S03]  /*16250*/  LDSM.16.MT88.4 R132, [R167+0x1c00] ;  /* 0x001c0000a784783b */ /* 0x000ea60000004200 */
[----:B----4-:R-:W-:Y:S02]  /*16260*/  F2FP.BF16.PACK_AB R172, R179, R178 ;  /* 0x000000b2b3ac723e */ /* 0x010fe400000010ff */
[----:B---3--:R-:W-:Y:S02]  /*16270*/  F2FP.BF16.PACK_AB R174, R106, R107 ;  /* 0x0000006b6aae723e */ /* 0x008fe400000010ff */
[-C--:B-1----:R-:W-:Y:S01]  /*16280*/  HMMA.16816.F32.BF16 R52, R116, R120.reuse, R52 ;  /* 0x000000787434723c */ /* 0x082fe20000041834 */
[----:B-----5:R-:W-:Y:S07]  /*16290*/  F2FP.BF16.PACK_AB R175, R101, R103 ;  /* 0x0000006765af723e */ /* 0x020fee00000010ff */
        /* <DEDUP_REMOVED lines=31> */
[----:B------:R-:W-:Y:S01]  /*16490*/  MOV R100, R109 ;  /* 0x0000006d00647202 */ /* 0x000fe20000000f00 */
[----:B------:R-:W-:Y:S03]  /*164a0*/  FADD.FTZ R5, R191, R2 ;  /* 0x00000002bf057221 */ /* 0x000fe60000010000 */
[C---:B------:R-:W-:Y:S07]  /*164b0*/  HMMA.16816.F32.BF16 R64, R168.reuse, R6, R64 ;  /* 0x00000006a840723c */ /* 0x040fee0000041840 */
        /* <DEDUP_REMOVED lines=28> */
[-C--:B------:R-:W-:Y:S01]  /*16680*/  MOV R107, R102.reuse ;  /* 0x00000066006b7202 */ /* 0x080fe20000000f00 */
[----:B------:R-:W-:Y:S01]  /*16690*/  FADD.FTZ R0, R103, R0 ;  /* 0x0000000067007221 */ /* 0x000fe20000010000 */
[----:B------:R-:W-:Y:S01]  /*166a0*/  MOV R103, R102 ;  /* 0x0000006600677202 */ /* 0x000fe20000000f00 */
        /* <DEDUP_REMOVED lines=8> */
.L_x_1305:
[----:B-1----:R-:W2:Y:S02]  /*16730*/  LDL R0, [R1+0x1c] ;  /* 0x00001c0001007983 */ /* 0x002ea40000100800 */
[----:B--2---:R-:W-:-:S13]  /*16740*/  ISETP.GE.AND P0, PT, R204, R0, PT ;  /* 0x00000000cc00720c */ /* 0x004fda0003f06270 */
[----:B------:R-:W-:Y:S05]  /*16750*/  @!P0 BRA `(.L_x_1311) ;  /* 0x0000301000008947 */ /* 0x000fea0003800000 */
.L_x_1314:
[----:B------:R-:W2:Y:S01]  /*16760*/  LDL R101, [R1+0x20] ;  /* 0x0000200001657983 */ /* 0x000ea20000100800 */
[----:B------:R-:W-:Y:S04]  /*16770*/  DEPBAR.LE SB0, 0x0 ;  /* 0x000080000000791a */ /* 0x000fe80000000000 */
[----:B------:R-:W-:Y:S01]  /*16780*/  WARPSYNC 0xffffffff ;  /* 0xffffffff00007948 */ /* 0x000fe20003800000 */
[----:B------:R-:W-:Y:S01]  /*16790*/  BAR.SYNC.DEFER_BLOCKING 0x0 ;  /* 0x0000000000007b1d */ /* 0x000fe20000010000 */
[----:B------:R-:W-:Y:S01]  /*167a0*/  SHF.R.S32.HI R0, RZ, 0x1f, R204 ;  /* 0x0000001fff007819 */ /* 0x000fe200000114cc */
[----:B------:R-:W-:Y:S04]  /*167b0*/  IMAD.WIDE.U32 R2, R204, c[0x0][0x208], RZ ;  /* 0x00008200cc027a25 */ /* 0x000fe800078e00ff */
[----:B------:R-:W-:Y:S04]  /*167c0*/  IMAD R0, R0, c[0x0][0x208], RZ ;  /* 0x0000820000007a24 */ /* 0x000fe800078e02ff */
[----:B------:R-:W-:Y:S05]  /*167d0*/  IMAD R0, R204, c[0x0][0x20c], R0 ;  /* 0x00008300cc007a24 */ /* 0x000fea00078e0200 */
[----:B------:R-:W-:Y:S01]  /*167e0*/  IADD3 R0, R3, R0, RZ ;  /* 0x0000000003007210 */ /* 0x000fe20007ffe0ff */
[----:B------:R-:W-:Y:S04]  /*167f0*/  IMAD.WIDE.U32 R2, R2, 0x30, RZ ;  /* 0x0000003002027825 */ /* 0x000fe800078e00ff */
[----:B------:R-:W-:Y:S01]  /*16800*/  IMAD R0, R0, 0x30, RZ ;  /* 0x0000003000007824 */ /* 0x000fe200078e02ff */
[----:B------:R-:W-:Y:S01]  /*16810*/  IADD3 R12, P2, R244, R2, RZ ;  /* 0x00000002f40c7210 */ /* 0x000fe20007f5e0ff */
[----:B------:R-:W-:Y:S03]  /*16820*/  LDSM.16.M88.4 R48, [R192] ;  /* 0x00000000c030783b */ /* 0x000fe60000000200 */
[----:B------:R-:W-:Y:S01]  /*16830*/  IADD3 R0, R3, R0, RZ ;  /* 0x0000000003007210 */ /* 0x000fe20007ffe0ff */
[----:B------:R-:W-:Y:S03]  /*16840*/  BSSY B0, `(.L_x_1312) ;  /* 0x000013c000007945 */ /* 0x000fe60003800000 */
[-C--:B------:R-:W-:Y:S02]  /*16850*/  IADD3.X R13, R0, R249.reuse, RZ, P2, !PT ;  /* 0x000000f9000d7210 */ /* 0x080fe400017fe4ff */
[C---:B------:R-:W-:Y:S01]  /*16860*/  LEA R26, P2, R12.reuse, c[0x0][0x1f8], 0x1 ;  /* 0x00007e000c1a7a11 */ /* 0x040fe200078408ff */
[----:B------:R-:W1:Y:S03]  /*16870*/  S2R R100, SR_TID.X ;  /* 0x0000000000647919 */ /* 0x000e660000002100 */
[----:B------:R-:W-:Y:S05]  /*16880*/  LEA.HI.X R27, R12, c[0x0][0x1fc], R13, 0x1, P2 ;  /* 0x00007f000c1b7a11 */ /* 0x000fea00010f0c0d */
[----:B------:R-:W3:Y:S08]  /*16890*/  LDSM.16.M88.4 R16, [R165] ;  /* 0x00000000a510783b */ /* 0x000ef00000000200 */
[----:B------:R-:W4:Y:S08]  /*168a0*/  LDSM.16.M88.4 R44, [R192+0x1000] ;  /* 0x00100000c02c783b */ /* 0x000f300000000200 */
[----:B------:R-:W5:Y:S08]  /*168b0*/  LDSM.16.M88.4 R32, [R165+0x400] ;  /* 0x00040000a520783b */ /* 0x000f700000000200 */
[----:B------:R-:W2:Y:S08]  /*168c0*/  LDSM.16.M88.4 R168, [R165+0x800] ;  /* 0x00080000a5a8783b */ /* 0x000eb00000000200 */
[----:B------:R-:W-:Y:S01]  /*168d0*/  LDSM.16.M88.4 R172, [R193] ;  /* 0x00000000c1ac783b */ /* 0x000fe20000000200 */
[-C--:B---3--:R-:W-:Y:S07]  /*168e0*/  HMMA.16816.F32.BF16 R4, R48, R16.reuse, RZ ;  /* 0x000000103004723c */ /* 0x088fee00000418ff */
[----:B------:R-:W3:Y:S01]  /*168f0*/  LDSM.16.M88.4 R176, [R194] ;  /* 0x00000000c2b0783b */ /* 0x000ee20000000200 */
[----:B-1----:R-:W-:Y:S07]  /*16900*/  ISETP.GT.AND P4, PT, R100, 0x3f, PT ;  /* 0x0000003f6400780c */ /* 0x002fee0003f84270 */
[----:B------:R-:W1:Y:S06]  /*16910*/  LDSM.16.M88.4 R180, [R193+0x1000] ;  /* 0x00100000c1b4783b */ /* 0x000e6c0000000200 */
[----:B------:R-:W-:Y:S02]  /*16920*/  @!P4 MOV R8, c[0x0][0x208] ;  /* 0x000082000008ca02 */ /* 0x000fe40000000f00 */
[----:B------:R-:W1:Y:S01]  /*16930*/  LDSM.16.M88.4 R184, [R202] ;  /* 0x00000000cab8783b */ /* 0x000e620000000200 */
[----:B------:R-:W-:Y:S02]  /*16940*/  @!P4 MOV R9, c[0x0][0x20c] ;  /* 0x000083000009ca02 */ /* 0x000fe40000000f00 */
[C---:B------:R-:W-:Y:S04]  /*16950*/  @!P4 LEA R28, P0, R8.reuse, R2, 0x5 ;  /* 0x00000002081cc211 */ /* 0x040fe800078028ff */
[----:B------:R-:W-:Y:S01]  /*16960*/  @!P4 LEA.HI.X R3, R8, R0, R9, 0x5, P0 ;  /* 0x000000000803c211 */ /* 0x000fe200000f2c09 */
[----:B------:R-:W1:Y:S01]  /*16970*/  LDSM.16.M88.4 R188, [R201] ;  /* 0x00000000c9bc783b */ /* 0x000e620000000200 */
[C---:B----4-:R-:W-:Y:S02]  /*16980*/  HMMA.16816.F32.BF16 R8, R44.reuse, R16, RZ ;  /* 0x000000102c08723c */ /* 0x050fe400000418ff */
[--C-:B------:R-:W-:Y:S04]  /*16990*/  IADD3 R21, P1, P0, R2, 0x20, R244.reuse ;  /* 0x0000002002157810 */ /* 0x100fe8000783e0f4 */
[C---:B------:R-:W-:Y:S01]  /*169a0*/  LEA R24, P2, R21.reuse, c[0x0][0x1f8], 0x1 ;  /* 0x00007e0015187a11 */ /* 0x040fe200078408ff */
[----:B------:R-:W4:Y:S01]  /*169b0*/  LDL R102, [R1+0x1c] ;  /* 0x00001c0001667983 */ /* 0x000f220000100800 */
[-C--:B------:R-:W-:Y:S01]  /*169c0*/  HMMA.16816.F32.BF16 R12, R44, R18.reuse, RZ ;  /* 0x000000122c0c723c */ /* 0x080fe200000418ff */
[----:B------:R-:W-:Y:S03]  /*169d0*/  IADD3.X R23, R0, RZ, R249, P1, P0 ;  /* 0x000000ff00177210 */ /* 0x000fe60000fe04f9 */
[----:B------:R-:W-:Y:S02]  /*169e0*/  IADD3 R20, P1, P0, R2, 0x40, R244 ;  /* 0x0000004002147810 */ /* 0x000fe4000783e0f4 */
[----:B------:R-:W-:Y:S02]  /*169f0*/  LEA.HI.X R25, R21, c[0x0][0x1fc], R23, 0x1, P2 ;  /* 0x00007f0015197a11 */ /* 0x000fe400010f0c17 */
[C---:B------:R-:W-:Y:S04]  /*16a00*/  HMMA.16816.F32.BF16 R16, R48.reuse, R18, RZ ;  /* 0x000000123010723c */ /* 0x040fe800000418ff */
[----:B------:R-:W-:Y:S02]  /*16a10*/  @!P4 IADD3 R2, P3, R28, R244, RZ ;  /* 0x000000f41c02c210 */ /* 0x000fe40007f7e0ff */
[--C-:B------:R-:W-:Y:S02]  /*16a20*/  IADD3.X R0, R0, RZ, R249.reuse, P1, P0 ;  /* 0x000000ff00007210 */ /* 0x100fe40000fe04f9 */
[----:B------:R-:W-:Y:S04]  /*16a30*/  LEA R30, P1, R20, c[0x0][0x1f8], 0x1 ;  /* 0x00007e00141e7a11 */ /* 0x000fe800078208ff */
[----:B------:R-:W-:Y:S02]  /*16a40*/  @!P4 LEA R36, P0, R2, c[0x0][0x1f8], 0x1 ;  /* 0x00007e000224ca11 */ /* 0x000fe400078008ff */
[----:B------:R-:W-:Y:S02]  /*16a50*/  @!P4 IADD3.X R22, R3, R249, RZ, P3, !PT ;  /* 0x000000f90316c210 */ /* 0x000fe40001ffe4ff */
[----:B------:R-:W-:Y:S02]  /*16a60*/  LEA.HI.X R31, R20, c[0x0][0x1fc], R0, 0x1, P1 ;  /* 0x00007f00141f7a11 */ /* 0x000fe400008f0c00 */
[----:B------:R-:W-:Y:S02]  /*16a70*/  @!P4 LEA.HI.X R37, R2, c[0x0][0x1fc], R22, 0x1, P0 ;  /* 0x00007f000225ca11 */ /* 0x000fe400000f0c16 */
[-C--:B-----5:R-:W-:Y:S01]  /*16a80*/  HMMA.16816.F32.BF16 R20, R48, R32.reuse, RZ ;  /* 0x000000203014723c */ /* 0x0a0fe200000418ff */
[--C-:B------:R-:W-:Y:S02]  /*16a90*/  @!P4 IADD3 R2, P1, P0, R28, 0x20, R244.reuse ;  /* 0x000000201c02c810 */ /* 0x100fe4000783e0f4 */
[----:B--2---:R-:W-:Y:S11]  /*16aa0*/  LOP3.LUT P2, RZ, R101, 0x1, RZ, 0xc0, !PT ;  /* 0x0000000165ff7812 */ /* 0x004ff6000784c0ff */
[----:B------:R-:W-:Y:S02]  /*16ab0*/  @!UPT UIADD3 URZ, URZ, URZ, URZ ;  /* 0x0000003f3f3ff290 */ /* 0x000fe4000fffe03f */
[----:B------:R-:W-:Y:S01]  /*16ac0*/  @!PT LDS RZ, [RZ] ;  /* 0x00000000fffff984 */ /* 0x000fe20000000800 */
[----:B------:R-:W-:Y:S01]  /*16ad0*/  @!PT LDS RZ, [RZ] ;  /* 0x00000000fffff984 */ /* 0x000fe20000000800 */
[----:B------:R-:W-:Y:S01]  /*16ae0*/  @!PT LDS RZ, [RZ] ;  /* 0x00000000fffff984 */ /* 0x000fe20000000800 */
[----:B------:R2:W-:Y:S08]  /*16af0*/  LDGSTS.E.BYPASS.LTC128B.128 [R203+0x1880], [R26.64], !P2 ;  /* 0x018800001acb7fae */ /* 0x0005f0000d101d46 */
[----:B------:R2:W-:Y:S08]  /*16b00*/  LDGSTS.E.BYPASS.LTC128B.128 [R203+0x2480], [R24.64], !P6 ;  /* 0x0248000018cb7fae */ /* 0x0005f0000f101d46 */
[----:B------:R5:W-:Y:S08]  /*16b10*/  LDGSTS.E.BYPASS.LTC128B.128 [R203+0x3080], [R30.64], !P5 ;  /* 0x030800001ecb7fae */ /* 0x000bf0000e901d46 */
[----:B------:R1:W-:Y:S01]  /*16b20*/  @!P4 LDGSTS.E.BYPASS.LTC128B.128 [R203+0x2080], [R36.64], !P2 ;  /* 0x0208000024cbcfae */ /* 0x0003e2000d101d46 */
[C---:B--2---:R-:W-:Y:S07]  /*16b30*/  HMMA.16816.F32.BF16 R24, R44.reuse, R32, RZ ;  /* 0x000000202c18723c */ /* 0x044fee00000418ff */
[----:B------:R-:W-:Y:S02]  /*16b40*/  @!P4 LEA R32, P3, R2, c[0x0][0x1f8], 0x1 ;  /* 0x00007e000220ca11 */ /* 0x000fe400078608ff */
[C---:B------:R-:W-:Y:S03]  /*16b50*/  @!P4 IADD3.X R33, R3.reuse, RZ, R249, P1, P0 ;  /* 0x000000ff0321c210 */ /* 0x040fe60000fe04f9 */
[----:B------:R-:W-:Y:S02]  /*16b60*/  @!P4 IADD3 R0, P2, P1, R28, 0x40, R244 ;  /* 0x000000401c00c810 */ /* 0x000fe4000795e0f4 */
[-C--:B-----5:R-:W-:Y:S01]  /*16b70*/  HMMA.16816.F32.BF16 R28, R44, R34.reuse, RZ ;  /* 0x000000222c1c723c */ /* 0x0a0fe200000418ff */
[----:B------:R-:W-:Y:S02]  /*16b80*/  @!P4 LEA.HI.X R33, R2, c[0x0][0x1fc], R33, 0x1, P3 ;  /* 0x00007f000221ca11 */ /* 0x000fe400018f0c21 */
[C---:B------:R-:W-:Y:S02]  /*16b90*/  @!P4 LEA R2, P0, R0.reuse, c[0x0][0x1f8], 0x1 ;  /* 0x00007e000002ca11 */ /* 0x040fe400078008ff */
[----:B------:R-:W-:Y:S01]  /*16ba0*/  @!P4 IADD3.X R3, R3, RZ, R249, P2, P1 ;  /* 0x000000ff0303c210 */ /* 0x000fe200017e24f9 */
[----:B------:R2:W-:Y:S03]  /*16bb0*/  @!P4 LDGSTS.E.BYPASS.LTC128B.128 [R203+0x2c80], [R32.64], !P6 ;  /* 0x02c8000020cbcfae */ /* 0x0005e6000f101d46 */
[----:B------:R-:W-:Y:S05]  /*16bc0*/  @!P4 LEA.HI.X R3, R0, c[0x0][0x1fc], R3, 0x1, P0 ;  /* 0x00007f000003ca11 */ /* 0x000fea00000f0c03 */
[----:B------:R5:W-:Y:S08]  /*16bd0*/  @!P4 LDGSTS.E.BYPASS.LTC128B.128 [R203+0x3880], [R2.64], !P5 ;  /* 0x0388000002cbcfae */ /* 0x000bf0000e901d46 */
[----:B------:R-:W0:Y:S01]  /*16be0*/  LDGDEPBAR ;  /* 0x00000000000079af */ /* 0x000e220000000000 */
[C---:B--2---:R-:W-:Y:S08]  /*16bf0*/  HMMA.16816.F32.BF16 R32, R48.reuse, R34, RZ ;  /* 0x000000223020723c */ /* 0x044ff000000418ff */
[-C--:B-1----:R-:W-:Y:S08]  /*16c00*/  HMMA.16816.F32.BF16 R36, R48, R168.reuse, RZ ;  /* 0x000000a83024723c */ /* 0x082ff000000418ff */
[C---:B------:R-:W-:Y:S08]  /*16c10*/  HMMA.16816.F32.BF16 R40, R44.reuse, R168, RZ ;  /* 0x000000a82c28723c */ /* 0x040ff000000418ff */
[-C--:B------:R-:W-:Y:S01]  /*16c20*/  HMMA.16816.F32.BF16 R44, R44, R170.reuse, RZ ;  /* 0x000000aa2c2c723c */ /* 0x080fe200000418ff */
[----:B----4-:R-:W-:Y:S07]  /*16c30*/  ISETP.GT.AND P4, PT, R204, R102, PT ;  /* 0x00000066cc00720c */ /* 0x010fee0003f84270 */
[----:B------:R-:W-:Y:S01]  /*16c40*/  HMMA.16816.F32.BF16 R48, R48, R170, RZ ;  /* 0x000000aa3030723c */ /* 0x000fe200000418ff */
[----:B------:R-:W-:Y:S07]  /*16c50*/  LDSM.16.M88.4 R168, [R192+0x2000] ;  /* 0x00200000c0a8783b */ /* 0x000fee0000000200 */
[-C--:B---3--:R-:W-:Y:S08]  /*16c60*/  HMMA.16816.F32.BF16 R4, R172, R176.reuse, R4 ;  /* 0x000000b0ac04723c */ /* 0x088ff00000041804 */
        /* <DEDUP_REMOVED lines=72> */
[----:B-----5:R-:W-:Y:S04]  /*170f0*/  FMUL.FTZ R3, R10, c[0x0][0x320] ;  /* 0x0000c8000a037a20 */ /* 0x020fe80000410000 */
        /* <DEDUP_REMOVED lines=110> */
[----:B--234-:R-:W-:Y:S01]  /*177e0*/  SHF.R.S32.HI R102, RZ, 0x1f, R100 ;  /* 0x0000001fff667819 */ /* 0x01cfe20000011464 */
[----:B------:R-:W2:Y:S03]  /*177f0*/  LDL.64 R230, [R1+0x8] ;  /* 0x0000080001e67983 */ /* 0x000ea60000100a00 */
[----:B------:R-:W-:Y:S03]  /*17800*/  LEA.HI R102, R102, R100, RZ, 0x2 ;  /* 0x0000006466667211 */ /* 0x000fe600078f10ff */
[----:B------:R-:W3:Y:S01]  /*17810*/  LDL R100, [R1+0x4] ;  /* 0x0000040001647983 */ /* 0x000ee20000100800 */
[----:B------:R-:W-:Y:S04]  /*17820*/  SHF.R.S32.HI R102, RZ, 0x2, R102 ;  /* 0x00000002ff667819 */ /* 0x000fe80000011466 */
[----:B------:R-:W-:Y:S04]  /*17830*/  IADD3 R3, -R102, 0x30, RZ ;  /* 0x0000003066037810 */ /* 0x000fe80007ffe1ff */
        /* <DEDUP_REMOVED lines=13> */
[----:B------:R-:W-:Y:S04]  /*17910*/  @P0 IMAD R5, R5, 0x30, RZ ;  /* 0x0000003005050824 */ /* 0x000fe800078e02ff */
[----:B------:R-:W-:Y:S01]  /*17920*/  @P0 IMAD.IADD R7, R5, 0x1, R7 ;  /* 0x0000000105070824 */ /* 0x000fe200078e0207 */
[C---:B--2---:R-:W-:Y:S04]  /*17930*/  @P0 IADD3 R18, P2, P1, R6.reuse, 0x20, R230 ;  /* 0x0000002006120810 */ /* 0x044fe8000795e0e6 */
[C---:B---3--:R-:W-:Y:S02]  /*17940*/  @P0 IADD3.X R20, R7.reuse, RZ, R100, P2, P1 ;  /* 0x000000ff07140210 */ /* 0x048fe400017e2464 */
        /* <DEDUP_REMOVED lines=24> */
[----:B------:R-:W-:Y:S03]  /*17ad0*/  LOP3.LUT P3, RZ, R101, 0x1, RZ, 0xc0, !PT ;  /* 0x0000000165ff7812 */ /* 0x000fe6000786c0ff */
        /* <DEDUP_REMOVED lines=12> */
[----:B------:R-:W-:Y:S05]  /*17ba0*/  @P0 LEA.HI.X R7, R19, c[0x0][0x1cc], R21, 0x1, P2 ;  /* 0x0000730013070a11 */ /* 0x000fea00010f0c15 */
[----:B------:R1:W-:Y:S06]  /*17bb0*/  @P1 LDGSTS.E.BYPASS.LTC128B.128 [R203+0x4880], [R16.64], !P6 ;  /* 0x0488000010cb1fae */ /* 0x0003ec000f101d46 */
[----:B------:R1:W-:Y:S06]  /*17bc0*/  @P1 LDGSTS.E.BYPASS.LTC128B.128 [R203+0x5480], [R14.64], !P5 ;  /* 0x054800000ecb1fae */ /* 0x0003ec000e901d46 */
[----:B------:R1:W-:Y:S06]  /*17bd0*/  @P0 LDGSTS.E.BYPASS.LTC128B.128 [R203+0x4480], [R12.64], !P3 ;  /* 0x044800000ccb0fae */ /* 0x0003ec000d901d46 */
[----:B------:R1:W-:Y:S06]  /*17be0*/  @P0 LDGSTS.E.BYPASS.LTC128B.128 [R203+0x5080], [R10.64], !P6 ;  /* 0x050800000acb0fae */ /* 0x0003ec000f101d46 */
[----:B------:R1:W-:Y:S02]  /*17bf0*/  @P0 LDGSTS.E.BYPASS.LTC128B.128 [R203+0x5c80], [R6.64], !P5 ;  /* 0x05c8000006cb0fae */ /* 0x0003e4000e901d46 */
.L_x_1313:
[----:B--234-:R-:W-:Y:S05]  /*17c00*/  BSYNC B0 ;  /* 0x0000000000007941 */ /* 0x01cfea0003800000 */
.L_x_1312:
        /* <DEDUP_REMOVED lines=55> */
[C---:B------:R-:W-:Y:S01]  /*17f80*/  FADD.FTZ R0, -R110.reuse, R0 ;  /* 0x000000006e007221 */ /* 0x040fe20000010100 */
[----:B------:R-:W-:Y:S01]  /*17f90*/  FMNMX.FTZ R3, R227, R3, !PT ;  /* 0x00000003e3037209 */ /* 0x000fe20007810000 */
[----:B------:R-:W-:Y:S01]  /*17fa0*/  FMUL.FTZ R173, R110, c[0x0][0x2d0] ;  /* 0x0000b4006ead7a20 */ /* 0x000fe20000410000 */
[----:B--2---:R-:W-:Y:S02]  /*17fb0*/  FMNMX.FTZ R109, R5, R8, !PT ;  /* 0x00000008056d7209 */ /* 0x004fe40007810000 */
[----:B------:R-:W-:Y:S01]  /*17fc0*/  FMNMX.FTZ R5, R220, R3, !PT ;  /* 0x00000003dc057209 */ /* 0x000fe20007810000 */
[----:B------:R-:W-:Y:S02]  /*17fd0*/  FMUL.FTZ R3, R0, c[0x0][0x2d0] ;  /* 0x0000b40000037a20 */ /* 0x000fe40000410000 */
[----:B------:R-:W-:Y:S01]  /*17fe0*/  FADD.FTZ R2, -R109, R2 ;  /* 0x000000026d027221 */ /* 0x000fe20000010100 */
[----:B------:R-:W-:Y:S01]  /*17ff0*/  FMNMX.FTZ R0, R216, R5, !PT ;  /* 0x00000005d8007209 */ /* 0x000fe20007810000 */
[----:B------:R1:W2:Y:S01]  /*18000*/  MUFU.EX2 R101, R3 ;  /* 0x0000000300657308 */ /* 0x0002a20000000800 */
[----:B---3--:R-:W-:Y:S01]  /*18010*/  FMNMX.FTZ R6, R6, R9, !PT ;  /* 0x0000000906067209 */ /* 0x008fe20007810000 */
[----:B------:R-:W-:Y:S01]  /*18020*/  FMUL.FTZ R2, R2, c[0x0][0x2d0] ;  /* 0x0000b40002027a20 */ /* 0x000fe20000410000 */
[----:B------:R-:W-:Y:S01]  /*18030*/  FMNMX.FTZ R0, R107, R0, !PT ;  /* 0x000000006b007209 */ /* 0x000fe20007810000 */
[----:B------:R-:W-:Y:S02]  /*18040*/  FMUL.FTZ R172, R109, c[0x0][0x2d0] ;  /* 0x0000b4006dac7a20 */ /* 0x000fe40000410000 */
[----:B------:R-:W3:Y:S01]  /*18050*/  SHFL.BFLY PT, R9, R6, 0x1, 0x1f ;  /* 0x0c201f0006097f89 */ /* 0x000ee200000e0000 */
[----:B------:R-:W-:Y:S03]  /*18060*/  FMNMX.FTZ R0, R106, R0, !PT ;  /* 0x000000006a007209 */ /* 0x000fe60007810000 */
[----:B------:R4:W5:Y:S04]  /*18070*/  MUFU.EX2 R100, R2 ;  /* 0x0000000200647308 */ /* 0x0009680000000800 */
[----:B-1----:R-:W1:Y:S01]  /*18080*/  SHFL.BFLY PT, R3, R0, 0x2, 0x1f ;  /* 0x0c401f0000037f89 */ /* 0x002e6200000e0000 */
[C---:B--2---:R-:W-:Y:S02]  /*18090*/  FMUL.FTZ R5, R101.reuse, R121 ;  /* 0x0000007965057220 */ /* 0x044fe40000410000 */
[C---:B------:R-:W-:Y:S02]  /*180a0*/  FMUL.FTZ R17, R101.reuse, R129 ;  /* 0x0000008165117220 */ /* 0x040fe40000410000 */
[C---:B------:R-:W-:Y:S01]  /*180b0*/  FMUL.FTZ R16, R101.reuse, R128 ;  /* 0x0000008065107220 */ /* 0x040fe20000410000 */
[----:B---3--:R-:W-:Y:S01]  /*180c0*/  FMNMX.FTZ R108, R6, R9, !PT ;  /* 0x00000009066c7209 */ /* 0x008fe20007810000 */
[C---:B------:R-:W-:Y:S02]  /*180d0*/  FMUL.FTZ R32, R101.reuse, R144 ;  /* 0x0000009065207220 */ /* 0x040fe40000410000 */
[----:B------:R-:W-:Y:S02]  /*180e0*/  FMUL.FTZ R33, R101, R145 ;  /* 0x0000009165217220 */ /* 0x000fe40000410000 */
[----:B----4-:R-:W-:Y:S02]  /*180f0*/  FADD.FTZ R2, -R108, R4 ;  /* 0x000000046c027221 */ /* 0x010fe40000010100 */
[--C-:B------:R-:W-:Y:S02]  /*18100*/  FFMA.FTZ R4, R185, c[0x0][0x2d0], -R173.reuse ;  /* 0x0000b400b9047a23 */ /* 0x100fe400000108ad */
[----:B------:R-:W-:Y:S02]  /*18110*/  FMUL.FTZ R2, R2, c[0x0][0x2d0] ;  /* 0x0000b40002027a20 */ /* 0x000fe40000410000 */
[----:B------:R-:W-:Y:S01]  /*18120*/  MUFU.EX2 R185, R4 ;  /* 0x0000000400b97308 */ /* 0x000fe20000000800 */
[C---:B-----5:R-:W-:Y:S02]  /*18130*/  FMUL.FTZ R6, R100.reuse, R122 ;  /* 0x0000007a64067220 */ /* 0x060fe40000410000 */
[C---:B------:R-:W-:Y:S02]  /*18140*/  FMUL.FTZ R7, R100.reuse, R123 ;  /* 0x0000007b64077220 */ /* 0x040fe40000410000 */
[----:B------:R-:W-:Y:S01]  /*18150*/  FMUL.FTZ R18, R100, R130 ;  /* 0x0000008264127220 */ /* 0x000fe20000410000 */
[----:B-1----:R-:W-:Y:S01]  /*18160*/  FMNMX.FTZ R0, R0, R3, !PT ;  /* 0x0000000300007209 */ /* 0x002fe20007810000 */
[--C-:B------:R-:W-:Y:S03]  /*18170*/  FFMA.FTZ R3, R188, c[0x0][0x2d0], -R172.reuse ;  /* 0x0000b400bc037a23 */ /* 0x100fe600000108ac */
[----:B------:R1:W2:Y:S01]  /*18180*/  MUFU.EX2 R102, R2 ;  /* 0x0000000200667308 */ /* 0x0002a20000000800 */
[C---:B------:R-:W-:Y:S02]  /*18190*/  FMUL.FTZ R19, R100.reuse, R131 ;  /* 0x0000008364137220 */ /* 0x040fe40000410000 */
[C---:B------:R-:W-:Y:S02]  /*181a0*/  FMUL.FTZ R34, R100.reuse, R146 ;  /* 0x0000009264227220 */ /* 0x040fe40000410000 */
[C---:B------:R-:W-:Y:S02]  /*181b0*/  FMUL.FTZ R35, R100.reuse, R147 ;  /* 0x0000009364237220 */ /* 0x040fe40000410000 */
[C---:B------:R-:W-:Y:S02]  /*181c0*/  FMUL.FTZ R48, R101.reuse, R160 ;  /* 0x000000a065307220 */ /* 0x040fe40000410000 */
[C---:B------:R-:W-:Y:S01]  /*181d0*/  FMUL.FTZ R49, R101.reuse, R161 ;  /* 0x000000a165317220 */ /* 0x040fe20000410000 */
[----:B------:R3:W-:Y:S01]  /*181e0*/  MUFU.EX2 R235, R3 ;  /* 0x0000000300eb7308 */ /* 0x0007e20000000800 */
[C---:B------:R-:W-:Y:S02]  /*181f0*/  FMUL.FTZ R50, R100.reuse, R162 ;  /* 0x000000a264327220 */ /* 0x040fe40000410000 */
[C---:B------:R-:W-:Y:S02]  /*18200*/  FMUL.FTZ R51, R100.reuse, R163 ;  /* 0x000000a364337220 */ /* 0x040fe40000410000 */
[C---:B------:R-:W-:Y:S01]  /*18210*/  FMUL.FTZ R52, R101.reuse, R52 ;  /* 0x0000003465347220 */ /* 0x040fe20000410000 */
[----:B------:R-:W-:Y:S01]  /*18220*/  LDSM.16.MT88.4 R160, [R166+0x1400] ;  /* 0x00140000a6a0783b */ /* 0x000fe20000004200 */
[----:B------:R-:W-:Y:S02]  /*18230*/  FMUL.FTZ R53, R101, R53 ;  /* 0x0000003565357220 */ /* 0x000fe40000410000 */
[C---:B------:R-:W-:Y:S02]  /*18240*/  FMUL.FTZ R54, R100.reuse, R54 ;  /* 0x0000003664367220 */ /* 0x040fe40000410000 */
[----:B------:R-:W-:Y:S02]  /*18250*/  FMUL.FTZ R55, R100, R55 ;  /* 0x0000003764377220 */ /* 0x000fe40000410000 */
[--C-:B------:R-:W-:Y:S02]  /*18260*/  FFMA.FTZ R128, R210, c[0x0][0x2d0], -R172.reuse ;  /* 0x0000b400d2807a23 */ /* 0x100fe400000108ac */
[--C-:B-1----:R-:W-:Y:S02]  /*18270*/  FFMA.FTZ R2, R184, c[0x0][0x2d0], -R173.reuse ;  /* 0x0000b400b8027a23 */ /* 0x102fe400000108ad */
[C---:B--2---:R-:W-:Y:S01]  /*18280*/  FMUL.FTZ R8, R102.reuse, R116 ;  /* 0x0000007466087220 */ /* 0x044fe20000410000 */
[----:B------:R1:W-:Y:S01]  /*18290*/  MUFU.EX2 R210, R128 ;  /* 0x0000008000d27308 */ /* 0x0003e20000000800 */
[C---:B------:R-:W-:Y:S02]  /*182a0*/  FMUL.FTZ R9, R102.reuse, R117 ;  /* 0x0000007566097220 */ /* 0x040fe40000410000 */
[C---:B------:R-:W-:Y:S02]  /*182b0*/  FMUL.FTZ R12, R102.reuse, R124 ;  /* 0x0000007c660c7220 */ /* 0x040fe40000410000 */
[C---:B------:R-:W-:Y:S02]  /*182c0*/  FMUL.FTZ R13, R102.reuse, R125 ;  /* 0x0000007d660d7220 */ /* 0x040fe40000410000 */
[--C-:B---3--:R-:W-:Y:S02]  /*182d0*/  FFMA.FTZ R3, R171, c[0x0][0x2d0], -R173.reuse ;  /* 0x0000b400ab037a23 */ /* 0x108fe400000108ad */
[C---:B------:R-:W-:Y:S01]  /*182e0*/  FMUL.FTZ R24, R102.reuse, R136 ;  /* 0x0000008866187220 */ /* 0x040fe20000410000 */
[----:B------:R2:W-:Y:S01]  /*182f0*/  MUFU.EX2 R236, R2 ;  /* 0x0000000200ec7308 */ /* 0x0005e20000000800 */
[C---:B------:R-:W-:Y:S02]  /*18300*/  FMUL.FTZ R25, R102.reuse, R137 ;  /* 0x0000008966197220 */ /* 0x040fe40000410000 */
[C---:B------:R-:W-:Y:S02]  /*18310*/  FMUL.FTZ R28, R102.reuse, R140 ;  /* 0x0000008c661c7220 */ /* 0x040fe40000410000 */
[C---:B------:R-:W-:Y:S02]  /*18320*/  FMUL.FTZ R29, R102.reuse, R141 ;  /* 0x0000008d661d7220 */ /* 0x040fe40000410000 */
[C---:B------:R-:W-:Y:S02]  /*18330*/  FMUL.FTZ R40, R102.reuse, R152 ;  /* 0x0000009866287220 */ /* 0x040fe40000410000 */
[C---:B------:R-:W-:Y:S01]  /*18340*/  FMUL.FTZ R41, R102.reuse, R153 ;  /* 0x0000009966297220 */ /* 0x040fe20000410000 */
[----:B------:R3:W-:Y:S01]  /*18350*/  MUFU.EX2 R238, R3 ;  /* 0x0000000300ee7308 */ /* 0x0007e20000000800 */
[C---:B------:R-:W-:Y:S02]  /*18360*/  FMUL.FTZ R44, R102.reuse, R156 ;  /* 0x0000009c662c7220 */ /* 0x040fe40000410000 */
[C---:B------:R-:W-:Y:S01]  /*18370*/  FMUL.FTZ R45, R102.reuse, R157 ;  /* 0x0000009d662d7220 */ /* 0x040fe20000410000 */
[----:B-1----:R-:W-:Y:S01]  /*18380*/  LDSM.16.MT88.4 R128, [R166+0x400] ;  /* 0x00040000a680783b */ /* 0x002fe20000004200 */
[C---:B------:R-:W-:Y:S02]  /*18390*/  FMUL.FTZ R56, R102.reuse, R56 ;  /* 0x0000003866387220 */ /* 0x040fe40000410000 */
[C---:B------:R-:W-:Y:S02]  /*183a0*/  FMUL.FTZ R57, R102.reuse, R57 ;  /* 0x0000003966397220 */ /* 0x040fe40000410000 */
[--C-:B------:R-:W-:Y:S02]  /*183b0*/  FFMA.FTZ R144, R223, c[0x0][0x2d0], -R173.reuse ;  /* 0x0000b400df907a23 */ /* 0x100fe400000108ad */
[C---:B------:R-:W-:Y:S02]  /*183c0*/  FMUL.FTZ R60, R102.reuse, R60 ;  /* 0x0000003c663c7220 */ /* 0x040fe40000410000 */
[----:B------:R-:W-:Y:S02]  /*183d0*/  FMUL.FTZ R61, R102, R61 ;  /* 0x0000003d663d7220 */ /* 0x000fe40000410000 */
[--C-:B--2---:R-:W-:Y:S02]  /*183e0*/  FFMA.FTZ R2, R187, c[0x0][0x2d0], -R172.reuse ;  /* 0x0000b400bb027a23 */ /* 0x104fe400000108ac */
[C---:B------:R-:W-:Y:S02]  /*183f0*/  FMUL.FTZ R64, R101.reuse, R64 ;  /* 0x0000004065407220 */ /* 0x040fe40000410000 */
[----:B------:R1:W2:Y:S01]  /*18400*/  MUFU.EX2 R184, R2 ;  /* 0x0000000200b87308 */ /* 0x0002a20000000800 */
[----:B------:R-:W-:Y:S02]  /*18410*/  FMUL.FTZ R65, R101, R65 ;  /* 0x0000004165417220 */ /* 0x000fe40000410000 */
[C---:B------:R-:W-:Y:S02]  /*18420*/  FMUL.FTZ R66, R100.reuse, R66 ;  /* 0x0000004264427220 */ /* 0x040fe40000410000 */
[--C-:B---3--:R-:W-:Y:S02]  /*18430*/  FFMA.FTZ R3, R169, c[0x0][0x2d0], -R173.reuse ;  /* 0x0000b400a9037a23 */ /* 0x108fe400000108ad */
[C---:B------:R-:W-:Y:S02]  /*18440*/  FMUL.FTZ R67, R100.reuse, R67 ;  /* 0x0000004364437220 */ /* 0x040fe40000410000 */
[C---:B------:R-:W-:Y:S01]  /*18450*/  FMUL.FTZ R68, R101.reuse, R68 ;  /* 0x0000004465447220 */ /* 0x040fe20000410000 */
[----:B------:R3:W4:Y:S01]  /*18460*/  MUFU.EX2 R248, R3 ;  /* 0x0000000300f87308 */ /* 0x0007220000000800 */
[----:B------:R-:W-:Y:S02]  /*18470*/  FMUL.FTZ R69, R101, R69 ;  /* 0x0000004565457220 */ /* 0x000fe40000410000 */
[C---:B------:R-:W-:Y:S02]  /*18480*/  FMUL.FTZ R70, R100.reuse, R70 ;  /* 0x0000004664467220 */ /* 0x040fe40000410000 */
[----:B------:R-:W-:Y:S02]  /*18490*/  FMUL.FTZ R71, R100, R71 ;  /* 0x0000004764477220 */ /* 0x000fe40000410000 */
[C---:B------:R-:W-:Y:S02]  /*184a0*/  FMUL.FTZ R72, R102.reuse, R72 ;  /* 0x0000004866487220 */ /* 0x040fe40000410000 */
[C---:B------:R-:W-:Y:S02]  /*184b0*/  FMUL.FTZ R73, R102.reuse, R73 ;  /* 0x0000004966497220 */ /* 0x040fe40000410000 */
[C---:B------:R-:W-:Y:S02]  /*184c0*/  FMUL.FTZ R76, R102.reuse, R76 ;  /* 0x0000004c664c7220 */ /* 0x040fe40000410000 */
[----:B------:R-:W-:Y:S01]  /*184d0*/  FMUL.FTZ R77, R102, R77 ;  /* 0x0000004d664d7220 */ /* 0x000fe20000410000 */
[----:B-1----:R-:W1:Y:S01]  /*184e0*/  SHFL.BFLY PT, R2, R0, 0x1, 0x1f ;  /* 0x0c201f0000027f89 */ /* 0x002e6200000e0000 */
[----:B--2---:R-:W-:Y:S01]  /*184f0*/  F2FP.BF16.PACK_AB R121, R235, R184 ;  /* 0x000000b8eb79723e */ /* 0x004fe200000010ff */
[C---:B------:R-:W-:Y:S02]  /*18500*/  FMUL.FTZ R80, R101.reuse, R80 ;  /* 0x0000005065507220 */ /* 0x040fe40000410000 */
[C---:B------:R-:W-:Y:S02]  /*18510*/  FMUL.FTZ R81, R101.reuse, R81 ;  /* 0x0000005165517220 */ /* 0x040fe40000410000 */
[C---:B------:R-:W-:Y:S02]  /*18520*/  FMUL.FTZ R82, R100.reuse, R82 ;  /* 0x0000005264527220 */ /* 0x040fe40000410000 */
[----:B------:R-:W-:Y:S02]  /*18530*/  FMUL.FTZ R83, R100, R83 ;  /* 0x0000005364537220 */ /* 0x000fe40000410000 */
[----:B---3--:R-:W-:Y:S01]  /*18540*/  FFMA.FTZ R3, R168, c[0x0][0x2d0], -R172 ;  /* 0x0000b400a8037a23 */ /* 0x008fe200000108ac */
[----:B----4-:R-:W-:Y:S01]  /*18550*/  F2FP.BF16.PACK_AB R122, R248, R238 ;  /* 0x000000eef87a723e */ /* 0x010fe200000010ff */
[----:B------:R-:W-:Y:S02]  /*18560*/  FMUL.FTZ R168, R108, c[0x0][0x2d0] ;  /* 0x0000b4006ca87a20 */ /* 0x000fe40000410000 */
[----:B------:R2:W-:Y:S01]  /*18570*/  MUFU.EX2 R237, R3 ;  /* 0x0000000300ed7308 */ /* 0x0005e20000000800 */
[C---:B------:R-:W-:Y:S02]  /*18580*/  FMUL.FTZ R84, R101.reuse, R84 ;  /* 0x0000005465547220 */ /* 0x040fe40000410000 */
[----:B------:R-:W-:Y:S02]  /*18590*/  FFMA.FTZ R147, R182, c[0x0][0x2d0], -R168 ;  /* 0x0000b400b6937a23 */ /* 0x000fe400000108a8 */
[C---:B------:R-:W-:Y:S02]  /*185a0*/  FMUL.FTZ R85, R101.reuse, R85 ;  /* 0x0000005565557220 */ /* 0x040fe40000410000 */
[C---:B------:R-:W-:Y:S02]  /*185b0*/  FMUL.FTZ R86, R100.reuse, R86 ;  /* 0x0000005664567220 */ /* 0x040fe40000410000 */
[----:B------:R-:W-:Y:S01]  /*185c0*/  FMUL.FTZ R87, R100, R87 ;  /* 0x0000005764577220 */ /* 0x000fe20000410000 */
[----:B-1----:R-:W-:Y:S01]  /*185d0*/  FMNMX.FTZ R2, R0, R2, !PT ;  /* 0x0000000200027209 */ /* 0x002fe20007810000 */
[----:B------:R-:W-:Y:S02]  /*185e0*/  FFMA.FTZ R0, R170, c[0x0][0x2d0], -R172 ;  /* 0x0000b400aa007a23 */ /* 0x000fe400000108ac */
[C---:B------:R-:W-:Y:S02]  /*185f0*/  FMUL.FTZ R88, R102.reuse, R88 ;  /* 0x0000005866587220 */ /* 0x040fe40000410000 */
[----:B------:R1:W3:Y:S01]  /*18600*/  MUFU.EX2 R243, R0 ;  /* 0x0000000000f37308 */ /* 0x0002e20000000800 */
[C---:B------:R-:W-:Y:S02]  /*18610*/  FMUL.FTZ R89, R102.reuse, R89 ;  /* 0x0000005966597220 */ /* 0x040fe40000410000 */
[C---:B------:R-:W-:Y:S02]  /*18620*/  FMUL.FTZ R92, R102.reuse, R92 ;  /* 0x0000005c665c7220 */ /* 0x040fe40000410000 */
[----:B------:R-:W-:Y:S02]  /*18630*/  FMUL.FTZ R93, R102, R93 ;  /* 0x0000005d665d7220 */ /* 0x000fe40000410000 */
[C---:B------:R-:W-:Y:S02]  /*18640*/  FMUL.FTZ R96, R101.reuse, R96 ;  /* 0x0000006065607220 */ /* 0x040fe40000410000 */
[----:B--2---:R-:W-:Y:S02]  /*18650*/  FFMA.FTZ R3, R190, c[0x0][0x2d0], -R168 ;  /* 0x0000b400be037a23 */ /* 0x004fe400000108a8 */
[----:B------:R-:W-:Y:S02]  /*18660*/  FMUL.FTZ R97, R101, R97 ;  /* 0x0000006165617220 */ /* 0x000fe40000410000 */
[----:B------:R2:W-:Y:S01]  /*18670*/  MUFU.EX2 R170, R3 ;  /* 0x0000000300aa7308 */ /* 0x0005e20000000800 */
[C---:B------:R-:W-:Y:S02]  /*18680*/  FMUL.FTZ R98, R100.reuse, R98 ;  /* 0x0000006264627220 */ /* 0x040fe40000410000 */
[----:B------:R-:W-:Y:S02]  /*18690*/  FMUL.FTZ R99, R100, R99 ;  /* 0x0000006364637220 */ /* 0x000fe40000410000 */
[----:B------:R-:W-:Y:S02]  /*186a0*/  FFMA.FTZ R137, R175, c[0x0][0x2d0], -R172 ;  /* 0x0000b400af897a23 */ /* 0x000fe400000108ac */
[----:B------:R-:W-:Y:S02]  /*186b0*/  FFMA.FTZ R136, R217, c[0x0][0x2d0], -R168 ;  /* 0x0000b400d9887a23 */ /* 0x000fe400000108a8 */
[----:B------:R-:W-:Y:S01]  /*186c0*/  FFMA.FTZ R141, R180, c[0x0][0x2d0], -R173 ;  /* 0x0000b400b48d7a23 */ /* 0x000fe200000108ad */
[----:B------:R-:W-:Y:S01]  /*186d0*/  MUFU.EX2 R187, R137 ;  /* 0x0000008900bb7308 */ /* 0x000fe20000000800 */
[----:B-1----:R-:W-:Y:S01]  /*186e0*/  FADD.FTZ R0, -R2, R103 ;  /* 0x0000006702007221 */ /* 0x002fe20000010100 */
[----:B---3--:R-:W-:Y:S01]  /*186f0*/  F2FP.BF16.PACK_AB R123, R243, R237 ;  /* 0x000000edf37b723e */ /* 0x008fe200000010ff */
[--C-:B------:R-:W-:Y:S02]  /*18700*/  FFMA.FTZ R103, R211, c[0x0][0x2d0], -R173.reuse ;  /* 0x0000b400d3677a23 */ /* 0x100fe400000108ad */
[----:B------:R-:W-:Y:S02]  /*18710*/  FMUL.FTZ R0, R0, c[0x0][0x2d0] ;  /* 0x0000b40000007a20 */ /* 0x000fe40000410000 */
[----:B------:R-:W-:Y:S03]  /*18720*/  FFMA.FTZ R140, R222, c[0x0][0x2d0], -R172 ;  /* 0x0000b400de8c7a23 */ /* 0x000fe600000108ac */
[----:B------:R1:W-:Y:S01]  /*18730*/  MUFU.EX2 R232, R103 ;  /* 0x0000006700e87308 */ /* 0x0003e20000000800 */
[--C-:B--2---:R-:W-:Y:S09]  /*18740*/  FFMA.FTZ R3, R189, c[0x0][0x2d0], -R168.reuse ;  /* 0x0000b400bd037a23 */ /* 0x104ff200000108a8 */
[----:B------:R2:W3:Y:S10]  /*18750*/  MUFU.EX2 R171, R3 ;  /* 0x0000000300ab7308 */ /* 0x0004f40000000800 */
[----:B------:R-:W4:Y:S01]  /*18760*/  MUFU.EX2 R0, R0 ;  /* 0x0000000000007308 */ /* 0x000f220000000800 */
[----:B-1----:R-:W-:Y:S09]  /*18770*/  FFMA.FTZ R103, R209, c[0x0][0x2d0], -R173 ;  /* 0x0000b400d1677a23 */ /* 0x002ff200000108ad */
[----:B------:R1:W-:Y:S01]  /*18780*/  MUFU.EX2 R233, R103 ;  /* 0x0000006700e97308 */ /* 0x0003e20000000800 */
[----:B--2---:R-:W-:Y:S01]  /*18790*/  FFMA.FTZ R3, R177, c[0x0][0x2d0], -R168 ;  /* 0x0000b400b1037a23 */ /* 0x004fe200000108a8 */
[----:B---3--:R-:W-:Y:S08]  /*187a0*/  F2FP.BF16.PACK_AB R116, R171, R170 ;  /* 0x000000aaab74723e */ /* 0x008ff000000010ff */
[----:B------:R2:W-:Y:S01]  /*187b0*/  MUFU.EX2 R241, R3 ;  /* 0x0000000300f17308 */ /* 0x0005e20000000800 */
[C---:B----4-:R-:W-:Y:S02]  /*187c0*/  FMUL.FTZ R10, R0.reuse, R118 ;  /* 0x00000076000a7220 */ /* 0x050fe40000410000 */
[C---:B------:R-:W-:Y:S02]  /*187d0*/  FMUL.FTZ R11, R0.reuse, R119 ;  /* 0x00000077000b7220 */ /* 0x040fe40000410000 */
[C---:B------:R-:W-:Y:S02]  /*187e0*/  FMUL.FTZ R14, R0.reuse, R126 ;  /* 0x0000007e000e7220 */ /* 0x040fe40000410000 */
[C---:B------:R-:W-:Y:S03]  /*187f0*/  FMUL.FTZ R15, R0.reuse, R127 ;  /* 0x0000007f000f7220 */ /* 0x040fe60000410000 */
[----:B------:R-:W-:Y:S01]  /*18800*/  MUFU.EX2 R182, R140 ;  /* 0x0000008c00b67308 */ /* 0x000fe20000000800 */
[----:B------:R-:W3:Y:S01]  /*18810*/  LDSM.16.MT88.4 R124, [R166+0xc00] ;  /* 0x000c0000a67c783b */ /* 0x000ee20000004200 */
[C---:B------:R-:W-:Y:S02]  /*18820*/  FMUL.FTZ R26, R0.reuse, R138 ;  /* 0x0000008a001a7220 */ /* 0x040fe40000410000 */
[----:B-1----:R-:W-:Y:S02]  /*18830*/  FFMA.FTZ R103, R207, c[0x0][0x2d0], -R172 ;  /* 0x0000b400cf677a23 */ /* 0x002fe400000108ac */
[C---:B------:R-:W-:Y:S02]  /*18840*/  FMUL.FTZ R27, R0.reuse, R139 ;  /* 0x0000008b001b7220 */ /* 0x040fe40000410000 */
[C---:B------:R-:W-:Y:S02]  /*18850*/  FMUL.FTZ R30, R0.reuse, R142 ;  /* 0x0000008e001e7220 */ /* 0x040fe40000410000 */
[----:B------:R1:W-:Y:S01]  /*18860*/  MUFU.EX2 R231, R103 ;  /* 0x0000006700e77308 */ /* 0x0003e20000000800 */
[----:B------:R-:W-:Y:S02]  /*18870*/  FMUL.FTZ R31, R0, R143 ;  /* 0x0000008f001f7220 */ /* 0x000fe40000410000 */
[----:B--2---:R-:W-:Y:S02]  /*18880*/  FFMA.FTZ R3, R176, c[0x0][0x2d0], -R168 ;  /* 0x0000b400b0037a23 */ /* 0x004fe400000108a8 */
        /* <DEDUP_REMOVED lines=12> */
[--C-:B-1----:R-:W-:Y:S02]  /*18950*/  FFMA.FTZ R103, R212, c[0x0][0x2d0], -R172.reuse ;  /* 0x0000b400d4677a23 */ /* 0x102fe400000108ac */
[C---:B------:R-:W-:Y:S02]  /*18960*/  FMUL.FTZ R78, R0.reuse, R78 ;  /* 0x0000004e004e7220 */ /* 0x040fe40000410000 */
[C---:B------:R-:W-:Y:S01]  /*18970*/  FMUL.FTZ R79, R0.reuse, R79 ;  /* 0x0000004f004f7220 */ /* 0x040fe20000410000 */
[----:B------:R1:W-:Y:S01]  /*18980*/  MUFU.EX2 R230, R103 ;  /* 0x0000006700e67308 */ /* 0x0003e20000000800 */
[C---:B------:R-:W-:Y:S02]  /*18990*/  FMUL.FTZ R90, R0.reuse, R90 ;  /* 0x0000005a005a7220 */ /* 0x040fe40000410000 */
[----:B------:R-:W-:Y:S01]  /*189a0*/  FMUL.FTZ R91, R0, R91 ;  /* 0x0000005b005b7220 */ /* 0x000fe20000410000 */
[----:B--2---:R-:W-:Y:S01]  /*189b0*/  F2FP.BF16.PACK_AB R118, R242, R241 ;  /* 0x000000f1f276723e */ /* 0x004fe200000010ff */
[----:B------:R-:W-:Y:S02]  /*189c0*/  FMUL.FTZ R3, R2, c[0x0][0x2d0] ;  /* 0x0000b40002037a20 */ /* 0x000fe40000410000 */
[----:B------:R-:W-:Y:S02]  /*189d0*/  FMUL.FTZ R94, R0, R94 ;  /* 0x0000005e005e7220 */ /* 0x000fe40000410000 */
[--C-:B------:R-:W-:Y:S02]  /*189e0*/  FFMA.FTZ R4, R186, c[0x0][0x2d0], -R3.reuse ;  /* 0x0000b400ba047a23 */ /* 0x100fe40000010803 */
[--C-:B------:R-:W-:Y:S02]  /*189f0*/  FFMA.FTZ R145, R220, c[0x0][0x2d0], -R3.reuse ;  /* 0x0000b400dc917a23 */ /* 0x100fe40000010803 */
[----:B------:R2:W4:Y:S01]  /*18a00*/  MUFU.EX2 R169, R4 ;  /* 0x0000000400a97308 */ /* 0x0005220000000800 */
[----:B------:R-:W-:Y:S02]  /*18a10*/  FFMA.FTZ R146, R216, c[0x0][0x2d0], -R3 ;  /* 0x0000b400d8927a23 */ /* 0x000fe40000010803 */
[----:B------:R-:W-:Y:S02]  /*18a20*/  FMUL.FTZ R95, R0, R95 ;  /* 0x0000005f005f7220 */ /* 0x000fe40000410000 */
[--C-:B------:R-:W-:Y:S02]  /*18a30*/  FFMA.FTZ R138, R181, c[0x0][0x2d0], -R172.reuse ;  /* 0x0000b400b58a7a23 */ /* 0x100fe400000108ac */
[--C-:B------:R-:W-:Y:S02]  /*18a40*/  FFMA.FTZ R143, R213, c[0x0][0x2d0], -R173.reuse ;  /* 0x0000b400d58f7a23 */ /* 0x100fe400000108ad */
[--C-:B------:R-:W-:Y:S01]  /*18a50*/  FFMA.FTZ R142, R174, c[0x0][0x2d0], -R173.reuse ;  /* 0x0000b400ae8e7a23 */ /* 0x100fe200000108ad */
[----:B------:R-:W-:Y:S01]  /*18a60*/  MUFU.EX2 R181, R144 ;  /* 0x0000009000b57308 */ /* 0x000fe20000000800 */
[----:B-1----:R-:W-:Y:S02]  /*18a70*/  FFMA.FTZ R103, R205, c[0x0][0x2d0], -R173 ;  /* 0x0000b400cd677a23 */ /* 0x002fe400000108ad */
[----:B------:R-:W-:Y:S02]  /*18a80*/  FFMA.FTZ R139, R218, c[0x0][0x2d0], -R172 ;  /* 0x0000b400da8b7a23 */ /* 0x000fe400000108ac */
[--C-:B------:R-:W-:Y:S05]  /*18a90*/  FFMA.FTZ R107, R107, c[0x0][0x2d0], -R3.reuse ;  /* 0x0000b4006b6b7a23 */ /* 0x100fea0000010803 */
[----:B------:R1:W-:Y:S01]  /*18aa0*/  MUFU.EX2 R229, R103 ;  /* 0x0000006700e57308 */ /* 0x0003e20000000800 */
[----:B--2---:R-:W-:Y:S02]  /*18ab0*/  FFMA.FTZ R4, R191, c[0x0][0x2d0], -R3 ;  /* 0x0000b400bf047a23 */ /* 0x004fe40000010803 */
[----:B----4-:R-:W-:Y:S07]  /*18ac0*/  FFMA.FTZ R0, R0, R250, R169 ;  /* 0x000000fa00007223 */ /* 0x010fee00000100a9 */
[----:B------:R2:W4:Y:S10]  /*18ad0*/  MUFU.EX2 R234, R4 ;  /* 0x0000000400ea7308 */ /* 0x0005340000000800 */
[----:B------:R-:W-:Y:S01]  /*18ae0*/  MUFU.EX2 R175, R145 ;  /* 0x0000009100af7308 */ /* 0x000fe20000000800 */
[----:B-1----:R-:W-:Y:S09]  /*18af0*/  FFMA.FTZ R103, R206, c[0x0][0x2d0], -R173 ;  /* 0x0000b400ce677a23 */ /* 0x002ff200000108ad */
[----:B------:R1:W-:Y:S01]  /*18b00*/  MUFU.EX2 R212, R103 ;  /* 0x0000006700d47308 */ /* 0x0003e20000000800 */
[--C-:B--2---:R-:W-:Y:S01]  /*18b10*/  FFMA.FTZ R4, R179, c[0x0][0x2d0], -R3.reuse ;  /* 0x0000b400b3047a23 */ /* 0x104fe20000010803 */
[C---:B----4-:R-:W-:Y:S01]  /*18b20*/  F2FP.BF16.PACK_AB R117, R234.reuse, R169 ;  /* 0x000000a9ea75723e */ /* 0x050fe200000010ff */
[----:B------:R-:W-:Y:S07]  /*18b30*/  FADD.FTZ R0, R234, R0 ;  /* 0x00000000ea007221 */ /* 0x000fee0000010000 */
[----:B------:R2:W4:Y:S10]  /*18b40*/  MUFU.EX2 R239, R4 ;  /* 0x0000000400ef7308 */ /* 0x0005340000000800 */
[----:B------:R-:W5:Y:S01]  /*18b50*/  MUFU.EX2 R176, R146 ;  /* 0x0000009200b07308 */ /* 0x000f620000000800 */
[----:B-1----:R-:W-:Y:S09]  /*18b60*/  FFMA.FTZ R103, R208, c[0x0][0x2d0], -R172 ;  /* 0x0000b400d0677a23 */ /* 0x002ff200000108ac */
[----:B------:R1:W-:Y:S01]  /*18b70*/  MUFU.EX2 R211, R103 ;  /* 0x0000006700d37308 */ /* 0x0003e20000000800 */
[--C-:B--2---:R-:W-:Y:S02]  /*18b80*/  FFMA.FTZ R4, R178, c[0x0][0x2d0], -R3.reuse ;  /* 0x0000b400b2047a23 */ /* 0x104fe40000010803 */
[----:B----4-:R-:W-:Y:S07]  /*18b90*/  FADD.FTZ R0, R239, R0 ;  /* 0x00000000ef007221 */ /* 0x010fee0000010000 */
[----:B------:R2:W4:Y:S01]  /*18ba0*/  MUFU.EX2 R240, R4 ;  /* 0x0000000400f07308 */ /* 0x0005220000000800 */
[----:B-----5:R-:W-:Y:S09]  /*18bb0*/  F2FP.BF16.PACK_AB R169, R176, R175 ;  /* 0x000000afb0a9723e */ /* 0x020ff200000010ff */
[----:B------:R5:W-:Y:S01]  /*18bc0*/  MUFU.EX2 R178, R147 ;  /* 0x0000009300b27308 */ /* 0x000be20000000800 */
[----:B-1----:R-:W-:Y:S09]  /*18bd0*/  FFMA.FTZ R103, R224, c[0x0][0x2d0], -R168 ;  /* 0x0000b400e0677a23 */ /* 0x002ff200000108a8 */
[----:B------:R1:W-:Y:S01]  /*18be0*/  MUFU.EX2 R208, R103 ;  /* 0x0000006700d07308 */ /* 0x0003e20000000800 */
[----:B--2---:R-:W-:Y:S01]  /*18bf0*/  FMUL.FTZ R4, R101, R120 ;  /* 0x0000007865047220 */ /* 0x004fe20000410000 */
[----:B------:R-:W-:Y:S01]  /*18c00*/  F2FP.BF16.PACK_AB R120, R236, R185 ;  /* 0x000000b9ec78723e */ /* 0x000fe200000010ff */
[C---:B----4-:R-:W-:Y:S01]  /*18c10*/  FADD.FTZ R0, R240.reuse, R0 ;  /* 0x00000000f0007221 */ /* 0x050fe20000010000 */
[----:B------:R-:W-:Y:S06]  /*18c20*/  F2FP.BF16.PACK_AB R119, R240, R239 ;  /* 0x000000eff077723e */ /* 0x000fec00000010ff */
[----:B------:R-:W-:Y:S01]  /*18c30*/  MUFU.EX2 R186, R142 ;  /* 0x0000008e00ba7308 */ /* 0x000fe20000000800 */
[-C--:B------:R-:W-:Y:S01]  /*18c40*/  HMMA.16816.F32.BF16 R4, R120, R20.reuse, R4 ;  /* 0x000000147804723c */ /* 0x080fe20000041804 */
[----:B-----5:R-:W-:Y:S07]  /*18c50*/  LDSM.16.MT88.4 R144, [R167+0x800] ;  /* 0x00080000a790783b */ /* 0x020fee0000004200 */
[C---:B------:R-:W-:Y:S01]  /*18c60*/  HMMA.16816.F32.BF16 R8, R116.reuse, R20, R8 ;  /* 0x000000147408723c */ /* 0x040fe20000041808 */
[----:B------:R-:W-:Y:S03]  /*18c70*/  MUFU.EX2 R174, R107 ;  /* 0x0000006b00ae7308 */ /* 0x000fe60000000800 */
[--C-:B-1----:R-:W-:Y:S03]  /*18c80*/  FFMA.FTZ R103, R219, c[0x0][0x2d0], -R168.reuse ;  /* 0x0000b400db677a23 */ /* 0x102fe600000108a8 */
[C---:B------:R-:W-:Y:S01]  /*18c90*/  FMUL.FTZ R20, R101.reuse, R132 ;  /* 0x0000008465147220 */ /* 0x040fe20000410000 */
[-C--:B------:R-:W-:Y:S03]  /*18ca0*/  HMMA.16816.F32.BF16 R12, R116, R22.reuse, R12 ;  /* 0x00000016740c723c */ /* 0x080fe6000004180c */
[----:B------:R1:W-:Y:S01]  /*18cb0*/  MUFU.EX2 R209, R103 ;  /* 0x0000006700d17308 */ /* 0x0003e20000000800 */
[----:B------:R-:W-:Y:S04]  /*18cc0*/  FMUL.FTZ R21, R101, R133 ;  /* 0x0000008565157220 */ /* 0x000fe80000410000 */
[C---:B------:R-:W-:Y:S05]  /*18cd0*/  HMMA.16816.F32.BF16 R16, R120.reuse, R22, R16 ;  /* 0x000000167810723c */ /* 0x040fea0000041810 */
[----:B------:R-:W-:Y:S02]  /*18ce0*/  MUFU.EX2 R179, R136 ;  /* 0x0000008800b37308 */ /* 0x000fe40000000800 */
[C---:B------:R-:W-:Y:S02]  /*18cf0*/  FMUL.FTZ R22, R100.reuse, R134 ;  /* 0x0000008664167220 */ /* 0x040fe40000410000 */
[C---:B------:R-:W-:Y:S02]  /*18d00*/  FMUL.FTZ R23, R100.reuse, R135 ;  /* 0x0000008764177220 */ /* 0x040fe40000410000 */
[----:B------:R-:W-:Y:S05]  /*18d10*/  LDSM.16.MT88.4 R132, [R166+0x1000] ;  /* 0x00100000a684783b */ /* 0x000fea0000004200 */
[-C--:B------:R-:W-:Y:S03]  /*18d20*/  HMMA.16816.F32.BF16 R20, R120, R36.reuse, R20 ;  /* 0x000000247814723c */ /* 0x080fe60000041814 */
[----:B-1----:R-:W-:Y:S04]  /*18d30*/  FFMA.FTZ R103, R215, c[0x0][0x2d0], -R3 ;  /* 0x0000b400d7677a23 */ /* 0x002fe80000010803 */
[----:B------:R1:W-:Y:S01]  /*18d40*/  MUFU.EX2 R206, R103 ;  /* 0x0000006700ce7308 */ /* 0x0003e20000000800 */
[C---:B------:R-:W-:Y:S07]  /*18d50*/  HMMA.16816.F32.BF16 R24, R116.reuse, R36, R24 ;  /* 0x000000247418723c */ /* 0x040fee0000041818 */
[C---:B------:R-:W-:Y:S01]  /*18d60*/  FMUL.FTZ R36, R101.reuse, R148 ;  /* 0x0000009465247220 */ /* 0x040fe20000410000 */
[-C--:B------:R-:W-:Y:S04]  /*18d70*/  HMMA.16816.F32.BF16 R28, R116, R38.reuse, R28 ;  /* 0x00000026741c723c */ /* 0x080fe8000004181c */
[----:B------:R-:W-:Y:S02]  /*18d80*/  FMUL.FTZ R37, R101, R149 ;  /* 0x0000009565257220 */ /* 0x000fe40000410000 */
[----:B------:R-:W-:Y:S02]  /*18d90*/  FFMA.FTZ R148, R183, c[0x0][0x2d0], -R168 ;  /* 0x0000b400b7947a23 */ /* 0x000fe400000108a8 */
[C---:B------:R-:W-:Y:S01]  /*18da0*/  HMMA.16816.F32.BF16 R32, R120.reuse, R38, R32 ;  /* 0x000000267820723c */ /* 0x040fe20000041820 */
[----:B------:R-:W2:Y:S03]  /*18db0*/  MUFU.EX2 R183, R139 ;  /* 0x0000008b00b77308 */ /* 0x000ea60000000800 */
[----:B------:R-:W-:Y:S03]  /*18dc0*/  FFMA.FTZ R101, R101, R247, R185 ;  /* 0x000000f765657223 */ /* 0x000fe600000100b9 */
[C---:B------:R-:W-:Y:S02]  /*18dd0*/  FMUL.FTZ R38, R100.reuse, R150 ;  /* 0x0000009664267220 */ /* 0x040fe40000410000 */
[C---:B------:R-:W-:Y:S02]  /*18de0*/  FMUL.FTZ R39, R100.reuse, R151 ;  /* 0x0000009764277220 */ /* 0x040fe40000410000 */
[----:B------:R-:W-:Y:S01]  /*18df0*/  MUFU.EX2 R185, R143 ;  /* 0x0000008f00b97308 */ /* 0x000fe20000000800 */
[----:B------:R-:W-:Y:S02]  /*18e00*/  FFMA.FTZ R100, R100, R246, R184 ;  /* 0x000000f664647223 */ /* 0x000fe400000100b8 */
[----:B------:R-:W-:Y:S02]  /*18e10*/  FADD.FTZ R107, R236, R101 ;  /* 0x00000065ec6b7221 */ /* 0x000fe40000010000 */
[-C--:B---3--:R-:W-:Y:S03]  /*18e20*/  HMMA.16816.F32.BF16 R36, R120, R124.reuse, R36 ;  /* 0x0000007c7824723c */ /* 0x088fe60000041824 */
[--C-:B-1----:R-:W-:Y:S02]  /*18e30*/  FFMA.FTZ R103, R214, c[0x0][0x2d0], -R3.reuse ;  /* 0x0000b400d6677a23 */ /* 0x102fe40000010803 */
[----:B------:R-:W1:Y:S03]  /*18e40*/  MUFU.EX2 R184, R138 ;  /* 0x0000008a00b87308 */ /* 0x000e660000000800 */
[C---:B------:R-:W-:Y:S04]  /*18e50*/  HMMA.16816.F32.BF16 R40, R116.reuse, R124, R40 ;  /* 0x0000007c7428723c */ /* 0x040fe80000041828 */
[----:B--2---:R-:W-:Y:S03]  /*18e60*/  F2FP.BF16.PACK_AB R101, R183, R182 ;  /* 0x000000b6b765723e */ /* 0x004fe600000010ff */
[----:B------:R2:W-:Y:S01]  /*18e70*/  MUFU.EX2 R207, R103 ;  /* 0x0000006700cf7308 */ /* 0x0005e20000000800 */
[-C--:B------:R-:W-:Y:S08]  /*18e80*/  HMMA.16816.F32.BF16 R44, R116, R126.reuse, R44 ;  /* 0x0000007e742c723c */ /* 0x080ff0000004182c */
[C---:B------:R-:W-:Y:S01]  /*18e90*/  HMMA.16816.F32.BF16 R48, R120.reuse, R126, R48 ;  /* 0x0000007e7830723c */ /* 0x040fe20000041830 */
[----:B------:R-:W3:Y:S01]  /*18ea0*/  LDSM.16.MT88.4 R124, [R167+0xc00] ;  /* 0x000c0000a77c783b */ /* 0x000ee20000004200 */
[----:B------:R-:W-:Y:S02]  /*18eb0*/  MUFU.EX2 R177, R148 ;  /* 0x0000009400b17308 */ /* 0x000fe40000000800 */
[--C-:B--2---:R-:W-:Y:S08]  /*18ec0*/  FFMA.FTZ R103, R225, c[0x0][0x2d0], -R168.reuse ;  /* 0x0000b400e1677a23 */ /* 0x104ff000000108a8 */
[----:B------:R2:W-:Y:S01]  /*18ed0*/  MUFU.EX2 R191, R103 ;  /* 0x0000006700bf7308 */ /* 0x0005e20000000800 */
[-C--:B---3--:R-:W-:Y:S03]  /*18ee0*/  HMMA.16816.F32.BF16 R52, R120, R124.reuse, R52 ;  /* 0x0000007c7834723c */ /* 0x088fe60000041834 */
[--C-:B--2---:R-:W-:Y:S06]  /*18ef0*/  FFMA.FTZ R103, R226, c[0x0][0x2d0], -R168.reuse ;  /* 0x0000b400e2677a23 */ /* 0x104fec00000108a8 */
[----:B------:R2:W-:Y:S01]  /*18f00*/  MUFU.EX2 R205, R103 ;  /* 0x0000006700cd7308 */ /* 0x0005e20000000800 */
[C---:B------:R-:W-:Y:S08]  /*18f10*/  HMMA.16816.F32.BF16 R56, R116.reuse, R124, R56 ;  /* 0x0000007c7438723c */ /* 0x040ff00000041838 */
[-C--:B------:R-:W-:Y:S08]  /*18f20*/  HMMA.16816.F32.BF16 R60, R116, R126.reuse, R60 ;  /* 0x0000007e743c723c */ /* 0x080ff0000004183c */
[C---:B------:R-:W-:Y:S01]  /*18f30*/  HMMA.16816.F32.BF16 R64, R120.reuse, R126, R64 ;  /* 0x0000007e7840723c */ /* 0x040fe20000041840 */
[----:B------:R-:W3:Y:S03]  /*18f40*/  LDSM.16.MT88.4 R124, [R166+0x1800] ;  /* 0x00180000a67c783b */ /* 0x000ee60000004200 */
[--C-:B--2---:R-:W-:Y:S04]  /*18f50*/  FFMA.FTZ R103, R228, c[0x0][0x2d0], -R3.reuse ;  /* 0x0000b400e4677a23 */ /* 0x104fe80000010803 */
[----:B------:R2:W-:Y:S04]  /*18f60*/  MUFU.EX2 R190, R103 ;  /* 0x0000006700be7308 */ /* 0x0005e80000000800 */
[----:B--2---:R-:W-:Y:S06]  /*18f70*/  FFMA.FTZ R103, R221, c[0x0][0x2d0], -R168 ;  /* 0x0000b400dd677a23 */ /* 0x004fec00000108a8 */
[----:B------:R1:W2:Y:S01]  /*18f80*/  MUFU.EX2 R180, R103 ;  /* 0x0000006700b47308 */ /* 0x0002a20000000800 */
[-C--:B---3--:R-:W-:Y:S08]  /*18f90*/  HMMA.16816.F32.BF16 R68, R120, R124.reuse, R68 ;  /* 0x0000007c7844723c */ /* 0x088ff00000041844 */
[C---:B------:R-:W-:Y:S08]  /*18fa0*/  HMMA.16816.F32.BF16 R72, R116.reuse, R124, R72 ;  /* 0x0000007c7448723c */ /* 0x040ff00000041848 */
[-C--:B------:R-:W-:Y:S04]  /*18fb0*/  HMMA.16816.F32.BF16 R76, R116, R126.reuse, R76 ;  /* 0x0000007e744c723c */ /* 0x080fe8000004184c */
[----:B-1----:R-:W-:Y:S04]  /*18fc0*/  F2FP.BF16.PACK_AB R103, R187, R184 ;  /* 0x000000b8bb67723e */ /* 0x002fe800000010ff */
[C---:B------:R-:W-:Y:S01]  /*18fd0*/  HMMA.16816.F32.BF16 R80, R120.reuse, R126, R80 ;  /* 0x0000007e7850723c */ /* 0x040fe20000041850 */
[----:B------:R-:W1:Y:S03]  /*18fe0*/  LDSM.16.MT88.4 R124, [R167+0x1800] ;  /* 0x00180000a77c783b */ /* 0x000e660000004200 */
[----:B--2---:R-:W-:Y:S04]  /*18ff0*/  F2FP.BF16.PACK_AB R168, R179, R180 ;  /* 0x000000b4b3a8723e */ /* 0x004fe800000010ff */
[-C--:B-1----:R-:W-:Y:S08]  /*19000*/  HMMA.16816.F32.BF16 R84, R120, R124.reuse, R84 ;  /* 0x0000007c7854723c */ /* 0x082ff00000041854 */
[C---:B------:R-:W-:Y:S08]  /*19010*/  HMMA.16816.F32.BF16 R88, R116.reuse, R124, R88 ;  /* 0x0000007c7458723c */ /* 0x040ff00000041858 */
[-C--:B------:R-:W-:Y:S07]  /*19020*/  HMMA.16816.F32.BF16 R92, R116, R126.reuse, R92 ;  /* 0x0000007e745c723c */ /* 0x080fee000004185c */
[--C-:B------:R-:W-:Y:S01]  /*19030*/  FFMA.FTZ R116, R227, c[0x0][0x2d0], -R3.reuse ;  /* 0x0000b400e3747a23 */ /* 0x100fe20000010803 */
[----:B------:R-:W-:Y:S01]  /*19040*/  HMMA.16816.F32.BF16 R96, R120, R126, R96 ;  /* 0x0000007e7860723c */ /* 0x000fe20000041860 */
[----:B------:R-:W1:Y:S02]  /*19050*/  LDSM.16.MT88.4 R124, [R167+0x400] ;  /* 0x00040000a77c783b */ /* 0x000e640000004200 */
[----:B------:R2:W3:Y:S01]  /*19060*/  MUFU.EX2 R189, R116 ;  /* 0x0000007400bd7308 */ /* 0x0004e20000000800 */
[----:B------:R-:W-:Y:S01]  /*19070*/  F2FP.BF16.PACK_AB R117, R230, R231 ;  /* 0x000000e7e675723e */ /* 0x000fe200000010ff */
[----:B------:R-:W-:Y:S01]  /*19080*/  FFMA.FTZ R3, R106, c[0x0][0x2d0], -R3 ;  /* 0x0000b4006a037a23 */ /* 0x000fe20000010803 */
[----:B------:R-:W-:Y:S01]  /*19090*/  F2FP.BF16.PACK_AB R118, R212, R229 ;  /* 0x000000e5d476723e */ /* 0x000fe200000010ff */
[----:B------:R-:W-:Y:S01]  /*190a0*/  FADD.FTZ R106, R235, R100 ;  /* 0x00000064eb6a7221 */ /* 0x000fe20000010000 */
[----:B------:R-:W-:Y:S04]  /*190b0*/  F2FP.BF16.PACK_AB R119, R211, R210 ;  /* 0x000000d2d377723e */ /* 0x000fe800000010ff */
[----:B------:R-:W-:Y:S01]  /*190c0*/  F2FP.BF16.PACK_AB R120, R209, R208 ;  /* 0x000000d0d178723e */ /* 0x000fe200000010ff */
[----:B------:R4:W5:Y:S01]  /*190d0*/  MUFU.EX2 R173, R3 ;  /* 0x0000000300ad7308 */ /* 0x0009620000000800 */
[----:B------:R-:W-:Y:S01]  /*190e0*/  F2FP.BF16.PACK_AB R121, R207, R206 ;  /* 0x000000cecf79723e */ /* 0x000fe200000010ff */
[----:B------:R-:W-:Y:S01]  /*190f0*/  FADD.FTZ R106, R237, R106 ;  /* 0x0000006aed6a7221 */ /* 0x000fe20000010000 */
[----:B------:R-:W-:Y:S02]  /*19100*/  F2FP.BF16.PACK_AB R122, R205, R191 ;  /* 0x000000bfcd7a723e */ /* 0x000fe400000010ff */
[----:B------:R-:W-:Y:S02]  /*19110*/  F2FP.BF16.PACK_AB R100, R185, R181 ;  /* 0x000000b5b964723e */ /* 0x000fe400000010ff */
[----:B--2---:R-:W-:Y:S02]  /*19120*/  F2FP.BF16.PACK_AB R116, R233, R232 ;  /* 0x000000e8e974723e */ /* 0x004fe400000010ff */
[----:B---3--:R-:W-:Y:S05]  /*19130*/  F2FP.BF16.PACK_AB R123, R189, R190 ;  /* 0x000000bebd7b723e */ /* 0x008fea00000010ff */
[-C--:B------:R-:W-:Y:S05]  /*19140*/  HMMA.16816.F32.BF16 R4, R116, R128.reuse, R4 ;  /* 0x000000807404723c */ /* 0x080fea0000041804 */
[----:B----4-:R-:W-:Y:S01]  /*19150*/  FFMA.FTZ R3, R102, R251, R170 ;  /* 0x000000fb66037223 */ /* 0x010fe200000100aa */
[----:B------:R-:W-:Y:S02]  /*19160*/  F2FP.BF16.PACK_AB R102, R188, R186 ;  /* 0x000000babc66723e */ /* 0x000fe400000010ff */
[C---:B------:R-:W-:Y:S04]  /*19170*/  HMMA.16816.F32.BF16 R8, R120.reuse, R128, R8 ;  /* 0x000000807808723c */ /* 0x040fe80000041808 */
[----:B------:R-:W-:Y:S01]  /*19180*/  F2FP.BF16.PACK_AB R170, R178, R177 ;  /* 0x000000b1b2aa723e */ /* 0x000fe200000010ff */
[----:B------:R-:W-:Y:S01]  /*19190*/  FADD.FTZ R172, R171, R3 ;  /* 0x00000003abac7221 */ /* 0x000fe20000010000 */
[----:B-----5:R-:W-:Y:S01]  /*191a0*/  F2FP.BF16.PACK_AB R171, R173, R174 ;  /* 0x000000aeadab723e */ /* 0x020fe200000010ff */
[----:B------:R-:W-:Y:S01]  /*191b0*/  FADD.FTZ R3, R238, R107 ;  /* 0x0000006bee037221 */ /* 0x000fe20000010000 */
[-C--:B------:R-:W-:Y:S04]  /*191c0*/  HMMA.16816.F32.BF16 R12, R120, R130.reuse, R12 ;  /* 0x00000082780c723c */ /* 0x080fe8000004180c */
[----:B------:R-:W-:Y:S04]  /*191d0*/  FADD.FTZ R3, R248, R3 ;  /* 0x00000003f8037221 */ /* 0x000fe80000010000 */
[C---:B------:R-:W-:Y:S01]  /*191e0*/  HMMA.16816.F32.BF16 R16, R116.reuse, R130, R16 ;  /* 0x000000827410723c */ /* 0x040fe20000041810 */
[----:B------:R-:W2:Y:S03]  /*191f0*/  LDSM.16.MT88.4 R128, [R167+0x1000] ;  /* 0x00100000a780783b */ /* 0x000ea60000004200 */
[----:B------:R-:W-:Y:S04]  /*19200*/  FADD.FTZ R3, R232, R3 ;  /* 0x00000003e8037221 */ /* 0x000fe80000010000 */
[-C--:B-1----:R-:W-:Y:S04]  /*19210*/  HMMA.16816.F32.BF16 R20, R116, R124.reuse, R20 ;  /* 0x0000007c7414723c */ /* 0x082fe80000041814 */
[----:B------:R-:W-:Y:S04]  /*19220*/  FADD.FTZ R3, R233, R3 ;  /* 0x00000003e9037221 */ /* 0x000fe80000010000 */
        /* <DEDUP_REMOVED lines=44> */
[----:B------:R-:W-:Y:S02]  /*194f0*/  FADD.FTZ R0, R230, R5 ;  /* 0x00000005e6007221 */ /* 0x000fe40000010000 */
[----:B------:R-:W-:Y:S02]  /*19500*/  FADD.FTZ R5, R229, R3 ;  /* 0x00000003e5057221 */ /* 0x000fe40000010000 */
[-C--:B--2---:R-:W-:Y:S04]  /*19510*/  HMMA.16816.F32.BF16 R68, R100, R8.reuse, R68 ;  /* 0x000000086444723c */ /* 0x084fe80000041844 */
[----:B------:R-:W-:Y:S02]  /*19520*/  FADD.FTZ R6, R241, R172 ;  /* 0x000000acf1067221 */ /* 0x000fe40000010000 */
[----:B------:R-:W-:Y:S02]  /*19530*/  FADD.FTZ R7, R207, R4 ;  /* 0x00000004cf077221 */ /* 0x000fe40000010000 */
[C---:B------:R-:W-:Y:S04]  /*19540*/  HMMA.16816.F32.BF16 R72, R168.reuse, R8, R72 ;  /* 0x00000008a848723c */ /* 0x040fe80000041848 */
[----:B------:R-:W-:Y:S02]  /*19550*/  FADD.FTZ R6, R242, R6 ;  /* 0x00000006f2067221 */ /* 0x000fe40000010000 */
[----:B------:R-:W-:Y:S02]  /*19560*/  FADD.FTZ R3, R190, R7 ;  /* 0x00000007be037221 */ /* 0x000fe40000010000 */
[-C--:B------:R-:W-:Y:S04]  /*19570*/  HMMA.16816.F32.BF16 R76, R168, R10.reuse, R76 ;  /* 0x0000000aa84c723c */ /* 0x080fe8000004184c */
[----:B------:R-:W-:Y:S04]  /*19580*/  FADD.FTZ R6, R208, R6 ;  /* 0x00000006d0067221 */ /* 0x000fe80000010000 */
        /* <DEDUP_REMOVED lines=29> */
[----:B------:R-:W-:-:S05]  /*19760*/  @P4 BRA `(.L_x_1314) ;  /* 0xffffcff000004947 */ /* 0x000fca000383ffff */
.L_x_1311:
[----:B------:R-:W-:Y:S02]  /*19770*/  MOV R9, 0x1f ;  /* 0x0000001f00097802 */ /* 0x000fe40000000f00 */
[----:B------:R-:W-:Y:S01]  /*19780*/  MOV R8, 0xffffffff ;  /* 0xffffffff00087802 */ /* 0x000fe20000000f00 */
[----:B------:R-:W-:Y:S05]  /*19790*/  BRA.DIV ~URZ, `(.L_x_1315) ;  /* 0x000059a27f007947 */ /* 0x000fea000b800000 */
[----:B------:R1:W2:Y:S02]  /*197a0*/  SHFL.BFLY PT, R0, R247, 0x2, 0x1f ;  /* 0x0c401f00f7007f89 */ /* 0x0002a400000e0000 */
.L_x_1395:
        /* <DEDUP_REMOVED lines=15> */
.L_x_1396:
        /* <DEDUP_REMOVED lines=11> */
[----:B------:R-:W-:Y:S02]  /*19950*/  MOV R20, 0xff800000 ;  /* 0xff80000000147802 */ /* 0x000fe40000000f00 */
[----:B------:R-:W-:Y:S02]  /*19960*/  @P1 MOV R11, 0x3f317218 ;  /* 0x3f317218000b1802 */ /* 0x000fe40000000f00 */
[----:B------:R-:W-:Y:S01]  /*19970*/  @P2 MOV R10, 0x3f317218 ;  /* 0x3f317218000a2802 */ /* 0x000fe20000000f00 */
[----:B------:R-:W2:Y:S01]  /*19980*/  @P3 MUFU.LG2 R7, R7 ;  /* 0x0000000700073308 */ /* 0x000ea20000000c00 */
[----:B-1----:R-:W-:-:S07]  /*19990*/  FMUL.FTZ R168, R0, R120 ;  /* 0x0000007800a87220 */ /* 0x002fce0000410000 */
[----:B------:R-:W1:Y:S01]  /*199a0*/  @P2 MUFU.RCP R3, R4 ;  /* 0x0000000400032308 */ /* 0x000e620000001000 */
        /* <DEDUP_REMOVED lines=25> */
[----:B------:R-:W3:Y:S01]  /*19b40*/  @P1 MUFU.LG2 R0, R6 ;  /* 0x0000000600001308 */ /* 0x000ee20000000c00 */
[----:B--2---:R-:W-:-:S02]  /*19b50*/  @P3 FMUL.FTZ R9, R7, 0.69314718246459960938 ;  /* 0x3f31721807093820 */ /* 0x004fc40000410000 */
[C---:B-1----:R-:W-:Y:S02]  /*19b60*/  FMUL.FTZ R144, R3.reuse, R122 ;  /* 0x0000007a03907220 */ /* 0x042fe40000410000 */
[C---:B------:R-:W-:Y:S02]  /*19b70*/  FMUL.FTZ R145, R3.reuse, R123 ;  /* 0x0000007b03917220 */ /* 0x040fe40000410000 */
[C---:B------:R-:W-:Y:S02]  /*19b80*/  FMUL.FTZ R148, R3.reuse, R130 ;  /* 0x0000008203947220 */ /* 0x040fe40000410000 */
[C---:B------:R-:W-:Y:S02]  /*19b90*/  FMUL.FTZ R149, R3.reuse, R131 ;  /* 0x0000008303957220 */ /* 0x040fe40000410000 */
[C---:B------:R-:W-:Y:S02]  /*19ba0*/  FMUL.FTZ R122, R3.reuse, R150 ;  /* 0x00000096037a7220 */ /* 0x040fe40000410000 */
[----:B------:R-:W-:-:S02]  /*19bb0*/  FMUL.FTZ R123, R3, R151 ;  /* 0x00000097037b7220 */ /* 0x000fc40000410000 */
[C---:B------:R-:W-:Y:S02]  /*19bc0*/  FMUL.FTZ R120, R3.reuse, R146 ;  /* 0x0000009203787220 */ /* 0x040fe40000410000 */
        /* <DEDUP_REMOVED lines=46> */
[----:B------:R-:W-:Y:S02]  /*19eb0*/  @P3 FMUL.FTZ R6, R3, c[0x0][0x2d0] ;  /* 0x0000b40003063a20 */ /* 0x000fe40000410000 */
[----:B------:R-:W-:Y:S02]  /*19ec0*/  @P1 FMUL.FTZ R3, R11, c[0x0][0x2d0] ;  /* 0x0000b4000b031a20 */ /* 0x000fe40000410000 */
[----:B------:R-:W-:Y:S02]  /*19ed0*/  @P2 FMUL.FTZ R8, R4, 0.69314718246459960938 ;  /* 0x3f31721804082820 */ /* 0x000fe40000410000 */
[----:B------:R-:W-:Y:S01]  /*19ee0*/  @P1 FFMA.FTZ R23, R3, R108, R7 ;  /* 0x0000006c03171223 */ /* 0x000fe20000010007 */
[----:B------:R-:W-:Y:S01]  /*19ef0*/  @P0 MOV R3, 0x3f317218 ;  /* 0x3f31721800030802 */ /* 0x000fe20000000f00 */
[----:B------:R-:W-:-:S02]  /*19f00*/  @P2 FMUL.FTZ R4, R10, c[0x0][0x2d0] ;  /* 0x0000b4000a042a20 */ /* 0x000fc40000410000 */
[----:B-1----:R-:W-:Y:S02]  /*19f10*/  FMUL.FTZ R84, R0, R58 ;  /* 0x0000003a00547220 */ /* 0x002fe40000410000 */
[----:B------:R-:W-:Y:S01]  /*19f20*/  @P2 FFMA.FTZ R22, R4, R109, R8 ;  /* 0x0000006d04162223 */ /* 0x000fe20000010008 */
[----:B------:R-:W-:Y:S01]  /*19f30*/  MOV R4, 0x1 ;  /* 0x0000000100047802 */ /* 0x000fe20000000f00 */
[----:B------:R-:W-:Y:S02]  /*19f40*/  @P0 FMUL.FTZ R3, R3, c[0x0][0x2d0] ;  /* 0x0000b40003030a20 */ /* 0x000fe40000410000 */
[----:B--2---:R-:W-:Y:S02]  /*19f50*/  @P0 FMUL.FTZ R2, R2, 0.69314718246459960938 ;  /* 0x3f31721802020820 */ /* 0x004fe40000410000 */
        /* <DEDUP_REMOVED lines=22> */
[----:B------:R-:W-:Y:S01]  /*1a0c0*/  FMUL.FTZ R39, R0, R95 ;  /* 0x0000005f00277220 */ /* 0x000fe20000410000 */
[----:B------:R-:W-:Y:S01]  /*1a0d0*/  PRMT R0, R4, 0x7610, R0 ;  /* 0x0000761004007816 */ /* 0x000fe20000000000 */
[----:B------:R-:W-:Y:S02]  /*1a0e0*/  @P3 FFMA.FTZ R21, R6, R110, R9 ;  /* 0x0000006e06153223 */ /* 0x000fe40000010009 */
[----:B------:R-:W-:Y:S02]  /*1a0f0*/  @P0 FFMA.FTZ R20, R3, R103, R2 ;  /* 0x0000006703140223 */ /* 0x000fe40000010002 */
.L_x_1246:
        /* <DEDUP_REMOVED lines=19> */
.L_x_1318:
[----:B--2---:R-:W-:Y:S05]  /*1a230*/  BSYNC B0 ;  /* 0x0000000000007941 */ /* 0x004fea0003800000 */
.L_x_1317:
        /* <DEDUP_REMOVED lines=130> */
.L_x_1321:
        /* <DEDUP_REMOVED lines=24> */
[----:B---3--:R-:W-:-:S04]  /*1abe0*/  IMAD.IADD R3, R3, 0x1, R78 ;  /* 0x0000000103037824 */ /* 0x008fc800078e024e */
        /* <DEDUP_REMOVED lines=42> */
[----:B---3--:R-:W-:-:S05]  /*1ae90*/  IMAD.IADD R5, R26, 0x1, R78 ;  /* 0x000000011a057824 */ /* 0x008fca00078e024e */
        /* <DEDUP_REMOVED lines=22> */
[----:B------:R-:W3:Y:S04]  /*1b000*/  LDL R18, [R1+0x18] ;  /* 0x0000180001127983 */ /* 0x000ee80000100800 */
[----:B------:R-:W1:Y:S01]  /*1b010*/  S2R R26, SR_TID.X ;  /* 0x00000000001a7919 */ /* 0x000e620000002100 */
[----:B------:R-:W-:Y:S02]  /*1b020*/  IMAD R14, R14, c[0x0][0x3a0], RZ ;  /* 0x0000e8000e0e7a24 */ /* 0x000fe400078e02ff */
[----:B--2---:R-:W-:-:S04]  /*1b030*/  IMAD.WIDE.U32 R6, R2, c[0x0][0x3a0], RZ ;  /* 0x0000e80002067a25 */ /* 0x004fc800078e00ff */
[----:B------:R-:W-:Y:S01]  /*1b040*/  IMAD R2, R2, c[0x0][0x3a4], R14 ;  /* 0x0000e90002027a24 */ /* 0x000fe200078e020e */
[--C-:B-1----:R-:W-:Y:S02]  /*1b050*/  SHF.R.S32.HI R25, RZ, 0x1f, R26.reuse ;  /* 0x0000001fff197819 */ /* 0x102fe4000001141a */
        /* <DEDUP_REMOVED lines=26> */
[----:B---3--:R-:W-:-:S05]  /*1b200*/  IMAD.SHL.U32 R3, R18, 0x2, RZ ;  /* 0x0000000212037824 */ /* 0x008fca00078e00ff */
        /* <DEDUP_REMOVED lines=23> */
.L_x_1397:
[----:B------:R-:W-:Y:S05]  /*1b380*/  BRA.DIV ~URZ, `(.L_x_1324) ;  /* 0x000040b27f007947 */ /* 0x000fea000b800000 */
[----:B------:R3:W4:Y:S02]  /*1b390*/  SHFL.IDX PT, R0, R13, RZ, 0x1c1f ;  /* 0x001c1fff0d007589 */ /* 0x00072400000e0000 */
.L_x_1398:
        /* <DEDUP_REMOVED lines=20> */
.L_x_1326:
[----:B------:R-:W-:Y:S05]  /*1b4e0*/  BSYNC B0 ;  /* 0x0000000000007941 */ /* 0x000fea0003800000 */
.L_x_1325:
[----:B------:R-:W-:Y:S05]  /*1b4f0*/  BRA.DIV ~URZ, `(.L_x_1327) ;  /* 0x00003fa27f007947 */ /* 0x000fea000b800000 */
[----:B--2---:R2:W1:Y:S04]  /*1b500*/  SHFL.IDX PT, R10, R12, 0x1, 0x1c1f ;  /* 0x003c1f000c0a7f89 */ /* 0x00446800000e0000 */
[----:B----4-:R2:W4:Y:S02]  /*1b510*/  SHFL.IDX PT, R0, R13, 0x1, 0x1c1f ;  /* 0x003c1f000d007f89 */ /* 0x01052400000e0000 */
.L_x_1399:
        /* <DEDUP_REMOVED lines=21> */
.L_x_1329:
[----:B------:R-:W-:Y:S05]  /*1b670*/  BSYNC B0 ;  /* 0x0000000000007941 */ /* 0x000fea0003800000 */
.L_x_1328:
[----:B------:R-:W-:Y:S05]  /*1b680*/  BRA.DIV ~URZ, `(.L_x_1330) ;  /* 0x00003ed27f007947 */ /* 0x000fea000b800000 */
[----:B-1----:R1:W2:Y:S02]  /*1b690*/  SHFL.IDX PT, R10, R12, 0x2, 0x1c1f ;  /* 0x005c1f000c0a7f89 */ /* 0x0022a400000e0000 */
.L_x_1400:
[----:B------:R-:W-:Y:S05]  /*1b6a0*/  BRA.DIV ~URZ, `(.L_x_1331) ;  /* 0x00003f227f007947 */ /* 0x000fea000b800000 */
[----:B----4-:R4:W1:Y:S02]  /*1b6b0*/  SHFL.IDX PT, R0, R13, 0x2, 0x1c1f ;  /* 0x005c1f000d007f89 */ /* 0x01086400000e0000 */
.L_x_1401:
        /* <DEDUP_REMOVED lines=21> */
.L_x_1333:
[----:B------:R-:W-:Y:S05]  /*1b810*/  BSYNC B0 ;  /* 0x0000000000007941 */ /* 0x000fea0003800000 */
.L_x_1332:
[----:B------:R-:W-:Y:S05]  /*1b820*/  BRA.DIV ~URZ, `(.L_x_1334) ;  /* 0x00003e027f007947 */ /* 0x000fea000b800000 */
[----:B-1----:R1:W3:Y:S04]  /*1b830*/  SHFL.IDX PT, R6, R12, 0x3, 0x1c1f ;  /* 0x007c1f000c067f89 */ /* 0x0022e800000e0000 */
[----:B------:R1:W4:Y:S02]  /*1b840*/  SHFL.IDX PT, R0, R13, 0x3, 0x1c1f ;  /* 0x007c1f000d007f89 */ /* 0x00032400000e0000 */
.L_x_1402:
        /* <DEDUP_REMOVED lines=22> */
.L_x_1322:
        /* <DEDUP_REMOVED lines=34> */
.L_x_1403:
[----:B------:R-:W-:Y:S05]  /*1bbd0*/  BRA.DIV ~URZ, `(.L_x_1337) ;  /* 0x00003b827f007947 */ /* 0x000fea000b800000 */
[----:B------:R3:W4:Y:S02]  /*1bbe0*/  SHFL.IDX PT, R0, R25, RZ, 0x1c1f ;  /* 0x001c1fff19007589 */ /* 0x00072400000e0000 */
.L_x_1404:
        /* <DEDUP_REMOVED lines=30> */
[----:B----4-:R-:W-:-:S04]  /*1bdd0*/  @!P1 LEA R2, P0, R5, R0, 0x2 ;  /* 0x0000000005029211 */ /* 0x010fc800078010ff */
        /* <DEDUP_REMOVED lines=12> */
[----:B------:R-:W-:-:S05]  /*1bea0*/  @!P3 LEA.HI.X R19, R14, R4, R29, 0x2, P0 ;  /* 0x000000040e13b211 */ /* 0x000fca00000f141d */
        /* <DEDUP_REMOVED lines=20> */
[----:B------:R-:W-:-:S03]  /*1bff0*/  @!P3 LEA R20, P0, R8, R0, 0x2 ;  /* 0x000000000814b211 */ /* 0x000fc600078010ff */
[----:B------:R2:W-:Y:S01]  /*1c000*/  @!P4 ST.E.64 [R2.64], R100 ;  /* 0x000000640200c985 */ /* 0x0005e2000c101b06 */
[----:B------:R-:W-:Y:S02]  /*1c010*/  @!P3 LEA.HI.X R21, R8, R4, R34, 0x2, P0 ;  /* 0x000000040815b211 */ /* 0x000fe400000f1422 */
[----:B----4-:R-:W-:-:S03]  /*1c020*/  @!P2 LEA R18, P0, R7, R0, 0x2 ;  /* 0x000000000712a211 */ /* 0x010fc600078010ff */
[----:B------:R4:W-:Y:S01]  /*1c030*/  @!P3 ST.E.64 [R20.64], R184 ;  /* 0x000000b81400b985 */ /* 0x0009e2000c101b06 */
[----:B------:R-:W-:-:S05]  /*1c040*/  @!P2 LEA.HI.X R19, R7, R4, R35, 0x2, P0 ;  /* 0x000000040713a211 */ /* 0x000fca00000f1423 */
[----:B------:R4:W-:Y:S01]  /*1c050*/  @!P2 ST.E.64 [R18.64], R182 ;  /* 0x000000b61200a985 */ /* 0x0009e2000c101b06 */
[----:B--2---:R-:W-:-:S04]  /*1c060*/  @!P1 LEA R2, P0, R6, R0, 0x2 ;  /* 0x0000000006029211 */ /* 0x004fc800078010ff */
[----:B------:R-:W-:-:S05]  /*1c070*/  @!P1 LEA.HI.X R3, R6, R4, R36, 0x2, P0 ;  /* 0x0000000406039211 */ /* 0x000fca00000f1424 */
[----:B------:R4:W-:Y:S04]  /*1c080*/  @!P1 ST.E.64 [R2.64], R96 ;  /* 0x0000006002009985 */ /* 0x0009e8000c101b06 */
.L_x_1339:
[----:B------:R-:W-:Y:S05]  /*1c090*/  BSYNC B0 ;  /* 0x0000000000007941 */ /* 0x000fea0003800000 */
.L_x_1338:
[----:B------:R-:W-:Y:S05]  /*1c0a0*/  BRA.DIV ~URZ, `(.L_x_1340) ;  /* 0x000037127f007947 */ /* 0x000fea000b800000 */
[----:B--2---:R2:W1:Y:S04]  /*1c0b0*/  SHFL.IDX PT, R4, R17, 0x1, 0x1c1f ;  /* 0x003c1f0011047f89 */ /* 0x00446800000e0000 */
[----:B----4-:R2:W4:Y:S02]  /*1c0c0*/  SHFL.IDX PT, R0, R25, 0x1, 0x1c1f ;  /* 0x003c1f0019007f89 */ /* 0x01052400000e0000 */
.L_x_1405:
[----:B------:R-:W-:Y:S01]  /*1c0d0*/  BSSY B0, `(.L_x_1341) ;  /* 0x0000033000007945 */ /* 0x000fe20003800000 */
[----:B------:R-:W-:Y:S05]  /*1c0e0*/  @P6 BRA `(.L_x_1342) ;  /* 0x0000031000006947 */ /* 0x000fea0003800000 */
[----:B------:R-:W5:Y:S01]  /*1c0f0*/  LDL R5, [R1+0x24] ;  /* 0x0000240001057983 */ /* 0x000f620000100800 */
[----:B------:R-:W-:Y:S02]  /*1c100*/  ISETP.GE.AND P0, PT, R16, c[0x0][0x3c8], PT ;  /* 0x0000f20010007a0c */ /* 0x000fe40003f06270 */
[----:B------:R-:W-:Y:S02]  /*1c110*/  ISETP.GE.AND P3, PT, R15, c[0x0][0x3c8], PT ;  /* 0x0000f2000f007a0c */ /* 0x000fe40003f66270 */
[----:B------:R-:W-:-:S02]  /*1c120*/  ISETP.GE.AND P5, PT, R14, c[0x0][0x3c8], PT ;  /* 0x0000f2000e007a0c */ /* 0x000fc40003fa6270 */
[----:B-----5:R-:W-:-:S13]  /*1c130*/  ISETP.GE.AND P1, PT, R5, c[0x0][0x3c8], PT ;  /* 0x0000f20005007a0c */ /* 0x020fda0003f26270 */
[----:B----4-:R-:W-:-:S04]  /*1c140*/  @!P1 LEA R2, P2, R5, R0, 0x2 ;  /* 0x0000000005029211 */ /* 0x010fc800078410ff */
[----:B-1----:R-:W-:Y:S02]  /*1c150*/  @!P1 LEA.HI.X R3, R5, R4, R27, 0x2, P2 ;  /* 0x0000000405039211 */ /* 0x002fe400010f141b */
[----:B------:R-:W-:-:S03]  /*1c160*/  @!P0 LEA R18, P2, R16, R0, 0x2 ;  /* 0x0000000010128211 */ /* 0x000fc600078410ff */
[----:B------:R1:W-:Y:S01]  /*1c170*/  @!P1 ST.E.64 [R2.64], R144 ;  /* 0x0000009002009985 */ /* 0x0003e2000c101b06 */
[----:B------:R-:W-:Y:S02]  /*1c180*/  @!P0 LEA.HI.X R19, R16, R4, R24, 0x2, P2 ;  /* 0x0000000410138211 */ /* 0x000fe400010f1418 */
[----:B------:R-:W-:Y:S02]  /*1c190*/  ISETP.GE.AND P2, PT, R13, c[0x0][0x3c8], PT ;  /* 0x0000f2000d007a0c */ /* 0x000fe40003f46270 */
[----:B------:R-:W-:Y:S01]  /*1c1a0*/  ISETP.GE.AND P1, PT, R12, c[0x0][0x3c8], PT ;  /* 0x0000f2000c007a0c */ /* 0x000fe20003f26270 */
[----:B------:R4:W-:Y:S01]  /*1c1b0*/  @!P0 ST.E.64 [R18.64], R148 ;  /* 0x0000009412008985 */ /* 0x0009e2000c101b06 */
[----:B-1----:R-:W-:-:S04]  /*1c1c0*/  @!P3 LEA R2, P4, R15, R0, 0x2 ;  /* 0x000000000f02b211 */ /* 0x002fc800078810ff */
[----:B------:R-:W-:Y:S02]  /*1c1d0*/  @!P3 LEA.HI.X R3, R15, R4, R26, 0x2, P4 ;  /* 0x000000040f03b211 */ /* 0x000fe400020f141a */
[----:B----4-:R-:W-:Y:S02]  /*1c1e0*/  @!P5 LEA R18, P0, R14, R0, 0x2 ;  /* 0x000000000e12d211 */ /* 0x010fe400078010ff */
[----:B------:R-:W-:Y:S01]  /*1c1f0*/  ISETP.GE.AND P4, PT, R10, c[0x0][0x3c8], PT ;  /* 0x0000f2000a007a0c */ /* 0x000fe20003f86270 */
        /* <DEDUP_REMOVED lines=9> */
[C---:B----4-:R-:W-:Y:S02]  /*1c290*/  @!P0 LEA R18, P2, R11.reuse, R0, 0x2 ;  /* 0x000000000b128211 */ /* 0x050fe400078410ff */
        /* <DEDUP_REMOVED lines=10> */
[----:B------:R-:W-:Y:S02]  /*1c340*/  ISETP.GE.AND P1, PT, R6, c[0x0][0x3c8], PT ;  /* 0x0000f20006007a0c */ /* 0x000fe40003f26270 */
[C---:B----4-:R-:W-:Y:S01]  /*1c350*/  @!P3 LEA R20, P0, R8.reuse, R0, 0x2 ;  /* 0x000000000814b211 */ /* 0x050fe200078010ff */
[----:B------:R1:W-:Y:S03]  /*1c360*/  @!P4 ST.E.64 [R2.64], R132 ;  /* 0x000000840200c985 */ /* 0x0003e6000c101b06 */
[----:B------:R-:W-:Y:S01]  /*1c370*/  @!P3 LEA.HI.X R21, R8, R4, R34, 0x2, P0 ;  /* 0x000000040815b211 */ /* 0x000fe200000f1422 */
[----:B------:R4:W-:Y:S01]  /*1c380*/  @!P5 ST.E.64 [R22.64], R150 ;  /* 0x000000961600d985 */ /* 0x0009e2000c101b06 */
[----:B-----5:R-:W-:-:S03]  /*1c390*/  @!P2 LEA R18, P0, R7, R0, 0x2 ;  /* 0x000000000712a211 */ /* 0x020fc600078010ff */
[----:B------:R4:W-:Y:S01]  /*1c3a0*/  @!P3 ST.E.64 [R20.64], R146 ;  /* 0x000000921400b985 */ /* 0x0009e2000c101b06 */
[----:B------:R-:W-:-:S05]  /*1c3b0*/  @!P2 LEA.HI.X R19, R7, R4, R35, 0x2, P0 ;  /* 0x000000040713a211 */ /* 0x000fca00000f1423 */
[----:B------:R4:W-:Y:S01]  /*1c3c0*/  @!P2 ST.E.64 [R18.64], R106 ;  /* 0x0000006a1200a985 */ /* 0x0009e2000c101b06 */
[----:B-1----:R-:W-:-:S04]  /*1c3d0*/  @!P1 LEA R2, P0, R6, R0, 0x2 ;  /* 0x0000000006029211 */ /* 0x002fc800078010ff */
[----:B------:R-:W-:-:S05]  /*1c3e0*/  @!P1 LEA.HI.X R3, R6, R4, R36, 0x2, P0 ;  /* 0x0000000406039211 */ /* 0x000fca00000f1424 */
[----:B------:R4:W-:Y:S04]  /*1c3f0*/  @!P1 ST.E.64 [R2.64], R98 ;  /* 0x0000006202009985 */ /* 0x0009e8000c101b06 */
.L_x_1342:
[----:B------:R-:W-:Y:S05]  /*1c400*/  BSYNC B0 ;  /* 0x0000000000007941 */ /* 0x000fea0003800000 */
.L_x_1341:
[----:B------:R-:W-:Y:S05]  /*1c410*/  BRA.DIV ~URZ, `(.L_x_1343) ;  /* 0x000034627f007947 */ /* 0x000fea000b800000 */
[----:B-1----:R1:W2:Y:S02]  /*1c420*/  SHFL.IDX PT, R4, R17, 0x2, 0x1c1f ;  /* 0x005c1f0011047f89 */ /* 0x0022a400000e0000 */
.L_x_1406:
[----:B------:R-:W-:Y:S05]  /*1c430*/  BRA.DIV ~URZ, `(.L_x_1344) ;  /* 0x000034b27f007947 */ /* 0x000fea000b800000 */
[----:B----4-:R4:W1:Y:S02]  /*1c440*/  SHFL.IDX PT, R0, R25, 0x2, 0x1c1f ;  /* 0x005c1f0019007f89 */ /* 0x01086400000e0000 */
.L_x_1407:
[----:B------:R-:W5:Y:S01]  /*1c450*/  LDL R2, [R1+0x20] ;  /* 0x0000200001027983 */ /* 0x000f620000100800 */
[----:B------:R-:W-:Y:S01]  /*1c460*/  BSSY B0, `(.L_x_1345) ;  /* 0x0000034000007945 */ /* 0x000fe20003800000 */
[----:B-----5:R-:W-:-:S13]  /*1c470*/  LOP3.LUT P0, RZ, R2, 0x1, RZ, 0xc0, !PT ;  /* 0x0000000102ff7812 */ /* 0x020fda000780c0ff */
[----:B------:R-:W-:Y:S05]  /*1c480*/  @P0 BRA `(.L_x_1346) ;  /* 0x0000031000000947 */ /* 0x000fea0003800000 */
[----:B------:R-:W5:Y:S01]  /*1c490*/  LDL R5, [R1+0x24] ;  /* 0x0000240001057983 */ /* 0x000f620000100800 */
[----:B------:R-:W-:Y:S02]  /*1c4a0*/  ISETP.GE.AND P2, PT, R16, c[0x0][0x3c8], PT ;  /* 0x0000f20010007a0c */ /* 0x000fe40003f46270 */
[----:B------:R-:W-:Y:S02]  /*1c4b0*/  ISETP.GE.AND P4, PT, R15, c[0x0][0x3c8], PT ;  /* 0x0000f2000f007a0c */ /* 0x000fe40003f86270 */
[----:B------:R-:W-:Y:S02]  /*1c4c0*/  ISETP.GE.AND P3, PT, R14, c[0x0][0x3c8], PT ;  /* 0x0000f2000e007a0c */ /* 0x000fe40003f66270 */
[----:B------:R-:W-:-:S07]  /*1c4d0*/  ISETP.GE.AND P6, PT, R11, c[0x0][0x3c8], PT ;  /* 0x0000f2000b007a0c */ /* 0x000fce0003fc6270 */
[----:B-1----:R-:W-:-:S04]  /*1c4e0*/  @!P2 LEA R20, P1, R16, R0, 0x2 ;  /* 0x000000001014a211 */ /* 0x002fc800078210ff */
[----:B--2---:R-:W-:Y:S02]  /*1c4f0*/  @!P2 LEA.HI.X R21, R16, R4, R24, 0x2, P1 ;  /* 0x000000041015a211 */ /* 0x004fe400008f1418 */
[----:B------:R-:W-:Y:S02]  /*1c500*/  ISETP.GE.AND P1, PT, R13, c[0x0][0x3c8], PT ;  /* 0x0000f2000d007a0c */ /* 0x000fe40003f26270 */
[----:B-----5:R-:W-:-:S13]  /*1c510*/  ISETP.GE.AND P0, PT, R5, c[0x0][0x3c8], PT ;  /* 0x0000f20005007a0c */ /* 0x020fda0003f06270 */
[----:B------:R-:W-:-:S04]  /*1c520*/  @!P0 LEA R2, P5, R5, R0, 0x2 ;  /* 0x0000000005028211 */ /* 0x000fc800078a10ff */
[----:B------:R-:W-:Y:S02]  /*1c530*/  @!P0 LEA.HI.X R3, R5, R4, R27, 0x2, P5 ;  /* 0x0000000405038211 */ /* 0x000fe400028f141b */
[----:B------:R-:W-:-:S03]  /*1c540*/  @!P4 LEA R18, P5, R15, R0, 0x2 ;  /* 0x000000000f12c211 */ /* 0x000fc600078a10ff */
[----:B------:R1:W-:Y:S01]  /*1c550*/  @!P0 ST.E.64 [R2.64], R46 ;  /* 0x0000002e02008985 */ /* 0x0003e2000c101b06 */
[----:B------:R-:W-:Y:S02]  /*1c560*/  ISETP.GE.AND P0, PT, R12, c[0x0][0x3c8], PT ;  /* 0x0000f2000c007a0c */ /* 0x000fe40003f06270 */
[----:B------:R-:W-:Y:S01]  /*1c570*/  @!P4 LEA.HI.X R19, R15, R4, R26, 0x2, P5 ;  /* 0x000000040f13c211 */ /* 0x000fe200028f141a */
[----:B------:R2:W-:Y:S04]  /*1c580*/  @!P2 ST.E.64 [R20.64], R48 ;  /* 0x000000301400a985 */ /* 0x0005e8000c101b06 */
[----:B------:R5:W-:Y:S01]  /*1c590*/  @!P4 ST.E.64 [R18.64], R50 ;  /* 0x000000321200c985 */ /* 0x000be2000c101b06 */
[----:B------:R-:W-:Y:S02]  /*1c5a0*/  ISETP.GE.AND P4, PT, R10, c[0x0][0x3c8], PT ;  /* 0x0000f2000a007a0c */ /* 0x000fe40003f86270 */
[----:B-1----:R-:W-:-:S04]  /*1c5b0*/  @!P3 LEA R2, P2, R14, R0, 0x2 ;  /* 0x000000000e02b211 */ /* 0x002fc800078410ff */
[----:B------:R-:W-:Y:S02]  /*1c5c0*/  @!P3 LEA.HI.X R3, R14, R4, R29, 0x2, P2 ;  /* 0x000000040e03b211 */ /* 0x000fe400010f141d */
[----:B--2---:R-:W-:-:S03]  /*1c5d0*/  @!P1 LEA R20, P5, R13, R0, 0x2 ;  /* 0x000000000d149211 */ /* 0x004fc600078a10ff */
[----:B------:R1:W-:Y:S01]  /*1c5e0*/  @!P3 ST.E.64 [R2.64], R52 ;  /* 0x000000340200b985 */ /* 0x0003e2000c101b06 */
[----:B------:R-:W-:Y:S02]  /*1c5f0*/  @!P1 LEA.HI.X R21, R13, R4, R28, 0x2, P5 ;  /* 0x000000040d159211 */ /* 0x000fe400028f141c */
[----:B-----5:R-:W-:Y:S02]  /*1c600*/  @!P6 LEA R18, P5, R11, R0, 0x2 ;  /* 0x000000000b12e211 */ /* 0x020fe400078a10ff */
        /* <DEDUP_REMOVED lines=25> */
.L_x_1346:
[----:B------:R-:W-:Y:S05]  /*1c7a0*/  BSYNC B0 ;  /* 0x0000000000007941 */ /* 0x000fea0003800000 */
.L_x_1345:
[----:B------:R-:W-:Y:S05]  /*1c7b0*/  BRA.DIV ~URZ, `(.L_x_1347) ;  /* 0x000031927f007947 */ /* 0x000fea000b800000 */
[----:B--2---:R2:W3:Y:S04]  /*1c7c0*/  SHFL.IDX PT, R4, R17, 0x3, 0x1c1f ;  /* 0x007c1f0011047f89 */ /* 0x0044e800000e0000 */
[----:B-1----:R2:W1:Y:S02]  /*1c7d0*/  SHFL.IDX PT, R0, R25, 0x3, 0x1c1f ;  /* 0x007c1f0019007f89 */ /* 0x00246400000e0000 */
.L_x_1408:
[----:B------:R-:W5:Y:S02]  /*1c7e0*/  LDL R2, [R1+0x20] ;  /* 0x0000200001027983 */ /* 0x000f640000100800 */
        /* <DEDUP_REMOVED lines=8> */
[----:B---3--:R-:W-:Y:S02]  /*1c870*/  @!P3 LEA.HI.X R23, R16, R4, R24, 0x2, P5 ;  /* 0x000000041017b211 */ /* 0x008fe400028f1418 */
[----:B------:R-:W-:-:S04]  /*1c880*/  @!P2 LEA R18, P5, R15, R0, 0x2 ;  /* 0x000000000f12a211 */ /* 0x000fc800078a10ff */
[----:B------:R-:W-:Y:S02]  /*1c890*/  @!P2 LEA.HI.X R19, R15, R4, R26, 0x2, P5 ;  /* 0x000000040f13a211 */ /* 0x000fe400028f141a */
[----:B-----5:R-:W-:-:S13]  /*1c8a0*/  ISETP.GE.AND P4, PT, R2, c[0x0][0x3c8], PT ;  /* 0x0000f20002007a0c */ /* 0x020fda0003f86270 */
[----:B------:R-:W-:-:S04]  /*1c8b0*/  @!P4 LEA R20, P6, R2, R0, 0x2 ;  /* 0x000000000214c211 */ /* 0x000fc800078c10ff */
[----:B------:R-:W-:Y:S02]  /*1c8c0*/  @!P4 LEA.HI.X R21, R2, R4, R27, 0x2, P6 ;  /* 0x000000040215c211 */ /* 0x000fe400030f141b */
[CC--:B------:R-:W-:Y:S02]  /*1c8d0*/  @!P1 LEA R16, P6, R14.reuse, R0.reuse, 0x2 ;  /* 0x000000000e109211 */ /* 0x0c0fe400078c10ff */
[C---:B------:R-:W-:Y:S01]  /*1c8e0*/  @!P0 LEA R2, P5, R13.reuse, R0, 0x2 ;  /* 0x000000000d028211 */ /* 0x040fe200078a10ff */
[----:B------:R-:W-:Y:S01]  /*1c8f0*/  @!P4 ST.E.64 [R20.64], R86 ;  /* 0x000000561400c985 */ /* 0x000fe2000c101b06 */
[-C--:B--2---:R-:W-:Y:S02]  /*1c900*/  @!P1 LEA.HI.X R17, R14, R4.reuse, R29, 0x2, P6 ;  /* 0x000000040e119211 */ /* 0x084fe400030f141d */
[----:B------:R-:W-:Y:S01]  /*1c910*/  ISETP.GE.AND P6, PT, R12, c[0x0][0x3c8], PT ;  /* 0x0000f2000c007a0c */ /* 0x000fe20003fc6270 */
[----:B------:R-:W-:Y:S01]  /*1c920*/  @!P3 ST.E.64 [R22.64], R82 ;  /* 0x000000521600b985 */ /* 0x000fe2000c101b06 */
[----:B------:R-:W-:-:S02]  /*1c930*/  @!P0 LEA.HI.X R3, R13, R4, R28, 0x2, P5 ;  /* 0x000000040d038211 */ /* 0x000fc400028f141c */
[----:B------:R-:W-:Y:S01]  /*1c940*/  ISETP.GE.AND P5, PT, R11, c[0x0][0x3c8], PT ;  /* 0x0000f2000b007a0c */ /* 0x000fe20003fa6270 */
[----:B------:R1:W-:Y:S01]  /*1c950*/  @!P2 ST.E.64 [R18.64], R72 ;  /* 0x000000481200a985 */ /* 0x0003e2000c101b06 */
[----:B------:R-:W-:Y:S02]  /*1c960*/  ISETP.GE.AND P4, PT, R10, c[0x0][0x3c8], PT ;  /* 0x0000f2000a007a0c */ /* 0x000fe40003f86270 */
[----:B------:R-:W-:Y:S01]  /*1c970*/  ISETP.GE.AND P3, PT, R9, c[0x0][0x3c8], PT ;  /* 0x0000f20009007a0c */ /* 0x000fe20003f66270 */
[----:B------:R2:W-:Y:S01]  /*1c980*/  @!P1 ST.E.64 [R16.64], R66 ;  /* 0x0000004210009985 */ /* 0x0005e2000c101b06 */
[----:B------:R-:W-:-:S03]  /*1c990*/  ISETP.GE.AND P2, PT, R8, c[0x0][0x3c8], PT ;  /* 0x0000f20008007a0c */ /* 0x000fc60003f46270 */
[----:B------:R3:W-:Y:S01]  /*1c9a0*/  @!P0 ST.E.64 [R2.64], R42 ;  /* 0x0000002a02008985 */ /* 0x0007e2000c101b06 */
[----:B-1----:R-:W-:-:S03]  /*1c9b0*/  @!P6 LEA R18, P0, R12, R0, 0x2 ;  /* 0x000000000c12e211 */ /* 0x002fc600078010ff */
[C---:B--2---:R-:W-:Y:S02]  /*1c9c0*/  @!P5 LEA R16, P1, R11.reuse, R0, 0x2 ;  /* 0x000000000b10d211 */ /* 0x044fe400078210ff */
[----:B------:R-:W-:Y:S02]  /*1c9d0*/  @!P6 LEA.HI.X R19, R12, R4, R30, 0x2, P0 ;  /* 0x000000040c13e211 */ /* 0x000fe400000f141e */
[C---:B------:R-:W-:Y:S02]  /*1c9e0*/  @!P4 LEA R14, P0, R10.reuse, R0, 0x2 ;  /* 0x000000000a0ec211 */ /* 0x040fe400078010ff */
        /* <DEDUP_REMOVED lines=21> */
.L_x_1320:
        /* <DEDUP_REMOVED lines=22> */
.L_x_1348:
        /* <DEDUP_REMOVED lines=57> */
.L_x_1350:
[----:B------:R-:W-:Y:S05]  /*1d030*/  BSYNC B0 ;  /* 0x0000000000007941 */ /* 0x000fea0003800000 */
.L_x_1349:
        /* <DEDUP_REMOVED lines=47> */
.L_x_1409:
[----:B------:R-:W-:Y:S05]  /*1d330*/  BRA.DIV ~URZ, `(.L_x_1352) ;  /* 0x000027427f007947 */ /* 0x000fea000b800000 */
[----:B------:R3:W4:Y:S02]  /*1d340*/  SHFL.IDX PT, R0, R12, RZ, 0x1c1f ;  /* 0x001c1fff0c007589 */ /* 0x00072400000e0000 */
.L_x_1410:
        /* <DEDUP_REMOVED lines=21> */
.L_x_1354:
[----:B------:R-:W-:Y:S05]  /*1d4a0*/  BSYNC B0 ;  /* 0x0000000000007941 */ /* 0x000fea0003800000 */
.L_x_1353:
[----:B------:R-:W-:Y:S05]  /*1d4b0*/  BRA.DIV ~URZ, `(.L_x_1355) ;  /* 0x000026227f007947 */ /* 0x000fea000b800000 */
[----:B--2---:R2:W1:Y:S04]  /*1d4c0*/  SHFL.IDX PT, R8, R9, 0x1, 0x1c1f ;  /* 0x003c1f0009087f89 */ /* 0x00446800000e0000 */
[----:B----4-:R2:W4:Y:S02]  /*1d4d0*/  SHFL.IDX PT, R0, R12, 0x1, 0x1c1f ;  /* 0x003c1f000c007f89 */ /* 0x01052400000e0000 */
.L_x_1411:
        /* <DEDUP_REMOVED lines=21> */
.L_x_1357:
[----:B------:R-:W-:Y:S05]  /*1d630*/  BSYNC B0 ;  /* 0x0000000000007941 */ /* 0x000fea0003800000 */
.L_x_1356:
[----:B------:R-:W-:Y:S05]  /*1d640*/  BRA.DIV ~URZ, `(.L_x_1358) ;  /* 0x000025527f007947 */ /* 0x000fea000b800000 */
[----:B-1----:R1:W2:Y:S02]  /*1d650*/  SHFL.IDX PT, R8, R9, 0x2, 0x1c1f ;  /* 0x005c1f0009087f89 */ /* 0x0022a400000e0000 */
.L_x_1412:
[----:B------:R-:W-:Y:S05]  /*1d660*/  BRA.DIV ~URZ, `(.L_x_1359) ;  /* 0x000025a27f007947 */ /* 0x000fea000b800000 */
[----:B----4-:R4:W1:Y:S02]  /*1d670*/  SHFL.IDX PT, R0, R12, 0x2, 0x1c1f ;  /* 0x005c1f000c007f89 */ /* 0x01086400000e0000 */
.L_x_1413:
        /* <DEDUP_REMOVED lines=21> */
.L_x_1361:
[----:B------:R-:W-:Y:S05]  /*1d7d0*/  BSYNC B0 ;  /* 0x0000000000007941 */ /* 0x000fea0003800000 */
.L_x_1360:
[----:B------:R-:W-:Y:S05]  /*1d7e0*/  BRA.DIV ~URZ, `(.L_x_1362) ;  /* 0x000024827f007947 */ /* 0x000fea000b800000 */
[----:B--2---:R2:W3:Y:S04]  /*1d7f0*/  SHFL.IDX PT, R8, R9, 0x3, 0x1c1f ;  /* 0x007c1f0009087f89 */ /* 0x0044e800000e0000 */
[----:B-1----:R2:W1:Y:S02]  /*1d800*/  SHFL.IDX PT, R0, R12, 0x3, 0x1c1f ;  /* 0x007c1f000c007f89 */ /* 0x00246400000e0000 */
.L_x_1414:
        /* <DEDUP_REMOVED lines=20> */
.L_x_1335:
[----:B------:R-:W-:Y:S05]  /*1d950*/  BSYNC B1 ;  /* 0x0000000000017941 */ /* 0x000fea0003800000 */
.L_x_1319:
        /* <DEDUP_REMOVED lines=15> */
.L_x_1415:
[----:B------:R-:W-:Y:S05]  /*1da50*/  BRA.DIV ~URZ, `(.L_x_1365) ;  /* 0x000023427f007947 */ /* 0x000fea000b800000 */
[----:B------:R3:W4:Y:S02]  /*1da60*/  SHFL.IDX PT, R8, R74, 0x1, 0x1f ;  /* 0x00201f004a087f89 */ /* 0x00072400000e0000 */
.L_x_1416:
        /* <DEDUP_REMOVED lines=19> */
.L_x_1417:
        /* <DEDUP_REMOVED lines=16> */
.L_x_1418:
[----:B---3--:R-:W-:Y:S01]  /*1dca0*/  IMAD R0, R0, c[0x0][0x538], RZ ;  /* 0x00014e0000007a24 */ /* 0x008fe200078e02ff */
[----:B------:R-:W-:Y:S04]  /*1dcb0*/  BSSY B1, `(.L_x_1368) ;  /* 0x00000ce000017945 */ /* 0x000fe80003800000 */
[----:B----4-:R-:W-:-:S04]  /*1dcc0*/  IADD3 R8, R0, R8, RZ ;  /* 0x0000000800087210 */ /* 0x010fc80007ffe0ff */
[----:B--2---:R-:W-:-:S13]  /*1dcd0*/  ISETP.GT.AND P0, PT, R8, R9, PT ;  /* 0x000000090800720c */ /* 0x004fda0003f04270 */
[----:B------:R-:W-:Y:S05]  /*1dce0*/  @P0 BRA `(.L_x_1369) ;  /* 0x0000025000000947 */ /* 0x000fea0003800000 */
.L_x_1373:
        /* <DEDUP_REMOVED lines=17> */
.L_x_1419:
        /* <DEDUP_REMOVED lines=16> */
.L_x_1420:
[----:B--2---:R-:W-:-:S05]  /*1df00*/  IMAD R0, R0, c[0x0][0x538], RZ ;  /* 0x00014e0000007a24 */ /* 0x004fca00078e02ff */
[----:B------:R-:W-:-:S04]  /*1df10*/  IADD3 R8, R0, R8, RZ ;  /* 0x0000000800087210 */ /* 0x000fc80007ffe0ff */
[----:B------:R-:W-:-:S13]  /*1df20*/  ISETP.GT.AND P0, PT, R8, R9, PT ;  /* 0x000000090800720c */ /* 0x000fda0003f04270 */
[----:B-1----:R-:W-:Y:S05]  /*1df30*/  @!P0 BRA `(.L_x_1373) ;  /* 0xfffffdb000008947 */ /* 0x002fea000383ffff */
.L_x_1369:
[----:B------:R-:W-:-:S05]  /*1df40*/  IADD3 R11, -R0, R8, RZ ;  /* 0x00000008000b7210 */ /* 0x000fca0007ffe1ff */
[----:B------:R-:W-:-:S05]  /*1df50*/  IMAD R0, R4, c[0x0][0x538], R11 ;  /* 0x00014e0004007a24 */ /* 0x000fca00078e020b */
[----:B------:R-:W-:Y:S01]  /*1df60*/  ISETP.GT.AND P0, PT, R0, R9, PT ;  /* 0x000000090000720c */ /* 0x000fe20003f04270 */
[----:B------:R-:W-:-:S12]  /*1df70*/  BRA.DIV ~URZ, `(.L_x_1374) ;  /* 0x000022627f007947 */ /* 0x000fd8000b800000 */
[----:B------:R-:W-:-:S03]  /*1df80*/  VOTE.ANY R12, PT, !P0 ;  /* 0x00000000000c7806 */ /* 0x000fc600040e0100 */
.L_x_1421:
[----:B------:R-:W2:Y:S01]  /*1df90*/  LDL.LU R0, [R1+0x44] ;  /* 0x0000440001007983 */ /* 0x000ea20000300800 */
[----:B------:R-:W2:Y:S02]  /*1dfa0*/  POPC R8, R12 ;  /* 0x0000000c00087309 */ /* 0x000ea40000000000 */
[----:B--2---:R-:W-:-:S05]  /*1dfb0*/  IADD3 R0, R8, R0, RZ ;  /* 0x0000000008007210 */ /* 0x004fca0007ffe0ff */
[----:B------:R2:W-:Y:S01]  /*1dfc0*/  STL [R1+0x44], R0 ;  /* 0x0000440001007387 */ /* 0x0005e20000100800 */
[----:B------:R-:W-:Y:S05]  /*1dfd0*/  BRA.DIV ~URZ, `(.L_x_1375) ;  /* 0x000022527f007947 */ /* 0x000fea000b800000 */
[----:B------:R3:W4:Y:S04]  /*1dfe0*/  SHFL.IDX PT, R10, R6, R8, 0x1f ;  /* 0x00001f08060a7589 */ /* 0x00072800000e0000 */
[----:B------:R3:W1:Y:S02]  /*1dff0*/  SHFL.IDX PT, R7, R7, R8, 0x1f ;  /* 0x00001f0807077589 */ /* 0x00066400000e0000 */
.L_x_1422:
[----:B------:R-:W-:Y:S01]  /*1e000*/  ISETP.NE.AND P0, PT, R12, RZ, PT ;  /* 0x000000ff0c00720c */ /* 0x000fe20003f05270 */
[----:B------:R-:W-:-:S12]  /*1e010*/  BSSY B0, `(.L_x_1376) ;  /* 0x0000005000007945 */ /* 0x000fd80003800000 */
[----:B------:R-:W-:Y:S05]  /*1e020*/  @!P0 BRA `(.L_x_1377) ;  /* 0x0000003000008947 */ /* 0x000fea0003800000 */
[----:B------:R-:W-:Y:S01]  /*1e030*/  IADD3 R3, R8, -0x1, RZ ;  /* 0xffffffff08037810 */ /* 0x000fe20007ffe0ff */
[----:B------:R-:W-:Y:S05]  /*1e040*/  BRA.DIV ~URZ, `(.L_x_1378) ;  /* 0x000022b27f007947 */ /* 0x000fea000b800000 */
[----:B------:R2:W3:Y:S02]  /*1e050*/  SHFL.IDX PT, R13, R4, R3, 0x1f ;  /* 0x00001f03040d7589 */ /* 0x0004e400000e0000 */
.L_x_1377:
[----:B------:R-:W-:Y:S05]  /*1e060*/  BSYNC B0 ;  /* 0x0000000000007941 */ /* 0x000fea0003800000 */
.L_x_1376:
        /* <DEDUP_REMOVED lines=68> */
.L_x_1380:
        /* <DEDUP_REMOVED lines=68> */
.L_x_1381:
[----:B------:R-:W-:Y:S05]  /*1e8f0*/  BSYNC B0 ;  /* 0x0000000000007941 */ /* 0x000fea0003800000 */
.L_x_1379:
[----:B------:R-:W-:-:S04]  /*1e900*/  LOP3.LUT R2, RZ, R2, RZ, 0x33, !PT ;  /* 0x00000002ff027212 */ /* 0x000fc800078e33ff */
[----:B-1----:R-:W-:-:S05]  /*1e910*/  IADD3 R0, R2, R10, RZ ;  /* 0x0000000a02007210 */ /* 0x002fca0007ffe0ff */
[----:B------:R1:W-:Y:S01]  /*1e920*/  STL [R1+0x3c], R0 ;  /* 0x00003c0001007387 */ /* 0x0003e20000100800 */
[----:B------:R-:W-:Y:S05]  /*1e930*/  BRA `(.L_x_1382) ;  /* 0x0000005000007947 */ /* 0x000fea0003800000 */
.L_x_1370:
[----:B------:R-:W-:Y:S01]  /*1e940*/  MOV R0, c[0x0][0x53c] ;  /* 0x00014f0000007a02 */ /* 0x000fe20000000f00 */
[----:B------:R2:W-:Y:S04]  /*1e950*/  STL [R1+0x38], R9 ;  /* 0x0000380901007387 */ /* 0x0005e80000100800 */
[----:B------:R2:W-:Y:S04]  /*1e960*/  STL [R1+0x3c], RZ ;  /* 0x00003cff01007387 */ /* 0x0005e80000100800 */
[----:B------:R2:W-:Y:S04]  /*1e970*/  STL [R1+0x40], RZ ;  /* 0x000040ff01007387 */ /* 0x0005e80000100800 */
[----:B------:R2:W-:Y:S02]  /*1e980*/  STL [R1+0x44], R0 ;  /* 0x0000440001007387 */ /* 0x0005e40000100800 */
.L_x_1382:
[----:B------:R-:W-:Y:S05]  /*1e990*/  BSYNC B1 ;  /* 0x0000000000017941 */ /* 0x000fea0003800000 */
.L_x_1368:
        /* <DEDUP_REMOVED lines=9> */
.L_x_1363:
[----:B--2---:R-:W2:Y:S02]  /*1ea30*/  LDL R0, [R1+0x44] ;  /* 0x0000440001007983 */ /* 0x004ea40000100800 */
[----:B--2---:R-:W-:-:S13]  /*1ea40*/  ISETP.GE.AND P0, PT, R0, c[0x0][0x53c], PT ;  /* 0x00014f0000007a0c */ /* 0x004fda0003f06270 */
[----:B-1----:R-:W-:Y:S01]  /*1ea50*/  @P0 CALL.REL.NOINC `(.L_x_1383) ;  /* 0x0000001000000944 */ /* 0x002fe20003c00000 */
[----:B------:R-:W-:Y:S05]  /*1ea60*/  BRA `(.L_x_1384) ;  /* 0xfffe355000007947 */ /* 0x000fea000383ffff */
.L_x_1383:
[----:B------:R-:W-:Y:S05]  /*1ea70*/  EXIT ;  /* 0x000000000000794d */ /* 0x000fea0003800000 */
.L_x_1199:
[----:B------:R-:W-:Y:S01]  /*1ea80*/  IMAD.MOV.U32 R0, RZ, RZ, R5 ;  /* 0x000000ffff007224 */ /* 0x000fe200078e0005 */
[----:B------:R-:W-:Y:S02]  /*1ea90*/  MOV R2, 0x1 ;  /* 0x0000000100027802 */ /* 0x000fe40000000f00 */
[----:B------:R-:W-:Y:S02]  /*1eaa0*/  MOV R3, 0x1eac0 ;  /* 0x0001eac000037802 */ /* 0x000fe40000000f00 */
[----:B------:R-:W-:Y:S05]  /*1eab0*/  CALL.REL.NOINC `($__internal_24_$__cuda_sm70_shflsync_up_p) ;  /* 0x0000193000007944 */ /* 0x000fea0003c00000 */
[----:B------:R-:W-:Y:S01]  /*1eac0*/  MOV R0, R4 ;  /* 0x0000000400007202 */ /* 0x000fe20000000f00 */
[----:B------:R-:W-:Y:S05]  /*1ead0*/  BRA `(.L_x_1385) ;  /* 0xfffe198000007947 */ /* 0x000fea000383ffff */
.L_x_1200:
[----:B------:R-:W-:Y:S01]  /*1eae0*/  IMAD.MOV.U32 R0, RZ, RZ, R5 ;  /* 0x000000ffff007224 */ /* 0x000fe200078e0005 */
[----:B------:R-:W-:Y:S02]  /*1eaf0*/  MOV R2, 0x2 ;  /* 0x0000000200027802 */ /* 0x000fe40000000f00 */
[----:B------:R-:W-:Y:S02]  /*1eb00*/  MOV R3, 0x1eb20 ;  /* 0x0001eb2000037802 */ /* 0x000fe40000000f00 */
[----:B------:R-:W-:Y:S05]  /*1eb10*/  CALL.REL.NOINC `($__internal_24_$__cuda_sm70_shflsync_up_p) ;  /* 0x000018d000007944 */ /* 0x000fea0003c00000 */
[----:B------:R-:W-:Y:S01]  /*1eb20*/  SEL R0, R4, RZ, P4 ;  /* 0x000000ff04007207 */ /* 0x000fe20002000000 */
[----:B------:R-:W-:Y:S01]  /*1eb30*/  IMAD.MOV.U32 R2, RZ, RZ, 0x4 ;  /* 0x00000004ff027424 */ /* 0x000fe200078e00ff */
[----:B------:R-:W-:-:S03]  /*1eb40*/  MOV R3, 0x1eb70 ;  /* 0x0001eb7000037802 */ /* 0x000fc60000000f00 */
[----:B------:R-:W-:Y:S02]  /*1eb50*/  IMAD.IADD R0, R5, 0x1, R0 ;  /* 0x0000000105007824 */ /* 0x000fe400078e0200 */
        /* <DEDUP_REMOVED lines=14> */
[----:B------:R-:W-:Y:S01]  /*1ec40*/  IMAD.IADD R4, R0, 0x1, R4 ;  /* 0x0000000100047824 */ /* 0x000fe200078e0204 */
[----:B------:R-:W-:-:S03]  /*1ec50*/  MOV R0, 0x1f ;  /* 0x0000001f00007802 */ /* 0x000fc60000000f00 */
[----:B------:R-:W-:Y:S02]  /*1ec60*/  IMAD.MOV.U32 R5, RZ, RZ, R4 ;  /* 0x000000ffff057224 */ /* 0x000fe400078e0004 */
[----:B------:R-:W-:Y:S05]  /*1ec70*/  CALL.REL.NOINC `($__internal_23_$__cuda_sm70_shflsync_idx_p) ;  /* 0x0000172000007944 */ /* 0x000fea0003c00000 */
[----:B------:R-:W-:Y:S05]  /*1ec80*/  BRA `(.L_x_1386) ;  /* 0xfffe18d000007947 */ /* 0x000fea000383ffff */
.L_x_1202:
[----:B------:R-:W-:Y:S02]  /*1ec90*/  SEL R0, RZ, 0x1, P0 ;  /* 0x00000001ff007807 */ /* 0x000fe40000000000 */
[----:B------:R-:W-:Y:S02]  /*1eca0*/  MOV R2, 0x1ecc0 ;  /* 0x0001ecc000027802 */ /* 0x000fe40000000f00 */
[----:B------:R-:W-:Y:S05]  /*1ecb0*/  CALL.REL.NOINC `($__internal_25_$__cuda_sm70_votesync_ballot) ;  /* 0x000017a000007944 */ /* 0x000fea0003c00000 */
[----:B------:R-:W-:Y:S01]  /*1ecc0*/  MOV R10, R0 ;  /* 0x00000000000a7202 */ /* 0x000fe20000000f00 */
[----:B------:R-:W-:Y:S05]  /*1ecd0*/  BRA `(.L_x_1387) ;  /* 0xfffe191000007947 */ /* 0x000fea000383ffff */
.L_x_1203:
[----:B------:R-:W-:Y:S01]  /*1ece0*/  IMAD.MOV.U32 R5, RZ, RZ, R9 ;  /* 0x000000ffff057224 */ /* 0x000fe200078e0009 */
[----:B------:R-:W-:Y:S01]  /*1ecf0*/  MOV R3, R7 ;  /* 0x0000000700037202 */ /* 0x000fe20000000f00 */
[----:B-1----:R-:W-:Y:S01]  /*1ed00*/  IMAD.MOV.U32 R0, RZ, RZ, 0x1f ;  /* 0x0000001fff007424 */ /* 0x002fe200078e00ff */
[----:B------:R-:W-:Y:S02]  /*1ed10*/  MOV R2, 0x1ed30 ;  /* 0x0001ed3000027802 */ /* 0x000fe40000000f00 */
[----:B------:R-:W-:Y:S05]  /*1ed20*/  CALL.REL.NOINC `($__internal_23_$__cuda_sm70_shflsync_idx_p) ;  /* 0x0000167000007944 */ /* 0x000fea0003c00000 */
[----:B------:R-:W-:Y:S01]  /*1ed30*/  IMAD.MOV.U32 R12, RZ, RZ, R0 ;  /* 0x000000ffff0c7224 */ /* 0x000fe200078e0000 */
[----:B------:R-:W-:Y:S01]  /*1ed40*/  MOV R5, R8 ;  /* 0x0000000800057202 */ /* 0x000fe20000000f00 */
[----:B------:R-:W-:Y:S01]  /*1ed50*/  IMAD.MOV.U32 R6, RZ, RZ, RZ ;  /* 0x000000ffff067224 */ /* 0x000fe200078e00ff */
[----:B------:R-:W-:Y:S01]  /*1ed60*/  MOV R3, R7 ;  /* 0x0000000700037202 */ /* 0x000fe20000000f00 */
[----:B------:R-:W-:Y:S01]  /*1ed70*/  IMAD.MOV.U32 R0, RZ, RZ, 0x1f ;  /* 0x0000001fff007424 */ /* 0x000fe200078e00ff */
[----:B------:R-:W-:-:S02]  /*1ed80*/  MOV R2, 0x1eda0 ;  /* 0x0001eda000027802 */ /* 0x000fc40000000f00 */
[----:B------:R-:W-:Y:S05]  /*1ed90*/  CALL.REL.NOINC `($__internal_23_$__cuda_sm70_shflsync_idx_p) ;  /* 0x0000160000007944 */ /* 0x000fea0003c00000 */
[----:B------:R-:W-:Y:S01]  /*1eda0*/  MOV R9, R0 ;  /* 0x0000000000097202 */ /* 0x000fe20000000f00 */
[----:B------:R-:W-:Y:S05]  /*1edb0*/  BRA `(.L_x_1388) ;  /* 0xfffe18a000007947 */ /* 0x000fea000383ffff */
.L_x_1206:
[----:B------:R-:W-:Y:S01]  /*1edc0*/  IMAD.MOV.U32 R5, RZ, RZ, R4 ;  /* 0x000000ffff057224 */ /* 0x000fe200078e0004 */
[----:B-1----:R-:W-:-:S02]  /*1edd0*/  MOV R0, 0x1f ;  /* 0x0000001f00007802 */ /* 0x002fc40000000f00 */
[----:B------:R-:W-:Y:S02]  /*1ede0*/  MOV R2, 0x1ee00 ;  /* 0x0001ee0000027802 */ /* 0x000fe40000000f00 */
[----:B--234-:R-:W-:Y:S05]  /*1edf0*/  CALL.REL.NOINC `($__internal_23_$__cuda_sm70_shflsync_idx_p) ;  /* 0x000015a000007944 */ /* 0x01cfea0003c00000 */
[----:B------:R-:W-:Y:S01]  /*1ee00*/  MOV R6, R0 ;  /* 0x0000000000067202 */ /* 0x000fe20000000f00 */
[----:B------:R-:W-:Y:S05]  /*1ee10*/  BRA `(.L_x_1205) ;  /* 0xfffe18a000007947 */ /* 0x000fea000383ffff */
.L_x_1247:
[----:B------:R-:W-:Y:S01]  /*1ee20*/  IMAD.MOV.U32 R5, RZ, RZ, R10 ;  /* 0x000000ffff057224 */ /* 0x000fe200078e000a */
[----:B------:R-:W-:Y:S01]  /*1ee30*/  MOV R3, RZ ;  /* 0x000000ff00037202 */ /* 0x000fe20000000f00 */
[----:B------:R-:W-:Y:S01]  /*1ee40*/  IMAD.MOV.U32 R0, RZ, RZ, 0x1c1f ;  /* 0x00001c1fff007424 */ /* 0x000fe200078e00ff */
[----:B-1----:R-:W-:Y:S02]  /*1ee50*/  MOV R2, 0x1ee70 ;  /* 0x0001ee7000027802 */ /* 0x002fe40000000f00 */
[----:B-----5:R-:W-:Y:S05]  /*1ee60*/  CALL.REL.NOINC `($__internal_23_$__cuda_sm70_shflsync_idx_p) ;  /* 0x0000153000007944 */ /* 0x020fea0003c00000 */
[----:B------:R-:W-:Y:S01]  /*1ee70*/  MOV R8, R0 ;  /* 0x0000000000087202 */ /* 0x000fe20000000f00 */
[----:B------:R-:W-:Y:S05]  /*1ee80*/  BRA `(.L_x_1389) ;  /* 0xfffe9a6000007947 */ /* 0x000fea000383ffff */
.L_x_1248:
[----:B------:R-:W-:Y:S01]  /*1ee90*/  IMAD.MOV.U32 R5, RZ, RZ, R11 ;  /* 0x000000ffff057224 */ /* 0x000fe200078e000b */
[----:B------:R-:W-:Y:S01]  /*1eea0*/  MOV R3, RZ ;  /* 0x000000ff00037202 */ /* 0x000fe20000000f00 */
[----:B------:R-:W-:Y:S01]  /*1eeb0*/  IMAD.MOV.U32 R0, RZ, RZ, 0x1c1f ;  /* 0x00001c1fff007424 */ /* 0x000fe200078e00ff */
[----:B-1----:R-:W-:Y:S02]  /*1eec0*/  MOV R2, 0x1eee0 ;  /* 0x0001eee000027802 */ /* 0x002fe40000000f00 */
[----:B--23-5:R-:W-:Y:S05]  /*1eed0*/  CALL.REL.NOINC `($__internal_23_$__cuda_sm70_shflsync_idx_p) ;  /* 0x000014c000007944 */ /* 0x02cfea0003c00000 */
[----:B------:R-:W-:Y:S05]  /*1eee0*/  BRA `(.L_x_1390) ;  /* 0xfffe9a2000007947 */ /* 0x000fea000383ffff */
.L_x_1251:
[----:B-1----:R-:W-:Y:S01]  /*1eef0*/  IMAD.MOV.U32 R5, RZ, RZ, R10 ;  /* 0x000000ffff057224 */ /* 0x002fe200078e000a */
[----:B------:R-:W-:Y:S01]  /*1ef00*/  MOV R3, 0x1 ;  /* 0x0000000100037802 */ /* 0x000fe20000000f00 */
[----:B------:R-:W-:Y:S01]  /*1ef10*/  IMAD.MOV.U32 R0, RZ, RZ, 0x1c1f ;  /* 0x00001c1fff007424 */ /* 0x000fe200078e00ff */
[----:B------:R-:W-:-:S02]  /*1ef20*/  MOV R2, 0x1ef40 ;  /* 0x0001ef4000027802 */ /* 0x000fc40000000f00 */
[----:B---345:R-:W-:Y:S05]  /*1ef30*/  CALL.REL.NOINC `($__internal_23_$__cuda_sm70_shflsync_idx_p) ;  /* 0x0000146000007944 */ /* 0x038fea0003c00000 */
[----:B------:R-:W-:Y:S01]  /*1ef40*/  IMAD.MOV.U32 R8, RZ, RZ, R0 ;  /* 0x000000ffff087224 */ /* 0x000fe200078e0000 */
[----:B------:R-:W-:Y:S01]  /*1ef50*/  MOV R3, 0x1 ;  /* 0x0000000100037802 */ /* 0x000fe20000000f00 */
[----:B------:R-:W-:Y:S01]  /*1ef60*/  IMAD.MOV.U32 R5, RZ, RZ, R11 ;  /* 0x000000ffff057224 */ /* 0x000fe200078e000b */
[----:B------:R-:W-:-:S02]  /*1ef70*/  MOV R0, 0x1c1f ;  /* 0x00001c1f00007802 */ /* 0x000fc40000000f00 */
[----:B------:R-:W-:Y:S02]  /*1ef80*/  MOV R2, 0x1efa0 ;  /* 0x0001efa000027802 */ /* 0x000fe40000000f00 */
[----:B------:R-:W-:Y:S05]  /*1ef90*/  CALL.REL.NOINC `($__internal_23_$__cuda_sm70_shflsync_idx_p) ;  /* 0x0000140000007944 */ /* 0x000fea0003c00000 */
[----:B------:R-:W-:Y:S05]  /*1efa0*/  BRA `(.L_x_1391) ;  /* 0xfffe9b2000007947 */ /* 0x000fea000383ffff */
.L_x_1254:
[----:B-1----:R-:W-:Y:S01]  /*1efb0*/  IMAD.MOV.U32 R5, RZ, RZ, R10 ;  /* 0x000000ffff057224 */ /* 0x002fe200078e000a */
[----:B------:R-:W-:Y:S01]  /*1efc0*/  MOV R3, 0x2 ;  /* 0x0000000200037802 */ /* 0x000fe20000000f00 */
[----:B------:R-:W-:Y:S01]  /*1efd0*/  IMAD.MOV.U32 R0, RZ, RZ, 0x1c1f ;  /* 0x00001c1fff007424 */ /* 0x000fe200078e00ff */
[----:B------:R-:W-:Y:S02]  /*1efe0*/  MOV R2, 0x1f000 ;  /* 0x0001f00000027802 */ /* 0x000fe40000000f00 */
[----:B--2345:R-:W-:Y:S05]  /*1eff0*/  CALL.REL.NOINC `($__internal_23_$__cuda_sm70_shflsync_idx_p) ;  /* 0x000013a000007944 */ /* 0x03cfea0003c00000 */
[----:B------:R-:W-:Y:S01]  /*1f000*/  MOV R8, R0 ;  /* 0x0000000000087202 */ /* 0x000fe20000000f00 */
[----:B------:R-:W-:Y:S05]  /*1f010*/  BRA `(.L_x_1392) ;  /* 0xfffe9c5000007947 */ /* 0x000fea000383ffff */
.L_x_1255:
[----:B-1----:R-:W-:Y:S01]  /*1f020*/  IMAD.MOV.U32 R5, RZ, RZ, R11 ;  /* 0x000000ffff057224 */ /* 0x002fe200078e000b */
[----:B------:R-:W-:Y:S01]  /*1f030*/  MOV R3, 0x2 ;  /* 0x0000000200037802 */ /* 0x000fe20000000f00 */
[----:B------:R-:W-:Y:S01]  /*1f040*/  IMAD.MOV.U32 R0, RZ, RZ, 0x1c1f ;  /* 0x00001c1fff007424 */ /* 0x000fe200078e00ff */
[----:B------:R-:W-:Y:S02]  /*1f050*/  MOV R2, 0x1f070 ;  /* 0x0001f07000027802 */ /* 0x000fe40000000f00 */
[----:B--2345:R-:W-:Y:S05]  /*1f060*/  CALL.REL.NOINC `($__internal_23_$__cuda_sm70_shflsync_idx_p) ;  /* 0x0000133000007944 */ /* 0x03cfea0003c00000 */
[----:B------:R-:W-:Y:S05]  /*1f070*/  BRA `(.L_x_1393) ;  /* 0xfffe9c1000007947 */ /* 0x000fea000383ffff */
.L_x_1258:
[----:B--2---:R-:W-:Y:S01]  /*1f080*/  IMAD.MOV.U32 R5, RZ, RZ, R10 ;  /* 0x000000ffff057224 */ /* 0x004fe200078e000a */
[----:B------:R-:W-:Y:S01]  /*1f090*/  MOV R3, 0x3 ;  /* 0x0000000300037802 */ /* 0x000fe20000000f00 */
[----:B---3--:R-:W-:Y:S01]  /*1f0a0*/  IMAD.MOV.U32 R0, RZ, RZ, 0x1c1f ;  /* 0x00001c1fff007424 */ /* 0x008fe200078e00ff */
[----:B------:R-:W-:-:S02]  /*1f0b0*/  MOV R2, 0x1f0d0 ;  /* 0x0001f0d000027802 */ /* 0x000fc40000000f00 */
[----:B-1--45:R-:W-:Y:S05]  /*1f0c0*/  CALL.REL.NOINC `($__internal_23_$__cuda_sm70_shflsync_idx_p) ;  /* 0x000012d000007944 */ /* 0x032fea0003c00000 */
[----:B------:R-:W-:Y:S01]  /*1f0d0*/  IMAD.MOV.U32 R6, RZ, RZ, R0 ;  /* 0x000000ffff067224 */ /* 0x000fe200078e0000 */
[----:B------:R-:W-:Y:S01]  /*1f0e0*/  MOV R3, 0x3 ;  /* 0x0000000300037802 */ /* 0x000fe20000000f00 */
[----:B------:R-:W-:Y:S01]  /*1f0f0*/  IMAD.MOV.U32 R5, RZ, RZ, R11 ;  /* 0x000000ffff057224 */ /* 0x000fe200078e000b */
[----:B------:R-:W-:-:S02]  /*1f100*/  MOV R0, 0x1c1f ;  /* 0x00001c1f00007802 */ /* 0x000fc40000000f00 */
[----:B------:R-:W-:Y:S02]  /*1f110*/  MOV R2, 0x1f130 ;  /* 0x0001f13000027802 */ /* 0x000fe40000000f00 */
[----:B------:R-:W-:Y:S05]  /*1f120*/  CALL.REL.NOINC `($__internal_23_$__cuda_sm70_shflsync_idx_p) ;  /* 0x0000127000007944 */ /* 0x000fea0003c00000 */
[----:B------:R-:W-:Y:S05]  /*1f130*/  BRA `(.L_x_1394) ;  /* 0xfffe9d0000007947 */ /* 0x000fea000383ffff */
.L_x_1315:
[----:B------:R-:W-:Y:S01]  /*1f140*/  IMAD.MOV.U32 R0, RZ, RZ, R247 ;  /* 0x000000ffff007224 */ /* 0x000fe200078e00f7 */
[----:B------:R-:W-:Y:S02]  /*1f150*/  MOV R3, 0x2 ;  /* 0x0000000200037802 */ /* 0x000fe40000000f00 */
[----:B------:R-:W-:Y:S02]  /*1f160*/  MOV R2, 0x1f180 ;  /* 0x0001f18000027802 */ /* 0x000fe40000000f00 */
[----:B------:R-:W-:Y:S05]  /*1f170*/  CALL.REL.NOINC `($__internal_22_$__cuda_sm70_shflsync_bfly_p) ;  /* 0x000011e000007944 */ /* 0x000fea0003c00000 */
[----:B------:R-:W-:Y:S05]  /*1f180*/  BRA `(.L_x_1395) ;  /* 0xffffa62000007947 */ /* 0x000fea000383ffff */
.L_x_1316:
[----:B------:R-:W-:Y:S01]  /*1f190*/  IMAD.MOV.U32 R0, RZ, RZ, R7 ;  /* 0x000000ffff007224 */ /* 0x000fe200078e0007 */
[----:B------:R-:W-:Y:S02]  /*1f1a0*/  MOV R3, 0x1 ;  /* 0x0000000100037802 */ /* 0x000fe40000000f00 */
[----:B------:R-:W-:Y:S02]  /*1f1b0*/  MOV R2, 0x1f1d0 ;  /* 0x0001f1d000027802 */ /* 0x000fe40000000f00 */
[----:B-1----:R-:W-:Y:S05]  /*1f1c0*/  CALL.REL.NOINC `($__internal_22_$__cuda_sm70_shflsync_bfly_p) ;  /* 0x0000119000007944 */ /* 0x002fea0003c00000 */
[----:B------:R-:W-:Y:S01]  /*1f1d0*/  FADD.FTZ R7, R7, R0 ;  /* 0x0000000007077221 */ /* 0x000fe20000010000 */
[----:B------:R-:W-:Y:S02]  /*1f1e0*/  MOV R0, R246 ;  /* 0x000000f600007202 */ /* 0x000fe40000000f00 */
[----:B------:R-:W-:Y:S02]  /*1f1f0*/  MOV R3, 0x2 ;  /* 0x0000000200037802 */ /* 0x000fe40000000f00 */
[----:B------:R-:W-:-:S02]  /*1f200*/  MOV R2, 0x1f220 ;  /* 0x0001f22000027802 */ /* 0x000fc40000000f00 */
[----:B------:R-:W-:Y:S05]  /*1f210*/  CALL.REL.NOINC `($__internal_22_$__cuda_sm70_shflsync_bfly_p) ;  /* 0x0000114000007944 */ /* 0x000fea0003c00000 */
[----:B------:R-:W-:Y:S01]  /*1f220*/  FADD.FTZ R5, R246, R0 ;  /* 0x00000000f6057221 */ /* 0x000fe20000010000 */
[----:B------:R-:W-:-:S02]  /*1f230*/  MOV R3, 0x1 ;  /* 0x0000000100037802 */ /* 0x000fc40000000f00 */
[----:B------:R-:W-:Y:S02]  /*1f240*/  MOV R2, 0x1f270 ;  /* 0x0001f27000027802 */ /* 0x000fe40000000f00 */
[----:B------:R-:W-:Y:S02]  /*1f250*/  MOV R0, R5 ;  /* 0x0000000500007202 */ /* 0x000fe40000000f00 */
[----:B------:R-:W-:Y:S05]  /*1f260*/  CALL.REL.NOINC `($__internal_22_$__cuda_sm70_shflsync_bfly_p) ;  /* 0x000010f000007944 */ /* 0x000fea0003c00000 */
[----:B------:R-:W-:Y:S01]  /*1f270*/  FADD.FTZ R4, R5, R0 ;  /* 0x0000000005047221 */ /* 0x000fe20000010000 */
[----:B------:R-:W-:Y:S02]  /*1f280*/  MOV R0, R251 ;  /* 0x000000fb00007202 */ /* 0x000fe40000000f00 */
[----:B------:R-:W-:Y:S02]  /*1f290*/  MOV R3, 0x2 ;  /* 0x0000000200037802 */ /* 0x000fe40000000f00 */
[----:B------:R-:W-:Y:S02]  /*1f2a0*/  MOV R2, 0x1f2c0 ;  /* 0x0001f2c000027802 */ /* 0x000fe40000000f00 */
[----:B------:R-:W-:Y:S05]  /*1f2b0*/  CALL.REL.NOINC `($__internal_22_$__cuda_sm70_shflsync_bfly_p) ;  /* 0x000010a000007944 */ /* 0x000fea0003c00000 */
[----:B------:R-:W-:Y:S01]  /*1f2c0*/  FADD.FTZ R6, R251, R0 ;  /* 0x00000000fb067221 */ /* 0x000fe20000010000 */
[----:B------:R-:W-:Y:S02]  /*1f2d0*/  MOV R3, 0x1 ;  /* 0x0000000100037802 */ /* 0x000fe40000000f00 */
[----:B------:R-:W-:-:S02]  /*1f2e0*/  MOV R2, 0x1f310 ;  /* 0x0001f31000027802 */ /* 0x000fc40000000f00 */
        /* <DEDUP_REMOVED lines=9> */
[----:B------:R-:W-:Y:S02]  /*1f380*/  MOV R2, 0x1f3b0 ;  /* 0x0001f3b000027802 */ /* 0x000fe40000000f00 */
[----:B------:R-:W-:-:S02]  /*1f390*/  MOV R0, R5 ;  /* 0x0000000500007202 */ /* 0x000fc40000000f00 */
[----:B------:R-:W-:Y:S05]  /*1f3a0*/  CALL.REL.NOINC `($__internal_22_$__cuda_sm70_shflsync_bfly_p) ;  /* 0x00000fb000007944 */ /* 0x000fea0003c00000 */
[----:B------:R-:W-:Y:S01]  /*1f3b0*/  MOV R8, R0 ;  /* 0x0000000000087202 */ /* 0x000fe20000000f00 */
[----:B------:R-:W-:Y:S05]  /*1f3c0*/  BRA `(.L_x_1396) ;  /* 0xffffa4d000007947 */ /* 0x000fea000383ffff */
.L_x_1323:
[----:B-1234-:R-:W-:Y:S01]  /*1f3d0*/  IMAD.MOV.U32 R5, RZ, RZ, R12 ;  /* 0x000000ffff057224 */ /* 0x01efe200078e000c */
[----:B------:R-:W-:Y:S01]  /*1f3e0*/  MOV R3, RZ ;  /* 0x000000ff00037202 */ /* 0x000fe20000000f00 */
[----:B------:R-:W-:Y:S01]  /*1f3f0*/  IMAD.MOV.U32 R0, RZ, RZ, 0x1c1f ;  /* 0x00001c1fff007424 */ /* 0x000fe200078e00ff */
[----:B------:R-:W-:-:S02]  /*1f400*/  MOV R2, 0x1f420 ;  /* 0x0001f42000027802 */ /* 0x000fc40000000f00 */
[----:B------:R-:W-:Y:S05]  /*1f410*/  CALL.REL.NOINC `($__internal_23_$__cuda_sm70_shflsync_idx_p) ;  /* 0x00000f8000007944 */ /* 0x000fea0003c00000 */
[----:B------:R-:W-:Y:S01]  /*1f420*/  MOV R10, R0 ;  /* 0x00000000000a7202 */ /* 0x000fe20000000f00 */
[----:B------:R-:W-:Y:S05]  /*1f430*/  BRA `(.L_x_1397) ;  /* 0xffffbf4000007947 */ /* 0x000fea000383ffff */
.L_x_1324:
[----:B------:R-:W-:Y:S01]  /*1f440*/  IMAD.MOV.U32 R5, RZ, RZ, R13 ;  /* 0x000000ffff057224 */ /* 0x000fe200078e000d */
[----:B------:R-:W-:Y:S01]  /*1f450*/  MOV R3, RZ ;  /* 0x000000ff00037202 */ /* 0x000fe20000000f00 */
[----:B------:R-:W-:Y:S01]  /*1f460*/  IMAD.MOV.U32 R0, RZ, RZ, 0x1c1f ;  /* 0x00001c1fff007424 */ /* 0x000fe200078e00ff */
[----:B------:R-:W-:-:S02]  /*1f470*/  MOV R2, 0x1f490 ;  /* 0x0001f49000027802 */ /* 0x000fc40000000f00 */
[----:B-12---:R-:W-:Y:S05]  /*1f480*/  CALL.REL.NOINC `($__internal_23_$__cuda_sm70_shflsync_idx_p) ;  /* 0x00000f1000007944 */ /* 0x006fea0003c00000 */
[----:B------:R-:W-:Y:S05]  /*1f490*/  BRA `(.L_x_1398) ;  /* 0xffffbf0000007947 */ /* 0x000fea000383ffff */
.L_x_1327:
[----:B------:R-:W-:Y:S01]  /*1f4a0*/  IMAD.MOV.U32 R5, RZ, RZ, R12 ;  /* 0x000000ffff057224 */ /* 0x000fe200078e000c */
[----:B--2---:R-:W-:Y:S01]  /*1f4b0*/  MOV R3, 0x1 ;  /* 0x0000000100037802 */ /* 0x004fe20000000f00 */
[----:B----4-:R-:W-:Y:S01]  /*1f4c0*/  IMAD.MOV.U32 R0, RZ, RZ, 0x1c1f ;  /* 0x00001c1fff007424 */ /* 0x010fe200078e00ff */
[----:B------:R-:W-:-:S02]  /*1f4d0*/  MOV R2, 0x1f4f0 ;  /* 0x0001f4f000027802 */ /* 0x000fc40000000f00 */
[----:B-1-3--:R-:W-:Y:S05]  /*1f4e0*/  CALL.REL.NOINC `($__internal_23_$__cuda_sm70_shflsync_idx_p) ;  /* 0x00000eb000007944 */ /* 0x00afea0003c00000 */
[----:B------:R-:W-:Y:S01]  /*1f4f0*/  IMAD.MOV.U32 R10, RZ, RZ, R0 ;  /* 0x000000ffff0a7224 */ /* 0x000fe200078e0000 */
[----:B------:R-:W-:Y:S01]  /*1f500*/  MOV R3, 0x1 ;  /* 0x0000000100037802 */ /* 0x000fe20000000f00 */
[----:B------:R-:W-:Y:S01]  /*1f510*/  IMAD.MOV.U32 R5, RZ, RZ, R13 ;  /* 0x000000ffff057224 */ /* 0x000fe200078e000d */
[----:B------:R-:W-:-:S02]  /*1f520*/  MOV R0, 0x1c1f ;  /* 0x00001c1f00007802 */ /* 0x000fc40000000f00 */
[----:B------:R-:W-:Y:S02]  /*1f530*/  MOV R2, 0x1f550 ;  /* 0x0001f55000027802 */ /* 0x000fe40000000f00 */
[----:B------:R-:W-:Y:S05]  /*1f540*/  CALL.REL.NOINC `($__internal_23_$__cuda_sm70_shflsync_idx_p) ;  /* 0x00000e5000007944 */ /* 0x000fea0003c00000 */
[----:B------:R-:W-:Y:S05]  /*1f550*/  BRA `(.L_x_1399) ;  /* 0xffffbfc000007947 */ /* 0x000fea000383ffff */
.L_x_1330:
[----:B------:R-:W-:Y:S01]  /*1f560*/  IMAD.MOV.U32 R5, RZ, RZ, R12 ;  /* 0x000000ffff057224 */ /* 0x000fe200078e000c */
[----:B-1----:R-:W-:Y:S01]  /*1f570*/  MOV R3, 0x2 ;  /* 0x0000000200037802 */ /* 0x002fe20000000f00 */
[----:B----4-:R-:W-:Y:S01]  /*1f580*/  IMAD.MOV.U32 R0, RZ, RZ, 0x1c1f ;  /* 0x00001c1fff007424 */ /* 0x010fe200078e00ff */
[----:B------:R-:W-:Y:S02]  /*1f590*/  MOV R2, 0x1f5b0 ;  /* 0x0001f5b000027802 */ /* 0x000fe40000000f00 */
[----:B--23--:R-:W-:Y:S05]  /*1f5a0*/  CALL.REL.NOINC `($__internal_23_$__cuda_sm70_shflsync_idx_p) ;  /* 0x00000df000007944 */ /* 0x00cfea0003c00000 */
[----:B------:R-:W-:Y:S01]  /*1f5b0*/  MOV R10, R0 ;  /* 0x00000000000a7202 */ /* 0x000fe20000000f00 */
[----:B------:R-:W-:Y:S05]  /*1f5c0*/  BRA `(.L_x_1400) ;  /* 0xffffc0d000007947 */ /* 0x000fea000383ffff */
.L_x_1331:
[----:B------:R-:W-:Y:S01]  /*1f5d0*/  IMAD.MOV.U32 R5, RZ, RZ, R13 ;  /* 0x000000ffff057224 */ /* 0x000fe200078e000d */
[----:B------:R-:W-:Y:S01]  /*1f5e0*/  MOV R3, 0x2 ;  /* 0x0000000200037802 */ /* 0x000fe20000000f00 */
[----:B----4-:R-:W-:Y:S01]  /*1f5f0*/  IMAD.MOV.U32 R0, RZ, RZ, 0x1c1f ;  /* 0x00001c1fff007424 */ /* 0x010fe200078e00ff */
[----:B------:R-:W-:Y:S02]  /*1f600*/  MOV R2, 0x1f620 ;  /* 0x0001f62000027802 */ /* 0x000fe40000000f00 */
[----:B-123--:R-:W-:Y:S05]  /*1f610*/  CALL.REL.NOINC `($__internal_23_$__cuda_sm70_shflsync_idx_p) ;  /* 0x00000d8000007944 */ /* 0x00efea0003c00000 */
[----:B------:R-:W-:Y:S05]  /*1f620*/  BRA `(.L_x_1401) ;  /* 0xffffc09000007947 */ /* 0x000fea000383ffff */
.L_x_1334:
[----:B------:R-:W-:Y:S01]  /*1f630*/  IMAD.MOV.U32 R5, RZ, RZ, R12 ;  /* 0x000000ffff057224 */ /* 0x000fe200078e000c */
[----:B-1----:R-:W-:Y:S01]  /*1f640*/  MOV R3, 0x3 ;  /* 0x0000000300037802 */ /* 0x002fe20000000f00 */
[----:B------:R-:W-:Y:S01]  /*1f650*/  IMAD.MOV.U32 R0, RZ, RZ, 0x1c1f ;  /* 0x00001c1fff007424 */ /* 0x000fe200078e00ff */
[----:B------:R-:W-:-:S02]  /*1f660*/  MOV R2, 0x1f680 ;  /* 0x0001f68000027802 */ /* 0x000fc40000000f00 */
[----:B--234-:R-:W-:Y:S05]  /*1f670*/  CALL.REL.NOINC `($__internal_23_$__cuda_sm70_shflsync_idx_p) ;  /* 0x00000d2000007944 */ /* 0x01cfea0003c00000 */
[----:B------:R-:W-:Y:S01]  /*1f680*/  IMAD.MOV.U32 R6, RZ, RZ, R0 ;  /* 0x000000ffff067224 */ /* 0x000fe200078e0000 */
[----:B------:R-:W-:Y:S01]  /*1f690*/  MOV R3, 0x3 ;  /* 0x0000000300037802 */ /* 0x000fe20000000f00 */
[----:B------:R-:W-:Y:S01]  /*1f6a0*/  IMAD.MOV.U32 R5, RZ, RZ, R13 ;  /* 0x000000ffff057224 */ /* 0x000fe200078e000d */
[----:B------:R-:W-:-:S02]  /*1f6b0*/  MOV R0, 0x1c1f ;  /* 0x00001c1f00007802 */ /* 0x000fc40000000f00 */
[----:B------:R-:W-:Y:S02]  /*1f6c0*/  MOV R2, 0x1f6e0 ;  /* 0x0001f6e000027802 */ /* 0x000fe40000000f00 */
[----:B------:R-:W-:Y:S05]  /*1f6d0*/  CALL.REL.NOINC `($__internal_23_$__cuda_sm70_shflsync_idx_p) ;  /* 0x00000cc000007944 */ /* 0x000fea0003c00000 */
[----:B------:R-:W-:Y:S05]  /*1f6e0*/  BRA `(.L_x_1402) ;  /* 0xffffc16000007947 */ /* 0x000fea000383ffff */
.L_x_1336:
[----:B------:R-:W-:Y:S01]  /*1f6f0*/  IMAD.MOV.U32 R5, RZ, RZ, R17 ;  /* 0x000000ffff057224 */ /* 0x000fe200078e0011 */
[----:B------:R-:W-:Y:S01]  /*1f700*/  MOV R3, RZ ;  /* 0x000000ff00037202 */ /* 0x000fe20000000f00 */
[----:B------:R-:W-:Y:S01]  /*1f710*/  IMAD.MOV.U32 R0, RZ, RZ, 0x1c1f ;  /* 0x00001c1fff007424 */ /* 0x000fe200078e00ff */
[----:B------:R-:W-:Y:S02]  /*1f720*/  MOV R2, 0x1f740 ;  /* 0x0001f74000027802 */ /* 0x000fe40000000f00 */
[----:B------:R-:W-:Y:S05]  /*1f730*/  CALL.REL.NOINC `($__internal_23_$__cuda_sm70_shflsync_idx_p) ;  /* 0x00000c6000007944 */ /* 0x000fea0003c00000 */
[----:B------:R-:W-:Y:S01]  /*1f740*/  MOV R4, R0 ;  /* 0x0000000000047202 */ /* 0x000fe20000000f00 */
[----:B------:R-:W-:Y:S05]  /*1f750*/  BRA `(.L_x_1403) ;  /* 0xffffc47000007947 */ /* 0x000fea000383ffff */
.L_x_1337:
[----:B------:R-:W-:Y:S01]  /*1f760*/  IMAD.MOV.U32 R5, RZ, RZ, R25 ;  /* 0x000000ffff057224 */ /* 0x000fe200078e0019 */
[----:B------:R-:W-:Y:S01]  /*1f770*/  MOV R3, RZ ;  /* 0x000000ff00037202 */ /* 0x000fe20000000f00 */
[----:B------:R-:W-:Y:S01]  /*1f780*/  IMAD.MOV.U32 R0, RZ, RZ, 0x1c1f ;  /* 0x00001c1fff007424 */ /* 0x000fe200078e00ff */
[----:B------:R-:W-:Y:S02]  /*1f790*/  MOV R2, 0x1f7b0 ;  /* 0x0001f7b000027802 */ /* 0x000fe40000000f00 */
[----:B-12---:R-:W-:Y:S05]  /*1f7a0*/  CALL.REL.NOINC `($__internal_23_$__cuda_sm70_shflsync_idx_p) ;  /* 0x00000bf000007944 */ /* 0x006fea0003c00000 */
[----:B------:R-:W-:Y:S05]  /*1f7b0*/  BRA `(.L_x_1404) ;  /* 0xffffc43000007947 */ /* 0x000fea000383ffff */
.L_x_1340:
[----:B------:R-:W-:Y:S01]  /*1f7c0*/  IMAD.MOV.U32 R5, RZ, RZ, R17 ;  /* 0x000000ffff057224 */ /* 0x000fe200078e0011 */
[----:B----4-:R-:W-:Y:S01]  /*1f7d0*/  MOV R3, 0x1 ;  /* 0x0000000100037802 */ /* 0x010fe20000000f00 */
[----:B------:R-:W-:Y:S01]  /*1f7e0*/  IMAD.MOV.U32 R0, RZ, RZ, 0x1c1f ;  /* 0x00001c1fff007424 */ /* 0x000fe200078e00ff */
[----:B------:R-:W-:-:S02]  /*1f7f0*/  MOV R2, 0x1f810 ;  /* 0x0001f81000027802 */ /* 0x000fc40000000f00 */
[----:B-123--:R-:W-:Y:S05]  /*1f800*/  CALL.REL.NOINC `($__internal_23_$__cuda_sm70_shflsync_idx_p) ;  /* 0x00000b9000007944 */ /* 0x00efea0003c00000 */
[----:B------:R-:W-:Y:S01]  /*1f810*/  IMAD.MOV.U32 R4, RZ, RZ, R0 ;  /* 0x000000ffff047224 */ /* 0x000fe200078e0000 */
[----:B------:R-:W-:Y:S01]  /*1f820*/  MOV R3, 0x1 ;  /* 0x0000000100037802 */ /* 0x000fe20000000f00 */
[----:B------:R-:W-:Y:S01]  /*1f830*/  IMAD.MOV.U32 R5, RZ, RZ, R25 ;  /* 0x000000ffff057224 */ /* 0x000fe200078e0019 */
[----:B------:R-:W-:-:S02]  /*1f840*/  MOV R0, 0x1c1f ;  /* 0x00001c1f00007802 */ /* 0x000fc40000000f00 */
[----:B------:R-:W-:Y:S02]  /*1f850*/  MOV R2, 0x1f870 ;  /* 0x0001f87000027802 */ /* 0x000fe40000000f00 */
[----:B------:R-:W-:Y:S05]  /*1f860*/  CALL.REL.NOINC `($__internal_23_$__cuda_sm70_shflsync_idx_p) ;  /* 0x00000b3000007944 */ /* 0x000fea0003c00000 */
[----:B------:R-:W-:Y:S05]  /*1f870*/  BRA `(.L_x_1405) ;  /* 0xffffc85000007947 */ /* 0x000fea000383ffff */
.L_x_1343:
[----:B------:R-:W-:Y:S01]  /*1f880*/  IMAD.MOV.U32 R5, RZ, RZ, R17 ;  /* 0x000000ffff057224 */ /* 0x000fe200078e0011 */
[----:B----4-:R-:W-:Y:S01]  /*1f890*/  MOV R3, 0x2 ;  /* 0x0000000200037802 */ /* 0x010fe20000000f00 */
[----:B------:R-:W-:Y:S01]  /*1f8a0*/  IMAD.MOV.U32 R0, RZ, RZ, 0x1c1f ;  /* 0x00001c1fff007424 */ /* 0x000fe200078e00ff */
[----:B------:R-:W-:Y:S02]  /*1f8b0*/  MOV R2, 0x1f8d0 ;  /* 0x0001f8d000027802 */ /* 0x000fe40000000f00 */
[----:B-123--:R-:W-:Y:S05]  /*1f8c0*/  CALL.REL.NOINC `($__internal_23_$__cuda_sm70_shflsync_idx_p) ;  /* 0x00000ad000007944 */ /* 0x00efea0003c00000 */
[----:B------:R-:W-:Y:S01]  /*1f8d0*/  MOV R4, R0 ;  /* 0x0000000000047202 */ /* 0x000fe20000000f00 */
[----:B------:R-:W-:Y:S05]  /*1f8e0*/  BRA `(.L_x_1406) ;  /* 0xffffcb4000007947 */ /* 0x000fea000383ffff */
.L_x_1344:
[----:B------:R-:W-:Y:S01]  /*1f8f0*/  IMAD.MOV.U32 R5, RZ, RZ, R25 ;  /* 0x000000ffff057224 */ /* 0x000fe200078e0019 */
[----:B----4-:R-:W-:Y:S01]  /*1f900*/  MOV R3, 0x2 ;  /* 0x0000000200037802 */ /* 0x010fe20000000f00 */
[----:B------:R-:W-:Y:S01]  /*1f910*/  IMAD.MOV.U32 R0, RZ, RZ, 0x1c1f ;  /* 0x00001c1fff007424 */ /* 0x000fe200078e00ff */
[----:B------:R-:W-:Y:S02]  /*1f920*/  MOV R2, 0x1f940 ;  /* 0x0001f94000027802 */ /* 0x000fe40000000f00 */
[----:B-123--:R-:W-:Y:S05]  /*1f930*/  CALL.REL.NOINC `($__internal_23_$__cuda_sm70_shflsync_idx_p) ;  /* 0x00000a6000007944 */ /* 0x00efea0003c00000 */
[----:B------:R-:W-:Y:S05]  /*1f940*/  BRA `(.L_x_1407) ;  /* 0xffffcb0000007947 */ /* 0x000fea000383ffff */
.L_x_1347:
[----:B------:R-:W-:Y:S01]  /*1f950*/  IMAD.MOV.U32 R5, RZ, RZ, R17 ;  /* 0x000000ffff057224 */ /* 0x000fe200078e0011 */
[----:B--2---:R-:W-:Y:S01]  /*1f960*/  MOV R3, 0x3 ;  /* 0x0000000300037802 */ /* 0x004fe20000000f00 */
[----:B-1----:R-:W-:Y:S01]  /*1f970*/  IMAD.MOV.U32 R0, RZ, RZ, 0x1c1f ;  /* 0x00001c1fff007424 */ /* 0x002fe200078e00ff */
[----:B------:R-:W-:-:S02]  /*1f980*/  MOV R2, 0x1f9a0 ;  /* 0x0001f9a000027802 */ /* 0x000fc40000000f00 */
[----:B---34-:R-:W-:Y:S05]  /*1f990*/  CALL.REL.NOINC `($__internal_23_$__cuda_sm70_shflsync_idx_p) ;  /* 0x00000a0000007944 */ /* 0x018fea0003c00000 */
[----:B------:R-:W-:Y:S01]  /*1f9a0*/  IMAD.MOV.U32 R4, RZ, RZ, R0 ;  /* 0x000000ffff047224 */ /* 0x000fe200078e0000 */
[----:B------:R-:W-:Y:S01]  /*1f9b0*/  MOV R3, 0x3 ;  /* 0x0000000300037802 */ /* 0x000fe20000000f00 */
[----:B------:R-:W-:Y:S01]  /*1f9c0*/  IMAD.MOV.U32 R5, RZ, RZ, R25 ;  /* 0x000000ffff057224 */ /* 0x000fe200078e0019 */
[----:B------:R-:W-:-:S02]  /*1f9d0*/  MOV R0, 0x1c1f ;  /* 0x00001c1f00007802 */ /* 0x000fc40000000f00 */
[----:B------:R-:W-:Y:S02]  /*1f9e0*/  MOV R2, 0x1fa00 ;  /* 0x0001fa0000027802 */ /* 0x000fe40000000f00 */
[----:B------:R-:W-:Y:S05]  /*1f9f0*/  CALL.REL.NOINC `($__internal_23_$__cuda_sm70_shflsync_idx_p) ;  /* 0x000009a000007944 */ /* 0x000fea0003c00000 */
[----:B------:R-:W-:Y:S05]  /*1fa00*/  BRA `(.L_x_1408) ;  /* 0xffffcdd000007947 */ /* 0x000fea000383ffff */
.L_x_1351:
[----:B------:R-:W-:Y:S01]  /*1fa10*/  IMAD.MOV.U32 R5, RZ, RZ, R9 ;  /* 0x000000ffff057224 */ /* 0x000fe200078e0009 */
[----:B------:R-:W-:Y:S01]  /*1fa20*/  MOV R3, RZ ;  /* 0x000000ff00037202 */ /* 0x000fe20000000f00 */
[----:B------:R-:W-:Y:S01]  /*1fa30*/  IMAD.MOV.U32 R0, RZ, RZ, 0x1c1f ;  /* 0x00001c1fff007424 */ /* 0x000fe200078e00ff */
[----:B------:R-:W-:Y:S02]  /*1fa40*/  MOV R2, 0x1fa60 ;  /* 0x0001fa6000027802 */ /* 0x000fe40000000f00 */
[----:B------:R-:W-:Y:S05]  /*1fa50*/  CALL.REL.NOINC `($__internal_23_$__cuda_sm70_shflsync_idx_p) ;  /* 0x0000094000007944 */ /* 0x000fea0003c00000 */
[----:B------:R-:W-:Y:S01]  /*1fa60*/  MOV R8, R0 ;  /* 0x0000000000087202 */ /* 0x000fe20000000f00 */
[----:B------:R-:W-:Y:S05]  /*1fa70*/  BRA `(.L_x_1409) ;  /* 0xffffd8b000007947 */ /* 0x000fea000383ffff */
.L_x_1352:
[----:B------:R-:W-:Y:S01]  /*1fa80*/  IMAD.MOV.U32 R5, RZ, RZ, R12 ;  /* 0x000000ffff057224 */ /* 0x000fe200078e000c */
[----:B------:R-:W-:Y:S01]  /*1fa90*/  MOV R3, RZ ;  /* 0x000000ff00037202 */ /* 0x000fe20000000f00 */
[----:B------:R-:W-:Y:S01]  /*1faa0*/  IMAD.MOV.U32 R0, RZ, RZ, 0x1c1f ;  /* 0x00001c1fff007424 */ /* 0x000fe200078e00ff */
[----:B------:R-:W-:Y:S02]  /*1fab0*/  MOV R2, 0x1fad0 ;  /* 0x0001fad000027802 */ /* 0x000fe40000000f00 */
[----:B-12---:R-:W-:Y:S05]  /*1fac0*/  CALL.REL.NOINC `($__internal_23_$__cuda_sm70_shflsync_idx_p) ;  /* 0x000008d000007944 */ /* 0x006fea0003c00000 */
[----:B------:R-:W-:Y:S05]  /*1fad0*/  BRA `(.L_x_1410) ;  /* 0xffffd87000007947 */ /* 0x000fea000383ffff */
.L_x_1355:
[----:B--2---:R-:W-:Y:S01]  /*1fae0*/  IMAD.MOV.U32 R5, RZ, RZ, R9 ;  /* 0x000000ffff057224 */ /* 0x004fe200078e0009 */
[----:B------:R-:W-:Y:S01]  /*1faf0*/  MOV R3, 0x1 ;  /* 0x0000000100037802 */ /* 0x000fe20000000f00 */
        /* <DEDUP_REMOVED lines=10> */
.L_x_1358:
[----:B-1----:R-:W-:Y:S01]  /*1fba0*/  IMAD.MOV.U32 R5, RZ, RZ, R9 ;  /* 0x000000ffff057224 */ /* 0x002fe200078e0009 */
[----:B------:R-:W-:Y:S01]  /*1fbb0*/  MOV R3, 0x2 ;  /* 0x0000000200037802 */ /* 0x000fe20000000f00 */
[----:B----4-:R-:W-:Y:S01]  /*1fbc0*/  IMAD.MOV.U32 R0, RZ, RZ, 0x1c1f ;  /* 0x00001c1fff007424 */ /* 0x010fe200078e00ff */
[----:B------:R-:W-:Y:S02]  /*1fbd0*/  MOV R2, 0x1fbf0 ;  /* 0x0001fbf000027802 */ /* 0x000fe40000000f00 */
[----:B--23--:R-:W-:Y:S05]  /*1fbe0*/  CALL.REL.NOINC `($__internal_23_$__cuda_sm70_shflsync_idx_p) ;  /* 0x000007b000007944 */ /* 0x00cfea0003c00000 */
[----:B------:R-:W-:Y:S01]  /*1fbf0*/  MOV R8, R0 ;  /* 0x0000000000087202 */ /* 0x000fe20000000f00 */
[----:B------:R-:W-:Y:S05]  /*1fc00*/  BRA `(.L_x_1412) ;  /* 0xffffda5000007947 */ /* 0x000fea000383ffff */
.L_x_1359:
[----:B------:R-:W-:Y:S01]  /*1fc10*/  IMAD.MOV.U32 R5, RZ, RZ, R12 ;  /* 0x000000ffff057224 */ /* 0x000fe200078e000c */
[----:B------:R-:W-:Y:S01]  /*1fc20*/  MOV R3, 0x2 ;  /* 0x0000000200037802 */ /* 0x000fe20000000f00 */
[----:B----4-:R-:W-:Y:S01]  /*1fc30*/  IMAD.MOV.U32 R0, RZ, RZ, 0x1c1f ;  /* 0x00001c1fff007424 */ /* 0x010fe200078e00ff */
[----:B------:R-:W-:Y:S02]  /*1fc40*/  MOV R2, 0x1fc60 ;  /* 0x0001fc6000027802 */ /* 0x000fe40000000f00 */
[----:B-123--:R-:W-:Y:S05]  /*1fc50*/  CALL.REL.NOINC `($__internal_23_$__cuda_sm70_shflsync_idx_p) ;  /* 0x0000074000007944 */ /* 0x00efea0003c00000 */
[----:B------:R-:W-:Y:S05]  /*1fc60*/  BRA `(.L_x_1413) ;  /* 0xffffda1000007947 */ /* 0x000fea000383ffff */
.L_x_1362:
[----:B-1----:R-:W-:Y:S01]  /*1fc70*/  IMAD.MOV.U32 R5, RZ, RZ, R9 ;  /* 0x000000ffff057224 */ /* 0x002fe200078e0009 */
[----:B------:R-:W-:Y:S01]  /*1fc80*/  MOV R3, 0x3 ;  /* 0x0000000300037802 */ /* 0x000fe20000000f00 */
        /* <DEDUP_REMOVED lines=10> */
.L_x_1364:
[----:B------:R-:W-:Y:S01]  /*1fd30*/  IMAD.MOV.U32 R5, RZ, RZ, R74 ;  /* 0x000000ffff057224 */ /* 0x000fe200078e004a */
[----:B------:R-:W-:Y:S01]  /*1fd40*/  MOV R3, RZ ;  /* 0x000000ff00037202 */ /* 0x000fe20000000f00 */
[----:B------:R-:W-:Y:S01]  /*1fd50*/  IMAD.MOV.U32 R0, RZ, RZ, 0x1f ;  /* 0x0000001fff007424 */ /* 0x000fe200078e00ff */
[----:B------:R-:W-:Y:S02]  /*1fd60*/  MOV R2, 0x1fd80 ;  /* 0x0001fd8000027802 */ /* 0x000fe40000000f00 */
[----:B--2---:R-:W-:Y:S05]  /*1fd70*/  CALL.REL.NOINC `($__internal_23_$__cuda_sm70_shflsync_idx_p) ;  /* 0x0000062000007944 */ /* 0x004fea0003c00000 */
[----:B------:R-:W-:Y:S01]  /*1fd80*/  MOV R9, R0 ;  /* 0x0000000000097202 */ /* 0x000fe20000000f00 */
[----:B------:R-:W-:Y:S05]  /*1fd90*/  BRA `(.L_x_1415) ;  /* 0xffffdcb000007947 */ /* 0x000fea000383ffff */
.L_x_1365:
[----:B------:R-:W-:Y:S01]  /*1fda0*/  IMAD.MOV.U32 R5, RZ, RZ, R74 ;  /* 0x000000ffff057224 */ /* 0x000fe200078e004a */
[----:B------:R-:W-:Y:S01]  /*1fdb0*/  MOV R3, 0x1 ;  /* 0x0000000100037802 */ /* 0x000fe20000000f00 */
[----:B------:R-:W-:Y:S01]  /*1fdc0*/  IMAD.MOV.U32 R0, RZ, RZ, 0x1f ;  /* 0x0000001fff007424 */ /* 0x000fe200078e00ff */
[----:B------:R-:W-:Y:S02]  /*1fdd0*/  MOV R2, 0x1fdf0 ;  /* 0x0001fdf000027802 */ /* 0x000fe40000000f00 */
[----:B-12---:R-:W-:Y:S05]  /*1fde0*/  CALL.REL.NOINC `($__internal_23_$__cuda_sm70_shflsync_idx_p) ;  /* 0x000005b000007944 */ /* 0x006fea0003c00000 */
[----:B------:R-:W-:Y:S01]  /*1fdf0*/  MOV R8, R0 ;  /* 0x0000000000087202 */ /* 0x000fe20000000f00 */
[----:B------:R-:W-:Y:S05]  /*1fe00*/  BRA `(.L_x_1416) ;  /* 0xffffdc6000007947 */ /* 0x000fea000383ffff */
.L_x_1366:
[----:B------:R-:W-:Y:S02]  /*1fe10*/  MOV R2, 0x1 ;  /* 0x0000000100027802 */ /* 0x000fe40000000f00 */
[----:B------:R-:W-:-:S02]  /*1fe20*/  MOV R3, 0x1fe40 ;  /* 0x0001fe4000037802 */ /* 0x000fc40000000f00 */
[----:B-1234-:R-:W-:Y:S05]  /*1fe30*/  CALL.REL.NOINC `($__internal_24_$__cuda_sm70_shflsync_up_p) ;  /* 0x000005b000007944 */ /* 0x01efea0003c00000 */
[----:B------:R-:W-:Y:S05]  /*1fe40*/  BRA `(.L_x_1417) ;  /* 0xffffdd5000007947 */ /* 0x000fea000383ffff */
.L_x_1367:
[----:B------:R-:W-:Y:S02]  /*1fe50*/  MOV R2, 0x2 ;  /* 0x0000000200027802 */ /* 0x000fe40000000f00 */
[----:B------:R-:W-:-:S02]  /*1fe60*/  MOV R3, 0x1fe80 ;  /* 0x0001fe8000037802 */ /* 0x000fc40000000f00 */
[----:B--2-4-:R-:W-:Y:S05]  /*1fe70*/  CALL.REL.NOINC `($__internal_24_$__cuda_sm70_shflsync_up_p) ;  /* 0x0000057000007944 */ /* 0x014fea0003c00000 */
        /* <DEDUP_REMOVED lines=23> */
.L_x_1371:
[----:B------:R-:W-:Y:S02]  /*1fff0*/  MOV R2, 0x1 ;  /* 0x0000000100027802 */ /* 0x000fe40000000f00 */
[----:B------:R-:W-:Y:S02]  /*20000*/  MOV R3, 0x20020 ;  /* 0x0002002000037802 */ /* 0x000fe40000000f00 */
[----:B------:R-:W-:Y:S05]  /*20010*/  CALL.REL.NOINC `($__internal_24_$__cuda_sm70_shflsync_up_p) ;  /* 0x000003d000007944 */ /* 0x000fea0003c00000 */
[----:B------:R-:W-:Y:S01]  /*20020*/  MOV R2, R4 ;  /* 0x0000000400027202 */ /* 0x000fe20000000f00 */
[----:B------:R-:W-:Y:S05]  /*20030*/  BRA `(.L_x_1419) ;  /* 0xffffddc000007947 */ /* 0x000fea000383ffff */
.L_x_1372:
        /* <DEDUP_REMOVED lines=26> */
.L_x_1374:
[----:B------:R-:W-:Y:S02]  /*201e0*/  SEL R0, RZ, 0x1, P0 ;  /* 0x00000001ff007807 */ /* 0x000fe40000000000 */
[----:B------:R-:W-:Y:S02]  /*201f0*/  MOV R2, 0x20210 ;  /* 0x0002021000027802 */ /* 0x000fe40000000f00 */
[----:B-1----:R-:W-:Y:S05]  /*20200*/  CALL.REL.NOINC `($__internal_25_$__cuda_sm70_votesync_ballot) ;  /* 0x0000025000007944 */ /* 0x002fea0003c00000 */
[----:B------:R-:W-:Y:S01]  /*20210*/  MOV R12, R0 ;  /* 0x00000000000c7202 */ /* 0x000fe20000000f00 */
[----:B------:R-:W-:Y:S05]  /*20220*/  BRA `(.L_x_1421) ;  /* 0xffffdd6000007947 */ /* 0x000fea000383ffff */
.L_x_1375:
[----:B------:R-:W-:Y:S01]  /*20230*/  IMAD.MOV.U32 R5, RZ, RZ, R6 ;  /* 0x000000ffff057224 */ /* 0x000fe200078e0006 */
[----:B------:R-:W-:Y:S01]  /*20240*/  MOV R3, R8 ;  /* 0x0000000800037202 */ /* 0x000fe20000000f00 */
[----:B--2---:R-:W-:Y:S01]  /*20250*/  IMAD.MOV.U32 R0, RZ, RZ, 0x1f ;  /* 0x0000001fff007424 */ /* 0x004fe200078e00ff */
[----:B------:R-:W-:Y:S02]  /*20260*/  MOV R2, 0x20280 ;  /* 0x0002028000027802 */ /* 0x000fe40000000f00 */
[----:B-1----:R-:W-:Y:S05]  /*20270*/  CALL.REL.NOINC `($__internal_23_$__cuda_sm70_shflsync_idx_p) ;  /* 0x0000012000007944 */ /* 0x002fea0003c00000 */
[----:B------:R-:W-:Y:S01]  /*20280*/  IMAD.MOV.U32 R10, RZ, RZ, R0 ;  /* 0x000000ffff0a7224 */ /* 0x000fe200078e0000 */
[----:B------:R-:W-:Y:S01]  /*20290*/  MOV R3, R8 ;  /* 0x0000000800037202 */ /* 0x000fe20000000f00 */
[----:B------:R-:W-:Y:S01]  /*202a0*/  IMAD.MOV.U32 R5, RZ, RZ, R7 ;  /* 0x000000ffff057224 */ /* 0x000fe200078e0007 */
[----:B------:R-:W-:Y:S02]  /*202b0*/  MOV R0, 0x1f ;  /* 0x0000001f00007802 */ /* 0x000fe40000000f00 */
[----:B------:R-:W-:-:S02]  /*202c0*/  MOV R2, 0x202e0 ;  /* 0x000202e000027802 */ /* 0x000fc40000000f00 */
[----:B------:R-:W-:Y:S05]  /*202d0*/  CALL.REL.NOINC `($__internal_23_$__cuda_sm70_shflsync_idx_p) ;  /* 0x000000c000007944 */ /* 0x000fea0003c00000 */
[----:B------:R-:W-:Y:S01]  /*202e0*/  MOV R7, R0 ;  /* 0x0000000000077202 */ /* 0x000fe20000000f00 */
[----:B------:R-:W-:Y:S05]  /*202f0*/  BRA `(.L_x_1422) ;  /* 0xffffdd0000007947 */ /* 0x000fea000383ffff */
.L_x_1378:
[----:B------:R-:W-:Y:S01]  /*20300*/  IMAD.MOV.U32 R5, RZ, RZ, R4 ;  /* 0x000000ffff057224 */ /* 0x000fe200078e0004 */
[----:B--2---:R-:W-:-:S02]  /*20310*/  MOV R0, 0x1f ;  /* 0x0000001f00007802 */ /* 0x004fc40000000f00 */
[----:B------:R-:W-:Y:S02]  /*20320*/  MOV R2, 0x20340 ;  /* 0x0002034000027802 */ /* 0x000fe40000000f00 */
[----:B-1-34-:R-:W-:Y:S05]  /*20330*/  CALL.REL.NOINC `($__internal_23_$__cuda_sm70_shflsync_idx_p) ;  /* 0x0000006000007944 */ /* 0x01afea0003c00000 */
[----:B------:R-:W-:Y:S01]  /*20340*/  MOV R13, R0 ;  /* 0x00000000000d7202 */ /* 0x000fe20000000f00 */
[----:B------:R-:W-:Y:S05]  /*20350*/  BRA `(.L_x_1377) ;  /* 0xffffdd0000007947 */ /* 0x000fea000383ffff */
        .weak           $__internal_22_$__cuda_sm70_shflsync_bfly_p
        .type           $__internal_22_$__cuda_sm70_shflsync_bfly_p,@function
        .size           $__internal_22_$__cuda_sm70_shflsync_bfly_p,($__internal_23_$__cuda_sm70_shflsync_idx_p - $__internal_22_$__cuda_sm70_shflsync_bfly_p)
$__internal_22_$__cuda_sm70_shflsync_bfly_p:
[----:B------:R-:W-:Y:S04]  /*20360*/  WARPSYNC R8 ;  /* 0x0000000800007348 */ /* 0x000fe80003800000 */
[----:B------:R1:W2:Y:S02]  /*20370*/  SHFL.BFLY PT, R0, R0, R3, R9 ;  /* 0x0c00000300007389 */ /* 0x0002a400000e0009 */
[----:B-1----:R-:W-:-:S04]  /*20380*/  MOV R3, 0x0 ;  /* 0x0000000000037802 */ /* 0x002fc80000000f00 */
[----:B--2---:R-:W-:Y:S05]  /*20390*/  RET.REL.NODEC R2 `(_ZN7cutlass13device_kernelIN5flash19enable_sm80_to_sm89INS1_16FlashAttnFwdSm80INS1_25CollectiveMainloopFwdSm80ILi4ELi1ELb0EN4cute5tupleIJNS5_1CILi128EEENS7_ILi48EEENS7_ILi96EEEEEELi96ENS_10bfloat16_tEfNS_4arch4Sm80ELb1ELb0ELb1ELb1ELb0ELb1ELb1ELb1EEENS1_21CollectiveEpilogueFwdINS6_IJS8_SA_S9_EEENS6_IJNS7_ILi1EEESI_SI_EEESC_SE_Li128ELb1ELb1ELb1ELb0EEENS1_36VarlenDynamicPersistentTileSchedulerILi128ELi48ELi128ELi128ELb1ELb1ELb0ELb1ELb1ELb1EEEEEEEEEvNT_6ParamsE) ;  /* 0xfffdfc6002007950 */ /* 0x004fea0003c3ffff */
        .weak           $__internal_23_$__cuda_sm70_shflsync_idx_p
        .type           $__internal_23_$__cuda_sm70_shflsync_idx_p,@function
        .size           $__internal_23_$__cuda_sm70_shflsync_idx_p,($__internal_24_$__cuda_sm70_shflsync_up_p - $__internal_23_$__cuda_sm70_shflsync_idx_p)
$__internal_23_$__cuda_sm70_shflsync_idx_p:
[----:B------:R-:W-:-:S04]  /*203a0*/  MOV R75, 0xffffffff ;  /* 0xffffffff004b7802 */ /* 0x000fc80000000f00 */
[----:B------:R-:W-:Y:S04]  /*203b0*/  WARPSYNC R75 ;  /* 0x0000004b00007348 */ /* 0x000fe80003800000 */
[----:B------:R1:W2:Y:S02]  /*203c0*/  SHFL.IDX PT, R0, R5, R3, R0 ;  /* 0x0000000305007389 */ /* 0x0002a400000e0000 */
[----:B-1----:R-:W-:-:S04]  /*203d0*/  MOV R3, 0x0 ;  /* 0x0000000000037802 */ /* 0x002fc80000000f00 */
[----:B--2---:R-:W-:Y:S05]  /*203e0*/  RET.REL.NODEC R2 `(_ZN7cutlass13device_kernelIN5flash19enable_sm80_to_sm89INS1_16FlashAttnFwdSm80INS1_25CollectiveMainloopFwdSm80ILi4ELi1ELb0EN4cute5tupleIJNS5_1CILi128EEENS7_ILi48EEENS7_ILi96EEEEEELi96ENS_10bfloat16_tEfNS_4arch4Sm80ELb1ELb0ELb1ELb1ELb0ELb1ELb1ELb1EEENS1_21CollectiveEpilogueFwdINS6_IJS8_SA_S9_EEENS6_IJNS7_ILi1EEESI_SI_EEESC_SE_Li128ELb1ELb1ELb1ELb0EEENS1_36VarlenDynamicPersistentTileSchedulerILi128ELi48ELi128ELi128ELb1ELb1ELb0ELb1ELb1ELb1EEEEEEEEEvNT_6ParamsE) ;  /* 0xfffdfc1002007950 */ /* 0x004fea0003c3ffff */
        .weak           $__internal_24_$__cuda_sm70_shflsync_up_p
        .type           $__internal_24_$__cuda_sm70_shflsync_up_p,@function
        .size           $__internal_24_$__cuda_sm70_shflsync_up_p,($__internal_25_$__cuda_sm70_votesync_ballot - $__internal_24_$__cuda_sm70_shflsync_up_p)
$__internal_24_$__cuda_sm70_shflsync_up_p:
[----:B------:R-:W-:Y:S02]  /*203f0*/  IMAD.MOV.U32 R4, RZ, RZ, RZ ;  /* 0x000000ffff047224 */ /* 0x000fe400078e00ff */
[----:B------:R-:W-:-:S04]  /*20400*/  IMAD.MOV.U32 R10, RZ, RZ, -0x1 ;  /* 0xffffffffff0a7424 */ /* 0x000fc800078e00ff */
[----:B------:R-:W-:Y:S04]  /*20410*/  WARPSYNC R10 ;  /* 0x0000000a00007348 */ /* 0x000fe80003800000 */
[----:B------:R1:W2:Y:S02]  /*20420*/  SHFL.UP PT, R4, R0, R2, R4 ;  /* 0x0400000200047389 */ /* 0x0002a400000e0004 */
[----:B-1----:R-:W-:Y:S02]  /*20430*/  MOV R2, R3 ;  /* 0x0000000300027202 */ /* 0x002fe40000000f00 */
[----:B------:R-:W-:-:S04]  /*20440*/  MOV R3, 0x0 ;  /* 0x0000000000037802 */ /* 0x000fc80000000f00 */
[----:B--2---:R-:W-:Y:S05]  /*20450*/  RET.REL.NODEC R2 `(_ZN7cutlass13device_kernelIN5flash19enable_sm80_to_sm89INS1_16FlashAttnFwdSm80INS1_25CollectiveMainloopFwdSm80ILi4ELi1ELb0EN4cute5tupleIJNS5_1CILi128EEENS7_ILi48EEENS7_ILi96EEEEEELi96ENS_10bfloat16_tEfNS_4arch4Sm80ELb1ELb0ELb1ELb1ELb0ELb1ELb1ELb1EEENS1_21CollectiveEpilogueFwdINS6_IJS8_SA_S9_EEENS6_IJNS7_ILi1EEESI_SI_EEESC_SE_Li128ELb1ELb1ELb1ELb0EEENS1_36VarlenDynamicPersistentTileSchedulerILi128ELi48ELi128ELi128ELb1ELb1ELb0ELb1ELb1ELb1EEEEEEEEEvNT_6ParamsE) ;  /* 0xfffdfba002007950 */ /* 0x004fea0003c3ffff */
        .weak           $__internal_25_$__cuda_sm70_votesync_ballot
        .type           $__internal_25_$__cuda_sm70_votesync_ballot,@function
        .size           $__internal_25_$__cuda_sm70_votesync_ballot,(.L_x_1454 - $__internal_25_$__cuda_sm70_votesync_ballot)
$__internal_25_$__cuda_sm70_votesync_ballot:
[----:B------:R-:W-:Y:S01]  /*20460*/  ISETP.NE.U32.AND P0, PT, R0, 0x1, PT ;  /* 0x000000010000780c */ /* 0x000fe20003f05070 */
[----:B------:R-:W-:-:S04]  /*20470*/  IMAD.MOV.U32 R3, RZ, RZ, -0x1 ;  /* 0xffffffffff037424 */ /* 0x000fc800078e00ff */
[----:B------:R-:W-:Y:S08]  /*20480*/  WARPSYNC R3 ;  /* 0x0000000300007348 */ /* 0x000ff00003800000 */
[----:B------:R-:W-:-:S04]  /*20490*/  VOTE.ANY R0, PT, !P0 ;  /* 0x0000000000007806 */ /* 0x000fc800040e0100 */
[----:B------:R-:W-:Y:S01]  /*204a0*/  LOP3.LUT R0, R0, R3, RZ, 0xc0, !PT ;  /* 0x0000000300007212 */ /* 0x000fe200078ec0ff */
[----:B------:R-:W-:-:S04]  /*204b0*/  IMAD.MOV.U32 R3, RZ, RZ, 0x0 ;  /* 0x00000000ff037424 */ /* 0x000fc800078e00ff */
[----:B------:R-:W-:Y:S05]  /*204c0*/  RET.REL.NODEC R2 `(_ZN7cutlass13device_kernelIN5flash19enable_sm80_to_sm89INS1_16FlashAttnFwdSm80INS1_25CollectiveMainloopFwdSm80ILi4ELi1ELb0EN4cute5tupleIJNS5_1CILi128EEENS7_ILi48EEENS7_ILi96EEEEEELi96ENS_10bfloat16_tEfNS_4arch4Sm80ELb1ELb0ELb1ELb1ELb0ELb1ELb1ELb1EEENS1_21CollectiveEpilogueFwdINS6_IJS8_SA_S9_EEENS6_IJNS7_ILi1EEESI_SI_EEESC_SE_Li128ELb1ELb1ELb1ELb0EEENS1_36VarlenDynamicPersistentTileSchedulerILi128ELi48ELi128ELi128ELb1ELb1ELb0ELb1ELb1ELb1EEEEEEEEEvNT_6ParamsE) ;  /* 0xfffdfb3002007950 */ /* 0x000fea0003c3ffff */
.L_x_1423:
        /* <DEDUP_REMOVED lines=11> */
.L_x_1454:


//--------------------- .nv.shared._ZN7cutlass13device_kernelIN5flash19enable_sm80_to_sm89INS1_16FlashAttnFwdSm80INS1_25CollectiveMainloopFwdSm80ILi4ELi1ELb0EN4cute5tupleIJNS5_1CILi128EEENS7_ILi64EEENS7_ILi96EEEEEELi96ENS_10bfloat16_tEfNS_4arch4Sm80ELb0ELb0ELb1ELb0ELb0ELb0ELb1ELb1EEENS1_21CollectiveEpilogueFwdINS6_IJS8_SA_S9_EEENS6_IJNS7_ILi1EEESI_SI_EEESC_SE_Li128ELb0ELb1ELb1ELb0EEENS1_19SingleTileSchedulerILb0ELb1ELb1ELi128EEEEEEEEEvNT_6ParamsE --------------------------
	.section	.nv.shared._ZN7cutlass13device_kernelIN5flash19enable_sm80_to_sm89INS1_16FlashAttnFwdSm80INS1_25CollectiveMainloopFwdSm80ILi4ELi1ELb0EN4cute5tupleIJNS5_1CILi128EEENS7_ILi64EEENS7_ILi96EEEEEELi96ENS_10bfloat16_tEfNS_4arch4Sm80ELb0ELb0ELb1ELb0ELb0ELb0ELb1ELb1EEENS1_21CollectiveEpilogueFwdINS6_IJS8_SA_S9_EEENS6_IJNS7_ILi1EEESI_SI_EEESC_SE_Li128ELb0ELb1ELb1ELb0EEENS1_19SingleTileSchedulerILb0ELb1ELb1ELi128EEEEEEEEEvNT_6ParamsE,"aw",@nobits
	.sectionflags	@""
	.align	16


//--------------------- .nv.global                --------------------------
	.section	.nv.global,"aw",@nobits
.nv.global:
	.type		_ZN79_INTERNAL_eeeff583_43_flash_fwd_hdim96_bf16_split_softcap_sm80_cu_18e39b8a_35584cute1_E,@object
	.size		_ZN79_INTERNAL_eeeff583_43_flash_fwd_hdim96_bf16_split_softcap_sm80_cu_18e39b8a_35584cute1_E,(_ZN79_INTERNAL_eeeff583_43_flash_fwd_hdim96_bf16_split_softcap_sm80_cu_18e39b8a_35584cuda3std3__45__cpo6cbeginE - _ZN79_INTERNAL_eeeff583_43_flash_fwd_hdim96_bf16_split_softcap_sm80_cu_18e39b8a_35584cute1_E)
_ZN79_INTERNAL_eeeff583_43_flash_fwd_hdim96_bf16_split_softcap_sm80_cu_18e39b8a_35584cute1_E:
	.zero		1
	.type		_ZN79_INTERNAL_eeeff583_43_flash_fwd_hdim96_bf16_split_softcap_sm80_cu_18e39b8a_35584cuda3std3__45__cpo6cbeginE,@object
	.size		_ZN79_INTERNAL_eeeff583_43_flash_fwd_hdim96_bf16_split_softcap_sm80_cu_18e39b8a_35584cuda3std3__45__cpo6cbeginE,(_ZN79_INTERNAL_eeeff583_43_flash_fwd_hdim96_bf16_split_softcap_sm80_cu_18e39b8a_35584cuda3std3__48in_placeE - _ZN79_INTERNAL_eeeff583_43_flash_fwd_hdim96_bf16_split_softcap_sm80_cu_18e39b8a_35584cuda3std3__45__cpo6cbeginE)
_ZN79_INTERNAL_eeeff583_43_flash_fwd_hdim96_bf16_split_softcap_sm80_cu_18e39b8a_35584cuda3std3__45__cpo6cbeginE:
	.zero		1
	.type		_ZN79_INTERNAL_eeeff583_43_flash_fwd_hdim96_bf16_split_softcap_sm80_cu_18e39b8a_35584cuda3std3__48in_placeE,@object
	.size		_ZN79_INTERNAL_eeeff583_43_flash_fwd_hdim96_bf16_split_softcap_sm80_cu_18e39b8a_35584cuda3std3__48in_placeE,(_ZN79_INTERNAL_eeeff583_43_flash_fwd_hdim96_bf16_split_softcap_sm80_cu_18e39b8a_35584cuda3std6ranges3__45__cpo9iter_moveE - _ZN79_INTERNAL_eeeff583_43_flash_fwd_hdim96_bf16_split_softcap_sm80_cu_18e39b8a_35584cuda3std3__48in_placeE)
_ZN79_INTERNAL_eeeff583_43_flash_fwd_hdim96_bf16_split_softcap_sm80_cu_18e39b8a_35584cuda3std3__48in_placeE:
	.zero		1
	.type		_ZN79_INTERNAL_eeeff583_43_flash_fwd_hdim96_bf16_split_softcap_sm80_cu_18e39b8a_35584cuda3std6ranges3__45__cpo9iter_moveE,@object
	.size		_ZN79_INTERNAL_eeeff583_43_flash_fwd_hdim96_bf16_split_softcap_sm80_cu_18e39b8a_35584cuda3std6ranges3__45__cpo9iter_moveE,(_ZN79_INTERNAL_eeeff583_43_flash_fwd_hdim96_bf16_split_softcap_sm80_cu_18e39b8a_35584cuda3std3__45__cpo5beginE - _ZN79_INTERNAL_eeeff583_43_flash_fwd_hdim96_bf16_split_softcap_sm80_cu_18e39b8a_35584cuda3std6ranges3__45__cpo9iter_moveE)
_ZN79_INTERNAL_eeeff583_43_flash_fwd_hdim96_bf16_split_softcap_sm80_cu_18e39b8a_35584cuda3std6ranges3__45__cpo9iter_moveE:
	.zero		1
	.type		_ZN79_INTERNAL_eeeff583_43_flash_fwd_hdim96_bf16_split_softcap_sm80_cu_18e39b8a_35584cuda3std3__45__cpo5beginE,@object
	.size		_ZN79_INTERNAL_eeeff583_43_flash_fwd_hdim96_bf16_split_softcap_sm80_cu_18e39b8a_35584cuda3std3__45__cpo5beginE,(_ZN79_INTERNAL_eeeff583_43_flash_fwd_hdim96_bf16_split_softcap_sm80_cu_18e39b8a_35584cuda3std3__481_GLOBAL__N__eeeff583_43_flash_fwd_hdim96_bf16_split_softcap_sm80_cu_18e39b8a_35586ignoreE - _ZN79_INTERNAL_eeeff583_43_flash_fwd_hdim96_bf16_split_softcap_sm80_cu_18e39b8a_35584cuda3std3__45__cpo5beginE)
_ZN79_INTERNAL_eeeff583_43_flash_fwd_hdim96_bf16_split_softcap_sm80_cu_18e39b8a_35584cuda3std3__45__cpo5beginE:
	.zero		1
	.type		_ZN79_INTERNAL_eeeff583_43_flash_fwd_hdim96_bf16_split_softcap_sm80_cu_18e39b8a_35584cuda3std3__481_GLOBAL__N__eeeff583_43_flash_fwd_hdim96_bf16_split_softcap_sm80_cu_18e39b8a_35586ignoreE,@object
	.size		_ZN79_INTERNAL_eeeff583_43_flash_fwd_hdim96_bf16_split_softcap_sm80_cu_18e39b8a_35584cuda3std3__481_GLOBAL__N__eeeff583_43_flash_fwd_hdim96_bf16_split_softcap_sm80_cu_18e39b8a_35586ignoreE,(_ZN79_INTERNAL_eeeff583_43_flash_fwd_hdim96_bf16_split_softcap_sm80_cu_18e39b8a_35584cute7productE - _ZN79_INTERNAL_eeeff583_43_flash_fwd_hdim96_bf16_split_softcap_sm80_cu_18e39b8a_35584cuda3std3__481_GLOBAL__N__eeeff583_43_flash_fwd_hdim96_bf16_split_softcap_sm80_cu_18e39b8a_35586ignoreE)
_ZN79_INTERNAL_eeeff583_43_flash_fwd_hdim96_bf16_split_softcap_sm80_cu_18e39b8a_35584cuda3std3__481_GLOBAL__N__eeeff583_43_flash_fwd_hdim96_bf16_split_softcap_sm80_cu_18e39b8a_35586ignoreE:
	.zero		1
	.type		_ZN79_INTERNAL_eeeff583_43_flash_fwd_hdim96_bf16_split_softcap_sm80_cu_18e39b8a_35584cute7productE,@object
	.size		_ZN79_INTERNAL_eeeff583_43_flash_fwd_hdim96_bf16_split_softcap_sm80_cu_18e39b8a_35584cute7productE,(_ZN79_INTERNAL_eeeff583_43_flash_fwd_hdim96_bf16_split_softcap_sm80_cu_18e39b8a_35584cuda3std3__45__cpo3endE - _ZN79_INTERNAL_eeeff583_43_flash_fwd_hdim96_bf16_split_softcap_sm80_cu_18e39b8a_35584cute7productE)
_ZN79_INTERNAL_eeeff583_43_flash_fwd_hdim96_bf16_split_softcap_sm80_cu_18e39b8a_35584cute7productE:
	.zero		1
	.type		_ZN79_INTERNAL_eeeff583_43_flash_fwd_hdim96_bf16_split_softcap_sm80_cu_18e39b8a_35584cuda3std3__45__cpo3endE,@object
	.size		_ZN79_INTERNAL_eeeff583_43_flash_fwd_hdim96_bf16_split_softcap_sm80_cu_18e39b8a_35584cuda3std3__45__cpo3endE,(_ZN79_INTERNAL_eeeff583_43_flash_fwd_hdim96_bf16_split_softcap_sm80_cu_18e39b8a_35584cuda3std3__419piecewise_constructE - _ZN79_INTERNAL_eeeff583_43_flash_fwd_hdim96_bf16_split_softcap_sm80_cu_18e39b8a_35584cuda3std3__45__cpo3endE)
_ZN79_INTERNAL_eeeff583_43_flash_fwd_hdim96_bf16_split_softcap_sm80_cu_18e39b8a_35584cuda3std3__45__cpo3endE:
	.zero		1
	.type		_ZN79_INTERNAL_eeeff583_43_flash_fwd_hdim96_bf16_split_softcap_sm80_cu_18e39b8a_35584cuda3std3__419piecewise_constructE,@object
	.size		_ZN79_INTERNAL_eeeff583_43_flash_fwd_hdim96_bf16_split_softcap_sm80_cu_18e39b8a_35584cuda3std3__419piecewise_constructE,(_ZN79_INTERNAL_eeeff583_43_flash_fwd_hdim96_bf16_split_softcap_sm80_cu_18e39b8a_35584cuda3std3__45__cpo4cendE - _ZN79_INTERNAL_eeeff583_43_flash_fwd_hdim96_bf16_split_softcap_sm80_cu_18e39b8a_35584cuda3std3__419piecewise_constructE)
_ZN79_INTERNAL_eeeff583_43_flash_fwd_hdim96_bf16_split_softcap_sm80_cu_18e39b8a_35584cuda3std3__419piecewise_constructE:
	.zero		1
	.type		_ZN79_INTERNAL_eeeff583_43_flash_fwd_hdim96_bf16_split_softcap_sm80_cu_18e39b8a_35584cuda3std3__45__cpo4cendE,@object
	.size		_ZN79_INTERNAL_eeeff583_43_flash_fwd_hdim96_bf16_split_softcap_sm80_cu_18e39b8a_35584cuda3std3__45__cpo4cendE,(_ZN79_INTERNAL_eeeff583_43_flash_fwd_hdim96_bf16_split_softcap_sm80_cu_18e39b8a_35584cuda3std6ranges3__45__cpo4swapE - _ZN79_INTERNAL_eeeff583_43_flash_fwd_hdim96_bf16_split_softcap_sm80_cu_18e39b8a_35584cuda3std3__45__cpo4cendE)
_ZN79_INTERNAL_eeeff583_43_flash_fwd_hdim96_bf16_split_softcap_sm80_cu_18e39b8a_35584cuda3std3__45__cpo4cendE:
	.zero		1
	.type		_ZN79_INTERNAL_eeeff583_43_flash_fwd_hdim96_bf16_split_softcap_sm80_cu_18e39b8a_35584cuda3std6ranges3__45__cpo4swapE,@object
	.size		_ZN79_INTERNAL_eeeff583_43_flash_fwd_hdim96_bf16_split_softcap_sm80_cu_18e39b8a_35584cuda3std6ranges3__45__cpo4swapE,(.L_7 - _ZN79_INTERNAL_eeeff583_43_flash_fwd_hdim96_bf16_split_softcap_sm80_cu_18e39b8a_35584cuda3std6ranges3__45__cpo4swapE)
_ZN79_INTERNAL_eeeff583_43_flash_fwd_hdim96_bf16_split_softcap_sm80_cu_18e39b8a_35584cuda3std6ranges3__45__cpo4swapE:
	.zero		1
.L_7:


//--------------------- .nv.shared._ZN7cutlass13device_kernelIN5flash19enable_sm80_to_sm89INS1_16FlashAttnFwdSm80INS1_25CollectiveMainloopFwdSm80ILi4ELi1ELb0EN4cute5tupleIJNS5_1CILi128EEENS7_ILi48EEENS7_ILi96EEEEEELi96ENS_10bfloat16_tEfNS_4arch4Sm80ELb0ELb0ELb1ELb1ELb0ELb0ELb1ELb1EEENS1_21CollectiveEpilogueFwdINS6_IJS8_SA_S9_EEENS6_IJNS7_ILi1EEESI_SI_EEESC_SE_Li128ELb1ELb1ELb1ELb0EEENS1_36VarlenDynamicPersistentTileSchedulerILi128ELi48ELi128ELi128ELb1ELb1ELb0ELb0ELb1ELb1EEEEEEEEEvNT_6ParamsE --------------------------
	.section	.nv.shared._ZN7cutlass13device_kernelIN5flash19enable_sm80_to_sm89INS1_16FlashAttnFwdSm80INS1_25CollectiveMainloopFwdSm80ILi4ELi1ELb0EN4cute5tupleIJNS5_1CILi128EEENS7_ILi48EEENS7_ILi96EEEEEELi96ENS_10bfloat16_tEfNS_4arch4Sm80ELb0ELb0ELb1ELb1ELb0ELb0ELb1ELb1EEENS1_21CollectiveEpilogueFwdINS6_IJS8_SA_S9_EEENS6_IJNS7_ILi1EEESI_SI_EEESC_SE_Li128ELb1ELb1ELb1ELb0EEENS1_36VarlenDynamicPersistentTileSchedulerILi128ELi48ELi128ELi128ELb1ELb1ELb0ELb0ELb1ELb1EEEEEEEEEvNT_6ParamsE,"aw",@nobits
	.sectionflags	@""
	.align	16


//--------------------- .nv.shared._ZN7cutlass13device_kernelIN5flash19enable_sm80_to_sm89INS1_16FlashAttnFwdSm80INS1_25CollectiveMainloopFwdSm80ILi4ELi1ELb0EN4cute5tupleIJNS5_1CILi128EEENS7_ILi48EEENS7_ILi96EEEEEELi96ENS_10bfloat16_tEfNS_4arch4Sm80ELb0ELb0ELb1ELb1ELb0ELb1ELb1ELb1EEENS1_21CollectiveEpilogueFwdINS6_IJS8_SA_S9_EEENS6_IJNS7_ILi1EEESI_SI_EEESC_SE_Li128ELb1ELb1ELb1ELb0EEENS1_36VarlenDynamicPersistentTileSchedulerILi128ELi48ELi128ELi128ELb1ELb1ELb0ELb0ELb1ELb1EEEEEEEEEvNT_6ParamsE --------------------------
	.section	.nv.shared._ZN7cutlass13device_kernelIN5flash19enable_sm80_to_sm89INS1_16FlashAttnFwdSm80INS1_25CollectiveMainloopFwdSm80ILi4ELi1ELb0EN4cute5tupleIJNS5_1CILi128EEENS7_ILi48EEENS7_ILi96EEEEEELi96ENS_10bfloat16_tEfNS_4arch4Sm80ELb0ELb0ELb1ELb1ELb0ELb1ELb1ELb1EEENS1_21CollectiveEpilogueFwdINS6_IJS8_SA_S9_EEENS6_IJNS7_ILi1EEESI_SI_EEESC_SE_Li128ELb1ELb1ELb1ELb0EEENS1_36VarlenDynamicPersistentTileSchedulerILi128ELi48ELi128ELi128ELb1ELb1ELb0ELb0ELb1ELb1EEEEEEEEEvNT_6ParamsE,"aw",@nobits
	.sectionflags	@""
	.align	16


//--------------------- .nv.shared._ZN7cutlass13device_kernelIN5flash19enable_sm80_to_sm89INS1_16FlashAttnFwdSm80INS1_25CollectiveMainloopFwdSm80ILi4ELi1ELb0EN4cute5tupleIJNS5_1CILi128EEENS7_ILi48EEENS7_ILi96EEEEEELi96ENS_10bfloat16_tEfNS_4arch4Sm80ELb0ELb1ELb1ELb0ELb0ELb0ELb1ELb1EEENS1_21CollectiveEpilogueFwdINS6_IJS8_SA_S9_EEENS6_IJNS7_ILi1EEESI_SI_EEESC_SE_Li128ELb0ELb1ELb1ELb0EEENS1_19SingleTileSchedulerILb0ELb1ELb1ELi128EEEEEEEEEvNT_6ParamsE --------------------------
	.section	.nv.shared._ZN7cutlass13device_kernelIN5flash19enable_sm80_to_sm89INS1_16FlashAttnFwdSm80INS1_25CollectiveMainloopFwdSm80ILi4ELi1ELb0EN4cute5tupleIJNS5_1CILi128EEENS7_ILi48EEENS7_ILi96EEEEEELi96ENS_10bfloat16_tEfNS_4arch4Sm80ELb0ELb1ELb1ELb0ELb0ELb0ELb1ELb1EEENS1_21CollectiveEpilogueFwdINS6_IJS8_SA_S9_EEENS6_IJNS7_ILi1EEESI_SI_EEESC_SE_Li128ELb0ELb1ELb1ELb0EEENS1_19SingleTileSchedulerILb0ELb1ELb1ELi128EEEEEEEEEvNT_6ParamsE,"aw",@nobits
	.sectionflags	@""
	.align	16


//--------------------- .nv.shared._ZN7cutlass13device_kernelIN5flash19enable_sm80_to_sm89INS1_16FlashAttnFwdSm80INS1_25CollectiveMainloopFwdSm80ILi4ELi1ELb0EN4cute5tupleIJNS5_1CILi128EEENS7_ILi48EEENS7_ILi96EEEEEELi96ENS_10bfloat16_tEfNS_4arch4Sm80ELb0ELb1ELb1ELb1ELb0ELb0ELb1ELb1EEENS1_21CollectiveEpilogueFwdINS6_IJS8_SA_S9_EEENS6_IJNS7_ILi1EEESI_SI_EEESC_SE_Li128ELb1ELb1ELb1ELb0EEENS1_36VarlenDynamicPersistentTileSchedulerILi128ELi48ELi128ELi128ELb1ELb1ELb0ELb1ELb0ELb1EEEEEEEEEvNT_6ParamsE --------------------------
	.section	.nv.shared._ZN7cutlass13device_kernelIN5flash19enable_sm80_to_sm89INS1_16FlashAttnFwdSm80INS1_25CollectiveMainloopFwdSm80ILi4ELi1ELb0EN4cute5tupleIJNS5_1CILi128EEENS7_ILi48EEENS7_ILi96EEEEEELi96ENS_10bfloat16_tEfNS_4arch4Sm80ELb0ELb1ELb1ELb1ELb0ELb0ELb1ELb1EEENS1_21CollectiveEpilogueFwdINS6_IJS8_SA_S9_EEENS6_IJNS7_ILi1EEESI_SI_EEESC_SE_Li128ELb1ELb1ELb1ELb0EEENS1_36VarlenDynamicPersistentTileSchedulerILi128ELi48ELi128ELi128ELb1ELb1ELb0ELb1ELb0ELb1EEEEEEEEEvNT_6ParamsE,"aw",@nobits
	.sectionflags	@""
	.align	16


//--------------------- .nv.shared._ZN7cutlass13device_kernelIN5flash19enable_sm80_to_sm89INS1_16FlashAttnFwdSm80INS1_25CollectiveMainloopFwdSm80ILi4ELi1ELb0EN4cute5tupleIJNS5_1CILi128EEENS7_ILi48EEENS7_ILi96EEEEEELi96ENS_10bfloat16_tEfNS_4arch4Sm80ELb0ELb1ELb1ELb1ELb0ELb1ELb1ELb1EEENS1_21CollectiveEpilogueFwdINS6_IJS8_SA_S9_EEENS6_IJNS7_ILi1EEESI_SI_EEESC_SE_Li128ELb1ELb1ELb1ELb0EEENS1_36VarlenDynamicPersistentTileSchedulerILi128ELi48ELi128ELi128ELb1ELb1ELb0ELb1ELb0ELb1EEEEEEEEEvNT_6ParamsE --------------------------
	.section	.nv.shared._ZN7cutlass13device_kernelIN5flash19enable_sm80_to_sm89INS1_16FlashAttnFwdSm80INS1_25CollectiveMainloopFwdSm80ILi4ELi1ELb0EN4cute5tupleIJNS5_1CILi128EEENS7_ILi48EEENS7_ILi96EEEEEELi96ENS_10bfloat16_tEfNS_4arch4Sm80ELb0ELb1ELb1ELb1ELb0ELb1ELb1ELb1EEENS1_21CollectiveEpilogueFwdINS6_IJS8_SA_S9_EEENS6_IJNS7_ILi1EEESI_SI_EEESC_SE_Li128ELb1ELb1ELb1ELb0EEENS1_36VarlenDynamicPersistentTileSchedulerILi128ELi48ELi128ELi128ELb1ELb1ELb0ELb1ELb0ELb1EEEEEEEEEvNT_6ParamsE,"aw",@nobits
	.sectionflags	@""
	.align	16


//--------------------- .nv.shared._ZN7cutlass13device_kernelIN5flash19enable_sm80_to_sm89INS1_16FlashAttnFwdSm80INS1_25CollectiveMainloopFwdSm80ILi4ELi1ELb0EN4cute5tupleIJNS5_1CILi128EEENS7_ILi64EEENS7_ILi96EEEEEELi96ENS_10bfloat16_tEfNS_4arch4Sm80ELb1ELb0ELb1ELb0ELb0ELb0ELb1ELb1EEENS1_21CollectiveEpilogueFwdINS6_IJS8_SA_S9_EEENS6_IJNS7_ILi1EEESI_SI_EEESC_SE_Li128ELb0ELb1ELb1ELb0EEENS1_30DynamicPersistentTileSchedulerILi128ELi128ELb1ELb1ELb0EEEEEEEEEvNT_6ParamsE --------------------------
	.section	.nv.shared._ZN7cutlass13device_kernelIN5flash19enable_sm80_to_sm89INS1_16FlashAttnFwdSm80INS1_25CollectiveMainloopFwdSm80ILi4ELi1ELb0EN4cute5tupleIJNS5_1CILi128EEENS7_ILi64EEENS7_ILi96EEEEEELi96ENS_10bfloat16_tEfNS_4arch4Sm80ELb1ELb0ELb1ELb0ELb0ELb0ELb1ELb1EEENS1_21CollectiveEpilogueFwdINS6_IJS8_SA_S9_EEENS6_IJNS7_ILi1EEESI_SI_EEESC_SE_Li128ELb0ELb1ELb1ELb0EEENS1_30DynamicPersistentTileSchedulerILi128ELi128ELb1ELb1ELb0EEEEEEEEEvNT_6ParamsE,"aw",@nobits
	.sectionflags	@""
	.align	16


//--------------------- .nv.shared._ZN7cutlass13device_kernelIN5flash19enable_sm80_to_sm89INS1_16FlashAttnFwdSm80INS1_25CollectiveMainloopFwdSm80ILi4ELi1ELb0EN4cute5tupleIJNS5_1CILi128EEENS7_ILi48EEENS7_ILi96EEEEEELi96ENS_10bfloat16_tEfNS_4arch4Sm80ELb1ELb0ELb1ELb1ELb0ELb0ELb1ELb1EEENS1_21CollectiveEpilogueFwdINS6_IJS8_SA_S9_EEENS6_IJNS7_ILi1EEESI_SI_EEESC_SE_Li128ELb1ELb1ELb1ELb0EEENS1_36VarlenDynamicPersistentTileSchedulerILi128ELi48ELi128ELi128ELb1ELb1ELb0ELb1ELb1ELb1EEEEEEEEEvNT_6ParamsE --------------------------
	.section	.nv.shared._ZN7cutlass13device_kernelIN5flash19enable_sm80_to_sm89INS1_16FlashAttnFwdSm80INS1_25CollectiveMainloopFwdSm80ILi4ELi1ELb0EN4cute5tupleIJNS5_1CILi128EEENS7_ILi48EEENS7_ILi96EEEEEELi96ENS_10bfloat16_tEfNS_4arch4Sm80ELb1ELb0ELb1ELb1ELb0ELb0ELb1ELb1EEENS1_21CollectiveEpilogueFwdINS6_IJS8_SA_S9_EEENS6_IJNS7_ILi1EEESI_SI_EEESC_SE_Li128ELb1ELb1ELb1ELb0EEENS1_36VarlenDynamicPersistentTileSchedulerILi128ELi48ELi128ELi128ELb1ELb1ELb0ELb1ELb1ELb1EEEEEEEEEvNT_6ParamsE,"aw",@nobits
	.sectionflags	@""
	.align	16


//--------------------- .nv.shared._ZN7cutlass13device_kernelIN5flash19enable_sm80_to_sm89INS1_16FlashAttnFwdSm80INS1_25CollectiveMainloopFwdSm80ILi4ELi1ELb0EN4cute5tupleIJNS5_1CILi128EEENS7_ILi48EEENS7_ILi96EEEEEELi96ENS_10bfloat16_tEfNS_4arch4Sm80ELb1ELb0ELb1ELb1ELb0ELb1ELb1ELb1EEENS1_21CollectiveEpilogueFwdINS6_IJS8_SA_S9_EEENS6_IJNS7_ILi1EEESI_SI_EEESC_SE_Li128ELb1ELb1ELb1ELb0EEENS1_36VarlenDynamicPersistentTileSchedulerILi128ELi48ELi128ELi128ELb1ELb1ELb0ELb1ELb1ELb1EEEEEEEEEvNT_6ParamsE --------------------------
	.section	.nv.shared._ZN7cutlass13device_kernelIN5flash19enable_sm80_to_sm89INS1_16FlashAttnFwdSm80INS1_25CollectiveMainloopFwdSm80ILi4ELi1ELb0EN4cute5tupleIJNS5_1CILi128EEENS7_ILi48EEENS7_ILi96EEEEEELi96ENS_10bfloat16_tEfNS_4arch4Sm80ELb1ELb0ELb1ELb1ELb0ELb1ELb1ELb1EEENS1_21CollectiveEpilogueFwdINS6_IJS8_SA_S9_EEENS6_IJNS7_ILi1EEESI_SI_EEESC_SE_Li128ELb1ELb1ELb1ELb0EEENS1_36VarlenDynamicPersistentTileSchedulerILi128ELi48ELi128ELi128ELb1ELb1ELb0ELb1ELb1ELb1EEEEEEEEEvNT_6ParamsE,"aw",@nobits
	.sectionflags	@""
	.align	16
